	.target	sm_90a

	.elftype	@"ET_EXEC"


//--------------------- .note.nv.tkinfo           --------------------------
	.section	.note.nv.tkinfo,"",@"SHT_NOTE"
	.sectionflags	@"SHF_NOTE_NV_TKINFO"
	.tkinfo
        /*0018*/ 	.word	0x00000002
        /*0030*/ 	.string	""
        /*0030*/ 	.string	"ptxas"
        /*0030*/ 	.string	"Cuda compilation tools, release 13.0, V13.0.88"
        /*0030*/ 	.string	"Build cuda_13.0.r13.0/compiler.36424714_0"
        /*0030*/ 	.string	"-arch sm_90a -m 64 "



//--------------------- .note.nv.cuinfo           --------------------------
	.section	.note.nv.cuinfo,"",@"SHT_NOTE"
	.sectionflags	@"SHF_NOTE_NV_CUINFO"
        /*0018*/ 	.short	0x0002
        /*001a*/ 	.short	0x005a
        /*001c*/ 	.short	0x0082
	.zero		2


//--------------------- .nv.info                  --------------------------
	.section	.nv.info,"",@"SHT_CUDA_INFO"
	.align	4


	//----- nvinfo : EIATTR_REGCOUNT
	.align		4
        /*0000*/ 	.byte	0x04, 0x2f
        /*0002*/ 	.short	(.L_26 - .L_25)
	.align		4
.L_25:
        /*0004*/ 	.word	index@(_ZN7cutlass13device_kernelIN5flash11enable_sm90INS1_16FlashAttnFwdSm90INS1_25CollectiveMainloopFwdSm90ILi2EN4cute5tupleIJNS5_1CILi1EEES8_S8_EEENS6_IJNS7_ILi128EEESA_NS7_ILi256EEEEEELi256ENS_12float_e4m3_tEfNS_4arch4Sm90ELb1ELb0ELb0ELb1ELb1ELb1ELb0ELb1ELb0ELb1ELb1ELb0EEENS1_21CollectiveEpilogueFwdINS6_IJSA_SB_SA_EEES9_NS_10bfloat16_tESF_Li256ELb1ELb1ELb1ELb1EEENS1_36VarlenDynamicPersistentTileSchedulerILi128ELi128ELi256ELi128ELb1ELb1ELb1ELb1ELb1ELb1EEEEEEEEEvNT_6ParamsE)
        /*0008*/ 	.word	0x000000a8


	//----- nvinfo : EIATTR_FRAME_SIZE
	.align		4
.L_26:
        /*000c*/ 	.byte	0x04, 0x11
        /*000e*/ 	.short	(.L_28 - .L_27)
	.align		4
.L_27:
        /*0010*/ 	.word	index@(_ZN7cutlass13device_kernelIN5flash11enable_sm90INS1_16FlashAttnFwdSm90INS1_25CollectiveMainloopFwdSm90ILi2EN4cute5tupleIJNS5_1CILi1EEES8_S8_EEENS6_IJNS7_ILi128EEESA_NS7_ILi256EEEEEELi256ENS_12float_e4m3_tEfNS_4arch4Sm90ELb1ELb0ELb0ELb1ELb1ELb1ELb0ELb1ELb0ELb1ELb1ELb0EEENS1_21CollectiveEpilogueFwdINS6_IJSA_SB_SA_EEES9_NS_10bfloat16_tESF_Li256ELb1ELb1ELb1ELb1EEENS1_36VarlenDynamicPersistentTileSchedulerILi128ELi128ELi256ELi128ELb1ELb1ELb1ELb1ELb1ELb1EEEEEEEEEvNT_6ParamsE)
        /*0014*/ 	.word	0x000001b8


	//----- nvinfo : EIATTR_REGCOUNT
	.align		4
.L_28:
        /*0018*/ 	.byte	0x04, 0x2f
        /*001a*/ 	.short	(.L_30 - .L_29)
	.align		4
.L_29:
        /*001c*/ 	.word	index@(_ZN7cutlass13device_kernelIN5flash11enable_sm90INS1_16FlashAttnFwdSm90INS1_25CollectiveMainloopFwdSm90ILi2EN4cute5tupleIJNS5_1CILi1EEES8_S8_EEENS6_IJNS7_ILi128EEESA_NS7_ILi256EEEEEELi256ENS_12float_e4m3_tEfNS_4arch4Sm90ELb1ELb0ELb0ELb1ELb1ELb0ELb0ELb1ELb0ELb1ELb1ELb0EEENS1_21CollectiveEpilogueFwdINS6_IJSA_SB_SA_EEES9_NS_10bfloat16_tESF_Li256ELb1ELb1ELb1ELb1EEENS1_36VarlenDynamicPersistentTileSchedulerILi128ELi128ELi256ELi128ELb1ELb1ELb1ELb1ELb1ELb1EEEEEEEEEvNT_6ParamsE)
        /*0020*/ 	.word	0x000000a8


	//----- nvinfo : EIATTR_FRAME_SIZE
	.align		4
.L_30:
        /*0024*/ 	.byte	0x04, 0x11
        /*0026*/ 	.short	(.L_32 - .L_31)
	.align		4
.L_31:
        /*0028*/ 	.word	index@(_ZN7cutlass13device_kernelIN5flash11enable_sm90INS1_16FlashAttnFwdSm90INS1_25CollectiveMainloopFwdSm90ILi2EN4cute5tupleIJNS5_1CILi1EEES8_S8_EEENS6_IJNS7_ILi128EEESA_NS7_ILi256EEEEEELi256ENS_12float_e4m3_tEfNS_4arch4Sm90ELb1ELb0ELb0ELb1ELb1ELb0ELb0ELb1ELb0ELb1ELb1ELb0EEENS1_21CollectiveEpilogueFwdINS6_IJSA_SB_SA_EEES9_NS_10bfloat16_tESF_Li256ELb1ELb1ELb1ELb1EEENS1_36VarlenDynamicPersistentTileSchedulerILi128ELi128ELi256ELi128ELb1ELb1ELb1ELb1ELb1ELb1EEEEEEEEEvNT_6ParamsE)
        /*002c*/ 	.word	0x00000028


	//----- nvinfo : EIATTR_REGCOUNT
	.align		4
.L_32:
        /*0030*/ 	.byte	0x04, 0x2f
        /*0032*/ 	.short	(.L_34 - .L_33)
	.align		4
.L_33:
        /*0034*/ 	.word	index@(_ZN7cutlass13device_kernelIN5flash11enable_sm90INS1_16FlashAttnFwdSm90INS1_25CollectiveMainloopFwdSm90ILi2EN4cute5tupleIJNS5_1CILi1EEES8_S8_EEENS6_IJNS7_ILi128EEESA_NS7_ILi256EEEEEELi256ENS_12float_e4m3_tEfNS_4arch4Sm90ELb1ELb0ELb0ELb0ELb1ELb0ELb0ELb1ELb0ELb1ELb1ELb0EEENS1_21CollectiveEpilogueFwdINS6_IJSA_SB_SA_EEES9_NS_10bfloat16_tESF_Li256ELb0ELb1ELb1ELb1EEENS1_19SingleTileSchedulerILb0ELb1ELb1ELi128EEEEEEEEEvNT_6ParamsE)
        /*0038*/ 	.word	0x000000a8


	//----- nvinfo : EIATTR_FRAME_SIZE
	.align		4
.L_34:
        /*003c*/ 	.byte	0x04, 0x11
        /*003e*/ 	.short	(.L_36 - .L_35)
	.align		4
.L_35:
        /*0040*/ 	.word	index@(_ZN7cutlass13device_kernelIN5flash11enable_sm90INS1_16FlashAttnFwdSm90INS1_25CollectiveMainloopFwdSm90ILi2EN4cute5tupleIJNS5_1CILi1EEES8_S8_EEENS6_IJNS7_ILi128EEESA_NS7_ILi256EEEEEELi256ENS_12float_e4m3_tEfNS_4arch4Sm90ELb1ELb0ELb0ELb0ELb1ELb0ELb0ELb1ELb0ELb1ELb1ELb0EEENS1_21CollectiveEpilogueFwdINS6_IJSA_SB_SA_EEES9_NS_10bfloat16_tESF_Li256ELb0ELb1ELb1ELb1EEENS1_19SingleTileSchedulerILb0ELb1ELb1ELi128EEEEEEEEEvNT_6ParamsE)
        /*0044*/ 	.word	0x00000010


	//----- nvinfo : EIATTR_REGCOUNT
	.align		4
.L_36:
        /*0048*/ 	.byte	0x04, 0x2f
        /*004a*/ 	.short	(.L_38 - .L_37)
	.align		4
.L_37:
        /*004c*/ 	.word	index@(_ZN7cutlass13device_kernelIN5flash11enable_sm90INS1_16FlashAttnFwdSm90INS1_25CollectiveMainloopFwdSm90ILi2EN4cute5tupleIJNS5_1CILi1EEES8_S8_EEENS6_IJNS7_ILi128EEENS7_ILi64EEENS7_ILi256EEEEEELi256ENS_12float_e4m3_tEfNS_4arch4Sm90ELb0ELb1ELb0ELb1ELb1ELb1ELb0ELb1ELb0ELb1ELb1ELb0EEENS1_21CollectiveEpilogueFwdINS6_IJSA_SC_SB_EEES9_NS_10bfloat16_tESG_Li256ELb1ELb1ELb1ELb1EEENS1_36VarlenDynamicPersistentTileSchedulerILi128ELi64ELi256ELi128ELb1ELb1ELb1ELb1ELb0ELb1EEEEEEEEEvNT_6ParamsE)
        /*0050*/ 	.word	0x000000a8


	//----- nvinfo : EIATTR_FRAME_SIZE
	.align		4
.L_38:
        /*0054*/ 	.byte	0x04, 0x11
        /*0056*/ 	.short	(.L_40 - .L_39)
	.align		4
.L_39:
        /*0058*/ 	.word	index@(_ZN7cutlass13device_kernelIN5flash11enable_sm90INS1_16FlashAttnFwdSm90INS1_25CollectiveMainloopFwdSm90ILi2EN4cute5tupleIJNS5_1CILi1EEES8_S8_EEENS6_IJNS7_ILi128EEENS7_ILi64EEENS7_ILi256EEEEEELi256ENS_12float_e4m3_tEfNS_4arch4Sm90ELb0ELb1ELb0ELb1ELb1ELb1ELb0ELb1ELb0ELb1ELb1ELb0EEENS1_21CollectiveEpilogueFwdINS6_IJSA_SC_SB_EEES9_NS_10bfloat16_tESG_Li256ELb1ELb1ELb1ELb1EEENS1_36VarlenDynamicPersistentTileSchedulerILi128ELi64ELi256ELi128ELb1ELb1ELb1ELb1ELb0ELb1EEEEEEEEEvNT_6ParamsE)
        /*005c*/ 	.word	0x000000a0


	//----- nvinfo : EIATTR_REGCOUNT
	.align		4
.L_40:
        /*0060*/ 	.byte	0x04, 0x2f
        /*0062*/ 	.short	(.L_42 - .L_41)
	.align		4
.L_41:
        /*0064*/ 	.word	index@(_ZN7cutlass13device_kernelIN5flash11enable_sm90INS1_16FlashAttnFwdSm90INS1_25CollectiveMainloopFwdSm90ILi2EN4cute5tupleIJNS5_1CILi1EEES8_S8_EEENS6_IJNS7_ILi128EEENS7_ILi64EEENS7_ILi256EEEEEELi256ENS_12float_e4m3_tEfNS_4arch4Sm90ELb0ELb1ELb0ELb1ELb1ELb0ELb0ELb1ELb0ELb1ELb1ELb0EEENS1_21CollectiveEpilogueFwdINS6_IJSA_SC_SB_EEES9_NS_10bfloat16_tESG_Li256ELb1ELb1ELb1ELb1EEENS1_36VarlenDynamicPersistentTileSchedulerILi128ELi64ELi256ELi128ELb1ELb1ELb1ELb1ELb0ELb1EEEEEEEEEvNT_6ParamsE)
        /*0068*/ 	.word	0x000000a8


	//----- nvinfo : EIATTR_FRAME_SIZE
	.align		4
.L_42:
        /*006c*/ 	.byte	0x04, 0x11
        /*006e*/ 	.short	(.L_44 - .L_43)
	.align		4
.L_43:
        /*0070*/ 	.word	index@(_ZN7cutlass13device_kernelIN5flash11enable_sm90INS1_16FlashAttnFwdSm90INS1_25CollectiveMainloopFwdSm90ILi2EN4cute5tupleIJNS5_1CILi1EEES8_S8_EEENS6_IJNS7_ILi128EEENS7_ILi64EEENS7_ILi256EEEEEELi256ENS_12float_e4m3_tEfNS_4arch4Sm90ELb0ELb1ELb0ELb1ELb1ELb0ELb0ELb1ELb0ELb1ELb1ELb0EEENS1_21CollectiveEpilogueFwdINS6_IJSA_SC_SB_EEES9_NS_10bfloat16_tESG_Li256ELb1ELb1ELb1ELb1EEENS1_36VarlenDynamicPersistentTileSchedulerILi128ELi64ELi256ELi128ELb1ELb1ELb1ELb1ELb0ELb1EEEEEEEEEvNT_6ParamsE)
        /*0074*/ 	.word	0x00000018


	//----- nvinfo : EIATTR_REGCOUNT
	.align		4
.L_44:
        /*0078*/ 	.byte	0x04, 0x2f
        /*007a*/ 	.short	(.L_46 - .L_45)
	.align		4
.L_45:
        /*007c*/ 	.word	index@(_ZN7cutlass13device_kernelIN5flash11enable_sm90INS1_16FlashAttnFwdSm90INS1_25CollectiveMainloopFwdSm90ILi2EN4cute5tupleIJNS5_1CILi1EEES8_S8_EEENS6_IJNS7_ILi128EEENS7_ILi64EEENS7_ILi256EEEEEELi256ENS_12float_e4m3_tEfNS_4arch4Sm90ELb0ELb1ELb0ELb0ELb1ELb0ELb0ELb1ELb0ELb1ELb1ELb0EEENS1_21CollectiveEpilogueFwdINS6_IJSA_SC_SB_EEES9_NS_10bfloat16_tESG_Li256ELb0ELb1ELb1ELb1EEENS1_19SingleTileSchedulerILb0ELb1ELb1ELi128EEEEEEEEEvNT_6ParamsE)
        /*0080*/ 	.word	0x000000a8


	//----- nvinfo : EIATTR_FRAME_SIZE
	.align		4
.L_46:
        /*0084*/ 	.byte	0x04, 0x11
        /*0086*/ 	.short	(.L_48 - .L_47)
	.align		4
.L_47:
        /*0088*/ 	.word	index@(_ZN7cutlass13device_kernelIN5flash11enable_sm90INS1_16FlashAttnFwdSm90INS1_25CollectiveMainloopFwdSm90ILi2EN4cute5tupleIJNS5_1CILi1EEES8_S8_EEENS6_IJNS7_ILi128EEENS7_ILi64EEENS7_ILi256EEEEEELi256ENS_12float_e4m3_tEfNS_4arch4Sm90ELb0ELb1ELb0ELb0ELb1ELb0ELb0ELb1ELb0ELb1ELb1ELb0EEENS1_21CollectiveEpilogueFwdINS6_IJSA_SC_SB_EEES9_NS_10bfloat16_tESG_Li256ELb0ELb1ELb1ELb1EEENS1_19SingleTileSchedulerILb0ELb1ELb1ELi128EEEEEEEEEvNT_6ParamsE)
        /*008c*/ 	.word	0x00000008


	//----- nvinfo : EIATTR_REGCOUNT
	.align		4
.L_48:
        /*0090*/ 	.byte	0x04, 0x2f
        /*0092*/ 	.short	(.L_50 - .L_49)
	.align		4
.L_49:
        /*0094*/ 	.word	index@(_ZN7cutlass13device_kernelIN5flash11enable_sm90INS1_16FlashAttnFwdSm90INS1_25CollectiveMainloopFwdSm90ILi2EN4cute5tupleIJNS5_1CILi1EEES8_S8_EEENS6_IJNS7_ILi128EEESA_NS7_ILi256EEEEEELi256ENS_12float_e4m3_tEfNS_4arch4Sm90ELb0ELb0ELb0ELb1ELb1ELb1ELb0ELb1ELb0ELb1ELb1ELb0EEENS1_21CollectiveEpilogueFwdINS6_IJSA_SB_SA_EEES9_NS_10bfloat16_tESF_Li256ELb1ELb1ELb1ELb1EEENS1_36VarlenDynamicPersistentTileSchedulerILi128ELi128ELi256ELi128ELb1ELb1ELb1ELb0ELb1ELb1EEEEEEEEEvNT_6ParamsE)
        /*0098*/ 	.word	0x000000a8


	//----- nvinfo : EIATTR_FRAME_SIZE
	.align		4
.L_50:
        /*009c*/ 	.byte	0x04, 0x11
        /*009e*/ 	.short	(.L_52 - .L_51)
	.align		4
.L_51:
        /*00a0*/ 	.word	index@(_ZN7cutlass13device_kernelIN5flash11enable_sm90INS1_16FlashAttnFwdSm90INS1_25CollectiveMainloopFwdSm90ILi2EN4cute5tupleIJNS5_1CILi1EEES8_S8_EEENS6_IJNS7_ILi128EEESA_NS7_ILi256EEEEEELi256ENS_12float_e4m3_tEfNS_4arch4Sm90ELb0ELb0ELb0ELb1ELb1ELb1ELb0ELb1ELb0ELb1ELb1ELb0EEENS1_21CollectiveEpilogueFwdINS6_IJSA_SB_SA_EEES9_NS_10bfloat16_tESF_Li256ELb1ELb1ELb1ELb1EEENS1_36VarlenDynamicPersistentTileSchedulerILi128ELi128ELi256ELi128ELb1ELb1ELb1ELb0ELb1ELb1EEEEEEEEEvNT_6ParamsE)
        /*00a4*/ 	.word	0x000001a8


	//----- nvinfo : EIATTR_REGCOUNT
	.align		4
.L_52:
        /*00a8*/ 	.byte	0x04, 0x2f
        /*00aa*/ 	.short	(.L_54 - .L_53)
	.align		4
.L_53:
        /*00ac*/ 	.word	index@(_ZN7cutlass13device_kernelIN5flash11enable_sm90INS1_16FlashAttnFwdSm90INS1_25CollectiveMainloopFwdSm90ILi2EN4cute5tupleIJNS5_1CILi1EEES8_S8_EEENS6_IJNS7_ILi128EEESA_NS7_ILi256EEEEEELi256ENS_12float_e4m3_tEfNS_4arch4Sm90ELb0ELb0ELb0ELb1ELb1ELb0ELb0ELb1ELb0ELb1ELb1ELb0EEENS1_21CollectiveEpilogueFwdINS6_IJSA_SB_SA_EEES9_NS_10bfloat16_tESF_Li256ELb1ELb1ELb1ELb1EEENS1_36VarlenDynamicPersistentTileSchedulerILi128ELi128ELi256ELi128ELb1ELb1ELb1ELb0ELb1ELb1EEEEEEEEEvNT_6ParamsE)
        /*00b0*/ 	.word	0x000000a8


	//----- nvinfo : EIATTR_FRAME_SIZE
	.align		4
.L_54:
        /*00b4*/ 	.byte	0x04, 0x11
        /*00b6*/ 	.short	(.L_56 - .L_55)
	.align		4
.L_55:
        /*00b8*/ 	.word	index@(_ZN7cutlass13device_kernelIN5flash11enable_sm90INS1_16FlashAttnFwdSm90INS1_25CollectiveMainloopFwdSm90ILi2EN4cute5tupleIJNS5_1CILi1EEES8_S8_EEENS6_IJNS7_ILi128EEESA_NS7_ILi256EEEEEELi256ENS_12float_e4m3_tEfNS_4arch4Sm90ELb0ELb0ELb0ELb1ELb1ELb0ELb0ELb1ELb0ELb1ELb1ELb0EEENS1_21CollectiveEpilogueFwdINS6_IJSA_SB_SA_EEES9_NS_10bfloat16_tESF_Li256ELb1ELb1ELb1ELb1EEENS1_36VarlenDynamicPersistentTileSchedulerILi128ELi128ELi256ELi128ELb1ELb1ELb1ELb0ELb1ELb1EEEEEEEEEvNT_6ParamsE)
        /*00bc*/ 	.word	0x00000038


	//----- nvinfo : EIATTR_REGCOUNT
	.align		4
.L_56:
        /*00c0*/ 	.byte	0x04, 0x2f
        /*00c2*/ 	.short	(.L_58 - .L_57)
	.align		4
.L_57:
        /*00c4*/ 	.word	index@(_ZN7cutlass13device_kernelIN5flash11enable_sm90INS1_16FlashAttnFwdSm90INS1_25CollectiveMainloopFwdSm90ILi2EN4cute5tupleIJNS5_1CILi1EEES8_S8_EEENS6_IJNS7_ILi128EEESA_NS7_ILi256EEEEEELi256ENS_12float_e4m3_tEfNS_4arch4Sm90ELb0ELb0ELb0ELb0ELb1ELb0ELb0ELb1ELb0ELb1ELb1ELb0EEENS1_21CollectiveEpilogueFwdINS6_IJSA_SB_SA_EEES9_NS_10bfloat16_tESF_Li256ELb0ELb1ELb1ELb1EEENS1_19SingleTileSchedulerILb0ELb1ELb1ELi128EEEEEEEEEvNT_6ParamsE)
        /*00c8*/ 	.word	0x000000a8


	//----- nvinfo : EIATTR_FRAME_SIZE
	.align		4
.L_58:
        /*00cc*/ 	.byte	0x04, 0x11
        /*00ce*/ 	.short	(.L_60 - .L_59)
	.align		4
.L_59:
        /*00d0*/ 	.word	index@(_ZN7cutlass13device_kernelIN5flash11enable_sm90INS1_16FlashAttnFwdSm90INS1_25CollectiveMainloopFwdSm90ILi2EN4cute5tupleIJNS5_1CILi1EEES8_S8_EEENS6_IJNS7_ILi128EEESA_NS7_ILi256EEEEEELi256ENS_12float_e4m3_tEfNS_4arch4Sm90ELb0ELb0ELb0ELb0ELb1ELb0ELb0ELb1ELb0ELb1ELb1ELb0EEENS1_21CollectiveEpilogueFwdINS6_IJSA_SB_SA_EEES9_NS_10bfloat16_tESF_Li256ELb0ELb1ELb1ELb1EEENS1_19SingleTileSchedulerILb0ELb1ELb1ELi128EEEEEEEEEvNT_6ParamsE)
        /*00d4*/ 	.word	0x00000010


	//----- nvinfo : EIATTR_MIN_STACK_SIZE
	.align		4
.L_60:
        /*00d8*/ 	.byte	0x04, 0x12
        /*00da*/ 	.short	(.L_62 - .L_61)
	.align		4
.L_61:
        /*00dc*/ 	.word	index@(_ZN7cutlass13device_kernelIN5flash11enable_sm90INS1_16FlashAttnFwdSm90INS1_25CollectiveMainloopFwdSm90ILi2EN4cute5tupleIJNS5_1CILi1EEES8_S8_EEENS6_IJNS7_ILi128EEESA_NS7_ILi256EEEEEELi256ENS_12float_e4m3_tEfNS_4arch4Sm90ELb0ELb0ELb0ELb0ELb1ELb0ELb0ELb1ELb0ELb1ELb1ELb0EEENS1_21CollectiveEpilogueFwdINS6_IJSA_SB_SA_EEES9_NS_10bfloat16_tESF_Li256ELb0ELb1ELb1ELb1EEENS1_19SingleTileSchedulerILb0ELb1ELb1ELi128EEEEEEEEEvNT_6ParamsE)
        /*00e0*/ 	.word	0x00000010


	//----- nvinfo : EIATTR_MIN_STACK_SIZE
	.align		4
.L_62:
        /*00e4*/ 	.byte	0x04, 0x12
        /*00e6*/ 	.short	(.L_64 - .L_63)
	.align		4
.L_63:
        /*00e8*/ 	.word	index@(_ZN7cutlass13device_kernelIN5flash11enable_sm90INS1_16FlashAttnFwdSm90INS1_25CollectiveMainloopFwdSm90ILi2EN4cute5tupleIJNS5_1CILi1EEES8_S8_EEENS6_IJNS7_ILi128EEESA_NS7_ILi256EEEEEELi256ENS_12float_e4m3_tEfNS_4arch4Sm90ELb0ELb0ELb0ELb1ELb1ELb0ELb0ELb1ELb0ELb1ELb1ELb0EEENS1_21CollectiveEpilogueFwdINS6_IJSA_SB_SA_EEES9_NS_10bfloat16_tESF_Li256ELb1ELb1ELb1ELb1EEENS1_36VarlenDynamicPersistentTileSchedulerILi128ELi128ELi256ELi128ELb1ELb1ELb1ELb0ELb1ELb1EEEEEEEEEvNT_6ParamsE)
        /*00ec*/ 	.word	0x00000038


	//----- nvinfo : EIATTR_MIN_STACK_SIZE
	.align		4
.L_64:
        /*00f0*/ 	.byte	0x04, 0x12
        /*00f2*/ 	.short	(.L_66 - .L_65)
	.align		4
.L_65:
        /*00f4*/ 	.word	index@(_ZN7cutlass13device_kernelIN5flash11enable_sm90INS1_16FlashAttnFwdSm90INS1_25CollectiveMainloopFwdSm90ILi2EN4cute5tupleIJNS5_1CILi1EEES8_S8_EEENS6_IJNS7_ILi128EEESA_NS7_ILi256EEEEEELi256ENS_12float_e4m3_tEfNS_4arch4Sm90ELb0ELb0ELb0ELb1ELb1ELb1ELb0ELb1ELb0ELb1ELb1ELb0EEENS1_21CollectiveEpilogueFwdINS6_IJSA_SB_SA_EEES9_NS_10bfloat16_tESF_Li256ELb1ELb1ELb1ELb1EEENS1_36VarlenDynamicPersistentTileSchedulerILi128ELi128ELi256ELi128ELb1ELb1ELb1ELb0ELb1ELb1EEEEEEEEEvNT_6ParamsE)
        /*00f8*/ 	.word	0x000001a8


	//----- nvinfo : EIATTR_MIN_STACK_SIZE
	.align		4
.L_66:
        /*00fc*/ 	.byte	0x04, 0x12
        /*00fe*/ 	.short	(.L_68 - .L_67)
	.align		4
.L_67:
        /*0100*/ 	.word	index@(_ZN7cutlass13device_kernelIN5flash11enable_sm90INS1_16FlashAttnFwdSm90INS1_25CollectiveMainloopFwdSm90ILi2EN4cute5tupleIJNS5_1CILi1EEES8_S8_EEENS6_IJNS7_ILi128EEENS7_ILi64EEENS7_ILi256EEEEEELi256ENS_12float_e4m3_tEfNS_4arch4Sm90ELb0ELb1ELb0ELb0ELb1ELb0ELb0ELb1ELb0ELb1ELb1ELb0EEENS1_21CollectiveEpilogueFwdINS6_IJSA_SC_SB_EEES9_NS_10bfloat16_tESG_Li256ELb0ELb1ELb1ELb1EEENS1_19SingleTileSchedulerILb0ELb1ELb1ELi128EEEEEEEEEvNT_6ParamsE)
        /*0104*/ 	.word	0x00000008


	//----- nvinfo : EIATTR_MIN_STACK_SIZE
	.align		4
.L_68:
        /*0108*/ 	.byte	0x04, 0x12
        /*010a*/ 	.short	(.L_70 - .L_69)
	.align		4
.L_69:
        /*010c*/ 	.word	index@(_ZN7cutlass13device_kernelIN5flash11enable_sm90INS1_16FlashAttnFwdSm90INS1_25CollectiveMainloopFwdSm90ILi2EN4cute5tupleIJNS5_1CILi1EEES8_S8_EEENS6_IJNS7_ILi128EEENS7_ILi64EEENS7_ILi256EEEEEELi256ENS_12float_e4m3_tEfNS_4arch4Sm90ELb0ELb1ELb0ELb1ELb1ELb0ELb0ELb1ELb0ELb1ELb1ELb0EEENS1_21CollectiveEpilogueFwdINS6_IJSA_SC_SB_EEES9_NS_10bfloat16_tESG_Li256ELb1ELb1ELb1ELb1EEENS1_36VarlenDynamicPersistentTileSchedulerILi128ELi64ELi256ELi128ELb1ELb1ELb1ELb1ELb0ELb1EEEEEEEEEvNT_6ParamsE)
        /*0110*/ 	.word	0x00000018


	//----- nvinfo : EIATTR_MIN_STACK_SIZE
	.align		4
.L_70:
        /*0114*/ 	.byte	0x04, 0x12
        /*0116*/ 	.short	(.L_72 - .L_71)
	.align		4
.L_71:
        /*0118*/ 	.word	index@(_ZN7cutlass13device_kernelIN5flash11enable_sm90INS1_16FlashAttnFwdSm90INS1_25CollectiveMainloopFwdSm90ILi2EN4cute5tupleIJNS5_1CILi1EEES8_S8_EEENS6_IJNS7_ILi128EEENS7_ILi64EEENS7_ILi256EEEEEELi256ENS_12float_e4m3_tEfNS_4arch4Sm90ELb0ELb1ELb0ELb1ELb1ELb1ELb0ELb1ELb0ELb1ELb1ELb0EEENS1_21CollectiveEpilogueFwdINS6_IJSA_SC_SB_EEES9_NS_10bfloat16_tESG_Li256ELb1ELb1ELb1ELb1EEENS1_36VarlenDynamicPersistentTileSchedulerILi128ELi64ELi256ELi128ELb1ELb1ELb1ELb1ELb0ELb1EEEEEEEEEvNT_6ParamsE)
        /*011c*/ 	.word	0x000000a0


	//----- nvinfo : EIATTR_MIN_STACK_SIZE
	.align		4
.L_72:
        /*0120*/ 	.byte	0x04, 0x12
        /*0122*/ 	.short	(.L_74 - .L_73)
	.align		4
.L_73:
        /*0124*/ 	.word	index@(_ZN7cutlass13device_kernelIN5flash11enable_sm90INS1_16FlashAttnFwdSm90INS1_25CollectiveMainloopFwdSm90ILi2EN4cute5tupleIJNS5_1CILi1EEES8_S8_EEENS6_IJNS7_ILi128EEESA_NS7_ILi256EEEEEELi256ENS_12float_e4m3_tEfNS_4arch4Sm90ELb1ELb0ELb0ELb0ELb1ELb0ELb0ELb1ELb0ELb1ELb1ELb0EEENS1_21CollectiveEpilogueFwdINS6_IJSA_SB_SA_EEES9_NS_10bfloat16_tESF_Li256ELb0ELb1ELb1ELb1EEENS1_19SingleTileSchedulerILb0ELb1ELb1ELi128EEEEEEEEEvNT_6ParamsE)
        /*0128*/ 	.word	0x00000010


	//----- nvinfo : EIATTR_MIN_STACK_SIZE
	.align		4
.L_74:
        /*012c*/ 	.byte	0x04, 0x12
        /*012e*/ 	.short	(.L_76 - .L_75)
	.align		4
.L_75:
        /*0130*/ 	.word	index@(_ZN7cutlass13device_kernelIN5flash11enable_sm90INS1_16FlashAttnFwdSm90INS1_25CollectiveMainloopFwdSm90ILi2EN4cute5tupleIJNS5_1CILi1EEES8_S8_EEENS6_IJNS7_ILi128EEESA_NS7_ILi256EEEEEELi256ENS_12float_e4m3_tEfNS_4arch4Sm90ELb1ELb0ELb0ELb1ELb1ELb0ELb0ELb1ELb0ELb1ELb1ELb0EEENS1_21CollectiveEpilogueFwdINS6_IJSA_SB_SA_EEES9_NS_10bfloat16_tESF_Li256ELb1ELb1ELb1ELb1EEENS1_36VarlenDynamicPersistentTileSchedulerILi128ELi128ELi256ELi128ELb1ELb1ELb1ELb1ELb1ELb1EEEEEEEEEvNT_6ParamsE)
        /*0134*/ 	.word	0x00000028


	//----- nvinfo : EIATTR_MIN_STACK_SIZE
	.align		4
.L_76:
        /*0138*/ 	.byte	0x04, 0x12
        /*013a*/ 	.short	(.L_78 - .L_77)
	.align		4
.L_77:
        /*013c*/ 	.word	index@(_ZN7cutlass13device_kernelIN5flash11enable_sm90INS1_16FlashAttnFwdSm90INS1_25CollectiveMainloopFwdSm90ILi2EN4cute5tupleIJNS5_1CILi1EEES8_S8_EEENS6_IJNS7_ILi128EEESA_NS7_ILi256EEEEEELi256ENS_12float_e4m3_tEfNS_4arch4Sm90ELb1ELb0ELb0ELb1ELb1ELb1ELb0ELb1ELb0ELb1ELb1ELb0EEENS1_21CollectiveEpilogueFwdINS6_IJSA_SB_SA_EEES9_NS_10bfloat16_tESF_Li256ELb1ELb1ELb1ELb1EEENS1_36VarlenDynamicPersistentTileSchedulerILi128ELi128ELi256ELi128ELb1ELb1ELb1ELb1ELb1ELb1EEEEEEEEEvNT_6ParamsE)
        /*0140*/ 	.word	0x000001b8
.L_78:


//--------------------- .nv.compat                --------------------------
	.section	.nv.compat,"",@"SHT_CUDA_COMPAT_INFO"
	.align	4
        /*0000*/ 	.byte	0x02, 0x09, 0x01, 0x00, 0x02, 0x02, 0x04, 0x00, 0x02, 0x05, 0x05, 0x00, 0x03, 0x07, 0x01, 0x01
        /*0010*/ 	.byte	0x02, 0x03, 0x01, 0x00, 0x02, 0x06, 0x01, 0x00, 0x04, 0x0b, 0x08, 0x00, 0x00, 0x00, 0x00, 0x00
        /*0020*/ 	.byte	0x00, 0x00, 0x00, 0x00


//--------------------- .nv.info._ZN7cutlass13device_kernelIN5flash11enable_sm90INS1_16FlashAttnFwdSm90INS1_25CollectiveMainloopFwdSm90ILi2EN4cute5tupleIJNS5_1CILi1EEES8_S8_EEENS6_IJNS7_ILi128EEESA_NS7_ILi256EEEEEELi256ENS_12float_e4m3_tEfNS_4arch4Sm90ELb0ELb0ELb0ELb0ELb1ELb0ELb0ELb1ELb0ELb1ELb1ELb0EEENS1_21CollectiveEpilogueFwdINS6_IJSA_SB_SA_EEES9_NS_10bfloat16_tESF_Li256ELb0ELb1ELb1ELb1EEENS1_19SingleTileSchedulerILb0ELb1ELb1ELi128EEEEEEEEEvNT_6ParamsE --------------------------
	.section	.nv.info._ZN7cutlass13device_kernelIN5flash11enable_sm90INS1_16FlashAttnFwdSm90INS1_25CollectiveMainloopFwdSm90ILi2EN4cute5tupleIJNS5_1CILi1EEES8_S8_EEENS6_IJNS7_ILi128EEESA_NS7_ILi256EEEEEELi256ENS_12float_e4m3_tEfNS_4arch4Sm90ELb0ELb0ELb0ELb0ELb1ELb0ELb0ELb1ELb0ELb1ELb1ELb0EEENS1_21CollectiveEpilogueFwdINS6_IJSA_SB_SA_EEES9_NS_10bfloat16_tESF_Li256ELb0ELb1ELb1ELb1EEENS1_19SingleTileSchedulerILb0ELb1ELb1ELi128EEEEEEEEEvNT_6ParamsE,"",@"SHT_CUDA_INFO"
	.sectionflags	@""
	.align	4


	//----- nvinfo : EIATTR_CUDA_API_VERSION
	.align		4
        /*0000*/ 	.byte	0x04, 0x37
        /*0002*/ 	.short	(.L_80 - .L_79)
.L_79:
        /*0004*/ 	.word	0x00000082


	//----- nvinfo : EIATTR_KPARAM_INFO
	.align		4
.L_80:
        /*0008*/ 	.byte	0x04, 0x17
        /*000a*/ 	.short	(.L_82 - .L_81)
.L_81:
        /*000c*/ 	.word	0x00000000
        /*0010*/ 	.short	0x0000
        /*0012*/ 	.short	0x0070
        /*0014*/ 	.byte	0x00, 0xf0, 0x01, 0x28


	//----- nvinfo : EIATTR_SPARSE_MMA_MASK
	.align		4
.L_82:
        /*0018*/ 	.byte	0x03, 0x50
        /*001a*/ 	.short	0x0000


	//----- nvinfo : EIATTR_MAXREG_COUNT
	.align		4
        /*001c*/ 	.byte	0x03, 0x1b
        /*001e*/ 	.short	0x00a8


	//----- nvinfo : EIATTR_NUM_BARRIERS
	.align		4
        /*0020*/ 	.byte	0x02, 0x4c
        /*0022*/ 	.byte	0x10
	.zero		1


	//----- nvinfo : EIATTR_EXTERNS
	.align		4
        /*0024*/ 	.byte	0x04, 0x0f
        /*0026*/ 	.short	(.L_84 - .L_83)


	//   ....[0]....
	.align		4
.L_83:
        /*0028*/ 	.word	index@(__assertfail)


	//----- nvinfo : EIATTR_ANNOTATIONS
	.align		4
.L_84:
        /*002c*/ 	.byte	0x04, 0x55
        /*002e*/ 	.short	(.L_86 - .L_85)


	//   ....[0]....
.L_85:
        /*0030*/ 	.word	0x00000001
        /*0034*/ 	.byte	0x70, 0xb2, 0x00, 0x00, 0x01, 0x00, 0x00, 0x00, 0x50, 0xb3, 0x00, 0x00, 0x01, 0x00, 0x00, 0x00
        /*0044*/ 	.byte	0x50, 0xb4, 0x00, 0x00, 0x01, 0x00, 0x00, 0x00, 0x80, 0xb4, 0x00, 0x00, 0x01, 0x00, 0x00, 0x00
        /*0054*/ 	.byte	0xb0, 0xcf, 0x00, 0x00, 0x01, 0x00, 0x00, 0x00, 0xb0, 0xde, 0x00, 0x00, 0x01, 0x00, 0x00, 0x00
        /*0064*/ 	.byte	0xc0, 0xde, 0x00, 0x00, 0x01, 0x00, 0x00, 0x00, 0xd0, 0xde, 0x00, 0x00, 0x01, 0x00, 0x00, 0x00
        /*0074*/ 	.byte	0x00, 0xe8, 0x00, 0x00, 0x01, 0x00, 0x00, 0x00, 0x10, 0xe8, 0x00, 0x00, 0x01, 0x00, 0x00, 0x00
        /*0084*/ 	.byte	0x90, 0xe8, 0x00, 0x00, 0x01, 0x00, 0x00, 0x00, 0xb0, 0xe8, 0x00, 0x00


	//----- nvinfo : EIATTR_MERCURY_ISA_VERSION
	.align		4
.L_86:
        /*0090*/ 	.byte	0x03, 0x5f
        /*0092*/ 	.short	0x0101


	//----- nvinfo : EIATTR_INT_WARP_WIDE_INSTR_OFFSETS
	.align		4
        /*0094*/ 	.byte	0x04, 0x31
        /*0096*/ 	.short	(.L_88 - .L_87)


	//   ....[0]....
.L_87:
        /*0098*/ 	.word	0x000000c0


	//   ....[1]....
        /*009c*/ 	.word	0x000000d0


	//   ....[2]....
        /*00a0*/ 	.word	0x00000170


	//----- nvinfo : EIATTR_COOP_GROUP_MASK_REGIDS
	.align		4
.L_88:
        /*00a4*/ 	.byte	0x04, 0x29
        /*00a6*/ 	.short	(.L_90 - .L_89)


	//   ....[0]....
.L_89:
        /*00a8*/ 	.word	0xffffffff


	//   ....[1]....
        /*00ac*/ 	.word	0xffffffff


	//   ....[2]....
        /*00b0*/ 	.word	0xffffffff


	//   ....[3]....
        /*00b4*/ 	.word	0xffffffff


	//   ....[4]....
        /*00b8*/ 	.word	0xffffffff


	//   ....[5]....
        /*00bc*/ 	.word	0xffffffff


	//   ....[6]....
        /*00c0*/ 	.word	0xffffffff


	//   ....[7]....
        /*00c4*/ 	.word	0xffffffff


	//   ....[8]....
        /*00c8*/ 	.word	0xffffffff


	//   ....[9]....
        /*00cc*/ 	.word	0xffffffff


	//   ....[10]....
        /*00d0*/ 	.word	0xffffffff


	//   ....[11]....
        /*00d4*/ 	.word	0xffffffff


	//   ....[12]....
        /*00d8*/ 	.word	0xffffffff


	//   ....[13]....
        /*00dc*/ 	.word	0xffffffff


	//   ....[14]....
        /*00e0*/ 	.word	0xffffffff


	//   ....[15]....
        /*00e4*/ 	.word	0xffffffff


	//   ....[16]....
        /*00e8*/ 	.word	0xffffffff


	//   ....[17]....
        /*00ec*/ 	.word	0xffffffff


	//   ....[18]....
        /*00f0*/ 	.word	0xffffffff


	//   ....[19]....
        /*00f4*/ 	.word	0xffffffff


	//   ....[20]....
        /*00f8*/ 	.word	0xffffffff


	//   ....[21]....
        /*00fc*/ 	.word	0xffffffff


	//   ....[22]....
        /*0100*/ 	.word	0xffffffff


	//   ....[23]....
        /*0104*/ 	.word	0xffffffff


	//   ....[24]....
        /*0108*/ 	.word	0xffffffff


	//   ....[25]....
        /*010c*/ 	.word	0xffffffff


	//   ....[26]....
        /*0110*/ 	.word	0xffffffff


	//   ....[27]....
        /*0114*/ 	.word	0xffffffff


	//   ....[28]....
        /*0118*/ 	.word	0xffffffff


	//   ....[29]....
        /*011c*/ 	.word	0xffffffff


	//   ....[30]....
        /*0120*/ 	.word	0xffffffff


	//   ....[31]....
        /*0124*/ 	.word	0xffffffff


	//   ....[32]....
        /*0128*/ 	.word	0xffffffff


	//   ....[33]....
        /*012c*/ 	.word	0xffffffff


	//   ....[34]....
        /*0130*/ 	.word	0xffffffff


	//   ....[35]....
        /*0134*/ 	.word	0xffffffff


	//   ....[36]....
        /*0138*/ 	.word	0xffffffff


	//   ....[37]....
        /*013c*/ 	.word	0xffffffff


	//   ....[38]....
        /*0140*/ 	.word	0xffffffff


	//   ....[39]....
        /*0144*/ 	.word	0xffffffff


	//   ....[40]....
        /*0148*/ 	.word	0xffffffff


	//   ....[41]....
        /*014c*/ 	.word	0xffffffff


	//   ....[42]....
        /*0150*/ 	.word	0xffffffff


	//   ....[43]....
        /*0154*/ 	.word	0xffffffff


	//   ....[44]....
        /*0158*/ 	.word	0xffffffff


	//   ....[45]....
        /*015c*/ 	.word	0xffffffff


	//   ....[46]....
        /*0160*/ 	.word	0xffffffff


	//   ....[47]....
        /*0164*/ 	.word	0xffffffff


	//   ....[48]....
        /*0168*/ 	.word	0xffffffff


	//   ....[49]....
        /*016c*/ 	.word	0xffffffff


	//   ....[50]....
        /*0170*/ 	.word	0xffffffff


	//   ....[51]....
        /*0174*/ 	.word	0xffffffff


	//   ....[52]....
        /*0178*/ 	.word	0xffffffff


	//   ....[53]....
        /*017c*/ 	.word	0xffffffff


	//   ....[54]....
        /*0180*/ 	.word	0xffffffff


	//   ....[55]....
        /*0184*/ 	.word	0xffffffff


	//   ....[56]....
        /*0188*/ 	.word	0xffffffff


	//   ....[57]....
        /*018c*/ 	.word	0xffffffff


	//   ....[58]....
        /*0190*/ 	.word	0xffffffff


	//   ....[59]....
        /*0194*/ 	.word	0xffffffff


	//   ....[60]....
        /*0198*/ 	.word	0xffffffff


	//   ....[61]....
        /*019c*/ 	.word	0xffffffff


	//   ....[62]....
        /*01a0*/ 	.word	0xffffffff


	//   ....[63]....
        /*01a4*/ 	.word	0xffffffff


	//   ....[64]....
        /*01a8*/ 	.word	0xffffffff


	//   ....[65]....
        /*01ac*/ 	.word	0xffffffff


	//   ....[66]....
        /*01b0*/ 	.word	0xffffffff


	//   ....[67]....
        /*01b4*/ 	.word	0xffffffff


	//   ....[68]....
        /*01b8*/ 	.word	0xffffffff


	//   ....[69]....
        /*01bc*/ 	.word	0xffffffff


	//   ....[70]....
        /*01c0*/ 	.word	0xffffffff


	//   ....[71]....
        /*01c4*/ 	.word	0xffffffff


	//   ....[72]....
        /*01c8*/ 	.word	0xffffffff


	//   ....[73]....
        /*01cc*/ 	.word	0xffffffff


	//   ....[74]....
        /*01d0*/ 	.word	0xffffffff


	//   ....[75]....
        /*01d4*/ 	.word	0xffffffff


	//   ....[76]....
        /*01d8*/ 	.word	0xffffffff


	//   ....[77]....
        /*01dc*/ 	.word	0xffffffff


	//   ....[78]....
        /*01e0*/ 	.word	0xffffffff


	//   ....[79]....
        /*01e4*/ 	.word	0xffffffff


	//   ....[80]....
        /*01e8*/ 	.word	0xffffffff


	//   ....[81]....
        /*01ec*/ 	.word	0xffffffff


	//   ....[82]....
        /*01f0*/ 	.word	0xffffffff


	//   ....[83]....
        /*01f4*/ 	.word	0xffffffff


	//   ....[84]....
        /*01f8*/ 	.word	0xffffffff


	//   ....[85]....
        /*01fc*/ 	.word	0xffffffff


	//   ....[86]....
        /*0200*/ 	.word	0xffffffff


	//   ....[87]....
        /*0204*/ 	.word	0xffffffff


	//   ....[88]....
        /*0208*/ 	.word	0xffffffff


	//   ....[89]....
        /*020c*/ 	.word	0xffffffff


	//   ....[90]....
        /*0210*/ 	.word	0xffffffff


	//   ....[91]....
        /*0214*/ 	.word	0xffffffff


	//   ....[92]....
        /*0218*/ 	.word	0xffffffff


	//   ....[93]....
        /*021c*/ 	.word	0xffffffff


	//   ....[94]....
        /*0220*/ 	.word	0xffffffff


	//   ....[95]....
        /*0224*/ 	.word	0xffffffff


	//   ....[96]....
        /*0228*/ 	.word	0xffffffff


	//   ....[97]....
        /*022c*/ 	.word	0xffffffff


	//   ....[98]....
        /*0230*/ 	.word	0xffffffff


	//   ....[99]....
        /*0234*/ 	.word	0xffffffff


	//   ....[100]....
        /*0238*/ 	.word	0xffffffff


	//   ....[101]....
        /*023c*/ 	.word	0xffffffff


	//   ....[102]....
        /*0240*/ 	.word	0xffffffff


	//   ....[103]....
        /*0244*/ 	.word	0xffffffff


	//   ....[104]....
        /*0248*/ 	.word	0xffffffff


	//   ....[105]....
        /*024c*/ 	.word	0xffffffff


	//   ....[106]....
        /*0250*/ 	.word	0xffffffff


	//   ....[107]....
        /*0254*/ 	.word	0xffffffff


	//   ....[108]....
        /*0258*/ 	.word	0xffffffff


	//   ....[109]....
        /*025c*/ 	.word	0xffffffff


	//   ....[110]....
        /*0260*/ 	.word	0xffffffff


	//   ....[111]....
        /*0264*/ 	.word	0xffffffff


	//   ....[112]....
        /*0268*/ 	.word	0xffffffff


	//   ....[113]....
        /*026c*/ 	.word	0xffffffff


	//   ....[114]....
        /*0270*/ 	.word	0xffffffff


	//   ....[115]....
        /*0274*/ 	.word	0xffffffff


	//   ....[116]....
        /*0278*/ 	.word	0xffffffff


	//   ....[117]....
        /*027c*/ 	.word	0xffffffff


	//   ....[118]....
        /*0280*/ 	.word	0xffffffff


	//   ....[119]....
        /*0284*/ 	.word	0xffffffff


	//   ....[120]....
        /*0288*/ 	.word	0xffffffff


	//   ....[121]....
        /*028c*/ 	.word	0xffffffff


	//   ....[122]....
        /*0290*/ 	.word	0xffffffff


	//   ....[123]....
        /*0294*/ 	.word	0xffffffff


	//   ....[124]....
        /*0298*/ 	.word	0xffffffff


	//   ....[125]....
        /*029c*/ 	.word	0xffffffff


	//   ....[126]....
        /*02a0*/ 	.word	0xffffffff


	//   ....[127]....
        /*02a4*/ 	.word	0xffffffff


	//   ....[128]....
        /*02a8*/ 	.word	0xffffffff


	//   ....[129]....
        /*02ac*/ 	.word	0xffffffff


	//   ....[130]....
        /*02b0*/ 	.word	0xffffffff


	//   ....[131]....
        /*02b4*/ 	.word	0xffffffff


	//   ....[132]....
        /*02b8*/ 	.word	0xffffffff


	//   ....[133]....
        /*02bc*/ 	.word	0xffffffff


	//   ....[134]....
        /*02c0*/ 	.word	0xffffffff


	//   ....[135]....
        /*02c4*/ 	.word	0xffffffff


	//   ....[136]....
        /*02c8*/ 	.word	0xffffffff


	//   ....[137]....
        /*02cc*/ 	.word	0xffffffff


	//   ....[138]....
        /*02d0*/ 	.word	0xffffffff


	//   ....[139]....
        /*02d4*/ 	.word	0xffffffff


	//   ....[140]....
        /*02d8*/ 	.word	0xffffffff


	//   ....[141]....
        /*02dc*/ 	.word	0xffffffff


	//   ....[142]....
        /*02e0*/ 	.word	0xffffffff


	//   ....[143]....
        /*02e4*/ 	.word	0xffffffff


	//   ....[144]....
        /*02e8*/ 	.word	0xffffffff


	//   ....[145]....
        /*02ec*/ 	.word	0xffffffff


	//   ....[146]....
        /*02f0*/ 	.word	0xffffffff


	//   ....[147]....
        /*02f4*/ 	.word	0xffffffff


	//   ....[148]....
        /*02f8*/ 	.word	0xffffffff


	//   ....[149]....
        /*02fc*/ 	.word	0xffffffff


	//   ....[150]....
        /*0300*/ 	.word	0xffffffff


	//   ....[151]....
        /*0304*/ 	.word	0xffffffff


	//   ....[152]....
        /*0308*/ 	.word	0xffffffff


	//   ....[153]....
        /*030c*/ 	.word	0xffffffff


	//   ....[154]....
        /*0310*/ 	.word	0xffffffff


	//   ....[155]....
        /*0314*/ 	.word	0xffffffff


	//   ....[156]....
        /*0318*/ 	.word	0xffffffff


	//   ....[157]....
        /*031c*/ 	.word	0xffffffff


	//   ....[158]....
        /*0320*/ 	.word	0xffffffff


	//   ....[159]....
        /*0324*/ 	.word	0xffffffff


	//   ....[160]....
        /*0328*/ 	.word	0xffffffff


	//   ....[161]....
        /*032c*/ 	.word	0xffffffff


	//   ....[162]....
        /*0330*/ 	.word	0xffffffff


	//   ....[163]....
        /*0334*/ 	.word	0xffffffff


	//   ....[164]....
        /*0338*/ 	.word	0xffffffff


	//   ....[165]....
        /*033c*/ 	.word	0xffffffff


	//   ....[166]....
        /*0340*/ 	.word	0xffffffff


	//   ....[167]....
        /*0344*/ 	.word	0xffffffff


	//   ....[168]....
        /*0348*/ 	.word	0xffffffff


	//   ....[169]....
        /*034c*/ 	.word	0xffffffff


	//   ....[170]....
        /*0350*/ 	.word	0xffffffff


	//   ....[171]....
        /*0354*/ 	.word	0xffffffff


	//   ....[172]....
        /*0358*/ 	.word	0xffffffff


	//   ....[173]....
        /*035c*/ 	.word	0xffffffff


	//   ....[174]....
        /*0360*/ 	.word	0xffffffff


	//   ....[175]....
        /*0364*/ 	.word	0xffffffff


	//   ....[176]....
        /*0368*/ 	.word	0xffffffff


	//   ....[177]....
        /*036c*/ 	.word	0xffffffff


	//   ....[178]....
        /*0370*/ 	.word	0xffffffff


	//   ....[179]....
        /*0374*/ 	.word	0xffffffff


	//   ....[180]....
        /*0378*/ 	.word	0xffffffff


	//   ....[181]....
        /*037c*/ 	.word	0xffffffff


	//   ....[182]....
        /*0380*/ 	.word	0xffffffff


	//   ....[183]....
        /*0384*/ 	.word	0xffffffff


	//   ....[184]....
        /*0388*/ 	.word	0xffffffff


	//   ....[185]....
        /*038c*/ 	.word	0xffffffff


	//   ....[186]....
        /*0390*/ 	.word	0xffffffff


	//   ....[187]....
        /*0394*/ 	.word	0xffffffff


	//   ....[188]....
        /*0398*/ 	.word	0xffffffff


	//   ....[189]....
        /*039c*/ 	.word	0xffffffff


	//   ....[190]....
        /*03a0*/ 	.word	0xffffffff


	//   ....[191]....
        /*03a4*/ 	.word	0xffffffff


	//   ....[192]....
        /*03a8*/ 	.word	0xffffffff


	//   ....[193]....
        /*03ac*/ 	.word	0xffffffff


	//   ....[194]....
        /*03b0*/ 	.word	0xffffffff


	//   ....[195]....
        /*03b4*/ 	.word	0xffffffff


	//   ....[196]....
        /*03b8*/ 	.word	0xffffffff


	//   ....[197]....
        /*03bc*/ 	.word	0xffffffff


	//   ....[198]....
        /*03c0*/ 	.word	0xffffffff


	//   ....[199]....
        /*03c4*/ 	.word	0xffffffff


	//   ....[200]....
        /*03c8*/ 	.word	0xffffffff


	//   ....[201]....
        /*03cc*/ 	.word	0xffffffff


	//   ....[202]....
        /*03d0*/ 	.word	0xffffffff


	//   ....[203]....
        /*03d4*/ 	.word	0xffffffff


	//   ....[204]....
        /*03d8*/ 	.word	0xffffffff


	//   ....[205]....
        /*03dc*/ 	.word	0xffffffff


	//   ....[206]....
        /*03e0*/ 	.word	0xffffffff


	//   ....[207]....
        /*03e4*/ 	.word	0xffffffff


	//   ....[208]....
        /*03e8*/ 	.word	0xffffffff


	//   ....[209]....
        /*03ec*/ 	.word	0xffffffff


	//   ....[210]....
        /*03f0*/ 	.word	0xffffffff


	//   ....[211]....
        /*03f4*/ 	.word	0xffffffff


	//   ....[212]....
        /*03f8*/ 	.word	0xffffffff


	//   ....[213]....
        /*03fc*/ 	.word	0xffffffff


	//   ....[214]....
        /*0400*/ 	.word	0xffffffff


	//   ....[215]....
        /*0404*/ 	.word	0xffffffff


	//   ....[216]....
        /*0408*/ 	.word	0xffffffff


	//   ....[217]....
        /*040c*/ 	.word	0xffffffff


	//   ....[218]....
        /*0410*/ 	.word	0xffffffff


	//   ....[219]....
        /*0414*/ 	.word	0xffffffff


	//   ....[220]....
        /*0418*/ 	.word	0xffffffff


	//   ....[221]....
        /*041c*/ 	.word	0xffffffff


	//   ....[222]....
        /*0420*/ 	.word	0xffffffff


	//   ....[223]....
        /*0424*/ 	.word	0xffffffff


	//   ....[224]....
        /*0428*/ 	.word	0xffffffff


	//   ....[225]....
        /*042c*/ 	.word	0xffffffff


	//   ....[226]....
        /*0430*/ 	.word	0xffffffff


	//   ....[227]....
        /*0434*/ 	.word	0xffffffff


	//   ....[228]....
        /*0438*/ 	.word	0xffffffff


	//   ....[229]....
        /*043c*/ 	.word	0xffffffff


	//   ....[230]....
        /*0440*/ 	.word	0xffffffff


	//   ....[231]....
        /*0444*/ 	.word	0xffffffff


	//   ....[232]....
        /*0448*/ 	.word	0xffffffff


	//   ....[233]....
        /*044c*/ 	.word	0xffffffff


	//   ....[234]....
        /*0450*/ 	.word	0xffffffff


	//   ....[235]....
        /*0454*/ 	.word	0xffffffff


	//   ....[236]....
        /*0458*/ 	.word	0xffffffff


	//   ....[237]....
        /*045c*/ 	.word	0x0500000f


	//   ....[238]....
        /*0460*/ 	.word	0x0500000f


	//   ....[239]....
        /*0464*/ 	.word	0x0500000f


	//   ....[240]....
        /*0468*/ 	.word	0x0500000f


	//   ....[241]....
        /*046c*/ 	.word	0x0500000f


	//   ....[242]....
        /*0470*/ 	.word	0x0500000f


	//   ....[243]....
        /*0474*/ 	.word	0x0500000f


	//   ....[244]....
        /*0478*/ 	.word	0x0500000f


	//   ....[245]....
        /*047c*/ 	.word	0x0500000f


	//   ....[246]....
        /*0480*/ 	.word	0x0500000f


	//   ....[247]....
        /*0484*/ 	.word	0x0500000f


	//   ....[248]....
        /*0488*/ 	.word	0x0500000f


	//   ....[249]....
        /*048c*/ 	.word	0x0500000f


	//   ....[250]....
        /*0490*/ 	.word	0x0500000f


	//   ....[251]....
        /*0494*/ 	.word	0x0500000f


	//   ....[252]....
        /*0498*/ 	.word	0x0500000f


	//   ....[253]....
        /*049c*/ 	.word	0x0500000f


	//   ....[254]....
        /*04a0*/ 	.word	0x0500000f


	//   ....[255]....
        /*04a4*/ 	.word	0x0500000f


	//   ....[0]....
        /*04a8*/ 	.word	0x0500000f


	//   ....[1]....
        /*04ac*/ 	.word	0x0500000f


	//   ....[2]....
        /*04b0*/ 	.word	0x0500000f


	//   ....[3]....
        /*04b4*/ 	.word	0x0500000f


	//   ....[4]....
        /*04b8*/ 	.word	0x0500000f


	//   ....[5]....
        /*04bc*/ 	.word	0x0500000f


	//   ....[6]....
        /*04c0*/ 	.word	0x0500000f


	//   ....[7]....
        /*04c4*/ 	.word	0x0500000f


	//   ....[8]....
        /*04c8*/ 	.word	0x0500000f


	//   ....[9]....
        /*04cc*/ 	.word	0x0500000f


	//   ....[10]....
        /*04d0*/ 	.word	0x0500000f


	//   ....[11]....
        /*04d4*/ 	.word	0x0500000f


	//   ....[12]....
        /*04d8*/ 	.word	0x0500000f


	//   ....[13]....
        /*04dc*/ 	.word	0x0500000f


	//   ....[14]....
        /*04e0*/ 	.word	0x0500000f


	//   ....[15]....
        /*04e4*/ 	.word	0x0500000f


	//   ....[16]....
        /*04e8*/ 	.word	0x0500000f


	//   ....[17]....
        /*04ec*/ 	.word	0x0500000f


	//   ....[18]....
        /*04f0*/ 	.word	0x0500000f


	//   ....[19]....
        /*04f4*/ 	.word	0x0500000f


	//   ....[20]....
        /*04f8*/ 	.word	0x0500000f


	//   ....[21]....
        /*04fc*/ 	.word	0x0500000f


	//   ....[22]....
        /*0500*/ 	.word	0x0500000f


	//   ....[23]....
        /*0504*/ 	.word	0x0500000f


	//   ....[24]....
        /*0508*/ 	.word	0x0500000f


	//   ....[25]....
        /*050c*/ 	.word	0x0500000f


	//   ....[26]....
        /*0510*/ 	.word	0x0500000f


	//   ....[27]....
        /*0514*/ 	.word	0x0500000f


	//   ....[28]....
        /*0518*/ 	.word	0x0500000f


	//   ....[29]....
        /*051c*/ 	.word	0x0500000f


	//   ....[30]....
        /*0520*/ 	.word	0x0500000f


	//   ....[31]....
        /*0524*/ 	.word	0x0500000f


	//   ....[32]....
        /*0528*/ 	.word	0x0500000f


	//   ....[33]....
        /*052c*/ 	.word	0x0500000f


	//   ....[34]....
        /*0530*/ 	.word	0x0500000f


	//   ....[35]....
        /*0534*/ 	.word	0x0500000f


	//   ....[36]....
        /*0538*/ 	.word	0x0500000f


	//   ....[37]....
        /*053c*/ 	.word	0x0500000f


	//   ....[38]....
        /*0540*/ 	.word	0x0500000f


	//   ....[39]....
        /*0544*/ 	.word	0x0500000f


	//   ....[40]....
        /*0548*/ 	.word	0x0500000f


	//   ....[41]....
        /*054c*/ 	.word	0x0500000f


	//   ....[42]....
        /*0550*/ 	.word	0x0500000f


	//   ....[43]....
        /*0554*/ 	.word	0x0500000f


	//   ....[44]....
        /*0558*/ 	.word	0x0500000f


	//   ....[45]....
        /*055c*/ 	.word	0x0500000f


	//   ....[46]....
        /*0560*/ 	.word	0x0500000f


	//   ....[47]....
        /*0564*/ 	.word	0x0500000f


	//   ....[48]....
        /*0568*/ 	.word	0x0500000f


	//   ....[49]....
        /*056c*/ 	.word	0x0500000f


	//   ....[50]....
        /*0570*/ 	.word	0x0500000f


	//   ....[51]....
        /*0574*/ 	.word	0x0500000f


	//   ....[52]....
        /*0578*/ 	.word	0x0500000f


	//   ....[53]....
        /*057c*/ 	.word	0x0500000f


	//   ....[54]....
        /*0580*/ 	.word	0x0500000f


	//   ....[55]....
        /*0584*/ 	.word	0x0500000f


	//   ....[56]....
        /*0588*/ 	.word	0x0500000f


	//   ....[57]....
        /*058c*/ 	.word	0x0500000f


	//   ....[58]....
        /*0590*/ 	.word	0x0500000f


	//   ....[59]....
        /*0594*/ 	.word	0x0500000f


	//   ....[60]....
        /*0598*/ 	.word	0x0500000f


	//   ....[61]....
        /*059c*/ 	.word	0x0500000f


	//----- nvinfo : EIATTR_COOP_GROUP_INSTR_OFFSETS
	.align		4
.L_90:
        /*05a0*/ 	.byte	0x04, 0x28
        /*05a2*/ 	.short	(.L_92 - .L_91)


	//   ....[0]....
.L_91:
        /*05a4*/ 	.word	0x00000080


	//   ....[1]....
        /*05a8*/ 	.word	0x00000090


	//   ....[2]....
        /*05ac*/ 	.word	0x000002d0


	//   ....[3]....
        /*05b0*/ 	.word	0x00000430


	//   ....[4]....
        /*05b4*/ 	.word	0x00000550


	//   ....[5]....
        /*05b8*/ 	.word	0x000006b0


	//   ....[6]....
        /*05bc*/ 	.word	0x00001560


	//   ....[7]....
        /*05c0*/ 	.word	0x000024c0


	//   ....[8]....
        /*05c4*/ 	.word	0x000025c0


	//   ....[9]....
        /*05c8*/ 	.word	0x00002b30


	//   ....[10]....
        /*05cc*/ 	.word	0x00002bb0


	//   ....[11]....
        /*05d0*/ 	.word	0x00004030


	//   ....[12]....
        /*05d4*/ 	.word	0x00004050


	//   ....[13]....
        /*05d8*/ 	.word	0x000047f0


	//   ....[14]....
        /*05dc*/ 	.word	0x000049c0


	//   ....[15]....
        /*05e0*/ 	.word	0x00005d80


	//   ....[16]....
        /*05e4*/ 	.word	0x00005d90


	//   ....[17]....
        /*05e8*/ 	.word	0x00005df0


	//   ....[18]....
        /*05ec*/ 	.word	0x00005e00


	//   ....[19]....
        /*05f0*/ 	.word	0x00007380


	//   ....[20]....
        /*05f4*/ 	.word	0x000073b0


	//   ....[21]....
        /*05f8*/ 	.word	0x000073d0


	//   ....[22]....
        /*05fc*/ 	.word	0x000073e0


	//   ....[23]....
        /*0600*/ 	.word	0x000073f0


	//   ....[24]....
        /*0604*/ 	.word	0x00007400


	//   ....[25]....
        /*0608*/ 	.word	0x00007410


	//   ....[26]....
        /*060c*/ 	.word	0x00007420


	//   ....[27]....
        /*0610*/ 	.word	0x00007440


	//   ....[28]....
        /*0614*/ 	.word	0x00007450


	//   ....[29]....
        /*0618*/ 	.word	0x00007460


	//   ....[30]....
        /*061c*/ 	.word	0x00007470


	//   ....[31]....
        /*0620*/ 	.word	0x00007480


	//   ....[32]....
        /*0624*/ 	.word	0x00007490


	//   ....[33]....
        /*0628*/ 	.word	0x000074a0


	//   ....[34]....
        /*062c*/ 	.word	0x000074b0


	//   ....[35]....
        /*0630*/ 	.word	0x000074c0


	//   ....[36]....
        /*0634*/ 	.word	0x000074d0


	//   ....[37]....
        /*0638*/ 	.word	0x000074e0


	//   ....[38]....
        /*063c*/ 	.word	0x000074f0


	//   ....[39]....
        /*0640*/ 	.word	0x00007500


	//   ....[40]....
        /*0644*/ 	.word	0x00007510


	//   ....[41]....
        /*0648*/ 	.word	0x00007520


	//   ....[42]....
        /*064c*/ 	.word	0x00007530


	//   ....[43]....
        /*0650*/ 	.word	0x00007540


	//   ....[44]....
        /*0654*/ 	.word	0x00007550


	//   ....[45]....
        /*0658*/ 	.word	0x00007560


	//   ....[46]....
        /*065c*/ 	.word	0x00007570


	//   ....[47]....
        /*0660*/ 	.word	0x00007580


	//   ....[48]....
        /*0664*/ 	.word	0x00007590


	//   ....[49]....
        /*0668*/ 	.word	0x000075a0


	//   ....[50]....
        /*066c*/ 	.word	0x000075b0


	//   ....[51]....
        /*0670*/ 	.word	0x000075c0


	//   ....[52]....
        /*0674*/ 	.word	0x000075d0


	//   ....[53]....
        /*0678*/ 	.word	0x000075e0


	//   ....[54]....
        /*067c*/ 	.word	0x000075f0


	//   ....[55]....
        /*0680*/ 	.word	0x00007600


	//   ....[56]....
        /*0684*/ 	.word	0x00007610


	//   ....[57]....
        /*0688*/ 	.word	0x00007620


	//   ....[58]....
        /*068c*/ 	.word	0x00007630


	//   ....[59]....
        /*0690*/ 	.word	0x00007640


	//   ....[60]....
        /*0694*/ 	.word	0x00007650


	//   ....[61]....
        /*0698*/ 	.word	0x00007660


	//   ....[62]....
        /*069c*/ 	.word	0x00007670


	//   ....[63]....
        /*06a0*/ 	.word	0x00007680


	//   ....[64]....
        /*06a4*/ 	.word	0x00007690


	//   ....[65]....
        /*06a8*/ 	.word	0x000076a0


	//   ....[66]....
        /*06ac*/ 	.word	0x000076b0


	//   ....[67]....
        /*06b0*/ 	.word	0x000076c0


	//   ....[68]....
        /*06b4*/ 	.word	0x000076d0


	//   ....[69]....
        /*06b8*/ 	.word	0x000076e0


	//   ....[70]....
        /*06bc*/ 	.word	0x000076f0


	//   ....[71]....
        /*06c0*/ 	.word	0x00007700


	//   ....[72]....
        /*06c4*/ 	.word	0x00007710


	//   ....[73]....
        /*06c8*/ 	.word	0x00007720


	//   ....[74]....
        /*06cc*/ 	.word	0x00007730


	//   ....[75]....
        /*06d0*/ 	.word	0x00007740


	//   ....[76]....
        /*06d4*/ 	.word	0x00007750


	//   ....[77]....
        /*06d8*/ 	.word	0x00007760


	//   ....[78]....
        /*06dc*/ 	.word	0x00007770


	//   ....[79]....
        /*06e0*/ 	.word	0x00007780


	//   ....[80]....
        /*06e4*/ 	.word	0x00007790


	//   ....[81]....
        /*06e8*/ 	.word	0x000077a0


	//   ....[82]....
        /*06ec*/ 	.word	0x000077b0


	//   ....[83]....
        /*06f0*/ 	.word	0x000077c0


	//   ....[84]....
        /*06f4*/ 	.word	0x000077d0


	//   ....[85]....
        /*06f8*/ 	.word	0x000077e0


	//   ....[86]....
        /*06fc*/ 	.word	0x000077f0


	//   ....[87]....
        /*0700*/ 	.word	0x00007800


	//   ....[88]....
        /*0704*/ 	.word	0x00007810


	//   ....[89]....
        /*0708*/ 	.word	0x00007820


	//   ....[90]....
        /*070c*/ 	.word	0x00007830


	//   ....[91]....
        /*0710*/ 	.word	0x00007840


	//   ....[92]....
        /*0714*/ 	.word	0x00007850


	//   ....[93]....
        /*0718*/ 	.word	0x00007860


	//   ....[94]....
        /*071c*/ 	.word	0x00007870


	//   ....[95]....
        /*0720*/ 	.word	0x00007880


	//   ....[96]....
        /*0724*/ 	.word	0x000078a0


	//   ....[97]....
        /*0728*/ 	.word	0x000078b0


	//   ....[98]....
        /*072c*/ 	.word	0x000078c0


	//   ....[99]....
        /*0730*/ 	.word	0x000078d0


	//   ....[100]....
        /*0734*/ 	.word	0x000078e0


	//   ....[101]....
        /*0738*/ 	.word	0x000078f0


	//   ....[102]....
        /*073c*/ 	.word	0x00007910


	//   ....[103]....
        /*0740*/ 	.word	0x00007920


	//   ....[104]....
        /*0744*/ 	.word	0x00007930


	//   ....[105]....
        /*0748*/ 	.word	0x00007940


	//   ....[106]....
        /*074c*/ 	.word	0x00007970


	//   ....[107]....
        /*0750*/ 	.word	0x00007990


	//   ....[108]....
        /*0754*/ 	.word	0x000079a0


	//   ....[109]....
        /*0758*/ 	.word	0x000079b0


	//   ....[110]....
        /*075c*/ 	.word	0x000079d0


	//   ....[111]....
        /*0760*/ 	.word	0x000079e0


	//   ....[112]....
        /*0764*/ 	.word	0x00007a00


	//   ....[113]....
        /*0768*/ 	.word	0x00007a20


	//   ....[114]....
        /*076c*/ 	.word	0x00007a40


	//   ....[115]....
        /*0770*/ 	.word	0x00007a70


	//   ....[116]....
        /*0774*/ 	.word	0x00007aa0


	//   ....[117]....
        /*0778*/ 	.word	0x00007ad0


	//   ....[118]....
        /*077c*/ 	.word	0x00007b00


	//   ....[119]....
        /*0780*/ 	.word	0x00007b30


	//   ....[120]....
        /*0784*/ 	.word	0x00007b60


	//   ....[121]....
        /*0788*/ 	.word	0x00007b90


	//   ....[122]....
        /*078c*/ 	.word	0x00007bc0


	//   ....[123]....
        /*0790*/ 	.word	0x00007c00


	//   ....[124]....
        /*0794*/ 	.word	0x00007c30


	//   ....[125]....
        /*0798*/ 	.word	0x00007c60


	//   ....[126]....
        /*079c*/ 	.word	0x00007c90


	//   ....[127]....
        /*07a0*/ 	.word	0x00007cc0


	//   ....[128]....
        /*07a4*/ 	.word	0x00007d00


	//   ....[129]....
        /*07a8*/ 	.word	0x00007d30


	//   ....[130]....
        /*07ac*/ 	.word	0x00007d70


	//   ....[131]....
        /*07b0*/ 	.word	0x00007da0


	//   ....[132]....
        /*07b4*/ 	.word	0x00007dd0


	//   ....[133]....
        /*07b8*/ 	.word	0x00007e10


	//   ....[134]....
        /*07bc*/ 	.word	0x00007e50


	//   ....[135]....
        /*07c0*/ 	.word	0x00007ed0


	//   ....[136]....
        /*07c4*/ 	.word	0x00007f30


	//   ....[137]....
        /*07c8*/ 	.word	0x00007f80


	//   ....[138]....
        /*07cc*/ 	.word	0x00007fc0


	//   ....[139]....
        /*07d0*/ 	.word	0x00008000


	//   ....[140]....
        /*07d4*/ 	.word	0x00008040


	//   ....[141]....
        /*07d8*/ 	.word	0x000080e0


	//   ....[142]....
        /*07dc*/ 	.word	0x00008110


	//   ....[143]....
        /*07e0*/ 	.word	0x00008150


	//   ....[144]....
        /*07e4*/ 	.word	0x00008180


	//   ....[145]....
        /*07e8*/ 	.word	0x000081d0


	//   ....[146]....
        /*07ec*/ 	.word	0x00008250


	//   ....[147]....
        /*07f0*/ 	.word	0x00008500


	//   ....[148]....
        /*07f4*/ 	.word	0x00008550


	//   ....[149]....
        /*07f8*/ 	.word	0x00008590


	//   ....[150]....
        /*07fc*/ 	.word	0x000085d0


	//   ....[151]....
        /*0800*/ 	.word	0x00008600


	//   ....[152]....
        /*0804*/ 	.word	0x00008630


	//   ....[153]....
        /*0808*/ 	.word	0x000093b0


	//   ....[154]....
        /*080c*/ 	.word	0x000093e0


	//   ....[155]....
        /*0810*/ 	.word	0x0000a530


	//   ....[156]....
        /*0814*/ 	.word	0x0000b790


	//   ....[157]....
        /*0818*/ 	.word	0x0000b7d0


	//   ....[158]....
        /*081c*/ 	.word	0x0000b800


	//   ....[159]....
        /*0820*/ 	.word	0x0000b880


	//   ....[160]....
        /*0824*/ 	.word	0x0000b8f0


	//   ....[161]....
        /*0828*/ 	.word	0x0000b910


	//   ....[162]....
        /*082c*/ 	.word	0x0000b970


	//   ....[163]....
        /*0830*/ 	.word	0x0000b990


	//   ....[164]....
        /*0834*/ 	.word	0x0000b9f0


	//   ....[165]....
        /*0838*/ 	.word	0x0000ba10


	//   ....[166]....
        /*083c*/ 	.word	0x0000ba70


	//   ....[167]....
        /*0840*/ 	.word	0x0000ba90


	//   ....[168]....
        /*0844*/ 	.word	0x0000baf0


	//   ....[169]....
        /*0848*/ 	.word	0x0000bb10


	//   ....[170]....
        /*084c*/ 	.word	0x0000bb70


	//   ....[171]....
        /*0850*/ 	.word	0x0000bb90


	//   ....[172]....
        /*0854*/ 	.word	0x0000bf30


	//   ....[173]....
        /*0858*/ 	.word	0x0000bf60


	//   ....[174]....
        /*085c*/ 	.word	0x0000bff0


	//   ....[175]....
        /*0860*/ 	.word	0x0000c030


	//   ....[176]....
        /*0864*/ 	.word	0x0000c060


	//   ....[177]....
        /*0868*/ 	.word	0x0000c090


	//   ....[178]....
        /*086c*/ 	.word	0x0000c0f0


	//   ....[179]....
        /*0870*/ 	.word	0x0000c120


	//   ....[180]....
        /*0874*/ 	.word	0x0000c180


	//   ....[181]....
        /*0878*/ 	.word	0x0000c1b0


	//   ....[182]....
        /*087c*/ 	.word	0x0000c210


	//   ....[183]....
        /*0880*/ 	.word	0x0000c230


	//   ....[184]....
        /*0884*/ 	.word	0x0000c270


	//   ....[185]....
        /*0888*/ 	.word	0x0000c290


	//   ....[186]....
        /*088c*/ 	.word	0x0000c320


	//   ....[187]....
        /*0890*/ 	.word	0x0000c350


	//   ....[188]....
        /*0894*/ 	.word	0x0000c8d0


	//   ....[189]....
        /*0898*/ 	.word	0x0000c900


	//   ....[190]....
        /*089c*/ 	.word	0x0000c920


	//   ....[191]....
        /*08a0*/ 	.word	0x0000c980


	//   ....[192]....
        /*08a4*/ 	.word	0x0000ca00


	//   ....[193]....
        /*08a8*/ 	.word	0x0000ca20


	//   ....[194]....
        /*08ac*/ 	.word	0x0000caa0


	//   ....[195]....
        /*08b0*/ 	.word	0x0000cac0


	//   ....[196]....
        /*08b4*/ 	.word	0x0000cb40


	//   ....[197]....
        /*08b8*/ 	.word	0x0000cb60


	//   ....[198]....
        /*08bc*/ 	.word	0x0000cbe0


	//   ....[199]....
        /*08c0*/ 	.word	0x0000cc00


	//   ....[200]....
        /*08c4*/ 	.word	0x0000cc80


	//   ....[201]....
        /*08c8*/ 	.word	0x0000cca0


	//   ....[202]....
        /*08cc*/ 	.word	0x0000cd20


	//   ....[203]....
        /*08d0*/ 	.word	0x0000cd50


	//   ....[204]....
        /*08d4*/ 	.word	0x0000d3c0


	//   ....[205]....
        /*08d8*/ 	.word	0x0000d3e0


	//   ....[206]....
        /*08dc*/ 	.word	0x0000d3f0


	//   ....[207]....
        /*08e0*/ 	.word	0x0000d400


	//   ....[208]....
        /*08e4*/ 	.word	0x0000d410


	//   ....[209]....
        /*08e8*/ 	.word	0x0000d420


	//   ....[210]....
        /*08ec*/ 	.word	0x0000d440


	//   ....[211]....
        /*08f0*/ 	.word	0x0000d490


	//   ....[212]....
        /*08f4*/ 	.word	0x0000d4b0


	//   ....[213]....
        /*08f8*/ 	.word	0x0000d4f0


	//   ....[214]....
        /*08fc*/ 	.word	0x0000d510


	//   ....[215]....
        /*0900*/ 	.word	0x0000d550


	//   ....[216]....
        /*0904*/ 	.word	0x0000d570


	//   ....[217]....
        /*0908*/ 	.word	0x0000d5b0


	//   ....[218]....
        /*090c*/ 	.word	0x0000d5d0


	//   ....[219]....
        /*0910*/ 	.word	0x0000d600


	//   ....[220]....
        /*0914*/ 	.word	0x0000d980


	//   ....[221]....
        /*0918*/ 	.word	0x0000d9a0


	//   ....[222]....
        /*091c*/ 	.word	0x0000d9c0


	//   ....[223]....
        /*0920*/ 	.word	0x0000d9d0


	//   ....[224]....
        /*0924*/ 	.word	0x0000d9e0


	//   ....[225]....
        /*0928*/ 	.word	0x0000da00


	//   ....[226]....
        /*092c*/ 	.word	0x0000da50


	//   ....[227]....
        /*0930*/ 	.word	0x0000da70


	//   ....[228]....
        /*0934*/ 	.word	0x0000dab0


	//   ....[229]....
        /*0938*/ 	.word	0x0000dad0


	//   ....[230]....
        /*093c*/ 	.word	0x0000db10


	//   ....[231]....
        /*0940*/ 	.word	0x0000db30


	//   ....[232]....
        /*0944*/ 	.word	0x0000db70


	//   ....[233]....
        /*0948*/ 	.word	0x0000db90


	//   ....[234]....
        /*094c*/ 	.word	0x0000dbc0


	//   ....[235]....
        /*0950*/ 	.word	0x0000dc20


	//   ....[236]....
        /*0954*/ 	.word	0x0000f120


	//   ....[237]....
        /*0958*/ 	.word	0x0000f640


	//   ....[238]....
        /*095c*/ 	.word	0x0000f730


	//   ....[239]....
        /*0960*/ 	.word	0x0000f820


	//   ....[240]....
        /*0964*/ 	.word	0x0000f8d0


	//   ....[241]....
        /*0968*/ 	.word	0x0000f9a0


	//   ....[242]....
        /*096c*/ 	.word	0x0000fa00


	//   ....[243]....
        /*0970*/ 	.word	0x0000fad0


	//   ....[244]....
        /*0974*/ 	.word	0x0000fb30


	//   ....[245]....
        /*0978*/ 	.word	0x0000fc00


	//   ....[246]....
        /*097c*/ 	.word	0x0000fc60


	//   ....[247]....
        /*0980*/ 	.word	0x0000fd30


	//   ....[248]....
        /*0984*/ 	.word	0x0000fd90


	//   ....[249]....
        /*0988*/ 	.word	0x0000fe60


	//   ....[250]....
        /*098c*/ 	.word	0x0000fec0


	//   ....[251]....
        /*0990*/ 	.word	0x0000ff90


	//   ....[252]....
        /*0994*/ 	.word	0x0000fff0


	//   ....[253]....
        /*0998*/ 	.word	0x000100b0


	//   ....[254]....
        /*099c*/ 	.word	0x00010240


	//   ....[255]....
        /*09a0*/ 	.word	0x000102d0


	//   ....[0]....
        /*09a4*/ 	.word	0x000103c0


	//   ....[1]....
        /*09a8*/ 	.word	0x00010410


	//   ....[2]....
        /*09ac*/ 	.word	0x00010510


	//   ....[3]....
        /*09b0*/ 	.word	0x00010560


	//   ....[4]....
        /*09b4*/ 	.word	0x00010660


	//   ....[5]....
        /*09b8*/ 	.word	0x000106b0


	//   ....[6]....
        /*09bc*/ 	.word	0x00010790


	//   ....[7]....
        /*09c0*/ 	.word	0x00010830


	//   ....[8]....
        /*09c4*/ 	.word	0x000108a0


	//   ....[9]....
        /*09c8*/ 	.word	0x00010960


	//   ....[10]....
        /*09cc*/ 	.word	0x000109c0


	//   ....[11]....
        /*09d0*/ 	.word	0x00010a90


	//   ....[12]....
        /*09d4*/ 	.word	0x00010b00


	//   ....[13]....
        /*09d8*/ 	.word	0x00010bc0


	//   ....[14]....
        /*09dc*/ 	.word	0x00010c40


	//   ....[15]....
        /*09e0*/ 	.word	0x00010c90


	//   ....[16]....
        /*09e4*/ 	.word	0x00010d60


	//   ....[17]....
        /*09e8*/ 	.word	0x00010e20


	//   ....[18]....
        /*09ec*/ 	.word	0x00010e90


	//   ....[19]....
        /*09f0*/ 	.word	0x00010f70


	//   ....[20]....
        /*09f4*/ 	.word	0x00010fe0


	//   ....[21]....
        /*09f8*/ 	.word	0x000110c0


	//   ....[22]....
        /*09fc*/ 	.word	0x00011130


	//   ....[23]....
        /*0a00*/ 	.word	0x00011210


	//   ....[24]....
        /*0a04*/ 	.word	0x00011280


	//   ....[25]....
        /*0a08*/ 	.word	0x00011360


	//   ....[26]....
        /*0a0c*/ 	.word	0x000113d0


	//   ....[27]....
        /*0a10*/ 	.word	0x000114a0


	//   ....[28]....
        /*0a14*/ 	.word	0x00011510


	//   ....[29]....
        /*0a18*/ 	.word	0x000115d0


	//   ....[30]....
        /*0a1c*/ 	.word	0x00011710


	//   ....[31]....
        /*0a20*/ 	.word	0x000117b0


	//   ....[32]....
        /*0a24*/ 	.word	0x00011810


	//   ....[33]....
        /*0a28*/ 	.word	0x000118c0


	//   ....[34]....
        /*0a2c*/ 	.word	0x00011950


	//   ....[35]....
        /*0a30*/ 	.word	0x000119f0


	//   ....[36]....
        /*0a34*/ 	.word	0x00011a70


	//   ....[37]....
        /*0a38*/ 	.word	0x00011b10


	//   ....[38]....
        /*0a3c*/ 	.word	0x00011ba0


	//   ....[39]....
        /*0a40*/ 	.word	0x00011c40


	//   ....[40]....
        /*0a44*/ 	.word	0x00011cd0


	//   ....[41]....
        /*0a48*/ 	.word	0x00011d70


	//   ....[42]....
        /*0a4c*/ 	.word	0x00011df0


	//   ....[43]....
        /*0a50*/ 	.word	0x00011e90


	//   ....[44]....
        /*0a54*/ 	.word	0x00011f20


	//   ....[45]....
        /*0a58*/ 	.word	0x00011fc0


	//   ....[46]....
        /*0a5c*/ 	.word	0x000120a0


	//   ....[47]....
        /*0a60*/ 	.word	0x00012140


	//   ....[48]....
        /*0a64*/ 	.word	0x000121b0


	//   ....[49]....
        /*0a68*/ 	.word	0x00012260


	//   ....[50]....
        /*0a6c*/ 	.word	0x000122c0


	//   ....[51]....
        /*0a70*/ 	.word	0x00012370


	//   ....[52]....
        /*0a74*/ 	.word	0x000123d0


	//   ....[53]....
        /*0a78*/ 	.word	0x00012490


	//   ....[54]....
        /*0a7c*/ 	.word	0x000124f0


	//   ....[55]....
        /*0a80*/ 	.word	0x000125a0


	//   ....[56]....
        /*0a84*/ 	.word	0x00012600


	//   ....[57]....
        /*0a88*/ 	.word	0x000126b0


	//   ....[58]....
        /*0a8c*/ 	.word	0x00012710


	//   ....[59]....
        /*0a90*/ 	.word	0x000127d0


	//   ....[60]....
        /*0a94*/ 	.word	0x00012830


	//   ....[61]....
        /*0a98*/ 	.word	0x000128e0


	//----- nvinfo : EIATTR_REG_RECONFIG
	.align		4
.L_92:
        /*0a9c*/ 	.byte	0x01, 0x54
	.zero		2


	//----- nvinfo : EIATTR_SYSCALL_OFFSETS
	.align		4
        /*0aa0*/ 	.byte	0x04, 0x46
        /*0aa2*/ 	.short	(.L_94 - .L_93)


	//   ....[0]....
.L_93:
        /*0aa4*/ 	.word	0x00001720


	//   ....[1]....
        /*0aa8*/ 	.word	0x0000ac80


	//   ....[2]....
        /*0aac*/ 	.word	0x0000adc0


	//   ....[3]....
        /*0ab0*/ 	.word	0x0000af00


	//   ....[4]....
        /*0ab4*/ 	.word	0x0000b020


	//   ....[5]....
        /*0ab8*/ 	.word	0x0000c650


	//----- nvinfo : EIATTR_MBARRIER_INSTR_OFFSETS
	.align		4
.L_94:
        /*0abc*/ 	.byte	0x04, 0x39
        /*0abe*/ 	.short	(.L_96 - .L_95)


	//   ....[0]....
.L_95:
        /*0ac0*/ 	.word	0x00000180
        /*0ac4*/ 	.word	0x000000ff
        /*0ac8*/ 	.word	0x00038800
        /*0acc*/ 	.short	0x0100
        /*0ace*/ 	.byte	0x08
	.zero		1


	//   ....[1]....
        /*0ad0*/ 	.word	0x00000190
        /*0ad4*/ 	.word	0x000000ff
        /*0ad8*/ 	.word	0x00038820
        /*0adc*/ 	.short	0x0100
        /*0ade*/ 	.byte	0x08
	.zero		1


	//   ....[2]....
        /*0ae0*/ 	.word	0x00000280
        /*0ae4*/ 	.word	0x000000ff
        /*0ae8*/ 	.word	0x00038830
        /*0aec*/ 	.short	0x0100
        /*0aee*/ 	.byte	0x08
	.zero		1


	//   ....[3]....
        /*0af0*/ 	.word	0x00000290
        /*0af4*/ 	.word	0x000000ff
        /*0af8*/ 	.word	0x00038840
        /*0afc*/ 	.short	0x0100
        /*0afe*/ 	.byte	0x08
	.zero		1


	//   ....[4]....
        /*0b00*/ 	.word	0x000002a0
        /*0b04*/ 	.word	0x000000ff
        /*0b08*/ 	.word	0x00038838
        /*0b0c*/ 	.short	0x0100
        /*0b0e*/ 	.byte	0x08
	.zero		1


	//   ....[5]....
        /*0b10*/ 	.word	0x000002b0
        /*0b14*/ 	.word	0x000000ff
        /*0b18*/ 	.word	0x00038848
        /*0b1c*/ 	.short	0x0100
        /*0b1e*/ 	.byte	0x08
	.zero		1


	//   ....[6]....
        /*0b20*/ 	.word	0x000003e0
        /*0b24*/ 	.word	0x000000ff
        /*0b28*/ 	.word	0x00038850
        /*0b2c*/ 	.short	0x0100
        /*0b2e*/ 	.byte	0x08
	.zero		1


	//   ....[7]....
        /*0b30*/ 	.word	0x000003f0
        /*0b34*/ 	.word	0x000000ff
        /*0b38*/ 	.word	0x00038860
        /*0b3c*/ 	.short	0x0100
        /*0b3e*/ 	.byte	0x08
	.zero		1


	//   ....[8]....
        /*0b40*/ 	.word	0x00000400
        /*0b44*/ 	.word	0x000000ff
        /*0b48*/ 	.word	0x00038858
        /*0b4c*/ 	.short	0x0100
        /*0b4e*/ 	.byte	0x08
	.zero		1


	//   ....[9]....
        /*0b50*/ 	.word	0x00000410
        /*0b54*/ 	.word	0x000000ff
        /*0b58*/ 	.word	0x00038868
        /*0b5c*/ 	.short	0x0100
        /*0b5e*/ 	.byte	0x08
	.zero		1


	//   ....[10]....
        /*0b60*/ 	.word	0x00000500
        /*0b64*/ 	.word	0x000000ff
        /*0b68*/ 	.word	0x00038870
        /*0b6c*/ 	.short	0x0100
        /*0b6e*/ 	.byte	0x06
	.zero		1


	//   ....[11]....
        /*0b70*/ 	.word	0x00000510
        /*0b74*/ 	.word	0x000000ff
        /*0b78*/ 	.word	0x00038880
        /*0b7c*/ 	.short	0x0100
        /*0b7e*/ 	.byte	0x06
	.zero		1


	//   ....[12]....
        /*0b80*/ 	.word	0x00000520
        /*0b84*/ 	.word	0x000000ff
        /*0b88*/ 	.word	0x00038878
        /*0b8c*/ 	.short	0x0100
        /*0b8e*/ 	.byte	0x06
	.zero		1


	//   ....[13]....
        /*0b90*/ 	.word	0x00000530
        /*0b94*/ 	.word	0x000000ff
        /*0b98*/ 	.word	0x00038888
        /*0b9c*/ 	.short	0x0100
        /*0b9e*/ 	.byte	0x06
	.zero		1


	//   ....[14]....
        /*0ba0*/ 	.word	0x00000660
        /*0ba4*/ 	.word	0x000000ff
        /*0ba8*/ 	.word	0x00038890
        /*0bac*/ 	.short	0x0100
        /*0bae*/ 	.byte	0x08
	.zero		1


	//   ....[15]....
        /*0bb0*/ 	.word	0x00000670
        /*0bb4*/ 	.word	0x000000ff
        /*0bb8*/ 	.word	0x000388a0
        /*0bbc*/ 	.short	0x0100
        /*0bbe*/ 	.byte	0x08
	.zero		1


	//   ....[16]....
        /*0bc0*/ 	.word	0x00000680
        /*0bc4*/ 	.word	0x000000ff
        /*0bc8*/ 	.word	0x00038898
        /*0bcc*/ 	.short	0x0100
        /*0bce*/ 	.byte	0x08
	.zero		1


	//   ....[17]....
        /*0bd0*/ 	.word	0x00000690
        /*0bd4*/ 	.word	0x000000ff
        /*0bd8*/ 	.word	0x000388a8
        /*0bdc*/ 	.short	0x0100
        /*0bde*/ 	.byte	0x08
	.zero		1


	//   ....[18]....
        /*0be0*/ 	.word	0x000007d0
        /*0be4*/ 	.word	0x000000ff
        /*0be8*/ 	.word	0x000388b0
        /*0bec*/ 	.short	0x0100
        /*0bee*/ 	.byte	0x08
	.zero		1


	//   ....[19]....
        /*0bf0*/ 	.word	0x000007e0
        /*0bf4*/ 	.word	0x000000ff
        /*0bf8*/ 	.word	0x000388c0
        /*0bfc*/ 	.short	0x0100
        /*0bfe*/ 	.byte	0x08
	.zero		1


	//   ....[20]....
        /*0c00*/ 	.word	0x000007f0
        /*0c04*/ 	.word	0x000000ff
        /*0c08*/ 	.word	0x000388b8
        /*0c0c*/ 	.short	0x0100
        /*0c0e*/ 	.byte	0x08
	.zero		1


	//   ....[21]....
        /*0c10*/ 	.word	0x00000800
        /*0c14*/ 	.word	0x000000ff
        /*0c18*/ 	.word	0x000388c8
        /*0c1c*/ 	.short	0x0100
        /*0c1e*/ 	.byte	0x08
	.zero		1


	//   ....[22]....
        /*0c20*/ 	.word	0x00001750
        /*0c24*/ 	.word	0x000000ff
        /*0c28*/ 	.word	0x00038800
        /*0c2c*/ 	.short	0x010a
        /*0c2e*/ 	.byte	0x29
	.zero		1


	//   ....[23]....
        /*0c30*/ 	.word	0x000017e0
        /*0c34*/ 	.word	0x000000ff
        /*0c38*/ 	.word	0x00038830
        /*0c3c*/ 	.short	0x010a
        /*0c3e*/ 	.byte	0x29
	.zero		1


	//   ....[24]....
        /*0c40*/ 	.word	0x00001820
        /*0c44*/ 	.word	0x000000ff
        /*0c48*/ 	.word	0x00038830
        /*0c4c*/ 	.short	0x010a
        /*0c4e*/ 	.byte	0x29
	.zero		1


	//   ....[25]....
        /*0c50*/ 	.word	0x00001d00
        /*0c54*/ 	.word	0x000000ff
        /*0c58*/ 	.word	0x00000000
        /*0c5c*/ 	.short	0x0101
        /*0c5e*/ 	.byte	0x06
	.zero		1


	//   ....[26]....
        /*0c60*/ 	.word	0x000036e0
        /*0c64*/ 	.word	0x000000ff
        /*0c68*/ 	.word	0x00038850
        /*0c6c*/ 	.short	0x010a
        /*0c6e*/ 	.byte	0x29
	.zero		1


	//   ....[27]....
        /*0c70*/ 	.word	0x00003720
        /*0c74*/ 	.word	0x000000ff
        /*0c78*/ 	.word	0x00038850
        /*0c7c*/ 	.short	0x010a
        /*0c7e*/ 	.byte	0x29
	.zero		1


	//   ....[28]....
        /*0c80*/ 	.word	0x00003970
        /*0c84*/ 	.word	0x000000ff
        /*0c88*/ 	.word	0x00000000
        /*0c8c*/ 	.short	0x0101
        /*0c8e*/ 	.byte	0x06
	.zero		1


	//   ....[29]....
        /*0c90*/ 	.word	0x00003ac0
        /*0c94*/ 	.word	0x000000ff
        /*0c98*/ 	.word	0x00038830
        /*0c9c*/ 	.short	0x010a
        /*0c9e*/ 	.byte	0x31
	.zero		1


	//   ....[30]....
        /*0ca0*/ 	.word	0x00003b10
        /*0ca4*/ 	.word	0x000000ff
        /*0ca8*/ 	.word	0x00038830
        /*0cac*/ 	.short	0x010a
        /*0cae*/ 	.byte	0x31
	.zero		1


	//   ....[31]....
        /*0cb0*/ 	.word	0x00003e60
        /*0cb4*/ 	.word	0x000000ff
        /*0cb8*/ 	.word	0x00000000
        /*0cbc*/ 	.short	0x0101
        /*0cbe*/ 	.byte	0x06
	.zero		1


	//   ....[32]....
        /*0cc0*/ 	.word	0x00005970
        /*0cc4*/ 	.word	0x000000ff
        /*0cc8*/ 	.word	0x00038850
        /*0ccc*/ 	.short	0x010a
        /*0cce*/ 	.byte	0x31
	.zero		1


	//   ....[33]....
        /*0cd0*/ 	.word	0x000059c0
        /*0cd4*/ 	.word	0x000000ff
        /*0cd8*/ 	.word	0x00038850
        /*0cdc*/ 	.short	0x010a
        /*0cde*/ 	.byte	0x31
	.zero		1


	//   ....[34]....
        /*0ce0*/ 	.word	0x00005be0
        /*0ce4*/ 	.word	0x000000ff
        /*0ce8*/ 	.word	0x00000000
        /*0cec*/ 	.short	0x0101
        /*0cee*/ 	.byte	0x31
	.zero		1


	//   ....[35]....
        /*0cf0*/ 	.word	0x00008620
        /*0cf4*/ 	.word	0x000000ff
        /*0cf8*/ 	.word	0x00000000
        /*0cfc*/ 	.short	0x0101
        /*0cfe*/ 	.byte	0x04
	.zero		1


	//   ....[36]....
        /*0d00*/ 	.word	0x0000b560
        /*0d04*/ 	.word	0x000000ff
        /*0d08*/ 	.word	0x00038880
        /*0d0c*/ 	.short	0x010a
        /*0d0e*/ 	.byte	0x2a
	.zero		1


	//   ....[37]....
        /*0d10*/ 	.word	0x0000bcd0
        /*0d14*/ 	.word	0x000000ff
        /*0d18*/ 	.word	0x00038870
        /*0d1c*/ 	.short	0x0107
        /*0d1e*/ 	.byte	0x2a
	.zero		1


	//   ....[38]....
        /*0d20*/ 	.word	0x0000bd60
        /*0d24*/ 	.word	0x000000ff
        /*0d28*/ 	.word	0x00038870
        /*0d2c*/ 	.short	0x0101
        /*0d2e*/ 	.byte	0x2a
	.zero		1


	//   ....[39]....
        /*0d30*/ 	.word	0x0000bd90
        /*0d34*/ 	.word	0x000000ff
        /*0d38*/ 	.word	0x00038840
        /*0d3c*/ 	.short	0x010a
        /*0d3e*/ 	.byte	0x2a
	.zero		1


	//   ....[40]....
        /*0d40*/ 	.word	0x0000c3f0
        /*0d44*/ 	.word	0x000000ff
        /*0d48*/ 	.word	0x00038830
        /*0d4c*/ 	.short	0x0107
        /*0d4e*/ 	.byte	0x2a
	.zero		1


	//   ....[41]....
        /*0d50*/ 	.word	0x0000c480
        /*0d54*/ 	.word	0x000000ff
        /*0d58*/ 	.word	0x00038830
        /*0d5c*/ 	.short	0x0101
        /*0d5e*/ 	.byte	0x2a
	.zero		1


	//   ....[42]....
        /*0d60*/ 	.word	0x0000ce40
        /*0d64*/ 	.word	0x000000ff
        /*0d68*/ 	.word	0x00038800
        /*0d6c*/ 	.short	0x0107
        /*0d6e*/ 	.byte	0x2a
	.zero		1


	//   ....[43]....
        /*0d70*/ 	.word	0x0000ce80
        /*0d74*/ 	.word	0x000000ff
        /*0d78*/ 	.word	0x00038800
        /*0d7c*/ 	.short	0x0101
        /*0d7e*/ 	.byte	0x2a
	.zero		1


	//   ....[44]....
        /*0d80*/ 	.word	0x0000ce90
        /*0d84*/ 	.word	0x000000ff
        /*0d88*/ 	.word	0x00038820
        /*0d8c*/ 	.short	0x010a
        /*0d8e*/ 	.byte	0x2a
	.zero		1


	//   ....[45]....
        /*0d90*/ 	.word	0x0000d1d0
        /*0d94*/ 	.word	0x00000004
        /*0d98*/ 	.word	0x00038880
        /*0d9c*/ 	.short	0x010a
        /*0d9e*/ 	.byte	0x3f
	.zero		1


	//   ....[46]....
        /*0da0*/ 	.word	0x0000d710
        /*0da4*/ 	.word	0x00000004
        /*0da8*/ 	.word	0x00038870
        /*0dac*/ 	.short	0x0107
        /*0dae*/ 	.byte	0x3f
	.zero		1


	//   ....[47]....
        /*0db0*/ 	.word	0x0000d7a0
        /*0db4*/ 	.word	0x00000004
        /*0db8*/ 	.word	0x00038870
        /*0dbc*/ 	.short	0x0101
        /*0dbe*/ 	.byte	0x3f
	.zero		1


	//   ....[48]....
        /*0dc0*/ 	.word	0x0000d7d0
        /*0dc4*/ 	.word	0x00000004
        /*0dc8*/ 	.word	0x00038840
        /*0dcc*/ 	.short	0x010a
        /*0dce*/ 	.byte	0x3f
	.zero		1


	//   ....[49]....
        /*0dd0*/ 	.word	0x0000dce0
        /*0dd4*/ 	.word	0x00000004
        /*0dd8*/ 	.word	0x00038830
        /*0ddc*/ 	.short	0x0107
        /*0dde*/ 	.byte	0x3f
	.zero		1


	//   ....[50]....
        /*0de0*/ 	.word	0x0000dd80
        /*0de4*/ 	.word	0x00000004
        /*0de8*/ 	.word	0x00038830
        /*0dec*/ 	.short	0x0101
        /*0dee*/ 	.byte	0x3f
	.zero		1


	//   ....[51]....
        /*0df0*/ 	.word	0x0000de00
        /*0df4*/ 	.word	0x00000005
        /*0df8*/ 	.word	0x00038870
        /*0dfc*/ 	.short	0x010a
        /*0dfe*/ 	.byte	0x3f
	.zero		1


	//   ....[52]....
        /*0e00*/ 	.word	0x0000de90
        /*0e04*/ 	.word	0x00000005
        /*0e08*/ 	.word	0x00038860
        /*0e0c*/ 	.short	0x010a
        /*0e0e*/ 	.byte	0x3f
	.zero		1


	//   ....[53]....
        /*0e10*/ 	.word	0x0000e610
        /*0e14*/ 	.word	0x00000005
        /*0e18*/ 	.word	0x00038850
        /*0e1c*/ 	.short	0x0101
        /*0e1e*/ 	.byte	0x3f
	.zero		1


	//   ....[54]....
        /*0e20*/ 	.word	0x0000e6b0
        /*0e24*/ 	.word	0x00000005
        /*0e28*/ 	.word	0x00000000
        /*0e2c*/ 	.short	0x0101
        /*0e2e*/ 	.byte	0x3f
	.zero		1


	//   ....[55]....
        /*0e30*/ 	.word	0x0000e780
        /*0e34*/ 	.word	0x00000011
        /*0e38*/ 	.word	0x00038870
        /*0e3c*/ 	.short	0x010a
        /*0e3e*/ 	.byte	0x3f
	.zero		1


	//   ....[56]....
        /*0e40*/ 	.word	0x0000e840
        /*0e44*/ 	.word	0x00000011
        /*0e48*/ 	.word	0x00038860
        /*0e4c*/ 	.short	0x010a
        /*0e4e*/ 	.byte	0x3f
	.zero		1


	//   ....[57]....
        /*0e50*/ 	.word	0x0000efb0
        /*0e54*/ 	.word	0x00000011
        /*0e58*/ 	.word	0x00038850
        /*0e5c*/ 	.short	0x0101
        /*0e5e*/ 	.byte	0x3f
	.zero		1


	//   ....[58]....
        /*0e60*/ 	.word	0x0000f080
        /*0e64*/ 	.word	0x00000011
        /*0e68*/ 	.word	0x00000000
        /*0e6c*/ 	.short	0x0101
        /*0e6e*/ 	.byte	0x3f
	.zero		1


	//   ....[59]....
        /*0e70*/ 	.word	0x0000f0d0
        /*0e74*/ 	.word	0x00000005
        /*0e78*/ 	.word	0x00038820
        /*0e7c*/ 	.short	0x010a
        /*0e7e*/ 	.byte	0x3f
	.zero		1


	//   ....[60]....
        /*0e80*/ 	.word	0x0000f1f0
        /*0e84*/ 	.word	0x00000004
        /*0e88*/ 	.word	0x00038840
        /*0e8c*/ 	.short	0x010a
        /*0e8e*/ 	.byte	0x3f
	.zero		1


	//   ....[61]....
        /*0e90*/ 	.word	0x0000f290
        /*0e94*/ 	.word	0x00000005
        /*0e98*/ 	.word	0x00038840
        /*0e9c*/ 	.short	0x010a
        /*0e9e*/ 	.byte	0x3f
	.zero		1


	//   ....[62]....
        /*0ea0*/ 	.word	0x0000f2d0
        /*0ea4*/ 	.word	0x00000004
        /*0ea8*/ 	.word	0x00038860
        /*0eac*/ 	.short	0x010a
        /*0eae*/ 	.byte	0x3f
	.zero		1


	//   ....[63]....
        /*0eb0*/ 	.word	0x0000f310
        /*0eb4*/ 	.word	0x00000005
        /*0eb8*/ 	.word	0x00038860
        /*0ebc*/ 	.short	0x010a
        /*0ebe*/ 	.byte	0x3f
	.zero		1


	//   ....[64]....
        /*0ec0*/ 	.word	0x0000f350
        /*0ec4*/ 	.word	0x00000004
        /*0ec8*/ 	.word	0x00038880
        /*0ecc*/ 	.short	0x010a
        /*0ece*/ 	.byte	0x3f
	.zero		1


	//   ....[65]....
        /*0ed0*/ 	.word	0x0000f390
        /*0ed4*/ 	.word	0x00000005
        /*0ed8*/ 	.word	0x00038880
        /*0edc*/ 	.short	0x010a
        /*0ede*/ 	.byte	0x3f
	.zero		1


	//   ....[66]....
        /*0ee0*/ 	.word	0x0000f400
        /*0ee4*/ 	.word	0x00000003
        /*0ee8*/ 	.word	0x00038800
        /*0eec*/ 	.short	0x010a
        /*0eee*/ 	.byte	0x3f
	.zero		1


	//   ....[67]....
        /*0ef0*/ 	.word	0x0000f460
        /*0ef4*/ 	.word	0x00000003
        /*0ef8*/ 	.word	0x00038830
        /*0efc*/ 	.short	0x010a
        /*0efe*/ 	.byte	0x3f
	.zero		1


	//   ....[68]....
        /*0f00*/ 	.word	0x0000f4c0
        /*0f04*/ 	.word	0x00000007
        /*0f08*/ 	.word	0x00038850
        /*0f0c*/ 	.short	0x010a
        /*0f0e*/ 	.byte	0x3f
	.zero		1


	//   ....[69]....
        /*0f10*/ 	.word	0x0000f530
        /*0f14*/ 	.word	0x00000000
        /*0f18*/ 	.word	0x00038830
        /*0f1c*/ 	.short	0x010a
        /*0f1e*/ 	.byte	0x3f
	.zero		1


	//   ....[70]....
        /*0f20*/ 	.word	0x0000f5a0
        /*0f24*/ 	.word	0x00000006
        /*0f28*/ 	.word	0x00038850
        /*0f2c*/ 	.short	0x010a
        /*0f2e*/ 	.byte	0x3f
	.zero		1


	//   ....[71]....
        /*0f30*/ 	.word	0x0000f680
        /*0f34*/ 	.word	0x00000002
        /*0f38*/ 	.word	0x00038880
        /*0f3c*/ 	.short	0x010a
        /*0f3e*/ 	.byte	0x3f
	.zero		1


	//   ....[72]....
        /*0f40*/ 	.word	0x00010190
        /*0f44*/ 	.word	0x00000002
        /*0f48*/ 	.word	0x00038840
        /*0f4c*/ 	.short	0x010a
        /*0f4e*/ 	.byte	0x3f
	.zero		1


	//   ....[73]....
        /*0f50*/ 	.word	0x00011610
        /*0f54*/ 	.word	0x00000003
        /*0f58*/ 	.word	0x00038820
        /*0f5c*/ 	.short	0x010a
        /*0f5e*/ 	.byte	0x3f
	.zero		1


	//   ....[74]....
        /*0f60*/ 	.word	0x00011660
        /*0f64*/ 	.word	0x00000004
        /*0f68*/ 	.word	0x00038880
        /*0f6c*/ 	.short	0x010a
        /*0f6e*/ 	.byte	0x3f
	.zero		1


	//   ....[75]....
        /*0f70*/ 	.word	0x00011ff0
        /*0f74*/ 	.word	0x00000004
        /*0f78*/ 	.word	0x00038840
        /*0f7c*/ 	.short	0x010a
        /*0f7e*/ 	.byte	0x3f
	.zero		1


	//   ....[76]....
        /*0f80*/ 	.word	0x00012910
        /*0f84*/ 	.word	0x00000005
        /*0f88*/ 	.word	0x00038870
        /*0f8c*/ 	.short	0x010a
        /*0f8e*/ 	.byte	0x3f
	.zero		1


	//   ....[77]....
        /*0f90*/ 	.word	0x00012960
        /*0f94*/ 	.word	0x00000005
        /*0f98*/ 	.word	0x00038860
        /*0f9c*/ 	.short	0x010a
        /*0f9e*/ 	.byte	0x3f
	.zero		1


	//   ....[78]....
        /*0fa0*/ 	.word	0x000129b0
        /*0fa4*/ 	.word	0x00000011
        /*0fa8*/ 	.word	0x00038870
        /*0fac*/ 	.short	0x010a
        /*0fae*/ 	.byte	0x3f
	.zero		1


	//   ....[79]....
        /*0fb0*/ 	.word	0x00012a00
        /*0fb4*/ 	.word	0x00000011
        /*0fb8*/ 	.word	0x00038860
        /*0fbc*/ 	.short	0x010a
        /*0fbe*/ 	.byte	0x3f
	.zero		1


	//   ....[80]....
        /*0fc0*/ 	.word	0x00012a50
        /*0fc4*/ 	.word	0x00000005
        /*0fc8*/ 	.word	0x00038820
        /*0fcc*/ 	.short	0x010a
        /*0fce*/ 	.byte	0x3f
	.zero		1


	//   ....[81]....
        /*0fd0*/ 	.word	0x00012aa0
        /*0fd4*/ 	.word	0x00000004
        /*0fd8*/ 	.word	0x00038840
        /*0fdc*/ 	.short	0x010a
        /*0fde*/ 	.byte	0x3f
	.zero		1


	//   ....[82]....
        /*0fe0*/ 	.word	0x00012af0
        /*0fe4*/ 	.word	0x00000005
        /*0fe8*/ 	.word	0x00038840
        /*0fec*/ 	.short	0x010a
        /*0fee*/ 	.byte	0x3f
	.zero		1


	//   ....[83]....
        /*0ff0*/ 	.word	0x00012b40
        /*0ff4*/ 	.word	0x00000004
        /*0ff8*/ 	.word	0x00038860
        /*0ffc*/ 	.short	0x010a
        /*0ffe*/ 	.byte	0x3f
	.zero		1


	//   ....[84]....
        /*1000*/ 	.word	0x00012b90
        /*1004*/ 	.word	0x00000005
        /*1008*/ 	.word	0x00038860
        /*100c*/ 	.short	0x010a
        /*100e*/ 	.byte	0x3f
	.zero		1


	//   ....[85]....
        /*1010*/ 	.word	0x00012be0
        /*1014*/ 	.word	0x00000004
        /*1018*/ 	.word	0x00038880
        /*101c*/ 	.short	0x010a
        /*101e*/ 	.byte	0x3f
	.zero		1


	//----- nvinfo : EIATTR_NUM_MBARRIERS
	.align		4
.L_96:
        /*1020*/ 	.byte	0x03, 0x38
        /*1022*/ 	.short	0x0016


	//----- nvinfo : EIATTR_EXIT_INSTR_OFFSETS
	.align		4
        /*1024*/ 	.byte	0x04, 0x1c
        /*1026*/ 	.short	(.L_98 - .L_97)


	//   ....[0]....
.L_97:
        /*1028*/ 	.word	0x0000f3e0


	//----- nvinfo : EIATTR_MAX_THREADS
	.align		4
.L_98:
        /*102c*/ 	.byte	0x04, 0x05
        /*102e*/ 	.short	(.L_100 - .L_99)
.L_99:
        /*1030*/ 	.word	0x00000180
        /*1034*/ 	.word	0x00000001
        /*1038*/ 	.word	0x00000001


	//----- nvinfo : EIATTR_CRS_STACK_SIZE
	.align		4
.L_100:
        /*103c*/ 	.byte	0x04, 0x1e
        /*103e*/ 	.short	(.L_102 - .L_101)
.L_101:
        /*1040*/ 	.word	0x00000000


	//----- nvinfo : EIATTR_CBANK_PARAM_SIZE
	.align		4
.L_102:
        /*1044*/ 	.byte	0x03, 0x19
        /*1046*/ 	.short	0x0a70


	//----- nvinfo : EIATTR_PARAM_CBANK
	.align		4
        /*1048*/ 	.byte	0x04, 0x0a
        /*104a*/ 	.short	(.L_104 - .L_103)
	.align		4
.L_103:
        /*104c*/ 	.word	index@(.nv.constant0._ZN7cutlass13device_kernelIN5flash11enable_sm90INS1_16FlashAttnFwdSm90INS1_25CollectiveMainloopFwdSm90ILi2EN4cute5tupleIJNS5_1CILi1EEES8_S8_EEENS6_IJNS7_ILi128EEESA_NS7_ILi256EEEEEELi256ENS_12float_e4m3_tEfNS_4arch4Sm90ELb0ELb0ELb0ELb0ELb1ELb0ELb0ELb1ELb0ELb1ELb1ELb0EEENS1_21CollectiveEpilogueFwdINS6_IJSA_SB_SA_EEES9_NS_10bfloat16_tESF_Li256ELb0ELb1ELb1ELb1EEENS1_19SingleTileSchedulerILb0ELb1ELb1ELi128EEEEEEEEEvNT_6ParamsE)
        /*1050*/ 	.short	0x0210
        /*1052*/ 	.short	0x0a70


	//----- nvinfo : EIATTR_SW_WAR
	.align		4
.L_104:
        /*1054*/ 	.byte	0x04, 0x36
        /*1056*/ 	.short	(.L_106 - .L_105)
.L_105:
        /*1058*/ 	.word	0x00000008
.L_106:


//--------------------- .nv.info._ZN7cutlass13device_kernelIN5flash11enable_sm90INS1_16FlashAttnFwdSm90INS1_25CollectiveMainloopFwdSm90ILi2EN4cute5tupleIJNS5_1CILi1EEES8_S8_EEENS6_IJNS7_ILi128EEESA_NS7_ILi256EEEEEELi256ENS_12float_e4m3_tEfNS_4arch4Sm90ELb0ELb0ELb0ELb1ELb1ELb0ELb0ELb1ELb0ELb1ELb1ELb0EEENS1_21CollectiveEpilogueFwdINS6_IJSA_SB_SA_EEES9_NS_10bfloat16_tESF_Li256ELb1ELb1ELb1ELb1EEENS1_36VarlenDynamicPersistentTileSchedulerILi128ELi128ELi256ELi128ELb1ELb1ELb1ELb0ELb1ELb1EEEEEEEEEvNT_6ParamsE --------------------------
	.section	.nv.info._ZN7cutlass13device_kernelIN5flash11enable_sm90INS1_16FlashAttnFwdSm90INS1_25CollectiveMainloopFwdSm90ILi2EN4cute5tupleIJNS5_1CILi1EEES8_S8_EEENS6_IJNS7_ILi128EEESA_NS7_ILi256EEEEEELi256ENS_12float_e4m3_tEfNS_4arch4Sm90ELb0ELb0ELb0ELb1ELb1ELb0ELb0ELb1ELb0ELb1ELb1ELb0EEENS1_21CollectiveEpilogueFwdINS6_IJSA_SB_SA_EEES9_NS_10bfloat16_tESF_Li256ELb1ELb1ELb1ELb1EEENS1_36VarlenDynamicPersistentTileSchedulerILi128ELi128ELi256ELi128ELb1ELb1ELb1ELb0ELb1ELb1EEEEEEEEEvNT_6ParamsE,"",@"SHT_CUDA_INFO"
	.sectionflags	@""
	.align	4


	//----- nvinfo : EIATTR_CUDA_API_VERSION
	.align		4
        /*0000*/ 	.byte	0x04, 0x37
        /*0002*/ 	.short	(.L_108 - .L_107)
.L_107:
        /*0004*/ 	.word	0x00000082


	//----- nvinfo : EIATTR_KPARAM_INFO
	.align		4
.L_108:
        /*0008*/ 	.byte	0x04, 0x17
        /*000a*/ 	.short	(.L_110 - .L_109)
.L_109:
        /*000c*/ 	.word	0x00000000
        /*0010*/ 	.short	0x0000
        /*0012*/ 	.short	0x0070
        /*0014*/ 	.byte	0x00, 0xf0, 0x01, 0x2a


	//----- nvinfo : EIATTR_SPARSE_MMA_MASK
	.align		4
.L_110:
        /*0018*/ 	.byte	0x03, 0x50
        /*001a*/ 	.short	0x0000


	//----- nvinfo : EIATTR_MAXREG_COUNT
	.align		4
        /*001c*/ 	.byte	0x03, 0x1b
        /*001e*/ 	.short	0x00a8


	//----- nvinfo : EIATTR_NUM_BARRIERS
	.align		4
        /*0020*/ 	.byte	0x02, 0x4c
        /*0022*/ 	.byte	0x10
	.zero		1


	//----- nvinfo : EIATTR_EXTERNS
	.align		4
        /*0024*/ 	.byte	0x04, 0x0f
        /*0026*/ 	.short	(.L_112 - .L_111)


	//   ....[0]....
	.align		4
.L_111:
        /*0028*/ 	.word	index@(__assertfail)


	//----- nvinfo : EIATTR_ANNOTATIONS
	.align		4
.L_112:
        /*002c*/ 	.byte	0x04, 0x55
        /*002e*/ 	.short	(.L_114 - .L_113)


	//   ....[0]....
.L_113:
        /*0030*/ 	.word	0x00000001
        /*0034*/ 	.byte	0xf0, 0x0a, 0x00, 0x00, 0x01, 0x00, 0x00, 0x00, 0xb0, 0x0c, 0x00, 0x00, 0x01, 0x00, 0x00, 0x00
        /* <DEDUP_REMOVED lines=29> */
        /*0214*/ 	.byte	0x30, 0x3f, 0x01, 0x00


	//----- nvinfo : EIATTR_MERCURY_ISA_VERSION
	.align		4
.L_114:
        /*0218*/ 	.byte	0x03, 0x5f
        /*021a*/ 	.short	0x0101


	//----- nvinfo : EIATTR_UNUSED_LOAD_BYTE_OFFSET
	.align		4
        /*021c*/ 	.byte	0x04, 0x44
        /*021e*/ 	.short	(.L_116 - .L_115)


	//   ....[0]....
.L_115:
        /*0220*/ 	.word	0x00000980
        /*0224*/ 	.word	0x0000fff0


	//   ....[1]....
        /*0228*/ 	.word	0x00007120
        /*022c*/ 	.word	0x0000fff0


	//----- nvinfo : EIATTR_INT_WARP_WIDE_INSTR_OFFSETS
	.align		4
.L_116:
        /*0230*/ 	.byte	0x04, 0x31
        /*0232*/ 	.short	(.L_118 - .L_117)


	//   ....[0]....
.L_117:
        /*0234*/ 	.word	0x000000c0


	//   ....[1]....
        /*0238*/ 	.word	0x000000d0


	//   ....[2]....
        /*023c*/ 	.word	0x00000170


	//   ....[3]....
        /*0240*/ 	.word	0x0000ea50


	//   ....[4]....
        /*0244*/ 	.word	0x0000eae0


	//   ....[5]....
        /*0248*/ 	.word	0x00012880


	//   ....[6]....
        /*024c*/ 	.word	0x00012910


	//----- nvinfo : EIATTR_COOP_GROUP_MASK_REGIDS
	.align		4
.L_118:
        /*0250*/ 	.byte	0x04, 0x29
        /*0252*/ 	.short	(.L_120 - .L_119)


	//   ....[0]....
.L_119:
        /*0254*/ 	.word	0xffffffff


	//   ....[1]....
        /*0258*/ 	.word	0xffffffff


	//   ....[2]....
        /*025c*/ 	.word	0xffffffff


	//   ....[3]....
        /*0260*/ 	.word	0xffffffff


	//   ....[4]....
        /*0264*/ 	.word	0xffffffff


	//   ....[5]....
        /*0268*/ 	.word	0xffffffff


	//   ....[6]....
        /*026c*/ 	.word	0xffffffff


	//   ....[7]....
        /*0270*/ 	.word	0xffffffff


	//   ....[8]....
        /*0274*/ 	.word	0xffffffff


	//   ....[9]....
        /*0278*/ 	.word	0xffffffff


	//   ....[10]....
        /*027c*/ 	.word	0xffffffff


	//   ....[11]....
        /*0280*/ 	.word	0xffffffff


	//   ....[12]....
        /*0284*/ 	.word	0xffffffff


	//   ....[13]....
        /*0288*/ 	.word	0xffffffff


	//   ....[14]....
        /*028c*/ 	.word	0xffffffff


	//   ....[15]....
        /*0290*/ 	.word	0xffffffff


	//   ....[16]....
        /*0294*/ 	.word	0xffffffff


	//   ....[17]....
        /*0298*/ 	.word	0xffffffff


	//   ....[18]....
        /*029c*/ 	.word	0xffffffff


	//   ....[19]....
        /*02a0*/ 	.word	0xffffffff


	//   ....[20]....
        /*02a4*/ 	.word	0xffffffff


	//   ....[21]....
        /*02a8*/ 	.word	0xffffffff


	//   ....[22]....
        /*02ac*/ 	.word	0xffffffff


	//   ....[23]....
        /*02b0*/ 	.word	0xffffffff


	//   ....[24]....
        /*02b4*/ 	.word	0xffffffff


	//   ....[25]....
        /*02b8*/ 	.word	0xffffffff


	//   ....[26]....
        /*02bc*/ 	.word	0xffffffff


	//   ....[27]....
        /*02c0*/ 	.word	0xffffffff


	//   ....[28]....
        /*02c4*/ 	.word	0xffffffff


	//   ....[29]....
        /*02c8*/ 	.word	0xffffffff


	//   ....[30]....
        /*02cc*/ 	.word	0xffffffff


	//   ....[31]....
        /*02d0*/ 	.word	0xffffffff


	//   ....[32]....
        /*02d4*/ 	.word	0xffffffff


	//   ....[33]....
        /*02d8*/ 	.word	0xffffffff


	//   ....[34]....
        /*02dc*/ 	.word	0xffffffff


	//   ....[35]....
        /*02e0*/ 	.word	0xffffffff


	//   ....[36]....
        /*02e4*/ 	.word	0xffffffff


	//   ....[37]....
        /*02e8*/ 	.word	0xffffffff


	//   ....[38]....
        /*02ec*/ 	.word	0xffffffff


	//   ....[39]....
        /*02f0*/ 	.word	0xffffffff


	//   ....[40]....
        /*02f4*/ 	.word	0xffffffff


	//   ....[41]....
        /*02f8*/ 	.word	0xffffffff


	//   ....[42]....
        /*02fc*/ 	.word	0xffffffff


	//   ....[43]....
        /*0300*/ 	.word	0xffffffff


	//   ....[44]....
        /*0304*/ 	.word	0xffffffff


	//   ....[45]....
        /*0308*/ 	.word	0xffffffff


	//   ....[46]....
        /*030c*/ 	.word	0xffffffff


	//   ....[47]....
        /*0310*/ 	.word	0xffffffff


	//   ....[48]....
        /*0314*/ 	.word	0xffffffff


	//   ....[49]....
        /*0318*/ 	.word	0xffffffff


	//   ....[50]....
        /*031c*/ 	.word	0xffffffff


	//   ....[51]....
        /*0320*/ 	.word	0xffffffff


	//   ....[52]....
        /*0324*/ 	.word	0xffffffff


	//   ....[53]....
        /*0328*/ 	.word	0xffffffff


	//   ....[54]....
        /*032c*/ 	.word	0xffffffff


	//   ....[55]....
        /*0330*/ 	.word	0xffffffff


	//   ....[56]....
        /*0334*/ 	.word	0xffffffff


	//   ....[57]....
        /*0338*/ 	.word	0xffffffff


	//   ....[58]....
        /*033c*/ 	.word	0xffffffff


	//   ....[59]....
        /*0340*/ 	.word	0xffffffff


	//   ....[60]....
        /*0344*/ 	.word	0xffffffff


	//   ....[61]....
        /*0348*/ 	.word	0xffffffff


	//   ....[62]....
        /*034c*/ 	.word	0xffffffff


	//   ....[63]....
        /*0350*/ 	.word	0xffffffff


	//   ....[64]....
        /*0354*/ 	.word	0xffffffff


	//   ....[65]....
        /*0358*/ 	.word	0xffffffff


	//   ....[66]....
        /*035c*/ 	.word	0xffffffff


	//   ....[67]....
        /*0360*/ 	.word	0xffffffff


	//   ....[68]....
        /*0364*/ 	.word	0xffffffff


	//   ....[69]....
        /*0368*/ 	.word	0xffffffff


	//   ....[70]....
        /*036c*/ 	.word	0xffffffff


	//   ....[71]....
        /*0370*/ 	.word	0xffffffff


	//   ....[72]....
        /*0374*/ 	.word	0xffffffff


	//   ....[73]....
        /*0378*/ 	.word	0xffffffff


	//   ....[74]....
        /*037c*/ 	.word	0xffffffff


	//   ....[75]....
        /*0380*/ 	.word	0xffffffff


	//   ....[76]....
        /*0384*/ 	.word	0xffffffff


	//   ....[77]....
        /*0388*/ 	.word	0xffffffff


	//   ....[78]....
        /*038c*/ 	.word	0xffffffff


	//   ....[79]....
        /*0390*/ 	.word	0xffffffff


	//   ....[80]....
        /*0394*/ 	.word	0xffffffff


	//   ....[81]....
        /*0398*/ 	.word	0xffffffff


	//   ....[82]....
        /*039c*/ 	.word	0xffffffff


	//   ....[83]....
        /*03a0*/ 	.word	0xffffffff


	//   ....[84]....
        /*03a4*/ 	.word	0xffffffff


	//   ....[85]....
        /*03a8*/ 	.word	0xffffffff


	//   ....[86]....
        /*03ac*/ 	.word	0xffffffff


	//   ....[87]....
        /*03b0*/ 	.word	0xffffffff


	//   ....[88]....
        /*03b4*/ 	.word	0xffffffff


	//   ....[89]....
        /*03b8*/ 	.word	0xffffffff


	//   ....[90]....
        /*03bc*/ 	.word	0xffffffff


	//   ....[91]....
        /*03c0*/ 	.word	0xffffffff


	//   ....[92]....
        /*03c4*/ 	.word	0xffffffff


	//   ....[93]....
        /*03c8*/ 	.word	0xffffffff


	//   ....[94]....
        /*03cc*/ 	.word	0xffffffff


	//   ....[95]....
        /*03d0*/ 	.word	0xffffffff


	//   ....[96]....
        /*03d4*/ 	.word	0xffffffff


	//   ....[97]....
        /*03d8*/ 	.word	0xffffffff


	//   ....[98]....
        /*03dc*/ 	.word	0xffffffff


	//   ....[99]....
        /*03e0*/ 	.word	0xffffffff


	//   ....[100]....
        /*03e4*/ 	.word	0xffffffff


	//   ....[101]....
        /*03e8*/ 	.word	0xffffffff


	//   ....[102]....
        /*03ec*/ 	.word	0xffffffff


	//   ....[103]....
        /*03f0*/ 	.word	0xffffffff


	//   ....[104]....
        /*03f4*/ 	.word	0xffffffff


	//   ....[105]....
        /*03f8*/ 	.word	0xffffffff


	//   ....[106]....
        /*03fc*/ 	.word	0xffffffff


	//   ....[107]....
        /*0400*/ 	.word	0xffffffff


	//   ....[108]....
        /*0404*/ 	.word	0xffffffff


	//   ....[109]....
        /*0408*/ 	.word	0xffffffff


	//   ....[110]....
        /*040c*/ 	.word	0xffffffff


	//   ....[111]....
        /*0410*/ 	.word	0xffffffff


	//   ....[112]....
        /*0414*/ 	.word	0xffffffff


	//   ....[113]....
        /*0418*/ 	.word	0xffffffff


	//   ....[114]....
        /*041c*/ 	.word	0xffffffff


	//   ....[115]....
        /*0420*/ 	.word	0xffffffff


	//   ....[116]....
        /*0424*/ 	.word	0xffffffff


	//   ....[117]....
        /*0428*/ 	.word	0xffffffff


	//   ....[118]....
        /*042c*/ 	.word	0xffffffff


	//   ....[119]....
        /*0430*/ 	.word	0xffffffff


	//   ....[120]....
        /*0434*/ 	.word	0xffffffff


	//   ....[121]....
        /*0438*/ 	.word	0xffffffff


	//   ....[122]....
        /*043c*/ 	.word	0xffffffff


	//   ....[123]....
        /*0440*/ 	.word	0xffffffff


	//   ....[124]....
        /*0444*/ 	.word	0xffffffff


	//   ....[125]....
        /*0448*/ 	.word	0xffffffff


	//   ....[126]....
        /*044c*/ 	.word	0xffffffff


	//   ....[127]....
        /*0450*/ 	.word	0xffffffff


	//   ....[128]....
        /*0454*/ 	.word	0xffffffff


	//   ....[129]....
        /*0458*/ 	.word	0xffffffff


	//   ....[130]....
        /*045c*/ 	.word	0xffffffff


	//   ....[131]....
        /*0460*/ 	.word	0xffffffff


	//   ....[132]....
        /*0464*/ 	.word	0xffffffff


	//   ....[133]....
        /*0468*/ 	.word	0xffffffff


	//   ....[134]....
        /*046c*/ 	.word	0xffffffff


	//   ....[135]....
        /*0470*/ 	.word	0xffffffff


	//   ....[136]....
        /*0474*/ 	.word	0xffffffff


	//   ....[137]....
        /*0478*/ 	.word	0xffffffff


	//   ....[138]....
        /*047c*/ 	.word	0xffffffff


	//   ....[139]....
        /*0480*/ 	.word	0xffffffff


	//   ....[140]....
        /*0484*/ 	.word	0xffffffff


	//   ....[141]....
        /*0488*/ 	.word	0xffffffff


	//   ....[142]....
        /*048c*/ 	.word	0xffffffff


	//   ....[143]....
        /*0490*/ 	.word	0xffffffff


	//   ....[144]....
        /*0494*/ 	.word	0xffffffff


	//   ....[145]....
        /*0498*/ 	.word	0xffffffff


	//   ....[146]....
        /*049c*/ 	.word	0xffffffff


	//   ....[147]....
        /*04a0*/ 	.word	0xffffffff


	//   ....[148]....
        /*04a4*/ 	.word	0xffffffff


	//   ....[149]....
        /*04a8*/ 	.word	0xffffffff


	//   ....[150]....
        /*04ac*/ 	.word	0xffffffff


	//   ....[151]....
        /*04b0*/ 	.word	0xffffffff


	//   ....[152]....
        /*04b4*/ 	.word	0xffffffff


	//   ....[153]....
        /*04b8*/ 	.word	0xffffffff


	//   ....[154]....
        /*04bc*/ 	.word	0xffffffff


	//   ....[155]....
        /*04c0*/ 	.word	0xffffffff


	//   ....[156]....
        /*04c4*/ 	.word	0xffffffff


	//   ....[157]....
        /*04c8*/ 	.word	0xffffffff


	//   ....[158]....
        /*04cc*/ 	.word	0xffffffff


	//   ....[159]....
        /*04d0*/ 	.word	0xffffffff


	//   ....[160]....
        /*04d4*/ 	.word	0xffffffff


	//   ....[161]....
        /*04d8*/ 	.word	0xffffffff


	//   ....[162]....
        /*04dc*/ 	.word	0xffffffff


	//   ....[163]....
        /*04e0*/ 	.word	0xffffffff


	//   ....[164]....
        /*04e4*/ 	.word	0xffffffff


	//   ....[165]....
        /*04e8*/ 	.word	0xffffffff


	//   ....[166]....
        /*04ec*/ 	.word	0xffffffff


	//   ....[167]....
        /*04f0*/ 	.word	0xffffffff


	//   ....[168]....
        /*04f4*/ 	.word	0xffffffff


	//   ....[169]....
        /*04f8*/ 	.word	0xffffffff


	//   ....[170]....
        /*04fc*/ 	.word	0xffffffff


	//   ....[171]....
        /*0500*/ 	.word	0xffffffff


	//   ....[172]....
        /*0504*/ 	.word	0xffffffff


	//   ....[173]....
        /*0508*/ 	.word	0xffffffff


	//   ....[174]....
        /*050c*/ 	.word	0xffffffff


	//   ....[175]....
        /*0510*/ 	.word	0xffffffff


	//   ....[176]....
        /*0514*/ 	.word	0xffffffff


	//   ....[177]....
        /*0518*/ 	.word	0xffffffff


	//   ....[178]....
        /*051c*/ 	.word	0xffffffff


	//   ....[179]....
        /*0520*/ 	.word	0xffffffff


	//   ....[180]....
        /*0524*/ 	.word	0xffffffff


	//   ....[181]....
        /*0528*/ 	.word	0xffffffff


	//   ....[182]....
        /*052c*/ 	.word	0xffffffff


	//   ....[183]....
        /*0530*/ 	.word	0xffffffff


	//   ....[184]....
        /*0534*/ 	.word	0xffffffff


	//   ....[185]....
        /*0538*/ 	.word	0xffffffff


	//   ....[186]....
        /*053c*/ 	.word	0xffffffff


	//   ....[187]....
        /*0540*/ 	.word	0xffffffff


	//   ....[188]....
        /*0544*/ 	.word	0xffffffff


	//   ....[189]....
        /*0548*/ 	.word	0xffffffff


	//   ....[190]....
        /*054c*/ 	.word	0xffffffff


	//   ....[191]....
        /*0550*/ 	.word	0xffffffff


	//   ....[192]....
        /*0554*/ 	.word	0xffffffff


	//   ....[193]....
        /*0558*/ 	.word	0xffffffff


	//   ....[194]....
        /*055c*/ 	.word	0xffffffff


	//   ....[195]....
        /*0560*/ 	.word	0xffffffff


	//   ....[196]....
        /*0564*/ 	.word	0xffffffff


	//   ....[197]....
        /*0568*/ 	.word	0xffffffff


	//   ....[198]....
        /*056c*/ 	.word	0xffffffff


	//   ....[199]....
        /*0570*/ 	.word	0xffffffff


	//   ....[200]....
        /*0574*/ 	.word	0xffffffff


	//   ....[201]....
        /*0578*/ 	.word	0xffffffff


	//   ....[202]....
        /*057c*/ 	.word	0xffffffff


	//   ....[203]....
        /*0580*/ 	.word	0xffffffff


	//   ....[204]....
        /*0584*/ 	.word	0xffffffff


	//   ....[205]....
        /*0588*/ 	.word	0xffffffff


	//   ....[206]....
        /*058c*/ 	.word	0xffffffff


	//   ....[207]....
        /*0590*/ 	.word	0xffffffff


	//   ....[208]....
        /*0594*/ 	.word	0xffffffff


	//   ....[209]....
        /*0598*/ 	.word	0xffffffff


	//   ....[210]....
        /*059c*/ 	.word	0xffffffff


	//   ....[211]....
        /*05a0*/ 	.word	0xffffffff


	//   ....[212]....
        /*05a4*/ 	.word	0xffffffff


	//   ....[213]....
        /*05a8*/ 	.word	0xffffffff


	//   ....[214]....
        /*05ac*/ 	.word	0xffffffff


	//   ....[215]....
        /*05b0*/ 	.word	0xffffffff


	//   ....[216]....
        /*05b4*/ 	.word	0xffffffff


	//   ....[217]....
        /*05b8*/ 	.word	0xffffffff


	//   ....[218]....
        /*05bc*/ 	.word	0xffffffff


	//   ....[219]....
        /*05c0*/ 	.word	0xffffffff


	//   ....[220]....
        /*05c4*/ 	.word	0xffffffff


	//   ....[221]....
        /*05c8*/ 	.word	0xffffffff


	//   ....[222]....
        /*05cc*/ 	.word	0xffffffff


	//   ....[223]....
        /*05d0*/ 	.word	0xffffffff


	//   ....[224]....
        /*05d4*/ 	.word	0xffffffff


	//   ....[225]....
        /*05d8*/ 	.word	0xffffffff


	//   ....[226]....
        /*05dc*/ 	.word	0xffffffff


	//   ....[227]....
        /*05e0*/ 	.word	0xffffffff


	//   ....[228]....
        /*05e4*/ 	.word	0xffffffff


	//   ....[229]....
        /*05e8*/ 	.word	0xffffffff


	//   ....[230]....
        /*05ec*/ 	.word	0xffffffff


	//   ....[231]....
        /*05f0*/ 	.word	0xffffffff


	//   ....[232]....
        /*05f4*/ 	.word	0xffffffff


	//   ....[233]....
        /*05f8*/ 	.word	0xffffffff


	//   ....[234]....
        /*05fc*/ 	.word	0xffffffff


	//   ....[235]....
        /*0600*/ 	.word	0xffffffff


	//   ....[236]....
        /*0604*/ 	.word	0xffffffff


	//   ....[237]....
        /*0608*/ 	.word	0xffffffff


	//   ....[238]....
        /*060c*/ 	.word	0xffffffff


	//   ....[239]....
        /*0610*/ 	.word	0xffffffff


	//   ....[240]....
        /*0614*/ 	.word	0xffffffff


	//   ....[241]....
        /*0618*/ 	.word	0xffffffff


	//   ....[242]....
        /*061c*/ 	.word	0xffffffff


	//   ....[243]....
        /*0620*/ 	.word	0xffffffff


	//   ....[244]....
        /*0624*/ 	.word	0xffffffff


	//   ....[245]....
        /*0628*/ 	.word	0xffffffff


	//   ....[246]....
        /*062c*/ 	.word	0xffffffff


	//   ....[247]....
        /*0630*/ 	.word	0xffffffff


	//   ....[248]....
        /*0634*/ 	.word	0xffffffff


	//   ....[249]....
        /*0638*/ 	.word	0xffffffff


	//   ....[250]....
        /*063c*/ 	.word	0xffffffff


	//   ....[251]....
        /*0640*/ 	.word	0xffffffff


	//   ....[252]....
        /*0644*/ 	.word	0xffffffff


	//   ....[253]....
        /*0648*/ 	.word	0xffffffff


	//   ....[254]....
        /*064c*/ 	.word	0xffffffff


	//   ....[255]....
        /*0650*/ 	.word	0xffffffff


	//   ....[0]....
        /*0654*/ 	.word	0xffffffff


	//   ....[1]....
        /*0658*/ 	.word	0xffffffff


	//   ....[2]....
        /*065c*/ 	.word	0xffffffff


	//   ....[3]....
        /*0660*/ 	.word	0xffffffff


	//   ....[4]....
        /*0664*/ 	.word	0xffffffff


	//   ....[5]....
        /*0668*/ 	.word	0xffffffff


	//   ....[6]....
        /*066c*/ 	.word	0xffffffff


	//   ....[7]....
        /*0670*/ 	.word	0xffffffff


	//   ....[8]....
        /*0674*/ 	.word	0xffffffff


	//   ....[9]....
        /*0678*/ 	.word	0xffffffff


	//   ....[10]....
        /*067c*/ 	.word	0xffffffff


	//   ....[11]....
        /*0680*/ 	.word	0xffffffff


	//   ....[12]....
        /*0684*/ 	.word	0xffffffff


	//   ....[13]....
        /*0688*/ 	.word	0xffffffff


	//   ....[14]....
        /*068c*/ 	.word	0xffffffff


	//   ....[15]....
        /*0690*/ 	.word	0xffffffff


	//   ....[16]....
        /*0694*/ 	.word	0xffffffff


	//   ....[17]....
        /*0698*/ 	.word	0xffffffff


	//   ....[18]....
        /*069c*/ 	.word	0xffffffff


	//   ....[19]....
        /*06a0*/ 	.word	0xffffffff


	//   ....[20]....
        /*06a4*/ 	.word	0xffffffff


	//   ....[21]....
        /*06a8*/ 	.word	0xffffffff


	//   ....[22]....
        /*06ac*/ 	.word	0xffffffff


	//   ....[23]....
        /*06b0*/ 	.word	0xffffffff


	//   ....[24]....
        /*06b4*/ 	.word	0xffffffff


	//   ....[25]....
        /*06b8*/ 	.word	0xffffffff


	//   ....[26]....
        /*06bc*/ 	.word	0xffffffff


	//   ....[27]....
        /*06c0*/ 	.word	0xffffffff


	//   ....[28]....
        /*06c4*/ 	.word	0xffffffff


	//   ....[29]....
        /*06c8*/ 	.word	0xffffffff


	//   ....[30]....
        /*06cc*/ 	.word	0xffffffff


	//   ....[31]....
        /*06d0*/ 	.word	0x0500000f


	//   ....[32]....
        /*06d4*/ 	.word	0x0500000f


	//   ....[33]....
        /*06d8*/ 	.word	0x0500000f


	//   ....[34]....
        /*06dc*/ 	.word	0x0500000f


	//   ....[35]....
        /*06e0*/ 	.word	0x0500000f


	//   ....[36]....
        /*06e4*/ 	.word	0x0500000f


	//   ....[37]....
        /*06e8*/ 	.word	0x0500000f


	//   ....[38]....
        /*06ec*/ 	.word	0x0500000f


	//   ....[39]....
        /*06f0*/ 	.word	0x0500000f


	//   ....[40]....
        /*06f4*/ 	.word	0x0500000f


	//   ....[41]....
        /*06f8*/ 	.word	0x0500000f


	//   ....[42]....
        /*06fc*/ 	.word	0x0500000f


	//   ....[43]....
        /*0700*/ 	.word	0x0500000f


	//   ....[44]....
        /*0704*/ 	.word	0x0500000f


	//   ....[45]....
        /*0708*/ 	.word	0x0500000f


	//   ....[46]....
        /*070c*/ 	.word	0x0500000f


	//   ....[47]....
        /*0710*/ 	.word	0x0500000f


	//   ....[48]....
        /*0714*/ 	.word	0x0500000f


	//   ....[49]....
        /*0718*/ 	.word	0x0500000f


	//   ....[50]....
        /*071c*/ 	.word	0x0500000f


	//   ....[51]....
        /*0720*/ 	.word	0x0500000f


	//   ....[52]....
        /*0724*/ 	.word	0x0500000f


	//   ....[53]....
        /*0728*/ 	.word	0x0500000f


	//   ....[54]....
        /*072c*/ 	.word	0x0500000f


	//   ....[55]....
        /*0730*/ 	.word	0x0500000f


	//   ....[56]....
        /*0734*/ 	.word	0x0500000f


	//   ....[57]....
        /*0738*/ 	.word	0x0500000f


	//   ....[58]....
        /*073c*/ 	.word	0x0500000f


	//   ....[59]....
        /*0740*/ 	.word	0x0500000f


	//   ....[60]....
        /*0744*/ 	.word	0x0500000f


	//   ....[61]....
        /*0748*/ 	.word	0x0500000f


	//   ....[62]....
        /*074c*/ 	.word	0x0500000f


	//   ....[63]....
        /*0750*/ 	.word	0x0500000f


	//   ....[64]....
        /*0754*/ 	.word	0x0500000f


	//   ....[65]....
        /*0758*/ 	.word	0x0500000f


	//   ....[66]....
        /*075c*/ 	.word	0x0500000f


	//   ....[67]....
        /*0760*/ 	.word	0x0500000f


	//   ....[68]....
        /*0764*/ 	.word	0x0500000f


	//   ....[69]....
        /*0768*/ 	.word	0x0500000f


	//   ....[70]....
        /*076c*/ 	.word	0x0500000f


	//   ....[71]....
        /*0770*/ 	.word	0x0500000f


	//   ....[72]....
        /*0774*/ 	.word	0x0500000f


	//   ....[73]....
        /*0778*/ 	.word	0x0500000f


	//   ....[74]....
        /*077c*/ 	.word	0x0500000f


	//   ....[75]....
        /*0780*/ 	.word	0x0500000f


	//   ....[76]....
        /*0784*/ 	.word	0x0500000f


	//   ....[77]....
        /*0788*/ 	.word	0x0500000f


	//   ....[78]....
        /*078c*/ 	.word	0x0500000f


	//   ....[79]....
        /*0790*/ 	.word	0x0500000f


	//   ....[80]....
        /*0794*/ 	.word	0x0500000f


	//   ....[81]....
        /*0798*/ 	.word	0x0500000f


	//   ....[82]....
        /*079c*/ 	.word	0x0500000f


	//   ....[83]....
        /*07a0*/ 	.word	0x0500000f


	//   ....[84]....
        /*07a4*/ 	.word	0x0500000f


	//   ....[85]....
        /*07a8*/ 	.word	0x0500000f


	//   ....[86]....
        /*07ac*/ 	.word	0x0500000f


	//   ....[87]....
        /*07b0*/ 	.word	0x0500000f


	//   ....[88]....
        /*07b4*/ 	.word	0x0500000f


	//   ....[89]....
        /*07b8*/ 	.word	0x0500000f


	//   ....[90]....
        /*07bc*/ 	.word	0x0500000f


	//   ....[91]....
        /*07c0*/ 	.word	0x0500000f


	//   ....[92]....
        /*07c4*/ 	.word	0x0500000f


	//   ....[93]....
        /*07c8*/ 	.word	0x0500000f


	//   ....[94]....
        /*07cc*/ 	.word	0x0500000f


	//   ....[95]....
        /*07d0*/ 	.word	0x0500000f


	//   ....[96]....
        /*07d4*/ 	.word	0x0500000f


	//   ....[97]....
        /*07d8*/ 	.word	0x0500000f


	//   ....[98]....
        /*07dc*/ 	.word	0x0500000f


	//   ....[99]....
        /*07e0*/ 	.word	0x0500000f


	//   ....[100]....
        /*07e4*/ 	.word	0x0500000f


	//   ....[101]....
        /*07e8*/ 	.word	0x0500000f


	//   ....[102]....
        /*07ec*/ 	.word	0x0500000f


	//   ....[103]....
        /*07f0*/ 	.word	0x0500000f


	//   ....[104]....
        /*07f4*/ 	.word	0x0500000f


	//   ....[105]....
        /*07f8*/ 	.word	0x0500000f


	//   ....[106]....
        /*07fc*/ 	.word	0x0500000f


	//   ....[107]....
        /*0800*/ 	.word	0x0500000f


	//   ....[108]....
        /*0804*/ 	.word	0x0500000f


	//   ....[109]....
        /*0808*/ 	.word	0x0500000f


	//   ....[110]....
        /*080c*/ 	.word	0x0500000f


	//   ....[111]....
        /*0810*/ 	.word	0x0500000f


	//   ....[112]....
        /*0814*/ 	.word	0x0500000f


	//----- nvinfo : EIATTR_COOP_GROUP_INSTR_OFFSETS
	.align		4
.L_120:
        /*0818*/ 	.byte	0x04, 0x28
        /*081a*/ 	.short	(.L_122 - .L_121)


	//   ....[0]....
.L_121:
        /*081c*/ 	.word	0x00000080


	//   ....[1]....
        /*0820*/ 	.word	0x00000090


	//   ....[2]....
        /*0824*/ 	.word	0x000002d0


	//   ....[3]....
        /*0828*/ 	.word	0x00000430


	//   ....[4]....
        /*082c*/ 	.word	0x00000550


	//   ....[5]....
        /*0830*/ 	.word	0x000006b0


	//   ....[6]....
        /*0834*/ 	.word	0x00001e70


	//   ....[7]....
        /*0838*/ 	.word	0x00002da0


	//   ....[8]....
        /*083c*/ 	.word	0x00002ea0


	//   ....[9]....
        /*0840*/ 	.word	0x000033e0


	//   ....[10]....
        /*0844*/ 	.word	0x00003450


	//   ....[11]....
        /*0848*/ 	.word	0x00004b30


	//   ....[12]....
        /*084c*/ 	.word	0x00004b40


	//   ....[13]....
        /*0850*/ 	.word	0x00004b70


	//   ....[14]....
        /*0854*/ 	.word	0x00004b80


	//   ....[15]....
        /*0858*/ 	.word	0x00006670


	//   ....[16]....
        /*085c*/ 	.word	0x000066a0


	//   ....[17]....
        /*0860*/ 	.word	0x00006710


	//   ....[18]....
        /*0864*/ 	.word	0x00006720


	//   ....[19]....
        /*0868*/ 	.word	0x00007f80


	//   ....[20]....
        /*086c*/ 	.word	0x00007fb0


	//   ....[21]....
        /*0870*/ 	.word	0x00007fe0


	//   ....[22]....
        /*0874*/ 	.word	0x00008010


	//   ....[23]....
        /*0878*/ 	.word	0x00008040


	//   ....[24]....
        /*087c*/ 	.word	0x00008070


	//   ....[25]....
        /*0880*/ 	.word	0x000080b0


	//   ....[26]....
        /*0884*/ 	.word	0x000080d0


	//   ....[27]....
        /*0888*/ 	.word	0x000080f0


	//   ....[28]....
        /*088c*/ 	.word	0x00008100


	//   ....[29]....
        /*0890*/ 	.word	0x00008120


	//   ....[30]....
        /*0894*/ 	.word	0x00008130


	//   ....[31]....
        /*0898*/ 	.word	0x00008140


	//   ....[32]....
        /*089c*/ 	.word	0x00008150


	//   ....[33]....
        /*08a0*/ 	.word	0x00008160


	//   ....[34]....
        /*08a4*/ 	.word	0x00008170


	//   ....[35]....
        /*08a8*/ 	.word	0x00008180


	//   ....[36]....
        /*08ac*/ 	.word	0x00008190


	//   ....[37]....
        /*08b0*/ 	.word	0x000081a0


	//   ....[38]....
        /*08b4*/ 	.word	0x000081b0


	//   ....[39]....
        /*08b8*/ 	.word	0x000081c0


	//   ....[40]....
        /*08bc*/ 	.word	0x000081d0


	//   ....[41]....
        /*08c0*/ 	.word	0x000081e0


	//   ....[42]....
        /*08c4*/ 	.word	0x000081f0


	//   ....[43]....
        /*08c8*/ 	.word	0x00008200


	//   ....[44]....
        /*08cc*/ 	.word	0x00008210


	//   ....[45]....
        /*08d0*/ 	.word	0x00008220


	//   ....[46]....
        /*08d4*/ 	.word	0x00008230


	//   ....[47]....
        /*08d8*/ 	.word	0x00008240


	//   ....[48]....
        /*08dc*/ 	.word	0x00008250


	//   ....[49]....
        /*08e0*/ 	.word	0x00008260


	//   ....[50]....
        /*08e4*/ 	.word	0x00008280


	//   ....[51]....
        /*08e8*/ 	.word	0x00008290


	//   ....[52]....
        /*08ec*/ 	.word	0x000082a0


	//   ....[53]....
        /*08f0*/ 	.word	0x000082b0


	//   ....[54]....
        /*08f4*/ 	.word	0x000082c0


	//   ....[55]....
        /*08f8*/ 	.word	0x000082d0


	//   ....[56]....
        /*08fc*/ 	.word	0x000082e0


	//   ....[57]....
        /*0900*/ 	.word	0x000082f0


	//   ....[58]....
        /*0904*/ 	.word	0x00008300


	//   ....[59]....
        /*0908*/ 	.word	0x00008310


	//   ....[60]....
        /*090c*/ 	.word	0x00008330


	//   ....[61]....
        /*0910*/ 	.word	0x00008350


	//   ....[62]....
        /*0914*/ 	.word	0x00008360


	//   ....[63]....
        /*0918*/ 	.word	0x00008370


	//   ....[64]....
        /*091c*/ 	.word	0x00008380


	//   ....[65]....
        /*0920*/ 	.word	0x00008390


	//   ....[66]....
        /*0924*/ 	.word	0x000083a0


	//   ....[67]....
        /*0928*/ 	.word	0x000083b0


	//   ....[68]....
        /*092c*/ 	.word	0x000083c0


	//   ....[69]....
        /*0930*/ 	.word	0x000083d0


	//   ....[70]....
        /*0934*/ 	.word	0x000083e0


	//   ....[71]....
        /*0938*/ 	.word	0x000083f0


	//   ....[72]....
        /*093c*/ 	.word	0x00008400


	//   ....[73]....
        /*0940*/ 	.word	0x00008410


	//   ....[74]....
        /*0944*/ 	.word	0x00008420


	//   ....[75]....
        /*0948*/ 	.word	0x00008430


	//   ....[76]....
        /*094c*/ 	.word	0x00008440


	//   ....[77]....
        /*0950*/ 	.word	0x00008450


	//   ....[78]....
        /*0954*/ 	.word	0x00008460


	//   ....[79]....
        /*0958*/ 	.word	0x00008470


	//   ....[80]....
        /*095c*/ 	.word	0x00008480


	//   ....[81]....
        /*0960*/ 	.word	0x00008490


	//   ....[82]....
        /*0964*/ 	.word	0x000084a0


	//   ....[83]....
        /*0968*/ 	.word	0x000084b0


	//   ....[84]....
        /*096c*/ 	.word	0x000084c0


	//   ....[85]....
        /*0970*/ 	.word	0x000084d0


	//   ....[86]....
        /*0974*/ 	.word	0x000084e0


	//   ....[87]....
        /*0978*/ 	.word	0x000084f0


	//   ....[88]....
        /*097c*/ 	.word	0x00008500


	//   ....[89]....
        /*0980*/ 	.word	0x00008510


	//   ....[90]....
        /*0984*/ 	.word	0x00008520


	//   ....[91]....
        /*0988*/ 	.word	0x00008530


	//   ....[92]....
        /*098c*/ 	.word	0x00008540


	//   ....[93]....
        /*0990*/ 	.word	0x00008550


	//   ....[94]....
        /*0994*/ 	.word	0x00008560


	//   ....[95]....
        /*0998*/ 	.word	0x00008570


	//   ....[96]....
        /*099c*/ 	.word	0x00008580


	//   ....[97]....
        /*09a0*/ 	.word	0x00008590


	//   ....[98]....
        /*09a4*/ 	.word	0x000085a0


	//   ....[99]....
        /*09a8*/ 	.word	0x000085b0


	//   ....[100]....
        /*09ac*/ 	.word	0x000085c0


	//   ....[101]....
        /*09b0*/ 	.word	0x000085d0


	//   ....[102]....
        /*09b4*/ 	.word	0x000085e0


	//   ....[103]....
        /*09b8*/ 	.word	0x000085f0


	//   ....[104]....
        /*09bc*/ 	.word	0x00008600


	//   ....[105]....
        /*09c0*/ 	.word	0x00008610


	//   ....[106]....
        /*09c4*/ 	.word	0x00008620


	//   ....[107]....
        /*09c8*/ 	.word	0x00008630


	//   ....[108]....
        /*09cc*/ 	.word	0x00008640


	//   ....[109]....
        /*09d0*/ 	.word	0x00008650


	//   ....[110]....
        /*09d4*/ 	.word	0x00008660


	//   ....[111]....
        /*09d8*/ 	.word	0x00008670


	//   ....[112]....
        /*09dc*/ 	.word	0x00008680


	//   ....[113]....
        /*09e0*/ 	.word	0x00008690


	//   ....[114]....
        /*09e4*/ 	.word	0x000086a0


	//   ....[115]....
        /*09e8*/ 	.word	0x000086b0


	//   ....[116]....
        /*09ec*/ 	.word	0x000086c0


	//   ....[117]....
        /*09f0*/ 	.word	0x000086d0


	//   ....[118]....
        /*09f4*/ 	.word	0x000086e0


	//   ....[119]....
        /*09f8*/ 	.word	0x000086f0


	//   ....[120]....
        /*09fc*/ 	.word	0x00008700


	//   ....[121]....
        /*0a00*/ 	.word	0x00008710


	//   ....[122]....
        /*0a04*/ 	.word	0x00008720


	//   ....[123]....
        /*0a08*/ 	.word	0x00008730


	//   ....[124]....
        /*0a0c*/ 	.word	0x00008740


	//   ....[125]....
        /*0a10*/ 	.word	0x00008750


	//   ....[126]....
        /*0a14*/ 	.word	0x00008760


	//   ....[127]....
        /*0a18*/ 	.word	0x00008770


	//   ....[128]....
        /*0a1c*/ 	.word	0x00008780


	//   ....[129]....
        /*0a20*/ 	.word	0x00008790


	//   ....[130]....
        /*0a24*/ 	.word	0x000087a0


	//   ....[131]....
        /*0a28*/ 	.word	0x000087b0


	//   ....[132]....
        /*0a2c*/ 	.word	0x000087c0


	//   ....[133]....
        /*0a30*/ 	.word	0x000087d0


	//   ....[134]....
        /*0a34*/ 	.word	0x000087f0


	//   ....[135]....
        /*0a38*/ 	.word	0x00008820


	//   ....[136]....
        /*0a3c*/ 	.word	0x00008870


	//   ....[137]....
        /*0a40*/ 	.word	0x000088a0


	//   ....[138]....
        /*0a44*/ 	.word	0x000088d0


	//   ....[139]....
        /*0a48*/ 	.word	0x00008900


	//   ....[140]....
        /*0a4c*/ 	.word	0x00008930


	//   ....[141]....
        /*0a50*/ 	.word	0x00008960


	//   ....[142]....
        /*0a54*/ 	.word	0x00008990


	//   ....[143]....
        /*0a58*/ 	.word	0x000089c0


	//   ....[144]....
        /*0a5c*/ 	.word	0x000089f0


	//   ....[145]....
        /*0a60*/ 	.word	0x00008a20


	//   ....[146]....
        /*0a64*/ 	.word	0x00008a50


	//   ....[147]....
        /*0a68*/ 	.word	0x00009b00


	//   ....[148]....
        /*0a6c*/ 	.word	0x00009b10


	//   ....[149]....
        /*0a70*/ 	.word	0x00009b20


	//   ....[150]....
        /*0a74*/ 	.word	0x00009b30


	//   ....[151]....
        /*0a78*/ 	.word	0x0000a600


	//   ....[152]....
        /*0a7c*/ 	.word	0x0000a620


	//   ....[153]....
        /*0a80*/ 	.word	0x0000a7d0


	//   ....[154]....
        /*0a84*/ 	.word	0x0000a7f0


	//   ....[155]....
        /*0a88*/ 	.word	0x0000a930


	//   ....[156]....
        /*0a8c*/ 	.word	0x0000a950


	//   ....[157]....
        /*0a90*/ 	.word	0x0000aaa0


	//   ....[158]....
        /*0a94*/ 	.word	0x0000aac0


	//   ....[159]....
        /*0a98*/ 	.word	0x0000b070


	//   ....[160]....
        /*0a9c*/ 	.word	0x0000b0b0


	//   ....[161]....
        /*0aa0*/ 	.word	0x0000ba60


	//   ....[162]....
        /*0aa4*/ 	.word	0x0000ba70


	//   ....[163]....
        /*0aa8*/ 	.word	0x0000ccb0


	//   ....[164]....
        /*0aac*/ 	.word	0x0000cce0


	//   ....[165]....
        /*0ab0*/ 	.word	0x0000ce50


	//   ....[166]....
        /*0ab4*/ 	.word	0x0000ce70


	//   ....[167]....
        /*0ab8*/ 	.word	0x0000cfb0


	//   ....[168]....
        /*0abc*/ 	.word	0x0000cfd0


	//   ....[169]....
        /*0ac0*/ 	.word	0x0000d120


	//   ....[170]....
        /*0ac4*/ 	.word	0x0000d140


	//   ....[171]....
        /*0ac8*/ 	.word	0x0000d310


	//   ....[172]....
        /*0acc*/ 	.word	0x0000d530


	//   ....[173]....
        /*0ad0*/ 	.word	0x0000d560


	//   ....[174]....
        /*0ad4*/ 	.word	0x0000d590


	//   ....[175]....
        /*0ad8*/ 	.word	0x0000d5c0


	//   ....[176]....
        /*0adc*/ 	.word	0x0000d5f0


	//   ....[177]....
        /*0ae0*/ 	.word	0x0000d630


	//   ....[178]....
        /*0ae4*/ 	.word	0x0000d7b0


	//   ....[179]....
        /*0ae8*/ 	.word	0x0000d7e0


	//   ....[180]....
        /*0aec*/ 	.word	0x0000d810


	//   ....[181]....
        /*0af0*/ 	.word	0x0000d840


	//   ....[182]....
        /*0af4*/ 	.word	0x0000d870


	//   ....[183]....
        /*0af8*/ 	.word	0x0000d8a0


	//   ....[184]....
        /*0afc*/ 	.word	0x0000d930


	//   ....[185]....
        /*0b00*/ 	.word	0x0000d980


	//   ....[186]....
        /*0b04*/ 	.word	0x0000d990


	//   ....[187]....
        /*0b08*/ 	.word	0x0000da30


	//   ....[188]....
        /*0b0c*/ 	.word	0x0000f660


	//   ....[189]....
        /*0b10*/ 	.word	0x0000f6a0


	//   ....[190]....
        /*0b14*/ 	.word	0x0000f7b0


	//   ....[191]....
        /*0b18*/ 	.word	0x0000f7c0


	//   ....[192]....
        /*0b1c*/ 	.word	0x0000f830


	//   ....[193]....
        /*0b20*/ 	.word	0x0000f840


	//   ....[194]....
        /*0b24*/ 	.word	0x0000f8b0


	//   ....[195]....
        /*0b28*/ 	.word	0x0000f8c0


	//   ....[196]....
        /*0b2c*/ 	.word	0x0000f930


	//   ....[197]....
        /*0b30*/ 	.word	0x0000f940


	//   ....[198]....
        /*0b34*/ 	.word	0x0000f9b0


	//   ....[199]....
        /*0b38*/ 	.word	0x0000f9c0


	//   ....[200]....
        /*0b3c*/ 	.word	0x0000fa30


	//   ....[201]....
        /*0b40*/ 	.word	0x0000fa40


	//   ....[202]....
        /*0b44*/ 	.word	0x0000fa50


	//   ....[203]....
        /*0b48*/ 	.word	0x0000fad0


	//   ....[204]....
        /*0b4c*/ 	.word	0x0000fe40


	//   ....[205]....
        /*0b50*/ 	.word	0x0000fe70


	//   ....[206]....
        /*0b54*/ 	.word	0x0000fef0


	//   ....[207]....
        /*0b58*/ 	.word	0x0000ff80


	//   ....[208]....
        /*0b5c*/ 	.word	0x0000ff90


	//   ....[209]....
        /*0b60*/ 	.word	0x0000ffe0


	//   ....[210]....
        /*0b64*/ 	.word	0x00010020


	//   ....[211]....
        /*0b68*/ 	.word	0x00010070


	//   ....[212]....
        /*0b6c*/ 	.word	0x000100b0


	//   ....[213]....
        /*0b70*/ 	.word	0x00010100


	//   ....[214]....
        /*0b74*/ 	.word	0x00010130


	//   ....[215]....
        /*0b78*/ 	.word	0x00010180


	//   ....[216]....
        /*0b7c*/ 	.word	0x000101b0


	//   ....[217]....
        /*0b80*/ 	.word	0x00010200


	//   ....[218]....
        /*0b84*/ 	.word	0x00010230


	//   ....[219]....
        /*0b88*/ 	.word	0x00010240


	//   ....[220]....
        /*0b8c*/ 	.word	0x00010980


	//   ....[221]....
        /*0b90*/ 	.word	0x000109b0


	//   ....[222]....
        /*0b94*/ 	.word	0x00010a10


	//   ....[223]....
        /*0b98*/ 	.word	0x00010a50


	//   ....[224]....
        /*0b9c*/ 	.word	0x00010aa0


	//   ....[225]....
        /*0ba0*/ 	.word	0x00010af0


	//   ....[226]....
        /*0ba4*/ 	.word	0x00010b40


	//   ....[227]....
        /*0ba8*/ 	.word	0x00010b90


	//   ....[228]....
        /*0bac*/ 	.word	0x00010be0


	//   ....[229]....
        /*0bb0*/ 	.word	0x00010c30


	//   ....[230]....
        /*0bb4*/ 	.word	0x00010c80


	//   ....[231]....
        /*0bb8*/ 	.word	0x00010cd0


	//   ....[232]....
        /*0bbc*/ 	.word	0x00010d20


	//   ....[233]....
        /*0bc0*/ 	.word	0x00010d70


	//   ....[234]....
        /*0bc4*/ 	.word	0x00010d90


	//   ....[235]....
        /*0bc8*/ 	.word	0x00010dd0


	//   ....[236]....
        /*0bcc*/ 	.word	0x000114e0


	//   ....[237]....
        /*0bd0*/ 	.word	0x00011500


	//   ....[238]....
        /*0bd4*/ 	.word	0x00011560


	//   ....[239]....
        /*0bd8*/ 	.word	0x00011570


	//   ....[240]....
        /*0bdc*/ 	.word	0x000115c0


	//   ....[241]....
        /*0be0*/ 	.word	0x000115d0


	//   ....[242]....
        /*0be4*/ 	.word	0x00011620


	//   ....[243]....
        /*0be8*/ 	.word	0x00011630


	//   ....[244]....
        /*0bec*/ 	.word	0x00011680


	//   ....[245]....
        /*0bf0*/ 	.word	0x00011690


	//   ....[246]....
        /*0bf4*/ 	.word	0x000116e0


	//   ....[247]....
        /*0bf8*/ 	.word	0x000116f0


	//   ....[248]....
        /*0bfc*/ 	.word	0x00011740


	//   ....[249]....
        /*0c00*/ 	.word	0x00011750


	//   ....[250]....
        /*0c04*/ 	.word	0x00011760


	//   ....[251]....
        /*0c08*/ 	.word	0x000117b0


	//   ....[252]....
        /*0c0c*/ 	.word	0x00011ad0


	//   ....[253]....
        /*0c10*/ 	.word	0x00011ae0


	//   ....[254]....
        /*0c14*/ 	.word	0x00011b00


	//   ....[255]....
        /*0c18*/ 	.word	0x00011b40


	//   ....[0]....
        /*0c1c*/ 	.word	0x00011b60


	//   ....[1]....
        /*0c20*/ 	.word	0x00011ba0


	//   ....[2]....
        /*0c24*/ 	.word	0x00011bc0


	//   ....[3]....
        /*0c28*/ 	.word	0x00011c00


	//   ....[4]....
        /*0c2c*/ 	.word	0x00011c20


	//   ....[5]....
        /*0c30*/ 	.word	0x00011c60


	//   ....[6]....
        /*0c34*/ 	.word	0x00011c80


	//   ....[7]....
        /*0c38*/ 	.word	0x00011cc0


	//   ....[8]....
        /*0c3c*/ 	.word	0x00011ce0


	//   ....[9]....
        /*0c40*/ 	.word	0x00011d20


	//   ....[10]....
        /*0c44*/ 	.word	0x00011d40


	//   ....[11]....
        /*0c48*/ 	.word	0x00011d50


	//   ....[12]....
        /*0c4c*/ 	.word	0x000134a0


	//   ....[13]....
        /*0c50*/ 	.word	0x000134f0


	//   ....[14]....
        /*0c54*/ 	.word	0x00013520


	//   ....[15]....
        /*0c58*/ 	.word	0x00013550


	//   ....[16]....
        /*0c5c*/ 	.word	0x00013580


	//   ....[17]....
        /*0c60*/ 	.word	0x00013590


	//   ....[18]....
        /*0c64*/ 	.word	0x000135c0


	//   ....[19]....
        /*0c68*/ 	.word	0x00013610


	//   ....[20]....
        /*0c6c*/ 	.word	0x00013770


	//   ....[21]....
        /*0c70*/ 	.word	0x000137a0


	//   ....[22]....
        /*0c74*/ 	.word	0x000137d0


	//   ....[23]....
        /*0c78*/ 	.word	0x00013800


	//   ....[24]....
        /*0c7c*/ 	.word	0x00013830


	//   ....[25]....
        /*0c80*/ 	.word	0x00013870


	//   ....[26]....
        /*0c84*/ 	.word	0x000138f0


	//   ....[27]....
        /*0c88*/ 	.word	0x00013940


	//   ....[28]....
        /*0c8c*/ 	.word	0x00013950


	//   ....[29]....
        /*0c90*/ 	.word	0x000139e0


	//   ....[30]....
        /*0c94*/ 	.word	0x00014050


	//   ....[31]....
        /*0c98*/ 	.word	0x000145d0


	//   ....[32]....
        /*0c9c*/ 	.word	0x000146b0


	//   ....[33]....
        /*0ca0*/ 	.word	0x000147a0


	//   ....[34]....
        /*0ca4*/ 	.word	0x00014860


	//   ....[35]....
        /*0ca8*/ 	.word	0x00014940


	//   ....[36]....
        /*0cac*/ 	.word	0x000149a0


	//   ....[37]....
        /*0cb0*/ 	.word	0x00014a80


	//   ....[38]....
        /*0cb4*/ 	.word	0x00014ae0


	//   ....[39]....
        /*0cb8*/ 	.word	0x00014bc0


	//   ....[40]....
        /*0cbc*/ 	.word	0x00014c20


	//   ....[41]....
        /*0cc0*/ 	.word	0x00014d00


	//   ....[42]....
        /*0cc4*/ 	.word	0x00014d60


	//   ....[43]....
        /*0cc8*/ 	.word	0x00014e40


	//   ....[44]....
        /*0ccc*/ 	.word	0x00014ea0


	//   ....[45]....
        /*0cd0*/ 	.word	0x00014f80


	//   ....[46]....
        /*0cd4*/ 	.word	0x00014fe0


	//   ....[47]....
        /*0cd8*/ 	.word	0x000150b0


	//   ....[48]....
        /*0cdc*/ 	.word	0x00015240


	//   ....[49]....
        /*0ce0*/ 	.word	0x000152d0


	//   ....[50]....
        /*0ce4*/ 	.word	0x000153c0


	//   ....[51]....
        /*0ce8*/ 	.word	0x00015410


	//   ....[52]....
        /*0cec*/ 	.word	0x00015510


	//   ....[53]....
        /*0cf0*/ 	.word	0x00015560


	//   ....[54]....
        /*0cf4*/ 	.word	0x00015660


	//   ....[55]....
        /*0cf8*/ 	.word	0x000156b0


	//   ....[56]....
        /*0cfc*/ 	.word	0x00015790


	//   ....[57]....
        /*0d00*/ 	.word	0x00015830


	//   ....[58]....
        /*0d04*/ 	.word	0x00015890


	//   ....[59]....
        /*0d08*/ 	.word	0x00015960


	//   ....[60]....
        /*0d0c*/ 	.word	0x000159c0


	//   ....[61]....
        /*0d10*/ 	.word	0x00015a90


	//   ....[62]....
        /*0d14*/ 	.word	0x00015af0


	//   ....[63]....
        /*0d18*/ 	.word	0x00015bc0


	//   ....[64]....
        /*0d1c*/ 	.word	0x00015c60


	//   ....[65]....
        /*0d20*/ 	.word	0x00015cd0


	//   ....[66]....
        /*0d24*/ 	.word	0x00015d50


	//   ....[67]....
        /*0d28*/ 	.word	0x00015e00


	//   ....[68]....
        /*0d2c*/ 	.word	0x00015e80


	//   ....[69]....
        /*0d30*/ 	.word	0x00015f50


	//   ....[70]....
        /*0d34*/ 	.word	0x00015fd0


	//   ....[71]....
        /*0d38*/ 	.word	0x000160a0


	//   ....[72]....
        /*0d3c*/ 	.word	0x00016120


	//   ....[73]....
        /*0d40*/ 	.word	0x000161f0


	//   ....[74]....
        /*0d44*/ 	.word	0x00016270


	//   ....[75]....
        /*0d48*/ 	.word	0x00016340


	//   ....[76]....
        /*0d4c*/ 	.word	0x000163c0


	//   ....[77]....
        /*0d50*/ 	.word	0x00016490


	//   ....[78]....
        /*0d54*/ 	.word	0x00016510


	//   ....[79]....
        /*0d58*/ 	.word	0x000165c0


	//   ....[80]....
        /*0d5c*/ 	.word	0x000166f0


	//   ....[81]....
        /*0d60*/ 	.word	0x00016790


	//   ....[82]....
        /*0d64*/ 	.word	0x000167f0


	//   ....[83]....
        /*0d68*/ 	.word	0x000168b0


	//   ....[84]....
        /*0d6c*/ 	.word	0x00016910


	//   ....[85]....
        /*0d70*/ 	.word	0x000169d0


	//   ....[86]....
        /*0d74*/ 	.word	0x00016a30


	//   ....[87]....
        /*0d78*/ 	.word	0x00016af0


	//   ....[88]....
        /*0d7c*/ 	.word	0x00016b50


	//   ....[89]....
        /*0d80*/ 	.word	0x00016c10


	//   ....[90]....
        /*0d84*/ 	.word	0x00016c70


	//   ....[91]....
        /*0d88*/ 	.word	0x00016d30


	//   ....[92]....
        /*0d8c*/ 	.word	0x00016d90


	//   ....[93]....
        /*0d90*/ 	.word	0x00016e50


	//   ....[94]....
        /*0d94*/ 	.word	0x00016eb0


	//   ....[95]....
        /*0d98*/ 	.word	0x00016f70


	//   ....[96]....
        /*0d9c*/ 	.word	0x00017060


	//   ....[97]....
        /*0da0*/ 	.word	0x000170f0


	//   ....[98]....
        /*0da4*/ 	.word	0x00017150


	//   ....[99]....
        /*0da8*/ 	.word	0x00017200


	//   ....[100]....
        /*0dac*/ 	.word	0x00017260


	//   ....[101]....
        /*0db0*/ 	.word	0x00017310


	//   ....[102]....
        /*0db4*/ 	.word	0x00017370


	//   ....[103]....
        /*0db8*/ 	.word	0x00017420


	//   ....[104]....
        /*0dbc*/ 	.word	0x00017480


	//   ....[105]....
        /*0dc0*/ 	.word	0x00017530


	//   ....[106]....
        /*0dc4*/ 	.word	0x00017590


	//   ....[107]....
        /*0dc8*/ 	.word	0x00017640


	//   ....[108]....
        /*0dcc*/ 	.word	0x000176a0


	//   ....[109]....
        /*0dd0*/ 	.word	0x00017750


	//   ....[110]....
        /*0dd4*/ 	.word	0x000177b0


	//   ....[111]....
        /*0dd8*/ 	.word	0x00017860


	//   ....[112]....
        /*0ddc*/ 	.word	0x00017ab0


	//----- nvinfo : EIATTR_REG_RECONFIG
	.align		4
.L_122:
        /*0de0*/ 	.byte	0x01, 0x54
	.zero		2


	//----- nvinfo : EIATTR_SYSCALL_OFFSETS
	.align		4
        /*0de4*/ 	.byte	0x04, 0x46
        /*0de6*/ 	.short	(.L_124 - .L_123)


	//   ....[0]....
.L_123:
        /*0de8*/ 	.word	0x00001ff0


	//   ....[1]....
        /*0dec*/ 	.word	0x0000ec50


	//   ....[2]....
        /*0df0*/ 	.word	0x0000edc0


	//   ....[3]....
        /*0df4*/ 	.word	0x0000ef10


	//   ....[4]....
        /*0df8*/ 	.word	0x0000f050


	//   ....[5]....
        /*0dfc*/ 	.word	0x000105f0


	//----- nvinfo : EIATTR_MBARRIER_INSTR_OFFSETS
	.align		4
.L_124:
        /*0e00*/ 	.byte	0x04, 0x39
        /*0e02*/ 	.short	(.L_126 - .L_125)


	//   ....[0]....
.L_125:
        /*0e04*/ 	.word	0x00000180
        /*0e08*/ 	.word	0x000000ff
        /*0e0c*/ 	.word	0x00038800
        /*0e10*/ 	.short	0x0100
        /*0e12*/ 	.byte	0x08
	.zero		1


	//   ....[1]....
        /*0e14*/ 	.word	0x00000190
        /*0e18*/ 	.word	0x000000ff
        /*0e1c*/ 	.word	0x00038820
        /*0e20*/ 	.short	0x0100
        /*0e22*/ 	.byte	0x08
	.zero		1


	//   ....[2]....
        /*0e24*/ 	.word	0x00000280
        /*0e28*/ 	.word	0x000000ff
        /*0e2c*/ 	.word	0x00038830
        /*0e30*/ 	.short	0x0100
        /*0e32*/ 	.byte	0x08
	.zero		1


	//   ....[3]....
        /*0e34*/ 	.word	0x00000290
        /*0e38*/ 	.word	0x000000ff
        /*0e3c*/ 	.word	0x00038840
        /*0e40*/ 	.short	0x0100
        /*0e42*/ 	.byte	0x08
	.zero		1


	//   ....[4]....
        /*0e44*/ 	.word	0x000002a0
        /*0e48*/ 	.word	0x000000ff
        /*0e4c*/ 	.word	0x00038838
        /*0e50*/ 	.short	0x0100
        /*0e52*/ 	.byte	0x08
	.zero		1


	//   ....[5]....
        /*0e54*/ 	.word	0x000002b0
        /*0e58*/ 	.word	0x000000ff
        /*0e5c*/ 	.word	0x00038848
        /*0e60*/ 	.short	0x0100
        /*0e62*/ 	.byte	0x08
	.zero		1


	//   ....[6]....
        /*0e64*/ 	.word	0x000003e0
        /*0e68*/ 	.word	0x000000ff
        /*0e6c*/ 	.word	0x00038850
        /*0e70*/ 	.short	0x0100
        /*0e72*/ 	.byte	0x08
	.zero		1


	//   ....[7]....
        /*0e74*/ 	.word	0x000003f0
        /*0e78*/ 	.word	0x000000ff
        /*0e7c*/ 	.word	0x00038860
        /*0e80*/ 	.short	0x0100
        /*0e82*/ 	.byte	0x08
	.zero		1


	//   ....[8]....
        /*0e84*/ 	.word	0x00000400
        /*0e88*/ 	.word	0x000000ff
        /*0e8c*/ 	.word	0x00038858
        /*0e90*/ 	.short	0x0100
        /*0e92*/ 	.byte	0x08
	.zero		1


	//   ....[9]....
        /*0e94*/ 	.word	0x00000410
        /*0e98*/ 	.word	0x000000ff
        /*0e9c*/ 	.word	0x00038868
        /*0ea0*/ 	.short	0x0100
        /*0ea2*/ 	.byte	0x08
	.zero		1


	//   ....[10]....
        /*0ea4*/ 	.word	0x00000500
        /*0ea8*/ 	.word	0x000000ff
        /*0eac*/ 	.word	0x00038870
        /*0eb0*/ 	.short	0x0100
        /*0eb2*/ 	.byte	0x06
	.zero		1


	//   ....[11]....
        /*0eb4*/ 	.word	0x00000510
        /*0eb8*/ 	.word	0x000000ff
        /*0ebc*/ 	.word	0x00038880
        /*0ec0*/ 	.short	0x0100
        /*0ec2*/ 	.byte	0x06
	.zero		1


	//   ....[12]....
        /*0ec4*/ 	.word	0x00000520
        /*0ec8*/ 	.word	0x000000ff
        /*0ecc*/ 	.word	0x00038878
        /*0ed0*/ 	.short	0x0100
        /*0ed2*/ 	.byte	0x06
	.zero		1


	//   ....[13]....
        /*0ed4*/ 	.word	0x00000530
        /*0ed8*/ 	.word	0x000000ff
        /*0edc*/ 	.word	0x00038888
        /*0ee0*/ 	.short	0x0100
        /*0ee2*/ 	.byte	0x06
	.zero		1


	//   ....[14]....
        /*0ee4*/ 	.word	0x00000660
        /*0ee8*/ 	.word	0x000000ff
        /*0eec*/ 	.word	0x00038890
        /*0ef0*/ 	.short	0x0100
        /*0ef2*/ 	.byte	0x08
	.zero		1


	//   ....[15]....
        /*0ef4*/ 	.word	0x00000670
        /*0ef8*/ 	.word	0x000000ff
        /*0efc*/ 	.word	0x000388a0
        /*0f00*/ 	.short	0x0100
        /*0f02*/ 	.byte	0x08
	.zero		1


	//   ....[16]....
        /*0f04*/ 	.word	0x00000680
        /*0f08*/ 	.word	0x000000ff
        /*0f0c*/ 	.word	0x00038898
        /*0f10*/ 	.short	0x0100
        /*0f12*/ 	.byte	0x08
	.zero		1


	//   ....[17]....
        /*0f14*/ 	.word	0x00000690
        /*0f18*/ 	.word	0x000000ff
        /*0f1c*/ 	.word	0x000388a8
        /*0f20*/ 	.short	0x0100
        /*0f22*/ 	.byte	0x08
	.zero		1


	//   ....[18]....
        /*0f24*/ 	.word	0x000007e0
        /*0f28*/ 	.word	0x000000ff
        /*0f2c*/ 	.word	0x000388b0
        /*0f30*/ 	.short	0x0100
        /*0f32*/ 	.byte	0x08
	.zero		1


	//   ....[19]....
        /*0f34*/ 	.word	0x000007f0
        /*0f38*/ 	.word	0x000000ff
        /*0f3c*/ 	.word	0x000388c0
        /*0f40*/ 	.short	0x0100
        /*0f42*/ 	.byte	0x08
	.zero		1


	//   ....[20]....
        /*0f44*/ 	.word	0x00000800
        /*0f48*/ 	.word	0x000000ff
        /*0f4c*/ 	.word	0x000388b8
        /*0f50*/ 	.short	0x0100
        /*0f52*/ 	.byte	0x08
	.zero		1


	//   ....[21]....
        /*0f54*/ 	.word	0x00000810
        /*0f58*/ 	.word	0x000000ff
        /*0f5c*/ 	.word	0x000388c8
        /*0f60*/ 	.short	0x0100
        /*0f62*/ 	.byte	0x08
	.zero		1


	//   ....[22]....
        /*0f64*/ 	.word	0x00002070
        /*0f68*/ 	.word	0x000000ff
        /*0f6c*/ 	.word	0x00038800
        /*0f70*/ 	.short	0x010a
        /*0f72*/ 	.byte	0x36
	.zero		1


	//   ....[23]....
        /*0f74*/ 	.word	0x00002120
        /*0f78*/ 	.word	0x000000ff
        /*0f7c*/ 	.word	0x00038830
        /*0f80*/ 	.short	0x010a
        /*0f82*/ 	.byte	0x38
	.zero		1


	//   ....[24]....
        /*0f84*/ 	.word	0x00002160
        /*0f88*/ 	.word	0x000000ff
        /*0f8c*/ 	.word	0x00038830
        /*0f90*/ 	.short	0x010a
        /*0f92*/ 	.byte	0x38
	.zero		1


	//   ....[25]....
        /*0f94*/ 	.word	0x00002610
        /*0f98*/ 	.word	0x000000ff
        /*0f9c*/ 	.word	0x00000000
        /*0fa0*/ 	.short	0x0101
        /*0fa2*/ 	.byte	0x06
	.zero		1


	//   ....[26]....
        /*0fa4*/ 	.word	0x00003fb0
        /*0fa8*/ 	.word	0x000000ff
        /*0fac*/ 	.word	0x00038850
        /*0fb0*/ 	.short	0x010a
        /*0fb2*/ 	.byte	0x38
	.zero		1


	//   ....[27]....
        /*0fb4*/ 	.word	0x00003ff0
        /*0fb8*/ 	.word	0x000000ff
        /*0fbc*/ 	.word	0x00038850
        /*0fc0*/ 	.short	0x010a
        /*0fc2*/ 	.byte	0x38
	.zero		1


	//   ....[28]....
        /*0fc4*/ 	.word	0x00004250
        /*0fc8*/ 	.word	0x000000ff
        /*0fcc*/ 	.word	0x00000000
        /*0fd0*/ 	.short	0x0101
        /*0fd2*/ 	.byte	0x38
	.zero		1


	//   ....[29]....
        /*0fd4*/ 	.word	0x000043b0
        /*0fd8*/ 	.word	0x000000ff
        /*0fdc*/ 	.word	0x00038830
        /*0fe0*/ 	.short	0x010a
        /*0fe2*/ 	.byte	0x32
	.zero		1


	//   ....[30]....
        /*0fe4*/ 	.word	0x00004400
        /*0fe8*/ 	.word	0x000000ff
        /*0fec*/ 	.word	0x00038830
        /*0ff0*/ 	.short	0x010a
        /*0ff2*/ 	.byte	0x32
	.zero		1


	//   ....[31]....
        /*0ff4*/ 	.word	0x000047a0
        /*0ff8*/ 	.word	0x000000ff
        /*0ffc*/ 	.word	0x00000000
        /*1000*/ 	.short	0x0101
        /*1002*/ 	.byte	0x06
	.zero		1


	//   ....[32]....
        /*1004*/ 	.word	0x00006280
        /*1008*/ 	.word	0x000000ff
        /*100c*/ 	.word	0x00038850
        /*1010*/ 	.short	0x010a
        /*1012*/ 	.byte	0x32
	.zero		1


	//   ....[33]....
        /*1014*/ 	.word	0x000062e0
        /*1018*/ 	.word	0x000000ff
        /*101c*/ 	.word	0x00038850
        /*1020*/ 	.short	0x010a
        /*1022*/ 	.byte	0x32
	.zero		1


	//   ....[34]....
        /*1024*/ 	.word	0x00006500
        /*1028*/ 	.word	0x000000ff
        /*102c*/ 	.word	0x00000000
        /*1030*/ 	.short	0x0101
        /*1032*/ 	.byte	0x32
	.zero		1


	//   ....[35]....
        /*1034*/ 	.word	0x0000a630
        /*1038*/ 	.word	0x000000ff
        /*103c*/ 	.word	0x00000000
        /*1040*/ 	.short	0x0101
        /*1042*/ 	.byte	0x08
	.zero		1


	//   ....[36]....
        /*1044*/ 	.word	0x0000af50
        /*1048*/ 	.word	0x000000ff
        /*104c*/ 	.word	0x00000000
        /*1050*/ 	.short	0x0101
        /*1052*/ 	.byte	0x08
	.zero		1


	//   ....[37]....
        /*1054*/ 	.word	0x0000f470
        /*1058*/ 	.word	0x00000006
        /*105c*/ 	.word	0x00038880
        /*1060*/ 	.short	0x010a
        /*1062*/ 	.byte	0x3f
	.zero		1


	//   ....[38]....
        /*1064*/ 	.word	0x0000fbc0
        /*1068*/ 	.word	0x00000006
        /*106c*/ 	.word	0x00038870
        /*1070*/ 	.short	0x0107
        /*1072*/ 	.byte	0x3f
	.zero		1


	//   ....[39]....
        /*1074*/ 	.word	0x0000fc80
        /*1078*/ 	.word	0x00000006
        /*107c*/ 	.word	0x00038870
        /*1080*/ 	.short	0x0101
        /*1082*/ 	.byte	0x3f
	.zero		1


	//   ....[40]....
        /*1084*/ 	.word	0x0000fcb0
        /*1088*/ 	.word	0x00000006
        /*108c*/ 	.word	0x00038840
        /*1090*/ 	.short	0x010a
        /*1092*/ 	.byte	0x3f
	.zero		1


	//   ....[41]....
        /*1094*/ 	.word	0x00010340
        /*1098*/ 	.word	0x00000006
        /*109c*/ 	.word	0x00038830
        /*10a0*/ 	.short	0x0107
        /*10a2*/ 	.byte	0x3f
	.zero		1


	//   ....[42]....
        /*10a4*/ 	.word	0x00010400
        /*10a8*/ 	.word	0x00000006
        /*10ac*/ 	.word	0x00038830
        /*10b0*/ 	.short	0x0101
        /*10b2*/ 	.byte	0x3f
	.zero		1


	//   ....[43]....
        /*10b4*/ 	.word	0x00010ec0
        /*10b8*/ 	.word	0x00000010
        /*10bc*/ 	.word	0x00038800
        /*10c0*/ 	.short	0x0107
        /*10c2*/ 	.byte	0x3f
	.zero		1


	//   ....[44]....
        /*10c4*/ 	.word	0x00010fc0
        /*10c8*/ 	.word	0x00000010
        /*10cc*/ 	.word	0x00038800
        /*10d0*/ 	.short	0x0101
        /*10d2*/ 	.byte	0x3f
	.zero		1


	//   ....[45]....
        /*10d4*/ 	.word	0x00011000
        /*10d8*/ 	.word	0x00000010
        /*10dc*/ 	.word	0x00038820
        /*10e0*/ 	.short	0x010a
        /*10e2*/ 	.byte	0x3f
	.zero		1


	//   ....[46]....
        /*10e4*/ 	.word	0x00011330
        /*10e8*/ 	.word	0x00000000
        /*10ec*/ 	.word	0x00038880
        /*10f0*/ 	.short	0x010a
        /*10f2*/ 	.byte	0x3f
	.zero		1


	//   ....[47]....
        /*10f4*/ 	.word	0x00011840
        /*10f8*/ 	.word	0x00000000
        /*10fc*/ 	.word	0x00038870
        /*1100*/ 	.short	0x0107
        /*1102*/ 	.byte	0x3f
	.zero		1


	//   ....[48]....
        /*1104*/ 	.word	0x00011900
        /*1108*/ 	.word	0x00000000
        /*110c*/ 	.word	0x00038870
        /*1110*/ 	.short	0x0101
        /*1112*/ 	.byte	0x3f
	.zero		1


	//   ....[49]....
        /*1114*/ 	.word	0x00011930
        /*1118*/ 	.word	0x00000000
        /*111c*/ 	.word	0x00038840
        /*1120*/ 	.short	0x010a
        /*1122*/ 	.byte	0x3f
	.zero		1


	//   ....[50]....
        /*1124*/ 	.word	0x00011e10
        /*1128*/ 	.word	0x00000000
        /*112c*/ 	.word	0x00038830
        /*1130*/ 	.short	0x0107
        /*1132*/ 	.byte	0x3f
	.zero		1


	//   ....[51]....
        /*1134*/ 	.word	0x00011ed0
        /*1138*/ 	.word	0x00000000
        /*113c*/ 	.word	0x00038830
        /*1140*/ 	.short	0x0101
        /*1142*/ 	.byte	0x3f
	.zero		1


	//   ....[52]....
        /*1144*/ 	.word	0x00011f60
        /*1148*/ 	.word	0x00000000
        /*114c*/ 	.word	0x00038870
        /*1150*/ 	.short	0x010a
        /*1152*/ 	.byte	0x3f
	.zero		1


	//   ....[53]....
        /*1154*/ 	.word	0x00011ff0
        /*1158*/ 	.word	0x00000000
        /*115c*/ 	.word	0x00038860
        /*1160*/ 	.short	0x010a
        /*1162*/ 	.byte	0x3f
	.zero		1


	//   ....[54]....
        /*1164*/ 	.word	0x00012750
        /*1168*/ 	.word	0x00000000
        /*116c*/ 	.word	0x00038850
        /*1170*/ 	.short	0x0101
        /*1172*/ 	.byte	0x3f
	.zero		1


	//   ....[55]....
        /*1174*/ 	.word	0x000127e0
        /*1178*/ 	.word	0x00000000
        /*117c*/ 	.word	0x00000000
        /*1180*/ 	.short	0x0101
        /*1182*/ 	.byte	0x3f
	.zero		1


	//   ....[56]....
        /*1184*/ 	.word	0x000129b0
        /*1188*/ 	.word	0x00000012
        /*118c*/ 	.word	0x00038870
        /*1190*/ 	.short	0x010a
        /*1192*/ 	.byte	0x3f
	.zero		1


	//   ....[57]....
        /*1194*/ 	.word	0x00012a30
        /*1198*/ 	.word	0x00000012
        /*119c*/ 	.word	0x00038860
        /*11a0*/ 	.short	0x010a
        /*11a2*/ 	.byte	0x3f
	.zero		1


	//   ....[58]....
        /*11a4*/ 	.word	0x000131a0
        /*11a8*/ 	.word	0x00000012
        /*11ac*/ 	.word	0x00038850
        /*11b0*/ 	.short	0x0101
        /*11b2*/ 	.byte	0x3f
	.zero		1


	//   ....[59]....
        /*11b4*/ 	.word	0x00013250
        /*11b8*/ 	.word	0x00000012
        /*11bc*/ 	.word	0x00000000
        /*11c0*/ 	.short	0x0101
        /*11c2*/ 	.byte	0x3f
	.zero		1


	//   ....[60]....
        /*11c4*/ 	.word	0x00013fd0
        /*11c8*/ 	.word	0x00000005
        /*11cc*/ 	.word	0x00038820
        /*11d0*/ 	.short	0x010a
        /*11d2*/ 	.byte	0x3f
	.zero		1


	//   ....[61]....
        /*11d4*/ 	.word	0x00014150
        /*11d8*/ 	.word	0x00000003
        /*11dc*/ 	.word	0x00038840
        /*11e0*/ 	.short	0x010a
        /*11e2*/ 	.byte	0x3f
	.zero		1


	//   ....[62]....
        /*11e4*/ 	.word	0x000141f0
        /*11e8*/ 	.word	0x0000001d
        /*11ec*/ 	.word	0x00038840
        /*11f0*/ 	.short	0x010a
        /*11f2*/ 	.byte	0x3f
	.zero		1


	//   ....[63]....
        /*11f4*/ 	.word	0x00014230
        /*11f8*/ 	.word	0x00000003
        /*11fc*/ 	.word	0x00038860
        /*1200*/ 	.short	0x010a
        /*1202*/ 	.byte	0x3f
	.zero		1


	//   ....[64]....
        /*1204*/ 	.word	0x00014270
        /*1208*/ 	.word	0x0000001d
        /*120c*/ 	.word	0x00038860
        /*1210*/ 	.short	0x010a
        /*1212*/ 	.byte	0x3f
	.zero		1


	//   ....[65]....
        /*1214*/ 	.word	0x000142b0
        /*1218*/ 	.word	0x00000003
        /*121c*/ 	.word	0x00038880
        /*1220*/ 	.short	0x010a
        /*1222*/ 	.byte	0x3f
	.zero		1


	//   ....[66]....
        /*1224*/ 	.word	0x000142f0
        /*1228*/ 	.word	0x0000001d
        /*122c*/ 	.word	0x00038880
        /*1230*/ 	.short	0x010a
        /*1232*/ 	.byte	0x3f
	.zero		1


	//   ....[67]....
        /*1234*/ 	.word	0x00014360
        /*1238*/ 	.word	0x00000003
        /*123c*/ 	.word	0x00038800
        /*1240*/ 	.short	0x010a
        /*1242*/ 	.byte	0x3f
	.zero		1


	//   ....[68]....
        /*1244*/ 	.word	0x000143c0
        /*1248*/ 	.word	0x00000000
        /*124c*/ 	.word	0x00038830
        /*1250*/ 	.short	0x010a
        /*1252*/ 	.byte	0x3f
	.zero		1


	//   ....[69]....
        /*1254*/ 	.word	0x00014420
        /*1258*/ 	.word	0x00000008
        /*125c*/ 	.word	0x00038850
        /*1260*/ 	.short	0x010a
        /*1262*/ 	.byte	0x3f
	.zero		1


	//   ....[70]....
        /*1264*/ 	.word	0x00014490
        /*1268*/ 	.word	0x00000000
        /*126c*/ 	.word	0x00038830
        /*1270*/ 	.short	0x010a
        /*1272*/ 	.byte	0x3f
	.zero		1


	//   ....[71]....
        /*1274*/ 	.word	0x00014500
        /*1278*/ 	.word	0x00000007
        /*127c*/ 	.word	0x00038850
        /*1280*/ 	.short	0x010a
        /*1282*/ 	.byte	0x3f
	.zero		1


	//   ....[72]....
        /*1284*/ 	.word	0x00014600
        /*1288*/ 	.word	0x00000006
        /*128c*/ 	.word	0x00038880
        /*1290*/ 	.short	0x010a
        /*1292*/ 	.byte	0x3f
	.zero		1


	//   ....[73]....
        /*1294*/ 	.word	0x00015190
        /*1298*/ 	.word	0x00000006
        /*129c*/ 	.word	0x00038840
        /*12a0*/ 	.short	0x010a
        /*12a2*/ 	.byte	0x3f
	.zero		1


	//   ....[74]....
        /*12a4*/ 	.word	0x000165f0
        /*12a8*/ 	.word	0x00000010
        /*12ac*/ 	.word	0x00038820
        /*12b0*/ 	.short	0x010a
        /*12b2*/ 	.byte	0x3f
	.zero		1


	//   ....[75]....
        /*12b4*/ 	.word	0x00016640
        /*12b8*/ 	.word	0x00000000
        /*12bc*/ 	.word	0x00038880
        /*12c0*/ 	.short	0x010a
        /*12c2*/ 	.byte	0x3f
	.zero		1


	//   ....[76]....
        /*12c4*/ 	.word	0x00016fb0
        /*12c8*/ 	.word	0x00000000
        /*12cc*/ 	.word	0x00038840
        /*12d0*/ 	.short	0x010a
        /*12d2*/ 	.byte	0x3f
	.zero		1


	//   ....[77]....
        /*12d4*/ 	.word	0x00017890
        /*12d8*/ 	.word	0x00000000
        /*12dc*/ 	.word	0x00038870
        /*12e0*/ 	.short	0x010a
        /*12e2*/ 	.byte	0x3f
	.zero		1


	//   ....[78]....
        /*12e4*/ 	.word	0x000178e0
        /*12e8*/ 	.word	0x00000000
        /*12ec*/ 	.word	0x00038860
        /*12f0*/ 	.short	0x010a
        /*12f2*/ 	.byte	0x3f
	.zero		1


	//   ....[79]....
        /*12f4*/ 	.word	0x00017930
        /*12f8*/ 	.word	0x00000012
        /*12fc*/ 	.word	0x00038870
        /*1300*/ 	.short	0x010a
        /*1302*/ 	.byte	0x3f
	.zero		1


	//   ....[80]....
        /*1304*/ 	.word	0x00017980
        /*1308*/ 	.word	0x00000012
        /*130c*/ 	.word	0x00038860
        /*1310*/ 	.short	0x010a
        /*1312*/ 	.byte	0x3f
	.zero		1


	//   ....[81]....
        /*1314*/ 	.word	0x000179d0
        /*1318*/ 	.word	0x00000005
        /*131c*/ 	.word	0x00038820
        /*1320*/ 	.short	0x010a
        /*1322*/ 	.byte	0x3f
	.zero		1


	//   ....[82]....
        /*1324*/ 	.word	0x00017b70
        /*1328*/ 	.word	0x00000003
        /*132c*/ 	.word	0x00038840
        /*1330*/ 	.short	0x010a
        /*1332*/ 	.byte	0x3f
	.zero		1


	//   ....[83]....
        /*1334*/ 	.word	0x00017bc0
        /*1338*/ 	.word	0x0000001d
        /*133c*/ 	.word	0x00038840
        /*1340*/ 	.short	0x010a
        /*1342*/ 	.byte	0x3f
	.zero		1


	//   ....[84]....
        /*1344*/ 	.word	0x00017c10
        /*1348*/ 	.word	0x00000003
        /*134c*/ 	.word	0x00038860
        /*1350*/ 	.short	0x010a
        /*1352*/ 	.byte	0x3f
	.zero		1


	//   ....[85]....
        /*1354*/ 	.word	0x00017c60
        /*1358*/ 	.word	0x0000001d
        /*135c*/ 	.word	0x00038860
        /*1360*/ 	.short	0x010a
        /*1362*/ 	.byte	0x3f
	.zero		1


	//   ....[86]....
        /*1364*/ 	.word	0x00017cb0
        /*1368*/ 	.word	0x00000003
        /*136c*/ 	.word	0x00038880
        /*1370*/ 	.short	0x010a
        /*1372*/ 	.byte	0x3f
	.zero		1


	//----- nvinfo : EIATTR_NUM_MBARRIERS
	.align		4
.L_126:
        /*1374*/ 	.byte	0x03, 0x38
        /*1376*/ 	.short	0x0016


	//----- nvinfo : EIATTR_EXIT_INSTR_OFFSETS
	.align		4
        /*1378*/ 	.byte	0x04, 0x1c
        /*137a*/ 	.short	(.L_128 - .L_127)


	//   ....[0]....
.L_127:
        /*137c*/ 	.word	0x000009c0


	//   ....[1]....
        /*1380*/ 	.word	0x0000d2c0


	//   ....[2]....
        /*1384*/ 	.word	0x00014340


	//----- nvinfo : EIATTR_MAX_THREADS
	.align		4
.L_128:
        /*1388*/ 	.byte	0x04, 0x05
        /*138a*/ 	.short	(.L_130 - .L_129)
.L_129:
        /*138c*/ 	.word	0x00000180
        /*1390*/ 	.word	0x00000001
        /*1394*/ 	.word	0x00000001


	//----- nvinfo : EIATTR_CRS_STACK_SIZE
	.align		4
.L_130:
        /*1398*/ 	.byte	0x04, 0x1e
        /*139a*/ 	.short	(.L_132 - .L_131)
.L_131:
        /*139c*/ 	.word	0x00000000


	//----- nvinfo : EIATTR_CBANK_PARAM_SIZE
	.align		4
.L_132:
        /*13a0*/ 	.byte	0x03, 0x19
        /*13a2*/ 	.short	0x0af0


	//----- nvinfo : EIATTR_PARAM_CBANK
	.align		4
        /*13a4*/ 	.byte	0x04, 0x0a
        /*13a6*/ 	.short	(.L_134 - .L_133)
	.align		4
.L_133:
        /*13a8*/ 	.word	index@(.nv.constant0._ZN7cutlass13device_kernelIN5flash11enable_sm90INS1_16FlashAttnFwdSm90INS1_25CollectiveMainloopFwdSm90ILi2EN4cute5tupleIJNS5_1CILi1EEES8_S8_EEENS6_IJNS7_ILi128EEESA_NS7_ILi256EEEEEELi256ENS_12float_e4m3_tEfNS_4arch4Sm90ELb0ELb0ELb0ELb1ELb1ELb0ELb0ELb1ELb0ELb1ELb1ELb0EEENS1_21CollectiveEpilogueFwdINS6_IJSA_SB_SA_EEES9_NS_10bfloat16_tESF_Li256ELb1ELb1ELb1ELb1EEENS1_36VarlenDynamicPersistentTileSchedulerILi128ELi128ELi256ELi128ELb1ELb1ELb1ELb0ELb1ELb1EEEEEEEEEvNT_6ParamsE)
        /*13ac*/ 	.short	0x0210
        /*13ae*/ 	.short	0x0af0


	//----- nvinfo : EIATTR_SW_WAR
	.align		4
.L_134:
        /*13b0*/ 	.byte	0x04, 0x36
        /*13b2*/ 	.short	(.L_136 - .L_135)
.L_135:
        /*13b4*/ 	.word	0x00000008
.L_136:


//--------------------- .nv.info._ZN7cutlass13device_kernelIN5flash11enable_sm90INS1_16FlashAttnFwdSm90INS1_25CollectiveMainloopFwdSm90ILi2EN4cute5tupleIJNS5_1CILi1EEES8_S8_EEENS6_IJNS7_ILi128EEESA_NS7_ILi256EEEEEELi256ENS_12float_e4m3_tEfNS_4arch4Sm90ELb0ELb0ELb0ELb1ELb1ELb1ELb0ELb1ELb0ELb1ELb1ELb0EEENS1_21CollectiveEpilogueFwdINS6_IJSA_SB_SA_EEES9_NS_10bfloat16_tESF_Li256ELb1ELb1ELb1ELb1EEENS1_36VarlenDynamicPersistentTileSchedulerILi128ELi128ELi256ELi128ELb1ELb1ELb1ELb0ELb1ELb1EEEEEEEEEvNT_6ParamsE --------------------------
	.section	.nv.info._ZN7cutlass13device_kernelIN5flash11enable_sm90INS1_16FlashAttnFwdSm90INS1_25CollectiveMainloopFwdSm90ILi2EN4cute5tupleIJNS5_1CILi1EEES8_S8_EEENS6_IJNS7_ILi128EEESA_NS7_ILi256EEEEEELi256ENS_12float_e4m3_tEfNS_4arch4Sm90ELb0ELb0ELb0ELb1ELb1ELb1ELb0ELb1ELb0ELb1ELb1ELb0EEENS1_21CollectiveEpilogueFwdINS6_IJSA_SB_SA_EEES9_NS_10bfloat16_tESF_Li256ELb1ELb1ELb1ELb1EEENS1_36VarlenDynamicPersistentTileSchedulerILi128ELi128ELi256ELi128ELb1ELb1ELb1ELb0ELb1ELb1EEEEEEEEEvNT_6ParamsE,"",@"SHT_CUDA_INFO"
	.sectionflags	@""
	.align	4


	//----- nvinfo : EIATTR_CUDA_API_VERSION
	.align		4
        /*0000*/ 	.byte	0x04, 0x37
        /*0002*/ 	.short	(.L_138 - .L_137)
.L_137:
        /*0004*/ 	.word	0x00000082


	//----- nvinfo : EIATTR_KPARAM_INFO
	.align		4
.L_138:
        /*0008*/ 	.byte	0x04, 0x17
        /*000a*/ 	.short	(.L_140 - .L_139)
.L_139:
        /*000c*/ 	.word	0x00000000
        /*0010*/ 	.short	0x0000
        /*0012*/ 	.short	0x0070
        /*0014*/ 	.byte	0x00, 0xf0, 0x01, 0x2a


	//----- nvinfo : EIATTR_SPARSE_MMA_MASK
	.align		4
.L_140:
        /*0018*/ 	.byte	0x03, 0x50
        /*001a*/ 	.short	0x0000


	//----- nvinfo : EIATTR_MAXREG_COUNT
	.align		4
        /*001c*/ 	.byte	0x03, 0x1b
        /*001e*/ 	.short	0x00a8


	//----- nvinfo : EIATTR_NUM_BARRIERS
	.align		4
        /*0020*/ 	.byte	0x02, 0x4c
        /*0022*/ 	.byte	0x10
	.zero		1


	//----- nvinfo : EIATTR_EXTERNS
	.align		4
        /*0024*/ 	.byte	0x04, 0x0f
        /*0026*/ 	.short	(.L_142 - .L_141)


	//   ....[0]....
	.align		4
.L_141:
        /*0028*/ 	.word	index@(__assertfail)


	//----- nvinfo : EIATTR_ANNOTATIONS
	.align		4
.L_142:
        /*002c*/ 	.byte	0x04, 0x55
        /*002e*/ 	.short	(.L_144 - .L_143)


	//   ....[0]....
.L_143:
        /* <DEDUP_REMOVED lines=205> */
        /*0cf4*/ 	.byte	0x80, 0xf9, 0x02, 0x00, 0x01, 0x00, 0x00, 0x00, 0xd0, 0x02, 0x03, 0x00


	//----- nvinfo : EIATTR_MERCURY_ISA_VERSION
	.align		4
.L_144:
        /*0d00*/ 	.byte	0x03, 0x5f
        /*0d02*/ 	.short	0x0101


	//----- nvinfo : EIATTR_UNUSED_LOAD_BYTE_OFFSET
	.align		4
        /*0d04*/ 	.byte	0x04, 0x44
        /*0d06*/ 	.short	(.L_146 - .L_145)


	//   ....[0]....
.L_145:
        /*0d08*/ 	.word	0x00000ab0
        /*0d0c*/ 	.word	0x0000fff0


	//   ....[1]....
        /*0d10*/ 	.word	0x0001a1e0
        /*0d14*/ 	.word	0x0000fff0


	//----- nvinfo : EIATTR_INT_WARP_WIDE_INSTR_OFFSETS
	.align		4
.L_146:
        /*0d18*/ 	.byte	0x04, 0x31
        /*0d1a*/ 	.short	(.L_148 - .L_147)


	//   ....[0]....
.L_147:
        /*0d1c*/ 	.word	0x00000130


	//   ....[1]....
        /*0d20*/ 	.word	0x00000170


	//   ....[2]....
        /*0d24*/ 	.word	0x000001e0


	//   ....[3]....
        /*0d28*/ 	.word	0x00023e40


	//   ....[4]....
        /*0d2c*/ 	.word	0x00023ed0


	//   ....[5]....
        /*0d30*/ 	.word	0x00027d80


	//   ....[6]....
        /*0d34*/ 	.word	0x00027e10


	//----- nvinfo : EIATTR_COOP_GROUP_MASK_REGIDS
	.align		4
.L_148:
        /*0d38*/ 	.byte	0x04, 0x29
        /*0d3a*/ 	.short	(.L_150 - .L_149)


	//   ....[0]....
.L_149:
        /*0d3c*/ 	.word	0xffffffff


	//   ....[1]....
        /*0d40*/ 	.word	0xffffffff


	//   ....[2]....
        /*0d44*/ 	.word	0xffffffff


	//   ....[3]....
        /*0d48*/ 	.word	0xffffffff


	//   ....[4]....
        /*0d4c*/ 	.word	0xffffffff


	//   ....[5]....
        /*0d50*/ 	.word	0xffffffff


	//   ....[6]....
        /*0d54*/ 	.word	0xffffffff


	//   ....[7]....
        /*0d58*/ 	.word	0xffffffff


	//   ....[8]....
        /*0d5c*/ 	.word	0xffffffff


	//   ....[9]....
        /*0d60*/ 	.word	0xffffffff


	//   ....[10]....
        /*0d64*/ 	.word	0xffffffff


	//   ....[11]....
        /*0d68*/ 	.word	0xffffffff


	//   ....[12]....
        /*0d6c*/ 	.word	0xffffffff


	//   ....[13]....
        /*0d70*/ 	.word	0xffffffff


	//   ....[14]....
        /*0d74*/ 	.word	0xffffffff


	//   ....[15]....
        /*0d78*/ 	.word	0xffffffff


	//   ....[16]....
        /*0d7c*/ 	.word	0xffffffff


	//   ....[17]....
        /*0d80*/ 	.word	0xffffffff


	//   ....[18]....
        /*0d84*/ 	.word	0xffffffff


	//   ....[19]....
        /*0d88*/ 	.word	0xffffffff


	//   ....[20]....
        /*0d8c*/ 	.word	0xffffffff


	//   ....[21]....
        /*0d90*/ 	.word	0xffffffff


	//   ....[22]....
        /*0d94*/ 	.word	0xffffffff


	//   ....[23]....
        /*0d98*/ 	.word	0xffffffff


	//   ....[24]....
        /*0d9c*/ 	.word	0xffffffff


	//   ....[25]....
        /*0da0*/ 	.word	0xffffffff


	//   ....[26]....
        /*0da4*/ 	.word	0xffffffff


	//   ....[27]....
        /*0da8*/ 	.word	0xffffffff


	//   ....[28]....
        /*0dac*/ 	.word	0xffffffff


	//   ....[29]....
        /*0db0*/ 	.word	0xffffffff


	//   ....[30]....
        /*0db4*/ 	.word	0xffffffff


	//   ....[31]....
        /*0db8*/ 	.word	0xffffffff


	//   ....[32]....
        /*0dbc*/ 	.word	0xffffffff


	//   ....[33]....
        /*0dc0*/ 	.word	0xffffffff


	//   ....[34]....
        /*0dc4*/ 	.word	0xffffffff


	//   ....[35]....
        /*0dc8*/ 	.word	0xffffffff


	//   ....[36]....
        /*0dcc*/ 	.word	0xffffffff


	//   ....[37]....
        /*0dd0*/ 	.word	0xffffffff


	//   ....[38]....
        /*0dd4*/ 	.word	0xffffffff


	//   ....[39]....
        /*0dd8*/ 	.word	0xffffffff


	//   ....[40]....
        /*0ddc*/ 	.word	0xffffffff


	//   ....[41]....
        /*0de0*/ 	.word	0xffffffff


	//   ....[42]....
        /*0de4*/ 	.word	0xffffffff


	//   ....[43]....
        /*0de8*/ 	.word	0xffffffff


	//   ....[44]....
        /*0dec*/ 	.word	0xffffffff


	//   ....[45]....
        /*0df0*/ 	.word	0xffffffff


	//   ....[46]....
        /*0df4*/ 	.word	0xffffffff


	//   ....[47]....
        /*0df8*/ 	.word	0xffffffff


	//   ....[48]....
        /*0dfc*/ 	.word	0xffffffff


	//   ....[49]....
        /*0e00*/ 	.word	0xffffffff


	//   ....[50]....
        /*0e04*/ 	.word	0xffffffff


	//   ....[51]....
        /*0e08*/ 	.word	0xffffffff


	//   ....[52]....
        /*0e0c*/ 	.word	0xffffffff


	//   ....[53]....
        /*0e10*/ 	.word	0xffffffff


	//   ....[54]....
        /*0e14*/ 	.word	0xffffffff


	//   ....[55]....
        /*0e18*/ 	.word	0xffffffff


	//   ....[56]....
        /*0e1c*/ 	.word	0xffffffff


	//   ....[57]....
        /*0e20*/ 	.word	0xffffffff


	//   ....[58]....
        /*0e24*/ 	.word	0xffffffff


	//   ....[59]....
        /*0e28*/ 	.word	0xffffffff


	//   ....[60]....
        /*0e2c*/ 	.word	0xffffffff


	//   ....[61]....
        /*0e30*/ 	.word	0xffffffff


	//   ....[62]....
        /*0e34*/ 	.word	0xffffffff


	//   ....[63]....
        /*0e38*/ 	.word	0xffffffff


	//   ....[64]....
        /*0e3c*/ 	.word	0xffffffff


	//   ....[65]....
        /*0e40*/ 	.word	0xffffffff


	//   ....[66]....
        /*0e44*/ 	.word	0xffffffff


	//   ....[67]....
        /*0e48*/ 	.word	0xffffffff


	//   ....[68]....
        /*0e4c*/ 	.word	0xffffffff


	//   ....[69]....
        /*0e50*/ 	.word	0xffffffff


	//   ....[70]....
        /*0e54*/ 	.word	0xffffffff


	//   ....[71]....
        /*0e58*/ 	.word	0xffffffff


	//   ....[72]....
        /*0e5c*/ 	.word	0xffffffff


	//   ....[73]....
        /*0e60*/ 	.word	0xffffffff


	//   ....[74]....
        /*0e64*/ 	.word	0xffffffff


	//   ....[75]....
        /*0e68*/ 	.word	0xffffffff


	//   ....[76]....
        /*0e6c*/ 	.word	0xffffffff


	//   ....[77]....
        /*0e70*/ 	.word	0xffffffff


	//   ....[78]....
        /*0e74*/ 	.word	0xffffffff


	//   ....[79]....
        /*0e78*/ 	.word	0xffffffff


	//   ....[80]....
        /*0e7c*/ 	.word	0xffffffff


	//   ....[81]....
        /*0e80*/ 	.word	0xffffffff


	//   ....[82]....
        /*0e84*/ 	.word	0xffffffff


	//   ....[83]....
        /*0e88*/ 	.word	0xffffffff


	//   ....[84]....
        /*0e8c*/ 	.word	0xffffffff


	//   ....[85]....
        /*0e90*/ 	.word	0xffffffff


	//   ....[86]....
        /*0e94*/ 	.word	0xffffffff


	//   ....[87]....
        /*0e98*/ 	.word	0xffffffff


	//   ....[88]....
        /*0e9c*/ 	.word	0xffffffff


	//   ....[89]....
        /*0ea0*/ 	.word	0xffffffff


	//   ....[90]....
        /*0ea4*/ 	.word	0xffffffff


	//   ....[91]....
        /*0ea8*/ 	.word	0xffffffff


	//   ....[92]....
        /*0eac*/ 	.word	0xffffffff


	//   ....[93]....
        /*0eb0*/ 	.word	0xffffffff


	//   ....[94]....
        /*0eb4*/ 	.word	0xffffffff


	//   ....[95]....
        /*0eb8*/ 	.word	0xffffffff


	//   ....[96]....
        /*0ebc*/ 	.word	0xffffffff


	//   ....[97]....
        /*0ec0*/ 	.word	0xffffffff


	//   ....[98]....
        /*0ec4*/ 	.word	0xffffffff


	//   ....[99]....
        /*0ec8*/ 	.word	0xffffffff


	//   ....[100]....
        /*0ecc*/ 	.word	0xffffffff


	//   ....[101]....
        /*0ed0*/ 	.word	0xffffffff


	//   ....[102]....
        /*0ed4*/ 	.word	0xffffffff


	//   ....[103]....
        /*0ed8*/ 	.word	0xffffffff


	//   ....[104]....
        /*0edc*/ 	.word	0xffffffff


	//   ....[105]....
        /*0ee0*/ 	.word	0xffffffff


	//   ....[106]....
        /*0ee4*/ 	.word	0xffffffff


	//   ....[107]....
        /*0ee8*/ 	.word	0xffffffff


	//   ....[108]....
        /*0eec*/ 	.word	0xffffffff


	//   ....[109]....
        /*0ef0*/ 	.word	0xffffffff


	//   ....[110]....
        /*0ef4*/ 	.word	0xffffffff


	//   ....[111]....
        /*0ef8*/ 	.word	0xffffffff


	//   ....[112]....
        /*0efc*/ 	.word	0xffffffff


	//   ....[113]....
        /*0f00*/ 	.word	0xffffffff


	//   ....[114]....
        /*0f04*/ 	.word	0xffffffff


	//   ....[115]....
        /*0f08*/ 	.word	0xffffffff


	//   ....[116]....
        /*0f0c*/ 	.word	0xffffffff


	//   ....[117]....
        /*0f10*/ 	.word	0xffffffff


	//   ....[118]....
        /*0f14*/ 	.word	0xffffffff


	//   ....[119]....
        /*0f18*/ 	.word	0xffffffff


	//   ....[120]....
        /*0f1c*/ 	.word	0xffffffff


	//   ....[121]....
        /*0f20*/ 	.word	0xffffffff


	//   ....[122]....
        /*0f24*/ 	.word	0xffffffff


	//   ....[123]....
        /*0f28*/ 	.word	0xffffffff


	//   ....[124]....
        /*0f2c*/ 	.word	0xffffffff


	//   ....[125]....
        /*0f30*/ 	.word	0xffffffff


	//   ....[126]....
        /*0f34*/ 	.word	0xffffffff


	//   ....[127]....
        /*0f38*/ 	.word	0xffffffff


	//   ....[128]....
        /*0f3c*/ 	.word	0xffffffff


	//   ....[129]....
        /*0f40*/ 	.word	0xffffffff


	//   ....[130]....
        /*0f44*/ 	.word	0xffffffff


	//   ....[131]....
        /*0f48*/ 	.word	0xffffffff


	//   ....[132]....
        /*0f4c*/ 	.word	0xffffffff


	//   ....[133]....
        /*0f50*/ 	.word	0xffffffff


	//   ....[134]....
        /*0f54*/ 	.word	0xffffffff


	//   ....[135]....
        /*0f58*/ 	.word	0xffffffff


	//   ....[136]....
        /*0f5c*/ 	.word	0xffffffff


	//   ....[137]....
        /*0f60*/ 	.word	0xffffffff


	//   ....[138]....
        /*0f64*/ 	.word	0xffffffff


	//   ....[139]....
        /*0f68*/ 	.word	0xffffffff


	//   ....[140]....
        /*0f6c*/ 	.word	0xffffffff


	//   ....[141]....
        /*0f70*/ 	.word	0xffffffff


	//   ....[142]....
        /*0f74*/ 	.word	0xffffffff


	//   ....[143]....
        /*0f78*/ 	.word	0xffffffff


	//   ....[144]....
        /*0f7c*/ 	.word	0xffffffff


	//   ....[145]....
        /*0f80*/ 	.word	0xffffffff


	//   ....[146]....
        /*0f84*/ 	.word	0xffffffff


	//   ....[147]....
        /*0f88*/ 	.word	0xffffffff


	//   ....[148]....
        /*0f8c*/ 	.word	0xffffffff


	//   ....[149]....
        /*0f90*/ 	.word	0xffffffff


	//   ....[150]....
        /*0f94*/ 	.word	0xffffffff


	//   ....[151]....
        /*0f98*/ 	.word	0xffffffff


	//   ....[152]....
        /*0f9c*/ 	.word	0xffffffff


	//   ....[153]....
        /*0fa0*/ 	.word	0xffffffff


	//   ....[154]....
        /*0fa4*/ 	.word	0xffffffff


	//   ....[155]....
        /*0fa8*/ 	.word	0xffffffff


	//   ....[156]....
        /*0fac*/ 	.word	0xffffffff


	//   ....[157]....
        /*0fb0*/ 	.word	0xffffffff


	//   ....[158]....
        /*0fb4*/ 	.word	0xffffffff


	//   ....[159]....
        /*0fb8*/ 	.word	0xffffffff


	//   ....[160]....
        /*0fbc*/ 	.word	0xffffffff


	//   ....[161]....
        /*0fc0*/ 	.word	0xffffffff


	//   ....[162]....
        /*0fc4*/ 	.word	0xffffffff


	//   ....[163]....
        /*0fc8*/ 	.word	0xffffffff


	//   ....[164]....
        /*0fcc*/ 	.word	0xffffffff


	//   ....[165]....
        /*0fd0*/ 	.word	0xffffffff


	//   ....[166]....
        /*0fd4*/ 	.word	0xffffffff


	//   ....[167]....
        /*0fd8*/ 	.word	0xffffffff


	//   ....[168]....
        /*0fdc*/ 	.word	0xffffffff


	//   ....[169]....
        /*0fe0*/ 	.word	0xffffffff


	//   ....[170]....
        /*0fe4*/ 	.word	0xffffffff


	//   ....[171]....
        /*0fe8*/ 	.word	0xffffffff


	//   ....[172]....
        /*0fec*/ 	.word	0xffffffff


	//   ....[173]....
        /*0ff0*/ 	.word	0xffffffff


	//   ....[174]....
        /*0ff4*/ 	.word	0xffffffff


	//   ....[175]....
        /*0ff8*/ 	.word	0xffffffff


	//   ....[176]....
        /*0ffc*/ 	.word	0xffffffff


	//   ....[177]....
        /*1000*/ 	.word	0xffffffff


	//   ....[178]....
        /*1004*/ 	.word	0xffffffff


	//   ....[179]....
        /*1008*/ 	.word	0xffffffff


	//   ....[180]....
        /*100c*/ 	.word	0xffffffff


	//   ....[181]....
        /*1010*/ 	.word	0xffffffff


	//   ....[182]....
        /*1014*/ 	.word	0xffffffff


	//   ....[183]....
        /*1018*/ 	.word	0xffffffff


	//   ....[184]....
        /*101c*/ 	.word	0xffffffff


	//   ....[185]....
        /*1020*/ 	.word	0xffffffff


	//   ....[186]....
        /*1024*/ 	.word	0xffffffff


	//   ....[187]....
        /*1028*/ 	.word	0xffffffff


	//   ....[188]....
        /*102c*/ 	.word	0xffffffff


	//   ....[189]....
        /*1030*/ 	.word	0xffffffff


	//   ....[190]....
        /*1034*/ 	.word	0xffffffff


	//   ....[191]....
        /*1038*/ 	.word	0xffffffff


	//   ....[192]....
        /*103c*/ 	.word	0xffffffff


	//   ....[193]....
        /*1040*/ 	.word	0xffffffff


	//   ....[194]....
        /*1044*/ 	.word	0xffffffff


	//   ....[195]....
        /*1048*/ 	.word	0xffffffff


	//   ....[196]....
        /*104c*/ 	.word	0xffffffff


	//   ....[197]....
        /*1050*/ 	.word	0xffffffff


	//   ....[198]....
        /*1054*/ 	.word	0xffffffff


	//   ....[199]....
        /*1058*/ 	.word	0xffffffff


	//   ....[200]....
        /*105c*/ 	.word	0xffffffff


	//   ....[201]....
        /*1060*/ 	.word	0xffffffff


	//   ....[202]....
        /*1064*/ 	.word	0xffffffff


	//   ....[203]....
        /*1068*/ 	.word	0xffffffff


	//   ....[204]....
        /*106c*/ 	.word	0xffffffff


	//   ....[205]....
        /*1070*/ 	.word	0xffffffff


	//   ....[206]....
        /*1074*/ 	.word	0xffffffff


	//   ....[207]....
        /*1078*/ 	.word	0xffffffff


	//   ....[208]....
        /*107c*/ 	.word	0xffffffff


	//   ....[209]....
        /*1080*/ 	.word	0xffffffff


	//   ....[210]....
        /*1084*/ 	.word	0xffffffff


	//   ....[211]....
        /*1088*/ 	.word	0xffffffff


	//   ....[212]....
        /*108c*/ 	.word	0xffffffff


	//   ....[213]....
        /*1090*/ 	.word	0xffffffff


	//   ....[214]....
        /*1094*/ 	.word	0xffffffff


	//   ....[215]....
        /*1098*/ 	.word	0xffffffff


	//   ....[216]....
        /*109c*/ 	.word	0xffffffff


	//   ....[217]....
        /*10a0*/ 	.word	0xffffffff


	//   ....[218]....
        /*10a4*/ 	.word	0xffffffff


	//   ....[219]....
        /*10a8*/ 	.word	0xffffffff


	//   ....[220]....
        /*10ac*/ 	.word	0xffffffff


	//   ....[221]....
        /*10b0*/ 	.word	0xffffffff


	//   ....[222]....
        /*10b4*/ 	.word	0xffffffff


	//   ....[223]....
        /*10b8*/ 	.word	0xffffffff


	//   ....[224]....
        /*10bc*/ 	.word	0xffffffff


	//   ....[225]....
        /*10c0*/ 	.word	0xffffffff


	//   ....[226]....
        /*10c4*/ 	.word	0xffffffff


	//   ....[227]....
        /*10c8*/ 	.word	0xffffffff


	//   ....[228]....
        /*10cc*/ 	.word	0xffffffff


	//   ....[229]....
        /*10d0*/ 	.word	0xffffffff


	//   ....[230]....
        /*10d4*/ 	.word	0xffffffff


	//   ....[231]....
        /*10d8*/ 	.word	0xffffffff


	//   ....[232]....
        /*10dc*/ 	.word	0xffffffff


	//   ....[233]....
        /*10e0*/ 	.word	0xffffffff


	//   ....[234]....
        /*10e4*/ 	.word	0xffffffff


	//   ....[235]....
        /*10e8*/ 	.word	0xffffffff


	//   ....[236]....
        /*10ec*/ 	.word	0xffffffff


	//   ....[237]....
        /*10f0*/ 	.word	0xffffffff


	//   ....[238]....
        /*10f4*/ 	.word	0xffffffff


	//   ....[239]....
        /*10f8*/ 	.word	0xffffffff


	//   ....[240]....
        /*10fc*/ 	.word	0xffffffff


	//   ....[241]....
        /*1100*/ 	.word	0xffffffff


	//   ....[242]....
        /*1104*/ 	.word	0xffffffff


	//   ....[243]....
        /*1108*/ 	.word	0xffffffff


	//   ....[244]....
        /*110c*/ 	.word	0xffffffff


	//   ....[245]....
        /*1110*/ 	.word	0xffffffff


	//   ....[246]....
        /*1114*/ 	.word	0xffffffff


	//   ....[247]....
        /*1118*/ 	.word	0xffffffff


	//   ....[248]....
        /*111c*/ 	.word	0xffffffff


	//   ....[249]....
        /*1120*/ 	.word	0xffffffff


	//   ....[250]....
        /*1124*/ 	.word	0xffffffff


	//   ....[251]....
        /*1128*/ 	.word	0xffffffff


	//   ....[252]....
        /*112c*/ 	.word	0xffffffff


	//   ....[253]....
        /*1130*/ 	.word	0xffffffff


	//   ....[254]....
        /*1134*/ 	.word	0xffffffff


	//   ....[255]....
        /*1138*/ 	.word	0xffffffff


	//   ....[0]....
        /*113c*/ 	.word	0xffffffff


	//   ....[1]....
        /*1140*/ 	.word	0xffffffff


	//   ....[2]....
        /*1144*/ 	.word	0xffffffff


	//   ....[3]....
        /*1148*/ 	.word	0xffffffff


	//   ....[4]....
        /*114c*/ 	.word	0xffffffff


	//   ....[5]....
        /*1150*/ 	.word	0xffffffff


	//   ....[6]....
        /*1154*/ 	.word	0xffffffff


	//   ....[7]....
        /*1158*/ 	.word	0xffffffff


	//   ....[8]....
        /*115c*/ 	.word	0xffffffff


	//   ....[9]....
        /*1160*/ 	.word	0xffffffff


	//   ....[10]....
        /*1164*/ 	.word	0xffffffff


	//   ....[11]....
        /*1168*/ 	.word	0xffffffff


	//   ....[12]....
        /*116c*/ 	.word	0xffffffff


	//   ....[13]....
        /*1170*/ 	.word	0xffffffff


	//   ....[14]....
        /*1174*/ 	.word	0xffffffff


	//   ....[15]....
        /*1178*/ 	.word	0xffffffff


	//   ....[16]....
        /*117c*/ 	.word	0xffffffff


	//   ....[17]....
        /*1180*/ 	.word	0xffffffff


	//   ....[18]....
        /*1184*/ 	.word	0xffffffff


	//   ....[19]....
        /*1188*/ 	.word	0xffffffff


	//   ....[20]....
        /*118c*/ 	.word	0xffffffff


	//   ....[21]....
        /*1190*/ 	.word	0xffffffff


	//   ....[22]....
        /*1194*/ 	.word	0xffffffff


	//   ....[23]....
        /*1198*/ 	.word	0xffffffff


	//   ....[24]....
        /*119c*/ 	.word	0xffffffff


	//   ....[25]....
        /*11a0*/ 	.word	0xffffffff


	//   ....[26]....
        /*11a4*/ 	.word	0xffffffff


	//   ....[27]....
        /*11a8*/ 	.word	0xffffffff


	//   ....[28]....
        /*11ac*/ 	.word	0xffffffff


	//   ....[29]....
        /*11b0*/ 	.word	0xffffffff


	//   ....[30]....
        /*11b4*/ 	.word	0xffffffff


	//   ....[31]....
        /*11b8*/ 	.word	0xffffffff


	//   ....[32]....
        /*11bc*/ 	.word	0xffffffff


	//   ....[33]....
        /*11c0*/ 	.word	0xffffffff


	//   ....[34]....
        /*11c4*/ 	.word	0xffffffff


	//   ....[35]....
        /*11c8*/ 	.word	0xffffffff


	//   ....[36]....
        /*11cc*/ 	.word	0xffffffff


	//   ....[37]....
        /*11d0*/ 	.word	0xffffffff


	//   ....[38]....
        /*11d4*/ 	.word	0xffffffff


	//   ....[39]....
        /*11d8*/ 	.word	0xffffffff


	//   ....[40]....
        /*11dc*/ 	.word	0xffffffff


	//   ....[41]....
        /*11e0*/ 	.word	0xffffffff


	//   ....[42]....
        /*11e4*/ 	.word	0xffffffff


	//   ....[43]....
        /*11e8*/ 	.word	0xffffffff


	//   ....[44]....
        /*11ec*/ 	.word	0xffffffff


	//   ....[45]....
        /*11f0*/ 	.word	0xffffffff


	//   ....[46]....
        /*11f4*/ 	.word	0xffffffff


	//   ....[47]....
        /*11f8*/ 	.word	0xffffffff


	//   ....[48]....
        /*11fc*/ 	.word	0xffffffff


	//   ....[49]....
        /*1200*/ 	.word	0xffffffff


	//   ....[50]....
        /*1204*/ 	.word	0xffffffff


	//   ....[51]....
        /*1208*/ 	.word	0xffffffff


	//   ....[52]....
        /*120c*/ 	.word	0xffffffff


	//   ....[53]....
        /*1210*/ 	.word	0xffffffff


	//   ....[54]....
        /*1214*/ 	.word	0xffffffff


	//   ....[55]....
        /*1218*/ 	.word	0xffffffff


	//   ....[56]....
        /*121c*/ 	.word	0xffffffff


	//   ....[57]....
        /*1220*/ 	.word	0xffffffff


	//   ....[58]....
        /*1224*/ 	.word	0xffffffff


	//   ....[59]....
        /*1228*/ 	.word	0xffffffff


	//   ....[60]....
        /*122c*/ 	.word	0xffffffff


	//   ....[61]....
        /*1230*/ 	.word	0xffffffff


	//   ....[62]....
        /*1234*/ 	.word	0xffffffff


	//   ....[63]....
        /*1238*/ 	.word	0xffffffff


	//   ....[64]....
        /*123c*/ 	.word	0xffffffff


	//   ....[65]....
        /*1240*/ 	.word	0xffffffff


	//   ....[66]....
        /*1244*/ 	.word	0xffffffff


	//   ....[67]....
        /*1248*/ 	.word	0xffffffff


	//   ....[68]....
        /*124c*/ 	.word	0xffffffff


	//   ....[69]....
        /*1250*/ 	.word	0xffffffff


	//   ....[70]....
        /*1254*/ 	.word	0xffffffff


	//   ....[71]....
        /*1258*/ 	.word	0xffffffff


	//   ....[72]....
        /*125c*/ 	.word	0xffffffff


	//   ....[73]....
        /*1260*/ 	.word	0x0500000f


	//   ....[74]....
        /*1264*/ 	.word	0x0500000f


	//   ....[75]....
        /*1268*/ 	.word	0x0500000f


	//   ....[76]....
        /*126c*/ 	.word	0x0500000f


	//   ....[77]....
        /*1270*/ 	.word	0x0500000f


	//   ....[78]....
        /*1274*/ 	.word	0x0500000f


	//   ....[79]....
        /*1278*/ 	.word	0x0500000f


	//   ....[80]....
        /*127c*/ 	.word	0x0500000f


	//   ....[81]....
        /*1280*/ 	.word	0x0500000f


	//   ....[82]....
        /*1284*/ 	.word	0x0500000f


	//   ....[83]....
        /*1288*/ 	.word	0x0500000f


	//   ....[84]....
        /*128c*/ 	.word	0x0500000f


	//   ....[85]....
        /*1290*/ 	.word	0x0500000f


	//   ....[86]....
        /*1294*/ 	.word	0x0500000f


	//   ....[87]....
        /*1298*/ 	.word	0x0500000f


	//   ....[88]....
        /*129c*/ 	.word	0x0500000f


	//   ....[89]....
        /*12a0*/ 	.word	0x0500000f


	//   ....[90]....
        /*12a4*/ 	.word	0x0500000f


	//   ....[91]....
        /*12a8*/ 	.word	0x0500000f


	//   ....[92]....
        /*12ac*/ 	.word	0x0500000f


	//   ....[93]....
        /*12b0*/ 	.word	0x0500000f


	//   ....[94]....
        /*12b4*/ 	.word	0x0500000f


	//   ....[95]....
        /*12b8*/ 	.word	0x0500000f


	//   ....[96]....
        /*12bc*/ 	.word	0x0500000f


	//   ....[97]....
        /*12c0*/ 	.word	0x0500000f


	//   ....[98]....
        /*12c4*/ 	.word	0x0500000f


	//   ....[99]....
        /*12c8*/ 	.word	0x0500000f


	//   ....[100]....
        /*12cc*/ 	.word	0x0500000f


	//   ....[101]....
        /*12d0*/ 	.word	0x0500000f


	//   ....[102]....
        /*12d4*/ 	.word	0x0500000f


	//   ....[103]....
        /*12d8*/ 	.word	0x0500000f


	//   ....[104]....
        /*12dc*/ 	.word	0x0500000f


	//   ....[105]....
        /*12e0*/ 	.word	0x0500000f


	//   ....[106]....
        /*12e4*/ 	.word	0x0500000f


	//   ....[107]....
        /*12e8*/ 	.word	0x0500000f


	//   ....[108]....
        /*12ec*/ 	.word	0x0500000f


	//   ....[109]....
        /*12f0*/ 	.word	0x0500000f


	//   ....[110]....
        /*12f4*/ 	.word	0x0500000f


	//   ....[111]....
        /*12f8*/ 	.word	0x0500000f


	//   ....[112]....
        /*12fc*/ 	.word	0x0500000f


	//   ....[113]....
        /*1300*/ 	.word	0x0500000f


	//   ....[114]....
        /*1304*/ 	.word	0x0500000f


	//   ....[115]....
        /*1308*/ 	.word	0x0500000f


	//   ....[116]....
        /*130c*/ 	.word	0x0500000f


	//   ....[117]....
        /*1310*/ 	.word	0x0500000f


	//   ....[118]....
        /*1314*/ 	.word	0x0500000f


	//   ....[119]....
        /*1318*/ 	.word	0x0500000f


	//   ....[120]....
        /*131c*/ 	.word	0x0500000f


	//   ....[121]....
        /*1320*/ 	.word	0x0500000f


	//   ....[122]....
        /*1324*/ 	.word	0x0500000f


	//   ....[123]....
        /*1328*/ 	.word	0x0500000f


	//   ....[124]....
        /*132c*/ 	.word	0x0500000f


	//   ....[125]....
        /*1330*/ 	.word	0x0500000f


	//   ....[126]....
        /*1334*/ 	.word	0x0500000f


	//   ....[127]....
        /*1338*/ 	.word	0x0500000f


	//   ....[128]....
        /*133c*/ 	.word	0x0500000f


	//   ....[129]....
        /*1340*/ 	.word	0x0500000f


	//   ....[130]....
        /*1344*/ 	.word	0x0500000f


	//   ....[131]....
        /*1348*/ 	.word	0x0500000f


	//   ....[132]....
        /*134c*/ 	.word	0x0500000f


	//   ....[133]....
        /*1350*/ 	.word	0x0500000f


	//   ....[134]....
        /*1354*/ 	.word	0x0500000f


	//   ....[135]....
        /*1358*/ 	.word	0x0500000f


	//   ....[136]....
        /*135c*/ 	.word	0x0500000f


	//   ....[137]....
        /*1360*/ 	.word	0x0500000f


	//   ....[138]....
        /*1364*/ 	.word	0x0500000f


	//   ....[139]....
        /*1368*/ 	.word	0x0500000f


	//   ....[140]....
        /*136c*/ 	.word	0x0500000f


	//   ....[141]....
        /*1370*/ 	.word	0x0500000f


	//   ....[142]....
        /*1374*/ 	.word	0x0500000f


	//   ....[143]....
        /*1378*/ 	.word	0x0500000f


	//   ....[144]....
        /*137c*/ 	.word	0x0500000f


	//   ....[145]....
        /*1380*/ 	.word	0x0500000f


	//   ....[146]....
        /*1384*/ 	.word	0x0500000f


	//   ....[147]....
        /*1388*/ 	.word	0x0500000f


	//   ....[148]....
        /*138c*/ 	.word	0x0500000f


	//   ....[149]....
        /*1390*/ 	.word	0x0500000f


	//   ....[150]....
        /*1394*/ 	.word	0x0500000f


	//   ....[151]....
        /*1398*/ 	.word	0x0500000f


	//   ....[152]....
        /*139c*/ 	.word	0x0500000f


	//   ....[153]....
        /*13a0*/ 	.word	0x0500000f


	//   ....[154]....
        /*13a4*/ 	.word	0x0500000f


	//   ....[155]....
        /*13a8*/ 	.word	0x0500000f


	//   ....[156]....
        /*13ac*/ 	.word	0x0500000f


	//   ....[157]....
        /*13b0*/ 	.word	0x0500000f


	//   ....[158]....
        /*13b4*/ 	.word	0x0500000f


	//   ....[159]....
        /*13b8*/ 	.word	0x0500000f


	//   ....[160]....
        /*13bc*/ 	.word	0x0500000f


	//   ....[161]....
        /*13c0*/ 	.word	0x0500000f


	//   ....[162]....
        /*13c4*/ 	.word	0x0500000f


	//   ....[163]....
        /*13c8*/ 	.word	0x0500000f


	//   ....[164]....
        /*13cc*/ 	.word	0x0500000f


	//   ....[165]....
        /*13d0*/ 	.word	0x0500000f


	//   ....[166]....
        /*13d4*/ 	.word	0x0500000f


	//   ....[167]....
        /*13d8*/ 	.word	0x0500000f


	//   ....[168]....
        /*13dc*/ 	.word	0x0500000f


	//   ....[169]....
        /*13e0*/ 	.word	0x0500000f


	//   ....[170]....
        /*13e4*/ 	.word	0x0500000f


	//   ....[171]....
        /*13e8*/ 	.word	0x0500000f


	//   ....[172]....
        /*13ec*/ 	.word	0x0500000f


	//   ....[173]....
        /*13f0*/ 	.word	0x0500000f


	//   ....[174]....
        /*13f4*/ 	.word	0x0500000f


	//   ....[175]....
        /*13f8*/ 	.word	0x0500000f


	//   ....[176]....
        /*13fc*/ 	.word	0x0500000f


	//   ....[177]....
        /*1400*/ 	.word	0x0500000f


	//   ....[178]....
        /*1404*/ 	.word	0x0500000f


	//   ....[179]....
        /*1408*/ 	.word	0x0500000f


	//   ....[180]....
        /*140c*/ 	.word	0x0500000f


	//   ....[181]....
        /*1410*/ 	.word	0x0500000f


	//   ....[182]....
        /*1414*/ 	.word	0x0500000f


	//   ....[183]....
        /*1418*/ 	.word	0x0500000f


	//   ....[184]....
        /*141c*/ 	.word	0x0500000f


	//   ....[185]....
        /*1420*/ 	.word	0x0500000f


	//   ....[186]....
        /*1424*/ 	.word	0x0500000f


	//   ....[187]....
        /*1428*/ 	.word	0x0500000f


	//   ....[188]....
        /*142c*/ 	.word	0x0500000f


	//   ....[189]....
        /*1430*/ 	.word	0x0500000f


	//   ....[190]....
        /*1434*/ 	.word	0x0500000f


	//   ....[191]....
        /*1438*/ 	.word	0x0500000f


	//   ....[192]....
        /*143c*/ 	.word	0x0500000f


	//   ....[193]....
        /*1440*/ 	.word	0x0500000f


	//   ....[194]....
        /*1444*/ 	.word	0x0500000f


	//   ....[195]....
        /*1448*/ 	.word	0x0500000f


	//   ....[196]....
        /*144c*/ 	.word	0x0500000f


	//   ....[197]....
        /*1450*/ 	.word	0x0500000f


	//   ....[198]....
        /*1454*/ 	.word	0x0500000f


	//   ....[199]....
        /*1458*/ 	.word	0x0500000f


	//   ....[200]....
        /*145c*/ 	.word	0x0500000f


	//   ....[201]....
        /*1460*/ 	.word	0x0500000f


	//   ....[202]....
        /*1464*/ 	.word	0x0500000f


	//   ....[203]....
        /*1468*/ 	.word	0x0500000f


	//   ....[204]....
        /*146c*/ 	.word	0x0500000f


	//   ....[205]....
        /*1470*/ 	.word	0x0500000f


	//   ....[206]....
        /*1474*/ 	.word	0x0500000f


	//   ....[207]....
        /*1478*/ 	.word	0x0500000f


	//   ....[208]....
        /*147c*/ 	.word	0x0500000f


	//   ....[209]....
        /*1480*/ 	.word	0x0500000f


	//   ....[210]....
        /*1484*/ 	.word	0x0500000f


	//   ....[211]....
        /*1488*/ 	.word	0x0500000f


	//   ....[212]....
        /*148c*/ 	.word	0x0500000f


	//   ....[213]....
        /*1490*/ 	.word	0x0500000f


	//   ....[214]....
        /*1494*/ 	.word	0x0500000f


	//   ....[215]....
        /*1498*/ 	.word	0x0500000f


	//   ....[216]....
        /*149c*/ 	.word	0x0500000f


	//   ....[217]....
        /*14a0*/ 	.word	0x0500000f


	//   ....[218]....
        /*14a4*/ 	.word	0x0500000f


	//   ....[219]....
        /*14a8*/ 	.word	0x0500000f


	//   ....[220]....
        /*14ac*/ 	.word	0x0500000f


	//   ....[221]....
        /*14b0*/ 	.word	0x0500000f


	//   ....[222]....
        /*14b4*/ 	.word	0x0500000f


	//   ....[223]....
        /*14b8*/ 	.word	0x0500000f


	//   ....[224]....
        /*14bc*/ 	.word	0x0500000f


	//   ....[225]....
        /*14c0*/ 	.word	0x0500000f


	//   ....[226]....
        /*14c4*/ 	.word	0x0500000f


	//   ....[227]....
        /*14c8*/ 	.word	0x0500000f


	//   ....[228]....
        /*14cc*/ 	.word	0x0500000f


	//   ....[229]....
        /*14d0*/ 	.word	0x0500000f


	//   ....[230]....
        /*14d4*/ 	.word	0x0500000f


	//   ....[231]....
        /*14d8*/ 	.word	0x0500000f


	//   ....[232]....
        /*14dc*/ 	.word	0x0500000f


	//   ....[233]....
        /*14e0*/ 	.word	0x0500000f


	//   ....[234]....
        /*14e4*/ 	.word	0x0500000f


	//   ....[235]....
        /*14e8*/ 	.word	0x0500000f


	//   ....[236]....
        /*14ec*/ 	.word	0x0500000f


	//   ....[237]....
        /*14f0*/ 	.word	0x0500000f


	//   ....[238]....
        /*14f4*/ 	.word	0x0500000f


	//   ....[239]....
        /*14f8*/ 	.word	0x0500000f


	//   ....[240]....
        /*14fc*/ 	.word	0x0500000f


	//   ....[241]....
        /*1500*/ 	.word	0x0500000f


	//   ....[242]....
        /*1504*/ 	.word	0x0500000f


	//   ....[243]....
        /*1508*/ 	.word	0x0500000f


	//   ....[244]....
        /*150c*/ 	.word	0x0500000f


	//   ....[245]....
        /*1510*/ 	.word	0x0500000f


	//   ....[246]....
        /*1514*/ 	.word	0x0500000f


	//   ....[247]....
        /*1518*/ 	.word	0x0500000f


	//   ....[248]....
        /*151c*/ 	.word	0x0500000f


	//   ....[249]....
        /*1520*/ 	.word	0x0500000f


	//   ....[250]....
        /*1524*/ 	.word	0x0500000f


	//   ....[251]....
        /*1528*/ 	.word	0x0500000f


	//   ....[252]....
        /*152c*/ 	.word	0x0500000f


	//   ....[253]....
        /*1530*/ 	.word	0x0500000f


	//   ....[254]....
        /*1534*/ 	.word	0x0500000f


	//   ....[255]....
        /*1538*/ 	.word	0x0500000f


	//   ....[0]....
        /*153c*/ 	.word	0x0500000f


	//   ....[1]....
        /*1540*/ 	.word	0x0500000f


	//   ....[2]....
        /*1544*/ 	.word	0x0500000f


	//   ....[3]....
        /*1548*/ 	.word	0x0500000f


	//   ....[4]....
        /*154c*/ 	.word	0x0500000f


	//   ....[5]....
        /*1550*/ 	.word	0x0500000f


	//   ....[6]....
        /*1554*/ 	.word	0x0500000f


	//   ....[7]....
        /*1558*/ 	.word	0x0500000f


	//   ....[8]....
        /*155c*/ 	.word	0x0500000f


	//   ....[9]....
        /*1560*/ 	.word	0x0500000f


	//   ....[10]....
        /*1564*/ 	.word	0x0500000f


	//   ....[11]....
        /*1568*/ 	.word	0x0500000f


	//   ....[12]....
        /*156c*/ 	.word	0x0500000f


	//   ....[13]....
        /*1570*/ 	.word	0x0500000f


	//   ....[14]....
        /*1574*/ 	.word	0x0500000f


	//   ....[15]....
        /*1578*/ 	.word	0x0500000f


	//   ....[16]....
        /*157c*/ 	.word	0x0500000f


	//   ....[17]....
        /*1580*/ 	.word	0x0500000f


	//   ....[18]....
        /*1584*/ 	.word	0x0500000f


	//   ....[19]....
        /*1588*/ 	.word	0x0500000f


	//   ....[20]....
        /*158c*/ 	.word	0x0500000f


	//   ....[21]....
        /*1590*/ 	.word	0x0500000f


	//   ....[22]....
        /*1594*/ 	.word	0x0500000f


	//   ....[23]....
        /*1598*/ 	.word	0x0500000f


	//   ....[24]....
        /*159c*/ 	.word	0x0500000f


	//   ....[25]....
        /*15a0*/ 	.word	0x0500000f


	//   ....[26]....
        /*15a4*/ 	.word	0x0500000f


	//   ....[27]....
        /*15a8*/ 	.word	0x0500000f


	//   ....[28]....
        /*15ac*/ 	.word	0x0500000f


	//   ....[29]....
        /*15b0*/ 	.word	0x0500000f


	//   ....[30]....
        /*15b4*/ 	.word	0x0500000f


	//   ....[31]....
        /*15b8*/ 	.word	0x0500000f


	//   ....[32]....
        /*15bc*/ 	.word	0x0500000f


	//   ....[33]....
        /*15c0*/ 	.word	0x0500000f


	//   ....[34]....
        /*15c4*/ 	.word	0x0500000f


	//   ....[35]....
        /*15c8*/ 	.word	0x0500000f


	//   ....[36]....
        /*15cc*/ 	.word	0x0500000f


	//   ....[37]....
        /*15d0*/ 	.word	0x0500000f


	//   ....[38]....
        /*15d4*/ 	.word	0x0500000f


	//   ....[39]....
        /*15d8*/ 	.word	0x0500000f


	//   ....[40]....
        /*15dc*/ 	.word	0x0500000f


	//   ....[41]....
        /*15e0*/ 	.word	0x0500000f


	//   ....[42]....
        /*15e4*/ 	.word	0x0500000f


	//   ....[43]....
        /*15e8*/ 	.word	0x0500000f


	//   ....[44]....
        /*15ec*/ 	.word	0x0500000f


	//   ....[45]....
        /*15f0*/ 	.word	0x0500000f


	//   ....[46]....
        /*15f4*/ 	.word	0x0500000f


	//   ....[47]....
        /*15f8*/ 	.word	0x0500000f


	//   ....[48]....
        /*15fc*/ 	.word	0x0500000f


	//   ....[49]....
        /*1600*/ 	.word	0x0500000f


	//   ....[50]....
        /*1604*/ 	.word	0x0500000f


	//   ....[51]....
        /*1608*/ 	.word	0x0500000f


	//   ....[52]....
        /*160c*/ 	.word	0x0500000f


	//   ....[53]....
        /*1610*/ 	.word	0x0500000f


	//   ....[54]....
        /*1614*/ 	.word	0x0500000f


	//   ....[55]....
        /*1618*/ 	.word	0x0500000f


	//   ....[56]....
        /*161c*/ 	.word	0x0500000f


	//   ....[57]....
        /*1620*/ 	.word	0x0500000f


	//   ....[58]....
        /*1624*/ 	.word	0x0500000f


	//   ....[59]....
        /*1628*/ 	.word	0x0500000f


	//   ....[60]....
        /*162c*/ 	.word	0x0500000f


	//   ....[61]....
        /*1630*/ 	.word	0x0500000f


	//   ....[62]....
        /*1634*/ 	.word	0x0500000f


	//   ....[63]....
        /*1638*/ 	.word	0x0500000f


	//   ....[64]....
        /*163c*/ 	.word	0x0500000f


	//   ....[65]....
        /*1640*/ 	.word	0x0500000f


	//   ....[66]....
        /*1644*/ 	.word	0x0500000f


	//   ....[67]....
        /*1648*/ 	.word	0x0500000f


	//   ....[68]....
        /*164c*/ 	.word	0x0500000f


	//   ....[69]....
        /*1650*/ 	.word	0x0500000f


	//   ....[70]....
        /*1654*/ 	.word	0x0500000f


	//   ....[71]....
        /*1658*/ 	.word	0x0500000f


	//   ....[72]....
        /*165c*/ 	.word	0x0500000f


	//   ....[73]....
        /*1660*/ 	.word	0x0500000f


	//   ....[74]....
        /*1664*/ 	.word	0x0500000f


	//   ....[75]....
        /*1668*/ 	.word	0x0500000f


	//   ....[76]....
        /*166c*/ 	.word	0x0500000f


	//   ....[77]....
        /*1670*/ 	.word	0x0500000f


	//   ....[78]....
        /*1674*/ 	.word	0x0500000f


	//   ....[79]....
        /*1678*/ 	.word	0x0500000f


	//   ....[80]....
        /*167c*/ 	.word	0x0500000f


	//   ....[81]....
        /*1680*/ 	.word	0x0500000f


	//   ....[82]....
        /*1684*/ 	.word	0x0500000f


	//   ....[83]....
        /*1688*/ 	.word	0x0500000f


	//   ....[84]....
        /*168c*/ 	.word	0x0500000f


	//   ....[85]....
        /*1690*/ 	.word	0x0500000f


	//   ....[86]....
        /*1694*/ 	.word	0x0500000f


	//   ....[87]....
        /*1698*/ 	.word	0x0500000f


	//   ....[88]....
        /*169c*/ 	.word	0x0500000f


	//   ....[89]....
        /*16a0*/ 	.word	0x0500000f


	//   ....[90]....
        /*16a4*/ 	.word	0x0500000f


	//   ....[91]....
        /*16a8*/ 	.word	0x0500000f


	//   ....[92]....
        /*16ac*/ 	.word	0x0500000f


	//   ....[93]....
        /*16b0*/ 	.word	0x0500000f


	//   ....[94]....
        /*16b4*/ 	.word	0x0500000f


	//   ....[95]....
        /*16b8*/ 	.word	0x0500000f


	//   ....[96]....
        /*16bc*/ 	.word	0x0500000f


	//   ....[97]....
        /*16c0*/ 	.word	0x0500000f


	//   ....[98]....
        /*16c4*/ 	.word	0x0500000f


	//----- nvinfo : EIATTR_COOP_GROUP_INSTR_OFFSETS
	.align		4
.L_150:
        /*16c8*/ 	.byte	0x04, 0x28
        /*16ca*/ 	.short	(.L_152 - .L_151)


	//   ....[0]....
.L_151:
        /*16cc*/ 	.word	0x00000070


	//   ....[1]....
        /*16d0*/ 	.word	0x00000140


	//   ....[2]....
        /*16d4*/ 	.word	0x00000190


	//   ....[3]....
        /*16d8*/ 	.word	0x000003c0


	//   ....[4]....
        /*16dc*/ 	.word	0x00000520


	//   ....[5]....
        /*16e0*/ 	.word	0x00000640


	//   ....[6]....
        /*16e4*/ 	.word	0x000007a0


	//   ....[7]....
        /*16e8*/ 	.word	0x00003c70


	//   ....[8]....
        /*16ec*/ 	.word	0x00003c80


	//   ....[9]....
        /*16f0*/ 	.word	0x00004b70


	//   ....[10]....
        /*16f4*/ 	.word	0x00004b80


	//   ....[11]....
        /*16f8*/ 	.word	0x00005a50


	//   ....[12]....
        /*16fc*/ 	.word	0x00005a60


	//   ....[13]....
        /*1700*/ 	.word	0x00006940


	//   ....[14]....
        /*1704*/ 	.word	0x00006950


	//   ....[15]....
        /*1708*/ 	.word	0x00007eb0


	//   ....[16]....
        /*170c*/ 	.word	0x00007ec0


	//   ....[17]....
        /*1710*/ 	.word	0x00008ec0


	//   ....[18]....
        /*1714*/ 	.word	0x00008ed0


	//   ....[19]....
        /*1718*/ 	.word	0x00009ee0


	//   ....[20]....
        /*171c*/ 	.word	0x00009ef0


	//   ....[21]....
        /*1720*/ 	.word	0x0000aed0


	//   ....[22]....
        /*1724*/ 	.word	0x0000aee0


	//   ....[23]....
        /*1728*/ 	.word	0x0000c0c0


	//   ....[24]....
        /*172c*/ 	.word	0x0000c0d0


	//   ....[25]....
        /*1730*/ 	.word	0x0000c1e0


	//   ....[26]....
        /*1734*/ 	.word	0x0000c1f0


	//   ....[27]....
        /*1738*/ 	.word	0x0000c310


	//   ....[28]....
        /*173c*/ 	.word	0x0000c320


	//   ....[29]....
        /*1740*/ 	.word	0x0000c440


	//   ....[30]....
        /*1744*/ 	.word	0x0000c450


	//   ....[31]....
        /*1748*/ 	.word	0x0000c7c0


	//   ....[32]....
        /*174c*/ 	.word	0x0000c7e0


	//   ....[33]....
        /*1750*/ 	.word	0x0000c8c0


	//   ....[34]....
        /*1754*/ 	.word	0x0000c8e0


	//   ....[35]....
        /*1758*/ 	.word	0x0000c9c0


	//   ....[36]....
        /*175c*/ 	.word	0x0000c9e0


	//   ....[37]....
        /*1760*/ 	.word	0x0000cac0


	//   ....[38]....
        /*1764*/ 	.word	0x0000cae0


	//   ....[39]....
        /*1768*/ 	.word	0x0000d6f0


	//   ....[40]....
        /*176c*/ 	.word	0x0000dc50


	//   ....[41]....
        /*1770*/ 	.word	0x0000dc60


	//   ....[42]....
        /*1774*/ 	.word	0x0000dc70


	//   ....[43]....
        /*1778*/ 	.word	0x0000dc80


	//   ....[44]....
        /*177c*/ 	.word	0x000112c0


	//   ....[45]....
        /*1780*/ 	.word	0x000112d0


	//   ....[46]....
        /*1784*/ 	.word	0x000112e0


	//   ....[47]....
        /*1788*/ 	.word	0x000112f0


	//   ....[48]....
        /*178c*/ 	.word	0x00015b60


	//   ....[49]....
        /*1790*/ 	.word	0x00015c00


	//   ....[50]....
        /*1794*/ 	.word	0x00016110


	//   ....[51]....
        /*1798*/ 	.word	0x00016170


	//   ....[52]....
        /*179c*/ 	.word	0x00017b00


	//   ....[53]....
        /*17a0*/ 	.word	0x00017b10


	//   ....[54]....
        /*17a4*/ 	.word	0x00017b40


	//   ....[55]....
        /*17a8*/ 	.word	0x00017b50


	//   ....[56]....
        /*17ac*/ 	.word	0x000195e0


	//   ....[57]....
        /*17b0*/ 	.word	0x00019650


	//   ....[58]....
        /*17b4*/ 	.word	0x00019710


	//   ....[59]....
        /*17b8*/ 	.word	0x00019730


	//   ....[60]....
        /*17bc*/ 	.word	0x0001aa10


	//   ....[61]....
        /*17c0*/ 	.word	0x0001aa40


	//   ....[62]....
        /*17c4*/ 	.word	0x0001aa70


	//   ....[63]....
        /*17c8*/ 	.word	0x0001aaa0


	//   ....[64]....
        /*17cc*/ 	.word	0x0001aad0


	//   ....[65]....
        /*17d0*/ 	.word	0x0001ab10


	//   ....[66]....
        /*17d4*/ 	.word	0x0001ab40


	//   ....[67]....
        /*17d8*/ 	.word	0x0001ab70


	//   ....[68]....
        /*17dc*/ 	.word	0x0001aba0


	//   ....[69]....
        /*17e0*/ 	.word	0x0001abd0


	//   ....[70]....
        /*17e4*/ 	.word	0x0001ac00


	//   ....[71]....
        /*17e8*/ 	.word	0x0001ac30


	//   ....[72]....
        /*17ec*/ 	.word	0x0001ac60


	//   ....[73]....
        /*17f0*/ 	.word	0x0001ac90


	//   ....[74]....
        /*17f4*/ 	.word	0x0001ad00


	//   ....[75]....
        /*17f8*/ 	.word	0x0001ad30


	//   ....[76]....
        /*17fc*/ 	.word	0x0001ad60


	//   ....[77]....
        /*1800*/ 	.word	0x0001ad90


	//   ....[78]....
        /*1804*/ 	.word	0x0001adc0


	//   ....[79]....
        /*1808*/ 	.word	0x0001adf0


	//   ....[80]....
        /*180c*/ 	.word	0x0001ae20


	//   ....[81]....
        /*1810*/ 	.word	0x0001ae50


	//   ....[82]....
        /*1814*/ 	.word	0x0001ae80


	//   ....[83]....
        /*1818*/ 	.word	0x0001aeb0


	//   ....[84]....
        /*181c*/ 	.word	0x0001aee0


	//   ....[85]....
        /*1820*/ 	.word	0x0001af10


	//   ....[86]....
        /*1824*/ 	.word	0x0001af40


	//   ....[87]....
        /*1828*/ 	.word	0x0001af70


	//   ....[88]....
        /*182c*/ 	.word	0x0001afa0


	//   ....[89]....
        /*1830*/ 	.word	0x0001afd0


	//   ....[90]....
        /*1834*/ 	.word	0x0001b000


	//   ....[91]....
        /*1838*/ 	.word	0x0001b030


	//   ....[92]....
        /*183c*/ 	.word	0x0001b060


	//   ....[93]....
        /*1840*/ 	.word	0x0001b090


	//   ....[94]....
        /*1844*/ 	.word	0x0001b0c0


	//   ....[95]....
        /*1848*/ 	.word	0x0001b0f0


	//   ....[96]....
        /*184c*/ 	.word	0x0001b120


	//   ....[97]....
        /*1850*/ 	.word	0x0001b150


	//   ....[98]....
        /*1854*/ 	.word	0x0001b180


	//   ....[99]....
        /*1858*/ 	.word	0x0001b1b0


	//   ....[100]....
        /*185c*/ 	.word	0x0001b1e0


	//   ....[101]....
        /*1860*/ 	.word	0x0001b210


	//   ....[102]....
        /*1864*/ 	.word	0x0001b240


	//   ....[103]....
        /*1868*/ 	.word	0x0001b270


	//   ....[104]....
        /*186c*/ 	.word	0x0001b2a0


	//   ....[105]....
        /*1870*/ 	.word	0x0001b2d0


	//   ....[106]....
        /*1874*/ 	.word	0x0001b300


	//   ....[107]....
        /*1878*/ 	.word	0x0001b330


	//   ....[108]....
        /*187c*/ 	.word	0x0001b360


	//   ....[109]....
        /*1880*/ 	.word	0x0001b390


	//   ....[110]....
        /*1884*/ 	.word	0x0001b3c0


	//   ....[111]....
        /*1888*/ 	.word	0x0001b3f0


	//   ....[112]....
        /*188c*/ 	.word	0x0001b420


	//   ....[113]....
        /*1890*/ 	.word	0x0001b450


	//   ....[114]....
        /*1894*/ 	.word	0x0001b480


	//   ....[115]....
        /*1898*/ 	.word	0x0001b4b0


	//   ....[116]....
        /*189c*/ 	.word	0x0001b4e0


	//   ....[117]....
        /*18a0*/ 	.word	0x0001b510


	//   ....[118]....
        /*18a4*/ 	.word	0x0001b540


	//   ....[119]....
        /*18a8*/ 	.word	0x0001b570


	//   ....[120]....
        /*18ac*/ 	.word	0x0001b5a0


	//   ....[121]....
        /*18b0*/ 	.word	0x0001b5d0


	//   ....[122]....
        /*18b4*/ 	.word	0x0001b600


	//   ....[123]....
        /*18b8*/ 	.word	0x0001b630


	//   ....[124]....
        /*18bc*/ 	.word	0x0001b660


	//   ....[125]....
        /*18c0*/ 	.word	0x0001b690


	//   ....[126]....
        /*18c4*/ 	.word	0x0001b6c0


	//   ....[127]....
        /*18c8*/ 	.word	0x0001b6f0


	//   ....[128]....
        /*18cc*/ 	.word	0x0001b720


	//   ....[129]....
        /*18d0*/ 	.word	0x0001b750


	//   ....[130]....
        /*18d4*/ 	.word	0x0001b780


	//   ....[131]....
        /*18d8*/ 	.word	0x0001b7b0


	//   ....[132]....
        /*18dc*/ 	.word	0x0001b7e0


	//   ....[133]....
        /*18e0*/ 	.word	0x0001b810


	//   ....[134]....
        /*18e4*/ 	.word	0x0001b840


	//   ....[135]....
        /*18e8*/ 	.word	0x0001b870


	//   ....[136]....
        /*18ec*/ 	.word	0x0001b8a0


	//   ....[137]....
        /*18f0*/ 	.word	0x0001b8d0


	//   ....[138]....
        /*18f4*/ 	.word	0x0001b900


	//   ....[139]....
        /*18f8*/ 	.word	0x0001b930


	//   ....[140]....
        /*18fc*/ 	.word	0x0001b960


	//   ....[141]....
        /*1900*/ 	.word	0x0001b990


	//   ....[142]....
        /*1904*/ 	.word	0x0001b9c0


	//   ....[143]....
        /*1908*/ 	.word	0x0001b9f0


	//   ....[144]....
        /*190c*/ 	.word	0x0001ba20


	//   ....[145]....
        /*1910*/ 	.word	0x0001ba50


	//   ....[146]....
        /*1914*/ 	.word	0x0001ba80


	//   ....[147]....
        /*1918*/ 	.word	0x0001bab0


	//   ....[148]....
        /*191c*/ 	.word	0x0001bae0


	//   ....[149]....
        /*1920*/ 	.word	0x0001bb10


	//   ....[150]....
        /*1924*/ 	.word	0x0001bb40


	//   ....[151]....
        /*1928*/ 	.word	0x0001bb70


	//   ....[152]....
        /*192c*/ 	.word	0x0001bba0


	//   ....[153]....
        /*1930*/ 	.word	0x0001bbd0


	//   ....[154]....
        /*1934*/ 	.word	0x0001bc00


	//   ....[155]....
        /*1938*/ 	.word	0x0001bc30


	//   ....[156]....
        /*193c*/ 	.word	0x0001bc60


	//   ....[157]....
        /*1940*/ 	.word	0x0001bc90


	//   ....[158]....
        /*1944*/ 	.word	0x0001bcc0


	//   ....[159]....
        /*1948*/ 	.word	0x0001bcf0


	//   ....[160]....
        /*194c*/ 	.word	0x0001bd20


	//   ....[161]....
        /*1950*/ 	.word	0x0001bd50


	//   ....[162]....
        /*1954*/ 	.word	0x0001bd80


	//   ....[163]....
        /*1958*/ 	.word	0x0001bdb0


	//   ....[164]....
        /*195c*/ 	.word	0x0001bde0


	//   ....[165]....
        /*1960*/ 	.word	0x0001be10


	//   ....[166]....
        /*1964*/ 	.word	0x0001be30


	//   ....[167]....
        /*1968*/ 	.word	0x0001be60


	//   ....[168]....
        /*196c*/ 	.word	0x0001be90


	//   ....[169]....
        /*1970*/ 	.word	0x0001bea0


	//   ....[170]....
        /*1974*/ 	.word	0x0001bed0


	//   ....[171]....
        /*1978*/ 	.word	0x0001bee0


	//   ....[172]....
        /*197c*/ 	.word	0x0001bf10


	//   ....[173]....
        /*1980*/ 	.word	0x0001bf20


	//   ....[174]....
        /*1984*/ 	.word	0x0001bf50


	//   ....[175]....
        /*1988*/ 	.word	0x0001bf60


	//   ....[176]....
        /*198c*/ 	.word	0x0001bf90


	//   ....[177]....
        /*1990*/ 	.word	0x0001bfa0


	//   ....[178]....
        /*1994*/ 	.word	0x0001bfd0


	//   ....[179]....
        /*1998*/ 	.word	0x0001c000


	//   ....[180]....
        /*199c*/ 	.word	0x0001c010


	//   ....[181]....
        /*19a0*/ 	.word	0x0001c040


	//   ....[182]....
        /*19a4*/ 	.word	0x0001c070


	//   ....[183]....
        /*19a8*/ 	.word	0x0001c0a0


	//   ....[184]....
        /*19ac*/ 	.word	0x0001c0d0


	//   ....[185]....
        /*19b0*/ 	.word	0x0001c100


	//   ....[186]....
        /*19b4*/ 	.word	0x0001c130


	//   ....[187]....
        /*19b8*/ 	.word	0x0001c150


	//   ....[188]....
        /*19bc*/ 	.word	0x0001cc80


	//   ....[189]....
        /*19c0*/ 	.word	0x0001cca0


	//   ....[190]....
        /*19c4*/ 	.word	0x0001ccb0


	//   ....[191]....
        /*19c8*/ 	.word	0x0001ccc0


	//   ....[192]....
        /*19cc*/ 	.word	0x0001d6e0


	//   ....[193]....
        /*19d0*/ 	.word	0x0001d6f0


	//   ....[194]....
        /*19d4*/ 	.word	0x0001d8c0


	//   ....[195]....
        /*19d8*/ 	.word	0x0001d8d0


	//   ....[196]....
        /*19dc*/ 	.word	0x0001dab0


	//   ....[197]....
        /*19e0*/ 	.word	0x0001dac0


	//   ....[198]....
        /*19e4*/ 	.word	0x0001dca0


	//   ....[199]....
        /*19e8*/ 	.word	0x0001dcb0


	//   ....[200]....
        /*19ec*/ 	.word	0x0001e130


	//   ....[201]....
        /*19f0*/ 	.word	0x0001e140


	//   ....[202]....
        /*19f4*/ 	.word	0x0001f1b0


	//   ....[203]....
        /*19f8*/ 	.word	0x0001f1c0


	//   ....[204]....
        /*19fc*/ 	.word	0x00020bf0


	//   ....[205]....
        /*1a00*/ 	.word	0x00020c00


	//   ....[206]....
        /*1a04*/ 	.word	0x00020de0


	//   ....[207]....
        /*1a08*/ 	.word	0x00020df0


	//   ....[208]....
        /*1a0c*/ 	.word	0x00020fd0


	//   ....[209]....
        /*1a10*/ 	.word	0x00020fe0


	//   ....[210]....
        /*1a14*/ 	.word	0x000211c0


	//   ....[211]....
        /*1a18*/ 	.word	0x000211d0


	//   ....[212]....
        /*1a1c*/ 	.word	0x00021400


	//   ....[213]....
        /*1a20*/ 	.word	0x00021610


	//   ....[214]....
        /*1a24*/ 	.word	0x00021640


	//   ....[215]....
        /*1a28*/ 	.word	0x00021670


	//   ....[216]....
        /*1a2c*/ 	.word	0x000216a0


	//   ....[217]....
        /*1a30*/ 	.word	0x000216d0


	//   ....[218]....
        /*1a34*/ 	.word	0x00021700


	//   ....[219]....
        /*1a38*/ 	.word	0x00021890


	//   ....[220]....
        /*1a3c*/ 	.word	0x000218c0


	//   ....[221]....
        /*1a40*/ 	.word	0x000218f0


	//   ....[222]....
        /*1a44*/ 	.word	0x00021920


	//   ....[223]....
        /*1a48*/ 	.word	0x00021950


	//   ....[224]....
        /*1a4c*/ 	.word	0x00021980


	//   ....[225]....
        /*1a50*/ 	.word	0x00021a10


	//   ....[226]....
        /*1a54*/ 	.word	0x00021a40


	//   ....[227]....
        /*1a58*/ 	.word	0x00021a50


	//   ....[228]....
        /*1a5c*/ 	.word	0x00021ae0


	//   ....[229]....
        /*1a60*/ 	.word	0x00022bb0


	//   ....[230]....
        /*1a64*/ 	.word	0x00024a70


	//   ....[231]....
        /*1a68*/ 	.word	0x00024a90


	//   ....[232]....
        /*1a6c*/ 	.word	0x00024b90


	//   ....[233]....
        /*1a70*/ 	.word	0x00024ba0


	//   ....[234]....
        /*1a74*/ 	.word	0x00024c10


	//   ....[235]....
        /*1a78*/ 	.word	0x00024c20


	//   ....[236]....
        /*1a7c*/ 	.word	0x00024c90


	//   ....[237]....
        /*1a80*/ 	.word	0x00024ca0


	//   ....[238]....
        /*1a84*/ 	.word	0x00024d10


	//   ....[239]....
        /*1a88*/ 	.word	0x00024d20


	//   ....[240]....
        /*1a8c*/ 	.word	0x00024dd0


	//   ....[241]....
        /*1a90*/ 	.word	0x00024de0


	//   ....[242]....
        /*1a94*/ 	.word	0x00024e50


	//   ....[243]....
        /*1a98*/ 	.word	0x00024e60


	//   ....[244]....
        /*1a9c*/ 	.word	0x00024e70


	//   ....[245]....
        /*1aa0*/ 	.word	0x00024ef0


	//   ....[246]....
        /*1aa4*/ 	.word	0x00025280


	//   ....[247]....
        /*1aa8*/ 	.word	0x000252b0


	//   ....[248]....
        /*1aac*/ 	.word	0x000253e0


	//   ....[249]....
        /*1ab0*/ 	.word	0x000253f0


	//   ....[250]....
        /*1ab4*/ 	.word	0x00025480


	//   ....[251]....
        /*1ab8*/ 	.word	0x00025490


	//   ....[252]....
        /*1abc*/ 	.word	0x00025520


	//   ....[253]....
        /*1ac0*/ 	.word	0x00025530


	//   ....[254]....
        /*1ac4*/ 	.word	0x000255b0


	//   ....[255]....
        /*1ac8*/ 	.word	0x000255c0


	//   ....[0]....
        /*1acc*/ 	.word	0x00025640


	//   ....[1]....
        /*1ad0*/ 	.word	0x00025650


	//   ....[2]....
        /*1ad4*/ 	.word	0x000256d0


	//   ....[3]....
        /*1ad8*/ 	.word	0x000256e0


	//   ....[4]....
        /*1adc*/ 	.word	0x000256f0


	//   ....[5]....
        /*1ae0*/ 	.word	0x00025700


	//   ....[6]....
        /*1ae4*/ 	.word	0x00025e90


	//   ....[7]....
        /*1ae8*/ 	.word	0x00025ec0


	//   ....[8]....
        /*1aec*/ 	.word	0x00025ee0


	//   ....[9]....
        /*1af0*/ 	.word	0x00025f60


	//   ....[10]....
        /*1af4*/ 	.word	0x00025f80


	//   ....[11]....
        /*1af8*/ 	.word	0x00026000


	//   ....[12]....
        /*1afc*/ 	.word	0x00026020


	//   ....[13]....
        /*1b00*/ 	.word	0x000260a0


	//   ....[14]....
        /*1b04*/ 	.word	0x000260c0


	//   ....[15]....
        /*1b08*/ 	.word	0x00026140


	//   ....[16]....
        /*1b0c*/ 	.word	0x00026160


	//   ....[17]....
        /*1b10*/ 	.word	0x000261e0


	//   ....[18]....
        /*1b14*/ 	.word	0x00026200


	//   ....[19]....
        /*1b18*/ 	.word	0x00026280


	//   ....[20]....
        /*1b1c*/ 	.word	0x00026290


	//   ....[21]....
        /*1b20*/ 	.word	0x000262a0


	//   ....[22]....
        /*1b24*/ 	.word	0x000269c0


	//   ....[23]....
        /*1b28*/ 	.word	0x000269e0


	//   ....[24]....
        /*1b2c*/ 	.word	0x00026a40


	//   ....[25]....
        /*1b30*/ 	.word	0x00026a50


	//   ....[26]....
        /*1b34*/ 	.word	0x00026aa0


	//   ....[27]....
        /*1b38*/ 	.word	0x00026ab0


	//   ....[28]....
        /*1b3c*/ 	.word	0x00026b00


	//   ....[29]....
        /*1b40*/ 	.word	0x00026b10


	//   ....[30]....
        /*1b44*/ 	.word	0x00026b60


	//   ....[31]....
        /*1b48*/ 	.word	0x00026b70


	//   ....[32]....
        /*1b4c*/ 	.word	0x00026bc0


	//   ....[33]....
        /*1b50*/ 	.word	0x00026bd0


	//   ....[34]....
        /*1b54*/ 	.word	0x00026c20


	//   ....[35]....
        /*1b58*/ 	.word	0x00026c30


	//   ....[36]....
        /*1b5c*/ 	.word	0x00026c40


	//   ....[37]....
        /*1b60*/ 	.word	0x00026c90


	//   ....[38]....
        /*1b64*/ 	.word	0x00026fb0


	//   ....[39]....
        /*1b68*/ 	.word	0x00026fc0


	//   ....[40]....
        /*1b6c*/ 	.word	0x00027020


	//   ....[41]....
        /*1b70*/ 	.word	0x00027030


	//   ....[42]....
        /*1b74*/ 	.word	0x00027080


	//   ....[43]....
        /*1b78*/ 	.word	0x00027090


	//   ....[44]....
        /*1b7c*/ 	.word	0x000270e0


	//   ....[45]....
        /*1b80*/ 	.word	0x000270f0


	//   ....[46]....
        /*1b84*/ 	.word	0x00027140


	//   ....[47]....
        /*1b88*/ 	.word	0x00027150


	//   ....[48]....
        /*1b8c*/ 	.word	0x000271a0


	//   ....[49]....
        /*1b90*/ 	.word	0x000271b0


	//   ....[50]....
        /*1b94*/ 	.word	0x00027200


	//   ....[51]....
        /*1b98*/ 	.word	0x00027210


	//   ....[52]....
        /*1b9c*/ 	.word	0x00027220


	//   ....[53]....
        /*1ba0*/ 	.word	0x00027270


	//   ....[54]....
        /*1ba4*/ 	.word	0x00028950


	//   ....[55]....
        /*1ba8*/ 	.word	0x00028980


	//   ....[56]....
        /*1bac*/ 	.word	0x000289f0


	//   ....[57]....
        /*1bb0*/ 	.word	0x00028a20


	//   ....[58]....
        /*1bb4*/ 	.word	0x00028a50


	//   ....[59]....
        /*1bb8*/ 	.word	0x00028a80


	//   ....[60]....
        /*1bbc*/ 	.word	0x00028ab0


	//   ....[61]....
        /*1bc0*/ 	.word	0x00028ae0


	//   ....[62]....
        /*1bc4*/ 	.word	0x00028c80


	//   ....[63]....
        /*1bc8*/ 	.word	0x00028cb0


	//   ....[64]....
        /*1bcc*/ 	.word	0x00028ce0


	//   ....[65]....
        /*1bd0*/ 	.word	0x00028d10


	//   ....[66]....
        /*1bd4*/ 	.word	0x00028d40


	//   ....[67]....
        /*1bd8*/ 	.word	0x00028d70


	//   ....[68]....
        /*1bdc*/ 	.word	0x00028e30


	//   ....[69]....
        /*1be0*/ 	.word	0x00028e50


	//   ....[70]....
        /*1be4*/ 	.word	0x00028e60


	//   ....[71]....
        /*1be8*/ 	.word	0x00028ec0


	//   ....[72]....
        /*1bec*/ 	.word	0x00029500


	//   ....[73]....
        /*1bf0*/ 	.word	0x000298c0


	//   ....[74]....
        /*1bf4*/ 	.word	0x00029950


	//   ....[75]....
        /*1bf8*/ 	.word	0x000299f0


	//   ....[76]....
        /*1bfc*/ 	.word	0x00029a80


	//   ....[77]....
        /*1c00*/ 	.word	0x00029b20


	//   ....[78]....
        /*1c04*/ 	.word	0x00029bb0


	//   ....[79]....
        /*1c08*/ 	.word	0x00029c50


	//   ....[80]....
        /*1c0c*/ 	.word	0x00029ce0


	//   ....[81]....
        /*1c10*/ 	.word	0x00029dd0


	//   ....[82]....
        /*1c14*/ 	.word	0x00029e60


	//   ....[83]....
        /*1c18*/ 	.word	0x00029f00


	//   ....[84]....
        /*1c1c*/ 	.word	0x00029f90


	//   ....[85]....
        /*1c20*/ 	.word	0x0002a030


	//   ....[86]....
        /*1c24*/ 	.word	0x0002a0c0


	//   ....[87]....
        /*1c28*/ 	.word	0x0002a160


	//   ....[88]....
        /*1c2c*/ 	.word	0x0002a1f0


	//   ....[89]....
        /*1c30*/ 	.word	0x0002a2e0


	//   ....[90]....
        /*1c34*/ 	.word	0x0002a370


	//   ....[91]....
        /*1c38*/ 	.word	0x0002a400


	//   ....[92]....
        /*1c3c*/ 	.word	0x0002a490


	//   ....[93]....
        /*1c40*/ 	.word	0x0002a520


	//   ....[94]....
        /*1c44*/ 	.word	0x0002a5b0


	//   ....[95]....
        /*1c48*/ 	.word	0x0002a640


	//   ....[96]....
        /*1c4c*/ 	.word	0x0002a6d0


	//   ....[97]....
        /*1c50*/ 	.word	0x0002a7a0


	//   ....[98]....
        /*1c54*/ 	.word	0x0002a840


	//   ....[99]....
        /*1c58*/ 	.word	0x0002a8d0


	//   ....[100]....
        /*1c5c*/ 	.word	0x0002a920


	//   ....[101]....
        /*1c60*/ 	.word	0x0002a970


	//   ....[102]....
        /*1c64*/ 	.word	0x0002aa60


	//   ....[103]....
        /*1c68*/ 	.word	0x0002aaf0


	//   ....[104]....
        /*1c6c*/ 	.word	0x0002ab40


	//   ....[105]....
        /*1c70*/ 	.word	0x0002ab90


	//   ....[106]....
        /*1c74*/ 	.word	0x0002ae00


	//   ....[107]....
        /*1c78*/ 	.word	0x0002af20


	//   ....[108]....
        /*1c7c*/ 	.word	0x0002b040


	//   ....[109]....
        /*1c80*/ 	.word	0x0002b160


	//   ....[110]....
        /*1c84*/ 	.word	0x0002b280


	//   ....[111]....
        /*1c88*/ 	.word	0x0002b3a0


	//   ....[112]....
        /*1c8c*/ 	.word	0x0002b4c0


	//   ....[113]....
        /*1c90*/ 	.word	0x0002b5e0


	//   ....[114]....
        /*1c94*/ 	.word	0x0002b700


	//   ....[115]....
        /*1c98*/ 	.word	0x0002b820


	//   ....[116]....
        /*1c9c*/ 	.word	0x0002b940


	//   ....[117]....
        /*1ca0*/ 	.word	0x0002b9b0


	//   ....[118]....
        /*1ca4*/ 	.word	0x0002ba30


	//   ....[119]....
        /*1ca8*/ 	.word	0x0002baa0


	//   ....[120]....
        /*1cac*/ 	.word	0x0002bb00


	//   ....[121]....
        /*1cb0*/ 	.word	0x0002bb50


	//   ....[122]....
        /*1cb4*/ 	.word	0x0002bbd0


	//   ....[123]....
        /*1cb8*/ 	.word	0x0002bc40


	//   ....[124]....
        /*1cbc*/ 	.word	0x0002bca0


	//   ....[125]....
        /*1cc0*/ 	.word	0x0002bcf0


	//   ....[126]....
        /*1cc4*/ 	.word	0x0002bd70


	//   ....[127]....
        /*1cc8*/ 	.word	0x0002bde0


	//   ....[128]....
        /*1ccc*/ 	.word	0x0002be40


	//   ....[129]....
        /*1cd0*/ 	.word	0x0002be90


	//   ....[130]....
        /*1cd4*/ 	.word	0x0002bf10


	//   ....[131]....
        /*1cd8*/ 	.word	0x0002bf80


	//   ....[132]....
        /*1cdc*/ 	.word	0x0002bfe0


	//   ....[133]....
        /*1ce0*/ 	.word	0x0002c030


	//   ....[134]....
        /*1ce4*/ 	.word	0x0002c0b0


	//   ....[135]....
        /*1ce8*/ 	.word	0x0002c120


	//   ....[136]....
        /*1cec*/ 	.word	0x0002c180


	//   ....[137]....
        /*1cf0*/ 	.word	0x0002c1d0


	//   ....[138]....
        /*1cf4*/ 	.word	0x0002c250


	//   ....[139]....
        /*1cf8*/ 	.word	0x0002c2c0


	//   ....[140]....
        /*1cfc*/ 	.word	0x0002c320


	//   ....[141]....
        /*1d00*/ 	.word	0x0002c370


	//   ....[142]....
        /*1d04*/ 	.word	0x0002c3f0


	//   ....[143]....
        /*1d08*/ 	.word	0x0002c460


	//   ....[144]....
        /*1d0c*/ 	.word	0x0002c4c0


	//   ....[145]....
        /*1d10*/ 	.word	0x0002c510


	//   ....[146]....
        /*1d14*/ 	.word	0x0002c590


	//   ....[147]....
        /*1d18*/ 	.word	0x0002c600


	//   ....[148]....
        /*1d1c*/ 	.word	0x0002c660


	//   ....[149]....
        /*1d20*/ 	.word	0x0002c6b0


	//   ....[150]....
        /*1d24*/ 	.word	0x0002c730


	//   ....[151]....
        /*1d28*/ 	.word	0x0002c7a0


	//   ....[152]....
        /*1d2c*/ 	.word	0x0002c800


	//   ....[153]....
        /*1d30*/ 	.word	0x0002c850


	//   ....[154]....
        /*1d34*/ 	.word	0x0002c8d0


	//   ....[155]....
        /*1d38*/ 	.word	0x0002c940


	//   ....[156]....
        /*1d3c*/ 	.word	0x0002c9a0


	//   ....[157]....
        /*1d40*/ 	.word	0x0002c9f0


	//   ....[158]....
        /*1d44*/ 	.word	0x0002ca70


	//   ....[159]....
        /*1d48*/ 	.word	0x0002cae0


	//   ....[160]....
        /*1d4c*/ 	.word	0x0002cb40


	//   ....[161]....
        /*1d50*/ 	.word	0x0002cb90


	//   ....[162]....
        /*1d54*/ 	.word	0x0002cc10


	//   ....[163]....
        /*1d58*/ 	.word	0x0002cc80


	//   ....[164]....
        /*1d5c*/ 	.word	0x0002cce0


	//   ....[165]....
        /*1d60*/ 	.word	0x0002cd30


	//   ....[166]....
        /*1d64*/ 	.word	0x0002cdb0


	//   ....[167]....
        /*1d68*/ 	.word	0x0002ce20


	//   ....[168]....
        /*1d6c*/ 	.word	0x0002ce80


	//   ....[169]....
        /*1d70*/ 	.word	0x0002ced0


	//   ....[170]....
        /*1d74*/ 	.word	0x0002cf50


	//   ....[171]....
        /*1d78*/ 	.word	0x0002cfc0


	//   ....[172]....
        /*1d7c*/ 	.word	0x0002d020


	//   ....[173]....
        /*1d80*/ 	.word	0x0002d070


	//   ....[174]....
        /*1d84*/ 	.word	0x0002d0f0


	//   ....[175]....
        /*1d88*/ 	.word	0x0002d160


	//   ....[176]....
        /*1d8c*/ 	.word	0x0002d1c0


	//   ....[177]....
        /*1d90*/ 	.word	0x0002d210


	//   ....[178]....
        /*1d94*/ 	.word	0x0002d290


	//   ....[179]....
        /*1d98*/ 	.word	0x0002d300


	//   ....[180]....
        /*1d9c*/ 	.word	0x0002d360


	//   ....[181]....
        /*1da0*/ 	.word	0x0002d3b0


	//   ....[182]....
        /*1da4*/ 	.word	0x0002d430


	//   ....[183]....
        /*1da8*/ 	.word	0x0002d4a0


	//   ....[184]....
        /*1dac*/ 	.word	0x0002d500


	//   ....[185]....
        /*1db0*/ 	.word	0x0002d550


	//   ....[186]....
        /*1db4*/ 	.word	0x0002d5d0


	//   ....[187]....
        /*1db8*/ 	.word	0x0002d640


	//   ....[188]....
        /*1dbc*/ 	.word	0x0002d6a0


	//   ....[189]....
        /*1dc0*/ 	.word	0x0002d6f0


	//   ....[190]....
        /*1dc4*/ 	.word	0x0002d770


	//   ....[191]....
        /*1dc8*/ 	.word	0x0002d7e0


	//   ....[192]....
        /*1dcc*/ 	.word	0x0002d840


	//   ....[193]....
        /*1dd0*/ 	.word	0x0002d890


	//   ....[194]....
        /*1dd4*/ 	.word	0x0002d910


	//   ....[195]....
        /*1dd8*/ 	.word	0x0002d980


	//   ....[196]....
        /*1ddc*/ 	.word	0x0002d9e0


	//   ....[197]....
        /*1de0*/ 	.word	0x0002da30


	//   ....[198]....
        /*1de4*/ 	.word	0x0002dab0


	//   ....[199]....
        /*1de8*/ 	.word	0x0002db20


	//   ....[200]....
        /*1dec*/ 	.word	0x0002db80


	//   ....[201]....
        /*1df0*/ 	.word	0x0002dbd0


	//   ....[202]....
        /*1df4*/ 	.word	0x0002dc50


	//   ....[203]....
        /*1df8*/ 	.word	0x0002dcc0


	//   ....[204]....
        /*1dfc*/ 	.word	0x0002dd20


	//   ....[205]....
        /*1e00*/ 	.word	0x0002dd70


	//   ....[206]....
        /*1e04*/ 	.word	0x0002ddf0


	//   ....[207]....
        /*1e08*/ 	.word	0x0002de60


	//   ....[208]....
        /*1e0c*/ 	.word	0x0002dec0


	//   ....[209]....
        /*1e10*/ 	.word	0x0002df10


	//   ....[210]....
        /*1e14*/ 	.word	0x0002df90


	//   ....[211]....
        /*1e18*/ 	.word	0x0002e000


	//   ....[212]....
        /*1e1c*/ 	.word	0x0002e060


	//   ....[213]....
        /*1e20*/ 	.word	0x0002e0b0


	//   ....[214]....
        /*1e24*/ 	.word	0x0002e130


	//   ....[215]....
        /*1e28*/ 	.word	0x0002e1a0


	//   ....[216]....
        /*1e2c*/ 	.word	0x0002e200


	//   ....[217]....
        /*1e30*/ 	.word	0x0002e250


	//   ....[218]....
        /*1e34*/ 	.word	0x0002e2d0


	//   ....[219]....
        /*1e38*/ 	.word	0x0002e340


	//   ....[220]....
        /*1e3c*/ 	.word	0x0002e3a0


	//   ....[221]....
        /*1e40*/ 	.word	0x0002e3f0


	//   ....[222]....
        /*1e44*/ 	.word	0x0002e470


	//   ....[223]....
        /*1e48*/ 	.word	0x0002e4e0


	//   ....[224]....
        /*1e4c*/ 	.word	0x0002e540


	//   ....[225]....
        /*1e50*/ 	.word	0x0002e590


	//   ....[226]....
        /*1e54*/ 	.word	0x0002e610


	//   ....[227]....
        /*1e58*/ 	.word	0x0002e680


	//   ....[228]....
        /*1e5c*/ 	.word	0x0002e6e0


	//   ....[229]....
        /*1e60*/ 	.word	0x0002e730


	//   ....[230]....
        /*1e64*/ 	.word	0x0002e7b0


	//   ....[231]....
        /*1e68*/ 	.word	0x0002e820


	//   ....[232]....
        /*1e6c*/ 	.word	0x0002e890


	//   ....[233]....
        /*1e70*/ 	.word	0x0002e8e0


	//   ....[234]....
        /*1e74*/ 	.word	0x0002e970


	//   ....[235]....
        /*1e78*/ 	.word	0x0002e9c0


	//   ....[236]....
        /*1e7c*/ 	.word	0x0002ea50


	//   ....[237]....
        /*1e80*/ 	.word	0x0002eae0


	//   ....[238]....
        /*1e84*/ 	.word	0x0002eb70


	//   ....[239]....
        /*1e88*/ 	.word	0x0002ec00


	//   ....[240]....
        /*1e8c*/ 	.word	0x0002ec90


	//   ....[241]....
        /*1e90*/ 	.word	0x0002ed20


	//   ....[242]....
        /*1e94*/ 	.word	0x0002eda0


	//   ....[243]....
        /*1e98*/ 	.word	0x0002edf0


	//   ....[244]....
        /*1e9c*/ 	.word	0x0002ee90


	//   ....[245]....
        /*1ea0*/ 	.word	0x0002ef20


	//   ....[246]....
        /*1ea4*/ 	.word	0x0002efb0


	//   ....[247]....
        /*1ea8*/ 	.word	0x0002f000


	//   ....[248]....
        /*1eac*/ 	.word	0x0002f090


	//   ....[249]....
        /*1eb0*/ 	.word	0x0002f120


	//   ....[250]....
        /*1eb4*/ 	.word	0x0002f1b0


	//   ....[251]....
        /*1eb8*/ 	.word	0x0002f240


	//   ....[252]....
        /*1ebc*/ 	.word	0x0002f2d0


	//   ....[253]....
        /*1ec0*/ 	.word	0x0002f360


	//   ....[254]....
        /*1ec4*/ 	.word	0x0002f420


	//   ....[255]....
        /*1ec8*/ 	.word	0x0002f700


	//   ....[0]....
        /*1ecc*/ 	.word	0x0002f7f0


	//   ....[1]....
        /*1ed0*/ 	.word	0x0002f8a0


	//   ....[2]....
        /*1ed4*/ 	.word	0x0002f930


	//   ....[3]....
        /*1ed8*/ 	.word	0x0002fa50


	//   ....[4]....
        /*1edc*/ 	.word	0x0002fab0


	//   ....[5]....
        /*1ee0*/ 	.word	0x0002fb90


	//   ....[6]....
        /*1ee4*/ 	.word	0x0002fbf0


	//   ....[7]....
        /*1ee8*/ 	.word	0x0002fcd0


	//   ....[8]....
        /*1eec*/ 	.word	0x0002fd30


	//   ....[9]....
        /*1ef0*/ 	.word	0x0002fe10


	//   ....[10]....
        /*1ef4*/ 	.word	0x0002fe70


	//   ....[11]....
        /*1ef8*/ 	.word	0x0002ff90


	//   ....[12]....
        /*1efc*/ 	.word	0x0002fff0


	//   ....[13]....
        /*1f00*/ 	.word	0x000300d0


	//   ....[14]....
        /*1f04*/ 	.word	0x00030130


	//   ....[15]....
        /*1f08*/ 	.word	0x00030200


	//   ....[16]....
        /*1f0c*/ 	.word	0x000303a0


	//   ....[17]....
        /*1f10*/ 	.word	0x00030430


	//   ....[18]....
        /*1f14*/ 	.word	0x00030550


	//   ....[19]....
        /*1f18*/ 	.word	0x000305a0


	//   ....[20]....
        /*1f1c*/ 	.word	0x000306c0


	//   ....[21]....
        /*1f20*/ 	.word	0x00030710


	//   ....[22]....
        /*1f24*/ 	.word	0x00030830


	//   ....[23]....
        /*1f28*/ 	.word	0x00030880


	//   ....[24]....
        /*1f2c*/ 	.word	0x00030980


	//   ....[25]....
        /*1f30*/ 	.word	0x00030a20


	//   ....[26]....
        /*1f34*/ 	.word	0x00030a80


	//   ....[27]....
        /*1f38*/ 	.word	0x00030b70


	//   ....[28]....
        /*1f3c*/ 	.word	0x00030bd0


	//   ....[29]....
        /*1f40*/ 	.word	0x00030cc0


	//   ....[30]....
        /*1f44*/ 	.word	0x00030d20


	//   ....[31]....
        /*1f48*/ 	.word	0x00030dc0


	//   ....[32]....
        /*1f4c*/ 	.word	0x00030ec0


	//   ....[33]....
        /*1f50*/ 	.word	0x00030f20


	//   ....[34]....
        /*1f54*/ 	.word	0x00030f80


	//   ....[35]....
        /*1f58*/ 	.word	0x00031070


	//   ....[36]....
        /*1f5c*/ 	.word	0x000310d0


	//   ....[37]....
        /*1f60*/ 	.word	0x000311c0


	//   ....[38]....
        /*1f64*/ 	.word	0x00031220


	//   ....[39]....
        /*1f68*/ 	.word	0x00031310


	//   ....[40]....
        /*1f6c*/ 	.word	0x00031370


	//   ....[41]....
        /*1f70*/ 	.word	0x00031460


	//   ....[42]....
        /*1f74*/ 	.word	0x000314c0


	//   ....[43]....
        /*1f78*/ 	.word	0x000315b0


	//   ....[44]....
        /*1f7c*/ 	.word	0x00031610


	//   ....[45]....
        /*1f80*/ 	.word	0x00031700


	//   ....[46]....
        /*1f84*/ 	.word	0x00031760


	//   ....[47]....
        /*1f88*/ 	.word	0x00031840


	//   ....[48]....
        /*1f8c*/ 	.word	0x00031970


	//   ....[49]....
        /*1f90*/ 	.word	0x00031a10


	//   ....[50]....
        /*1f94*/ 	.word	0x00031a70


	//   ....[51]....
        /*1f98*/ 	.word	0x00031b30


	//   ....[52]....
        /*1f9c*/ 	.word	0x00031b90


	//   ....[53]....
        /*1fa0*/ 	.word	0x00031c50


	//   ....[54]....
        /*1fa4*/ 	.word	0x00031cb0


	//   ....[55]....
        /*1fa8*/ 	.word	0x00031d70


	//   ....[56]....
        /*1fac*/ 	.word	0x00031dd0


	//   ....[57]....
        /*1fb0*/ 	.word	0x00031e90


	//   ....[58]....
        /*1fb4*/ 	.word	0x00031ef0


	//   ....[59]....
        /*1fb8*/ 	.word	0x00031fb0


	//   ....[60]....
        /*1fbc*/ 	.word	0x00032010


	//   ....[61]....
        /*1fc0*/ 	.word	0x000320d0


	//   ....[62]....
        /*1fc4*/ 	.word	0x00032130


	//   ....[63]....
        /*1fc8*/ 	.word	0x000321f0


	//   ....[64]....
        /*1fcc*/ 	.word	0x000322e0


	//   ....[65]....
        /*1fd0*/ 	.word	0x00032370


	//   ....[66]....
        /*1fd4*/ 	.word	0x000323d0


	//   ....[67]....
        /*1fd8*/ 	.word	0x00032490


	//   ....[68]....
        /*1fdc*/ 	.word	0x000324f0


	//   ....[69]....
        /*1fe0*/ 	.word	0x000325b0


	//   ....[70]....
        /*1fe4*/ 	.word	0x00032610


	//   ....[71]....
        /*1fe8*/ 	.word	0x000326d0


	//   ....[72]....
        /*1fec*/ 	.word	0x00032730


	//   ....[73]....
        /*1ff0*/ 	.word	0x000327f0


	//   ....[74]....
        /*1ff4*/ 	.word	0x00032850


	//   ....[75]....
        /*1ff8*/ 	.word	0x00032910


	//   ....[76]....
        /*1ffc*/ 	.word	0x00032970


	//   ....[77]....
        /*2000*/ 	.word	0x00032a30


	//   ....[78]....
        /*2004*/ 	.word	0x00032a90


	//   ....[79]....
        /*2008*/ 	.word	0x00032b50


	//   ....[80]....
        /*200c*/ 	.word	0x00032d30


	//   ....[81]....
        /*2010*/ 	.word	0x00032dd0


	//   ....[82]....
        /*2014*/ 	.word	0x00032f50


	//   ....[83]....
        /*2018*/ 	.word	0x00032fc0


	//   ....[84]....
        /*201c*/ 	.word	0x00033030


	//   ....[85]....
        /*2020*/ 	.word	0x000330a0


	//   ....[86]....
        /*2024*/ 	.word	0x00033110


	//   ....[87]....
        /*2028*/ 	.word	0x00033190


	//   ....[88]....
        /*202c*/ 	.word	0x00033210


	//   ....[89]....
        /*2030*/ 	.word	0x000332a0


	//   ....[90]....
        /*2034*/ 	.word	0x00033310


	//   ....[91]....
        /*2038*/ 	.word	0x00033380


	//   ....[92]....
        /*203c*/ 	.word	0x000333f0


	//   ....[93]....
        /*2040*/ 	.word	0x00033470


	//   ....[94]....
        /*2044*/ 	.word	0x000334e0


	//   ....[95]....
        /*2048*/ 	.word	0x00033580


	//   ....[96]....
        /*204c*/ 	.word	0x000335d0


	//   ....[97]....
        /*2050*/ 	.word	0x00033660


	//   ....[98]....
        /*2054*/ 	.word	0x00033790


	//----- nvinfo : EIATTR_REG_RECONFIG
	.align		4
.L_152:
        /*2058*/ 	.byte	0x01, 0x54
	.zero		2


	//----- nvinfo : EIATTR_SYSCALL_OFFSETS
	.align		4
        /*205c*/ 	.byte	0x04, 0x46
        /*205e*/ 	.short	(.L_154 - .L_153)


	//   ....[0]....
.L_153:
        /*2060*/ 	.word	0x000025a0


	//   ....[1]....
        /*2064*/ 	.word	0x000026f0


	//   ....[2]....
        /*2068*/ 	.word	0x0000d8b0


	//   ....[3]....
        /*206c*/ 	.word	0x0000dbd0


	//   ....[4]....
        /*2070*/ 	.word	0x00024030


	//   ....[5]....
        /*2074*/ 	.word	0x000241c0


	//   ....[6]....
        /*2078*/ 	.word	0x00024310


	//   ....[7]....
        /*207c*/ 	.word	0x00024460


	//   ....[8]....
        /*2080*/ 	.word	0x00025b30


	//----- nvinfo : EIATTR_MBARRIER_INSTR_OFFSETS
	.align		4
.L_154:
        /*2084*/ 	.byte	0x04, 0x39
        /*2086*/ 	.short	(.L_156 - .L_155)


	//   ....[0]....
.L_155:
        /*2088*/ 	.word	0x00000270
        /*208c*/ 	.word	0x000000ff
        /*2090*/ 	.word	0x00038800
        /*2094*/ 	.short	0x0100
        /*2096*/ 	.byte	0x08
	.zero		1


	//   ....[1]....
        /*2098*/ 	.word	0x00000280
        /*209c*/ 	.word	0x000000ff
        /*20a0*/ 	.word	0x00038820
        /*20a4*/ 	.short	0x0100
        /*20a6*/ 	.byte	0x08
	.zero		1


	//   ....[2]....
        /*20a8*/ 	.word	0x00000370
        /*20ac*/ 	.word	0x000000ff
        /*20b0*/ 	.word	0x00038830
        /*20b4*/ 	.short	0x0100
        /*20b6*/ 	.byte	0x08
	.zero		1


	//   ....[3]....
        /*20b8*/ 	.word	0x00000380
        /*20bc*/ 	.word	0x000000ff
        /*20c0*/ 	.word	0x00038840
        /*20c4*/ 	.short	0x0100
        /*20c6*/ 	.byte	0x08
	.zero		1


	//   ....[4]....
        /*20c8*/ 	.word	0x00000390
        /*20cc*/ 	.word	0x000000ff
        /*20d0*/ 	.word	0x00038838
        /*20d4*/ 	.short	0x0100
        /*20d6*/ 	.byte	0x08
	.zero		1


	//   ....[5]....
        /*20d8*/ 	.word	0x000003a0
        /*20dc*/ 	.word	0x000000ff
        /*20e0*/ 	.word	0x00038848
        /*20e4*/ 	.short	0x0100
        /*20e6*/ 	.byte	0x08
	.zero		1


	//   ....[6]....
        /*20e8*/ 	.word	0x000004d0
        /*20ec*/ 	.word	0x000000ff
        /*20f0*/ 	.word	0x00038850
        /*20f4*/ 	.short	0x0100
        /*20f6*/ 	.byte	0x08
	.zero		1


	//   ....[7]....
        /*20f8*/ 	.word	0x000004e0
        /*20fc*/ 	.word	0x000000ff
        /*2100*/ 	.word	0x00038860
        /*2104*/ 	.short	0x0100
        /*2106*/ 	.byte	0x08
	.zero		1


	//   ....[8]....
        /*2108*/ 	.word	0x000004f0
        /*210c*/ 	.word	0x000000ff
        /*2110*/ 	.word	0x00038858
        /*2114*/ 	.short	0x0100
        /*2116*/ 	.byte	0x08
	.zero		1


	//   ....[9]....
        /*2118*/ 	.word	0x00000500
        /*211c*/ 	.word	0x000000ff
        /*2120*/ 	.word	0x00038868
        /*2124*/ 	.short	0x0100
        /*2126*/ 	.byte	0x08
	.zero		1


	//   ....[10]....
        /*2128*/ 	.word	0x000005f0
        /*212c*/ 	.word	0x000000ff
        /*2130*/ 	.word	0x00038870
        /*2134*/ 	.short	0x0100
        /*2136*/ 	.byte	0x06
	.zero		1


	//   ....[11]....
        /*2138*/ 	.word	0x00000600
        /*213c*/ 	.word	0x000000ff
        /*2140*/ 	.word	0x00038880
        /*2144*/ 	.short	0x0100
        /*2146*/ 	.byte	0x06
	.zero		1


	//   ....[12]....
        /*2148*/ 	.word	0x00000610
        /*214c*/ 	.word	0x000000ff
        /*2150*/ 	.word	0x00038878
        /*2154*/ 	.short	0x0100
        /*2156*/ 	.byte	0x06
	.zero		1


	//   ....[13]....
        /*2158*/ 	.word	0x00000620
        /*215c*/ 	.word	0x000000ff
        /*2160*/ 	.word	0x00038888
        /*2164*/ 	.short	0x0100
        /*2166*/ 	.byte	0x06
	.zero		1


	//   ....[14]....
        /*2168*/ 	.word	0x00000750
        /*216c*/ 	.word	0x000000ff
        /*2170*/ 	.word	0x00038890
        /*2174*/ 	.short	0x0100
        /*2176*/ 	.byte	0x08
	.zero		1


	//   ....[15]....
        /*2178*/ 	.word	0x00000760
        /*217c*/ 	.word	0x000000ff
        /*2180*/ 	.word	0x000388a0
        /*2184*/ 	.short	0x0100
        /*2186*/ 	.byte	0x08
	.zero		1


	//   ....[16]....
        /*2188*/ 	.word	0x00000770
        /*218c*/ 	.word	0x000000ff
        /*2190*/ 	.word	0x00038898
        /*2194*/ 	.short	0x0100
        /*2196*/ 	.byte	0x08
	.zero		1


	//   ....[17]....
        /*2198*/ 	.word	0x00000780
        /*219c*/ 	.word	0x000000ff
        /*21a0*/ 	.word	0x000388a8
        /*21a4*/ 	.short	0x0100
        /*21a6*/ 	.byte	0x08
	.zero		1


	//   ....[18]....
        /*21a8*/ 	.word	0x000008c0
        /*21ac*/ 	.word	0x000000ff
        /*21b0*/ 	.word	0x000388b0
        /*21b4*/ 	.short	0x0100
        /*21b6*/ 	.byte	0x08
	.zero		1


	//   ....[19]....
        /*21b8*/ 	.word	0x000008d0
        /*21bc*/ 	.word	0x000000ff
        /*21c0*/ 	.word	0x000388c0
        /*21c4*/ 	.short	0x0100
        /*21c6*/ 	.byte	0x08
	.zero		1


	//   ....[20]....
        /*21c8*/ 	.word	0x000008e0
        /*21cc*/ 	.word	0x000000ff
        /*21d0*/ 	.word	0x000388b8
        /*21d4*/ 	.short	0x0100
        /*21d6*/ 	.byte	0x08
	.zero		1


	//   ....[21]....
        /*21d8*/ 	.word	0x000008f0
        /*21dc*/ 	.word	0x000000ff
        /*21e0*/ 	.word	0x000388c8
        /*21e4*/ 	.short	0x0100
        /*21e6*/ 	.byte	0x08
	.zero		1


	//   ....[22]....
        /*21e8*/ 	.word	0x00003c20
        /*21ec*/ 	.word	0x00000051
        /*21f0*/ 	.word	0x00038890
        /*21f4*/ 	.short	0x010a
        /*21f6*/ 	.byte	0x3f
	.zero		1


	//   ....[23]....
        /*21f8*/ 	.word	0x00007e50
        /*21fc*/ 	.word	0x00000051
        /*2200*/ 	.word	0x00038890
        /*2204*/ 	.short	0x010a
        /*2206*/ 	.byte	0x3f
	.zero		1


	//   ....[24]....
        /*2208*/ 	.word	0x0000bf20
        /*220c*/ 	.word	0x00000051
        /*2210*/ 	.word	0x00038890
        /*2214*/ 	.short	0x010a
        /*2216*/ 	.byte	0x3f
	.zero		1


	//   ....[25]....
        /*2218*/ 	.word	0x0000c610
        /*221c*/ 	.word	0x0000000b
        /*2220*/ 	.word	0x00000000
        /*2224*/ 	.short	0x0101
        /*2226*/ 	.byte	0x3f
	.zero		1


	//   ....[26]....
        /*2228*/ 	.word	0x0000c650
        /*222c*/ 	.word	0x00000051
        /*2230*/ 	.word	0x000388b0
        /*2234*/ 	.short	0x010a
        /*2236*/ 	.byte	0x3f
	.zero		1


	//   ....[27]....
        /*2238*/ 	.word	0x0000cc60
        /*223c*/ 	.word	0x00000051
        /*2240*/ 	.word	0x00000000
        /*2244*/ 	.short	0x0101
        /*2246*/ 	.byte	0x3f
	.zero		1


	//   ....[28]....
        /*2248*/ 	.word	0x0000d940
        /*224c*/ 	.word	0x00000013
        /*2250*/ 	.word	0x00038800
        /*2254*/ 	.short	0x010a
        /*2256*/ 	.byte	0x3f
	.zero		1


	//   ....[29]....
        /*2258*/ 	.word	0x0000d990
        /*225c*/ 	.word	0x00000013
        /*2260*/ 	.word	0x00038800
        /*2264*/ 	.short	0x010a
        /*2266*/ 	.byte	0x3f
	.zero		1


	//   ....[30]....
        /*2268*/ 	.word	0x0000deb0
        /*226c*/ 	.word	0x00000013
        /*2270*/ 	.word	0x00038800
        /*2274*/ 	.short	0x010a
        /*2276*/ 	.byte	0x3f
	.zero		1


	//   ....[31]....
        /*2278*/ 	.word	0x000114f0
        /*227c*/ 	.word	0x00000013
        /*2280*/ 	.word	0x00038800
        /*2284*/ 	.short	0x010a
        /*2286*/ 	.byte	0x3f
	.zero		1


	//   ....[32]....
        /*2288*/ 	.word	0x00014d40
        /*228c*/ 	.word	0x00000003
        /*2290*/ 	.word	0x00038830
        /*2294*/ 	.short	0x010a
        /*2296*/ 	.byte	0x3f
	.zero		1


	//   ....[33]....
        /*2298*/ 	.word	0x00014d80
        /*229c*/ 	.word	0x00000003
        /*22a0*/ 	.word	0x00038830
        /*22a4*/ 	.short	0x010a
        /*22a6*/ 	.byte	0x3f
	.zero		1


	//   ....[34]....
        /*22a8*/ 	.word	0x00016870
        /*22ac*/ 	.word	0x0000002b
        /*22b0*/ 	.word	0x00000000
        /*22b4*/ 	.short	0x0101
        /*22b6*/ 	.byte	0x3f
	.zero		1


	//   ....[35]....
        /*22b8*/ 	.word	0x00016d50
        /*22bc*/ 	.word	0x00000003
        /*22c0*/ 	.word	0x00038850
        /*22c4*/ 	.short	0x010a
        /*22c6*/ 	.byte	0x3f
	.zero		1


	//   ....[36]....
        /*22c8*/ 	.word	0x00016da0
        /*22cc*/ 	.word	0x00000003
        /*22d0*/ 	.word	0x00038850
        /*22d4*/ 	.short	0x010a
        /*22d6*/ 	.byte	0x3f
	.zero		1


	//   ....[37]....
        /*22d8*/ 	.word	0x00017080
        /*22dc*/ 	.word	0x00000003
        /*22e0*/ 	.word	0x00000000
        /*22e4*/ 	.short	0x0101
        /*22e6*/ 	.byte	0x3f
	.zero		1


	//   ....[38]....
        /*22e8*/ 	.word	0x000171d0
        /*22ec*/ 	.word	0x00000005
        /*22f0*/ 	.word	0x00038830
        /*22f4*/ 	.short	0x010a
        /*22f6*/ 	.byte	0x3f
	.zero		1


	//   ....[39]....
        /*22f8*/ 	.word	0x00017250
        /*22fc*/ 	.word	0x00000005
        /*2300*/ 	.word	0x00038830
        /*2304*/ 	.short	0x010a
        /*2306*/ 	.byte	0x3f
	.zero		1


	//   ....[40]....
        /*2308*/ 	.word	0x000180c0
        /*230c*/ 	.word	0x0000009a
        /*2310*/ 	.word	0x00000000
        /*2314*/ 	.short	0x0101
        /*2316*/ 	.byte	0x3f
	.zero		1


	//   ....[41]....
        /*2318*/ 	.word	0x00019260
        /*231c*/ 	.word	0x00000005
        /*2320*/ 	.word	0x00038850
        /*2324*/ 	.short	0x010a
        /*2326*/ 	.byte	0x3f
	.zero		1


	//   ....[42]....
        /*2328*/ 	.word	0x000192b0
        /*232c*/ 	.word	0x00000005
        /*2330*/ 	.word	0x00038850
        /*2334*/ 	.short	0x010a
        /*2336*/ 	.byte	0x3f
	.zero		1


	//   ....[43]....
        /*2338*/ 	.word	0x00019590
        /*233c*/ 	.word	0x00000005
        /*2340*/ 	.word	0x00000000
        /*2344*/ 	.short	0x0101
        /*2346*/ 	.byte	0x3f
	.zero		1


	//   ....[44]....
        /*2348*/ 	.word	0x0001d5e0
        /*234c*/ 	.word	0x00000000
        /*2350*/ 	.word	0x00000000
        /*2354*/ 	.short	0x0101
        /*2356*/ 	.byte	0x3f
	.zero		1


	//   ....[45]....
        /*2358*/ 	.word	0x0001df90
        /*235c*/ 	.word	0x0000000b
        /*2360*/ 	.word	0x00000000
        /*2364*/ 	.short	0x0101
        /*2366*/ 	.byte	0x3f
	.zero		1


	//   ....[46]....
        /*2368*/ 	.word	0x00022c90
        /*236c*/ 	.word	0x00000010
        /*2370*/ 	.word	0x00038820
        /*2374*/ 	.short	0x010a
        /*2376*/ 	.byte	0x3f
	.zero		1


	//   ....[47]....
        /*2378*/ 	.word	0x00022d20
        /*237c*/ 	.word	0x0000000b
        /*2380*/ 	.word	0x000388a0
        /*2384*/ 	.short	0x010a
        /*2386*/ 	.byte	0x3f
	.zero		1


	//   ....[48]....
        /*2388*/ 	.word	0x00023070
        /*238c*/ 	.word	0x0000000b
        /*2390*/ 	.word	0x000388c0
        /*2394*/ 	.short	0x010a
        /*2396*/ 	.byte	0x3f
	.zero		1


	//   ....[49]....
        /*2398*/ 	.word	0x00023490
        /*239c*/ 	.word	0x0000000a
        /*23a0*/ 	.word	0x000388a0
        /*23a4*/ 	.short	0x010a
        /*23a6*/ 	.byte	0x3f
	.zero		1


	//   ....[50]....
        /*23a8*/ 	.word	0x000237d0
        /*23ac*/ 	.word	0x0000000a
        /*23b0*/ 	.word	0x000388c0
        /*23b4*/ 	.short	0x010a
        /*23b6*/ 	.byte	0x3f
	.zero		1


	//   ....[51]....
        /*23b8*/ 	.word	0x00024860
        /*23bc*/ 	.word	0x00000006
        /*23c0*/ 	.word	0x00038880
        /*23c4*/ 	.short	0x010a
        /*23c6*/ 	.byte	0x3f
	.zero		1


	//   ....[52]....
        /*23c8*/ 	.word	0x00024ff0
        /*23cc*/ 	.word	0x00000006
        /*23d0*/ 	.word	0x00038870
        /*23d4*/ 	.short	0x0107
        /*23d6*/ 	.byte	0x3f
	.zero		1


	//   ....[53]....
        /*23d8*/ 	.word	0x000250b0
        /*23dc*/ 	.word	0x00000006
        /*23e0*/ 	.word	0x00038870
        /*23e4*/ 	.short	0x0101
        /*23e6*/ 	.byte	0x3f
	.zero		1


	//   ....[54]....
        /*23e8*/ 	.word	0x000250e0
        /*23ec*/ 	.word	0x00000006
        /*23f0*/ 	.word	0x00038840
        /*23f4*/ 	.short	0x010a
        /*23f6*/ 	.byte	0x3f
	.zero		1


	//   ....[55]....
        /*23f8*/ 	.word	0x00025830
        /*23fc*/ 	.word	0x00000006
        /*2400*/ 	.word	0x00038830
        /*2404*/ 	.short	0x0107
        /*2406*/ 	.byte	0x3f
	.zero		1


	//   ....[56]....
        /*2408*/ 	.word	0x00025900
        /*240c*/ 	.word	0x00000006
        /*2410*/ 	.word	0x00038830
        /*2414*/ 	.short	0x0101
        /*2416*/ 	.byte	0x3f
	.zero		1


	//   ....[57]....
        /*2418*/ 	.word	0x000263d0
        /*241c*/ 	.word	0x00000010
        /*2420*/ 	.word	0x00038800
        /*2424*/ 	.short	0x0107
        /*2426*/ 	.byte	0x3f
	.zero		1


	//   ....[58]....
        /*2428*/ 	.word	0x000264e0
        /*242c*/ 	.word	0x00000010
        /*2430*/ 	.word	0x00038800
        /*2434*/ 	.short	0x0101
        /*2436*/ 	.byte	0x3f
	.zero		1


	//   ....[59]....
        /*2438*/ 	.word	0x00026500
        /*243c*/ 	.word	0x00000010
        /*2440*/ 	.word	0x00038820
        /*2444*/ 	.short	0x010a
        /*2446*/ 	.byte	0x3f
	.zero		1


	//   ....[60]....
        /*2448*/ 	.word	0x00026810
        /*244c*/ 	.word	0x00000000
        /*2450*/ 	.word	0x00038880
        /*2454*/ 	.short	0x010a
        /*2456*/ 	.byte	0x3f
	.zero		1


	//   ....[61]....
        /*2458*/ 	.word	0x00026d20
        /*245c*/ 	.word	0x00000000
        /*2460*/ 	.word	0x00038870
        /*2464*/ 	.short	0x0107
        /*2466*/ 	.byte	0x3f
	.zero		1


	//   ....[62]....
        /*2468*/ 	.word	0x00026de0
        /*246c*/ 	.word	0x00000000
        /*2470*/ 	.word	0x00038870
        /*2474*/ 	.short	0x0101
        /*2476*/ 	.byte	0x3f
	.zero		1


	//   ....[63]....
        /*2478*/ 	.word	0x00026e10
        /*247c*/ 	.word	0x00000000
        /*2480*/ 	.word	0x00038840
        /*2484*/ 	.short	0x010a
        /*2486*/ 	.byte	0x3f
	.zero		1


	//   ....[64]....
        /*2488*/ 	.word	0x00027300
        /*248c*/ 	.word	0x00000000
        /*2490*/ 	.word	0x00038830
        /*2494*/ 	.short	0x0107
        /*2496*/ 	.byte	0x3f
	.zero		1


	//   ....[65]....
        /*2498*/ 	.word	0x000273c0
        /*249c*/ 	.word	0x00000000
        /*24a0*/ 	.word	0x00038830
        /*24a4*/ 	.short	0x0101
        /*24a6*/ 	.byte	0x3f
	.zero		1


	//   ....[66]....
        /*24a8*/ 	.word	0x00027450
        /*24ac*/ 	.word	0x00000012
        /*24b0*/ 	.word	0x00038870
        /*24b4*/ 	.short	0x010a
        /*24b6*/ 	.byte	0x3f
	.zero		1


	//   ....[67]....
        /*24b8*/ 	.word	0x000274e0
        /*24bc*/ 	.word	0x00000012
        /*24c0*/ 	.word	0x00038860
        /*24c4*/ 	.short	0x010a
        /*24c6*/ 	.byte	0x3f
	.zero		1


	//   ....[68]....
        /*24c8*/ 	.word	0x00027c50
        /*24cc*/ 	.word	0x00000012
        /*24d0*/ 	.word	0x00038850
        /*24d4*/ 	.short	0x0101
        /*24d6*/ 	.byte	0x3f
	.zero		1


	//   ....[69]....
        /*24d8*/ 	.word	0x00027ce0
        /*24dc*/ 	.word	0x00000012
        /*24e0*/ 	.word	0x00000000
        /*24e4*/ 	.short	0x0101
        /*24e6*/ 	.byte	0x3f
	.zero		1


	//   ....[70]....
        /*24e8*/ 	.word	0x00027ea0
        /*24ec*/ 	.word	0x00000012
        /*24f0*/ 	.word	0x00038870
        /*24f4*/ 	.short	0x010a
        /*24f6*/ 	.byte	0x3f
	.zero		1


	//   ....[71]....
        /*24f8*/ 	.word	0x00027f20
        /*24fc*/ 	.word	0x00000012
        /*2500*/ 	.word	0x00038860
        /*2504*/ 	.short	0x010a
        /*2506*/ 	.byte	0x3f
	.zero		1


	//   ....[72]....
        /*2508*/ 	.word	0x000286a0
        /*250c*/ 	.word	0x00000012
        /*2510*/ 	.word	0x00038850
        /*2514*/ 	.short	0x0101
        /*2516*/ 	.byte	0x3f
	.zero		1


	//   ....[73]....
        /*2518*/ 	.word	0x00028750
        /*251c*/ 	.word	0x00000012
        /*2520*/ 	.word	0x00000000
        /*2524*/ 	.short	0x0101
        /*2526*/ 	.byte	0x3f
	.zero		1


	//   ....[74]....
        /*2528*/ 	.word	0x00029480
        /*252c*/ 	.word	0x00000005
        /*2530*/ 	.word	0x00038820
        /*2534*/ 	.short	0x010a
        /*2536*/ 	.byte	0x3f
	.zero		1


	//   ....[75]....
        /*2538*/ 	.word	0x00029610
        /*253c*/ 	.word	0x00000003
        /*2540*/ 	.word	0x00038840
        /*2544*/ 	.short	0x010a
        /*2546*/ 	.byte	0x3f
	.zero		1


	//   ....[76]....
        /*2548*/ 	.word	0x000296b0
        /*254c*/ 	.word	0x00000005
        /*2550*/ 	.word	0x00038840
        /*2554*/ 	.short	0x010a
        /*2556*/ 	.byte	0x3f
	.zero		1


	//   ....[77]....
        /*2558*/ 	.word	0x000296f0
        /*255c*/ 	.word	0x00000003
        /*2560*/ 	.word	0x00038860
        /*2564*/ 	.short	0x010a
        /*2566*/ 	.byte	0x3f
	.zero		1


	//   ....[78]....
        /*2568*/ 	.word	0x00029730
        /*256c*/ 	.word	0x00000005
        /*2570*/ 	.word	0x00038860
        /*2574*/ 	.short	0x010a
        /*2576*/ 	.byte	0x3f
	.zero		1


	//   ....[79]....
        /*2578*/ 	.word	0x00029770
        /*257c*/ 	.word	0x00000003
        /*2580*/ 	.word	0x00038880
        /*2584*/ 	.short	0x010a
        /*2586*/ 	.byte	0x3f
	.zero		1


	//   ....[80]....
        /*2588*/ 	.word	0x000297b0
        /*258c*/ 	.word	0x00000005
        /*2590*/ 	.word	0x00038880
        /*2594*/ 	.short	0x010a
        /*2596*/ 	.byte	0x3f
	.zero		1


	//   ....[81]....
        /*2598*/ 	.word	0x00029810
        /*259c*/ 	.word	0x00000051
        /*25a0*/ 	.word	0x00038890
        /*25a4*/ 	.short	0x010a
        /*25a6*/ 	.byte	0x3f
	.zero		1


	//   ....[82]....
        /*25a8*/ 	.word	0x00029d20
        /*25ac*/ 	.word	0x00000051
        /*25b0*/ 	.word	0x00038890
        /*25b4*/ 	.short	0x010a
        /*25b6*/ 	.byte	0x3f
	.zero		1


	//   ....[83]....
        /*25b8*/ 	.word	0x0002a230
        /*25bc*/ 	.word	0x00000051
        /*25c0*/ 	.word	0x00038890
        /*25c4*/ 	.short	0x010a
        /*25c6*/ 	.byte	0x3f
	.zero		1


	//   ....[84]....
        /*25c8*/ 	.word	0x0002a700
        /*25cc*/ 	.word	0x00000051
        /*25d0*/ 	.word	0x000388b0
        /*25d4*/ 	.short	0x010a
        /*25d6*/ 	.byte	0x3f
	.zero		1


	//   ....[85]....
        /*25d8*/ 	.word	0x0002a9b0
        /*25dc*/ 	.word	0x00000013
        /*25e0*/ 	.word	0x00038800
        /*25e4*/ 	.short	0x010a
        /*25e6*/ 	.byte	0x3f
	.zero		1


	//   ....[86]....
        /*25e8*/ 	.word	0x0002abc0
        /*25ec*/ 	.word	0x00000013
        /*25f0*/ 	.word	0x00038800
        /*25f4*/ 	.short	0x010a
        /*25f6*/ 	.byte	0x3f
	.zero		1


	//   ....[87]....
        /*25f8*/ 	.word	0x0002ac10
        /*25fc*/ 	.word	0x00000003
        /*2600*/ 	.word	0x00038830
        /*2604*/ 	.short	0x010a
        /*2606*/ 	.byte	0x3f
	.zero		1


	//   ....[88]....
        /*2608*/ 	.word	0x0002ac60
        /*260c*/ 	.word	0x00000003
        /*2610*/ 	.word	0x00038850
        /*2614*/ 	.short	0x010a
        /*2616*/ 	.byte	0x3f
	.zero		1


	//   ....[89]....
        /*2618*/ 	.word	0x0002acb0
        /*261c*/ 	.word	0x00000005
        /*2620*/ 	.word	0x00038830
        /*2624*/ 	.short	0x010a
        /*2626*/ 	.byte	0x3f
	.zero		1


	//   ....[90]....
        /*2628*/ 	.word	0x0002ad00
        /*262c*/ 	.word	0x00000005
        /*2630*/ 	.word	0x00038850
        /*2634*/ 	.short	0x010a
        /*2636*/ 	.byte	0x3f
	.zero		1


	//   ....[91]....
        /*2638*/ 	.word	0x0002f4e0
        /*263c*/ 	.word	0x00000010
        /*2640*/ 	.word	0x00038820
        /*2644*/ 	.short	0x010a
        /*2646*/ 	.byte	0x3f
	.zero		1


	//   ....[92]....
        /*2648*/ 	.word	0x0002f530
        /*264c*/ 	.word	0x0000000b
        /*2650*/ 	.word	0x000388a0
        /*2654*/ 	.short	0x010a
        /*2656*/ 	.byte	0x3f
	.zero		1


	//   ....[93]....
        /*2658*/ 	.word	0x0002f580
        /*265c*/ 	.word	0x0000000b
        /*2660*/ 	.word	0x000388c0
        /*2664*/ 	.short	0x010a
        /*2666*/ 	.byte	0x3f
	.zero		1


	//   ....[94]....
        /*2668*/ 	.word	0x0002f5d0
        /*266c*/ 	.word	0x0000000a
        /*2670*/ 	.word	0x000388a0
        /*2674*/ 	.short	0x010a
        /*2676*/ 	.byte	0x3f
	.zero		1


	//   ....[95]....
        /*2678*/ 	.word	0x0002f620
        /*267c*/ 	.word	0x0000000a
        /*2680*/ 	.word	0x000388c0
        /*2684*/ 	.short	0x010a
        /*2686*/ 	.byte	0x3f
	.zero		1


	//   ....[96]....
        /*2688*/ 	.word	0x0002f740
        /*268c*/ 	.word	0x00000006
        /*2690*/ 	.word	0x00038880
        /*2694*/ 	.short	0x010a
        /*2696*/ 	.byte	0x3f
	.zero		1


	//   ....[97]....
        /*2698*/ 	.word	0x000302f0
        /*269c*/ 	.word	0x00000006
        /*26a0*/ 	.word	0x00038840
        /*26a4*/ 	.short	0x010a
        /*26a6*/ 	.byte	0x3f
	.zero		1


	//   ....[98]....
        /*26a8*/ 	.word	0x00031870
        /*26ac*/ 	.word	0x00000010
        /*26b0*/ 	.word	0x00038820
        /*26b4*/ 	.short	0x010a
        /*26b6*/ 	.byte	0x3f
	.zero		1


	//   ....[99]....
        /*26b8*/ 	.word	0x000318c0
        /*26bc*/ 	.word	0x00000000
        /*26c0*/ 	.word	0x00038880
        /*26c4*/ 	.short	0x010a
        /*26c6*/ 	.byte	0x3f
	.zero		1


	//   ....[100]....
        /*26c8*/ 	.word	0x00032230
        /*26cc*/ 	.word	0x00000000
        /*26d0*/ 	.word	0x00038840
        /*26d4*/ 	.short	0x010a
        /*26d6*/ 	.byte	0x3f
	.zero		1


	//   ....[101]....
        /*26d8*/ 	.word	0x00032b90
        /*26dc*/ 	.word	0x00000012
        /*26e0*/ 	.word	0x00038870
        /*26e4*/ 	.short	0x010a
        /*26e6*/ 	.byte	0x3f
	.zero		1


	//   ....[102]....
        /*26e8*/ 	.word	0x00032be0
        /*26ec*/ 	.word	0x00000012
        /*26f0*/ 	.word	0x00038860
        /*26f4*/ 	.short	0x010a
        /*26f6*/ 	.byte	0x3f
	.zero		1


	//   ....[103]....
        /*26f8*/ 	.word	0x00032c30
        /*26fc*/ 	.word	0x00000012
        /*2700*/ 	.word	0x00038870
        /*2704*/ 	.short	0x010a
        /*2706*/ 	.byte	0x3f
	.zero		1


	//   ....[104]....
        /*2708*/ 	.word	0x00032c80
        /*270c*/ 	.word	0x00000012
        /*2710*/ 	.word	0x00038860
        /*2714*/ 	.short	0x010a
        /*2716*/ 	.byte	0x3f
	.zero		1


	//   ....[105]....
        /*2718*/ 	.word	0x000336b0
        /*271c*/ 	.word	0x00000005
        /*2720*/ 	.word	0x00038820
        /*2724*/ 	.short	0x010a
        /*2726*/ 	.byte	0x3f
	.zero		1


	//   ....[106]....
        /*2728*/ 	.word	0x00033850
        /*272c*/ 	.word	0x00000003
        /*2730*/ 	.word	0x00038840
        /*2734*/ 	.short	0x010a
        /*2736*/ 	.byte	0x3f
	.zero		1


	//   ....[107]....
        /*2738*/ 	.word	0x000338a0
        /*273c*/ 	.word	0x00000005
        /*2740*/ 	.word	0x00038840
        /*2744*/ 	.short	0x010a
        /*2746*/ 	.byte	0x3f
	.zero		1


	//   ....[108]....
        /*2748*/ 	.word	0x000338f0
        /*274c*/ 	.word	0x00000003
        /*2750*/ 	.word	0x00038860
        /*2754*/ 	.short	0x010a
        /*2756*/ 	.byte	0x3f
	.zero		1


	//   ....[109]....
        /*2758*/ 	.word	0x00033940
        /*275c*/ 	.word	0x00000005
        /*2760*/ 	.word	0x00038860
        /*2764*/ 	.short	0x010a
        /*2766*/ 	.byte	0x3f
	.zero		1


	//   ....[110]....
        /*2768*/ 	.word	0x00033990
        /*276c*/ 	.word	0x00000003
        /*2770*/ 	.word	0x00038880
        /*2774*/ 	.short	0x010a
        /*2776*/ 	.byte	0x3f
	.zero		1


	//----- nvinfo : EIATTR_NUM_MBARRIERS
	.align		4
.L_156:
        /*2778*/ 	.byte	0x03, 0x38
        /*277a*/ 	.short	0x0016


	//----- nvinfo : EIATTR_EXIT_INSTR_OFFSETS
	.align		4
        /*277c*/ 	.byte	0x04, 0x1c
        /*277e*/ 	.short	(.L_158 - .L_157)


	//   ....[0]....
.L_157:
        /*2780*/ 	.word	0x00029800


	//----- nvinfo : EIATTR_MAX_THREADS
	.align		4
.L_158:
        /*2784*/ 	.byte	0x04, 0x05
        /*2786*/ 	.short	(.L_160 - .L_159)
.L_159:
        /*2788*/ 	.word	0x00000180
        /*278c*/ 	.word	0x00000001
        /*2790*/ 	.word	0x00000001


	//----- nvinfo : EIATTR_CRS_STACK_SIZE
	.align		4
.L_160:
        /*2794*/ 	.byte	0x04, 0x1e
        /*2796*/ 	.short	(.L_162 - .L_161)
.L_161:
        /*2798*/ 	.word	0x00000000


	//----- nvinfo : EIATTR_CBANK_PARAM_SIZE
	.align		4
.L_162:
        /*279c*/ 	.byte	0x03, 0x19
        /*279e*/ 	.short	0x0af0


	//----- nvinfo : EIATTR_PARAM_CBANK
	.align		4
        /*27a0*/ 	.byte	0x04, 0x0a
        /*27a2*/ 	.short	(.L_164 - .L_163)
	.align		4
.L_163:
        /*27a4*/ 	.word	index@(.nv.constant0._ZN7cutlass13device_kernelIN5flash11enable_sm90INS1_16FlashAttnFwdSm90INS1_25CollectiveMainloopFwdSm90ILi2EN4cute5tupleIJNS5_1CILi1EEES8_S8_EEENS6_IJNS7_ILi128EEESA_NS7_ILi256EEEEEELi256ENS_12float_e4m3_tEfNS_4arch4Sm90ELb0ELb0ELb0ELb1ELb1ELb1ELb0ELb1ELb0ELb1ELb1ELb0EEENS1_21CollectiveEpilogueFwdINS6_IJSA_SB_SA_EEES9_NS_10bfloat16_tESF_Li256ELb1ELb1ELb1ELb1EEENS1_36VarlenDynamicPersistentTileSchedulerILi128ELi128ELi256ELi128ELb1ELb1ELb1ELb0ELb1ELb1EEEEEEEEEvNT_6ParamsE)
        /*27a8*/ 	.short	0x0210
        /*27aa*/ 	.short	0x0af0


	//----- nvinfo : EIATTR_SW_WAR
	.align		4
.L_164:
        /*27ac*/ 	.byte	0x04, 0x36
        /*27ae*/ 	.short	(.L_166 - .L_165)
.L_165:
        /*27b0*/ 	.word	0x00000008
.L_166:


//--------------------- .nv.info._ZN7cutlass13device_kernelIN5flash11enable_sm90INS1_16FlashAttnFwdSm90INS1_25CollectiveMainloopFwdSm90ILi2EN4cute5tupleIJNS5_1CILi1EEES8_S8_EEENS6_IJNS7_ILi128EEENS7_ILi64EEENS7_ILi256EEEEEELi256ENS_12float_e4m3_tEfNS_4arch4Sm90ELb0ELb1ELb0ELb0ELb1ELb0ELb0ELb1ELb0ELb1ELb1ELb0EEENS1_21CollectiveEpilogueFwdINS6_IJSA_SC_SB_EEES9_NS_10bfloat16_tESG_Li256ELb0ELb1ELb1ELb1EEENS1_19SingleTileSchedulerILb0ELb1ELb1ELi128EEEEEEEEEvNT_6ParamsE --------------------------
	.section	.nv.info._ZN7cutlass13device_kernelIN5flash11enable_sm90INS1_16FlashAttnFwdSm90INS1_25CollectiveMainloopFwdSm90ILi2EN4cute5tupleIJNS5_1CILi1EEES8_S8_EEENS6_IJNS7_ILi128EEENS7_ILi64EEENS7_ILi256EEEEEELi256ENS_12float_e4m3_tEfNS_4arch4Sm90ELb0ELb1ELb0ELb0ELb1ELb0ELb0ELb1ELb0ELb1ELb1ELb0EEENS1_21CollectiveEpilogueFwdINS6_IJSA_SC_SB_EEES9_NS_10bfloat16_tESG_Li256ELb0ELb1ELb1ELb1EEENS1_19SingleTileSchedulerILb0ELb1ELb1ELi128EEEEEEEEEvNT_6ParamsE,"",@"SHT_CUDA_INFO"
	.sectionflags	@""
	.align	4


	//----- nvinfo : EIATTR_CUDA_API_VERSION
	.align		4
        /*0000*/ 	.byte	0x04, 0x37
        /*0002*/ 	.short	(.L_168 - .L_167)
.L_167:
        /*0004*/ 	.word	0x00000082


	//----- nvinfo : EIATTR_KPARAM_INFO
	.align		4
.L_168:
        /*0008*/ 	.byte	0x04, 0x17
        /*000a*/ 	.short	(.L_170 - .L_169)
.L_169:
        /*000c*/ 	.word	0x00000000
        /*0010*/ 	.short	0x0000
        /*0012*/ 	.short	0x0070
        /*0014*/ 	.byte	0x00, 0xf0, 0x01, 0x28


	//----- nvinfo : EIATTR_SPARSE_MMA_MASK
	.align		4
.L_170:
        /*0018*/ 	.byte	0x03, 0x50
        /*001a*/ 	.short	0x0000


	//----- nvinfo : EIATTR_MAXREG_COUNT
	.align		4
        /*001c*/ 	.byte	0x03, 0x1b
        /*001e*/ 	.short	0x00a8


	//----- nvinfo : EIATTR_NUM_BARRIERS
	.align		4
        /*0020*/ 	.byte	0x02, 0x4c
        /*0022*/ 	.byte	0x10
	.zero		1


	//----- nvinfo : EIATTR_EXTERNS
	.align		4
        /*0024*/ 	.byte	0x04, 0x0f
        /*0026*/ 	.short	(.L_172 - .L_171)


	//   ....[0]....
	.align		4
.L_171:
        /*0028*/ 	.word	index@(__assertfail)


	//----- nvinfo : EIATTR_ANNOTATIONS
	.align		4
.L_172:
        /*002c*/ 	.byte	0x04, 0x55
        /*002e*/ 	.short	(.L_174 - .L_173)


	//   ....[0]....
.L_173:
        /*0030*/ 	.word	0x00000001
        /*0034*/ 	.byte	0xa0, 0xfd, 0x00, 0x00, 0x01, 0x00, 0x00, 0x00, 0xe0, 0xfe, 0x00, 0x00, 0x01, 0x00, 0x00, 0x00
        /*0044*/ 	.byte	0x10, 0x21, 0x01, 0x00, 0x01, 0x00, 0x00, 0x00, 0x20, 0x21, 0x01, 0x00, 0x01, 0x00, 0x00, 0x00
        /*0054*/ 	.byte	0xb0, 0x27, 0x01, 0x00, 0x01, 0x00, 0x00, 0x00, 0x70, 0x28, 0x01, 0x00


	//----- nvinfo : EIATTR_MERCURY_ISA_VERSION
	.align		4
.L_174:
        /*0060*/ 	.byte	0x03, 0x5f
        /*0062*/ 	.short	0x0101


	//----- nvinfo : EIATTR_INT_WARP_WIDE_INSTR_OFFSETS
	.align		4
        /*0064*/ 	.byte	0x04, 0x31
        /*0066*/ 	.short	(.L_176 - .L_175)


	//   ....[0]....
.L_175:
        /*0068*/ 	.word	0x000000c0


	//   ....[1]....
        /*006c*/ 	.word	0x000000d0


	//   ....[2]....
        /*0070*/ 	.word	0x00000170


	//----- nvinfo : EIATTR_COOP_GROUP_MASK_REGIDS
	.align		4
.L_176:
        /*0074*/ 	.byte	0x04, 0x29
        /*0076*/ 	.short	(.L_178 - .L_177)


	//   ....[0]....
.L_177:
        /*0078*/ 	.word	0xffffffff


	//   ....[1]....
        /*007c*/ 	.word	0xffffffff


	//   ....[2]....
        /*0080*/ 	.word	0xffffffff


	//   ....[3]....
        /*0084*/ 	.word	0xffffffff


	//   ....[4]....
        /*0088*/ 	.word	0xffffffff


	//   ....[5]....
        /*008c*/ 	.word	0xffffffff


	//   ....[6]....
        /*0090*/ 	.word	0xffffffff


	//   ....[7]....
        /*0094*/ 	.word	0xffffffff


	//   ....[8]....
        /*0098*/ 	.word	0xffffffff


	//   ....[9]....
        /*009c*/ 	.word	0xffffffff


	//   ....[10]....
        /*00a0*/ 	.word	0xffffffff


	//   ....[11]....
        /*00a4*/ 	.word	0xffffffff


	//   ....[12]....
        /*00a8*/ 	.word	0xffffffff


	//   ....[13]....
        /*00ac*/ 	.word	0xffffffff


	//   ....[14]....
        /*00b0*/ 	.word	0xffffffff


	//   ....[15]....
        /*00b4*/ 	.word	0xffffffff


	//   ....[16]....
        /*00b8*/ 	.word	0xffffffff


	//   ....[17]....
        /*00bc*/ 	.word	0xffffffff


	//   ....[18]....
        /*00c0*/ 	.word	0xffffffff


	//   ....[19]....
        /*00c4*/ 	.word	0xffffffff


	//   ....[20]....
        /*00c8*/ 	.word	0xffffffff


	//   ....[21]....
        /*00cc*/ 	.word	0xffffffff


	//   ....[22]....
        /*00d0*/ 	.word	0xffffffff


	//   ....[23]....
        /*00d4*/ 	.word	0xffffffff


	//   ....[24]....
        /*00d8*/ 	.word	0xffffffff


	//   ....[25]....
        /*00dc*/ 	.word	0xffffffff


	//   ....[26]....
        /*00e0*/ 	.word	0xffffffff


	//   ....[27]....
        /*00e4*/ 	.word	0xffffffff


	//   ....[28]....
        /*00e8*/ 	.word	0xffffffff


	//   ....[29]....
        /*00ec*/ 	.word	0xffffffff


	//   ....[30]....
        /*00f0*/ 	.word	0xffffffff


	//   ....[31]....
        /*00f4*/ 	.word	0xffffffff


	//   ....[32]....
        /*00f8*/ 	.word	0xffffffff


	//   ....[33]....
        /*00fc*/ 	.word	0xffffffff


	//   ....[34]....
        /*0100*/ 	.word	0xffffffff


	//   ....[35]....
        /*0104*/ 	.word	0xffffffff


	//   ....[36]....
        /*0108*/ 	.word	0xffffffff


	//   ....[37]....
        /*010c*/ 	.word	0xffffffff


	//   ....[38]....
        /*0110*/ 	.word	0xffffffff


	//   ....[39]....
        /*0114*/ 	.word	0xffffffff


	//   ....[40]....
        /*0118*/ 	.word	0xffffffff


	//   ....[41]....
        /*011c*/ 	.word	0xffffffff


	//   ....[42]....
        /*0120*/ 	.word	0xffffffff


	//   ....[43]....
        /*0124*/ 	.word	0xffffffff


	//   ....[44]....
        /*0128*/ 	.word	0xffffffff


	//   ....[45]....
        /*012c*/ 	.word	0xffffffff


	//   ....[46]....
        /*0130*/ 	.word	0xffffffff


	//   ....[47]....
        /*0134*/ 	.word	0xffffffff


	//   ....[48]....
        /*0138*/ 	.word	0xffffffff


	//   ....[49]....
        /*013c*/ 	.word	0xffffffff


	//   ....[50]....
        /*0140*/ 	.word	0xffffffff


	//   ....[51]....
        /*0144*/ 	.word	0xffffffff


	//   ....[52]....
        /*0148*/ 	.word	0xffffffff


	//   ....[53]....
        /*014c*/ 	.word	0xffffffff


	//   ....[54]....
        /*0150*/ 	.word	0xffffffff


	//   ....[55]....
        /*0154*/ 	.word	0xffffffff


	//   ....[56]....
        /*0158*/ 	.word	0xffffffff


	//   ....[57]....
        /*015c*/ 	.word	0xffffffff


	//   ....[58]....
        /*0160*/ 	.word	0xffffffff


	//   ....[59]....
        /*0164*/ 	.word	0xffffffff


	//   ....[60]....
        /*0168*/ 	.word	0xffffffff


	//   ....[61]....
        /*016c*/ 	.word	0xffffffff


	//   ....[62]....
        /*0170*/ 	.word	0xffffffff


	//   ....[63]....
        /*0174*/ 	.word	0xffffffff


	//   ....[64]....
        /*0178*/ 	.word	0xffffffff


	//   ....[65]....
        /*017c*/ 	.word	0xffffffff


	//   ....[66]....
        /*0180*/ 	.word	0xffffffff


	//   ....[67]....
        /*0184*/ 	.word	0xffffffff


	//   ....[68]....
        /*0188*/ 	.word	0xffffffff


	//   ....[69]....
        /*018c*/ 	.word	0xffffffff


	//   ....[70]....
        /*0190*/ 	.word	0xffffffff


	//   ....[71]....
        /*0194*/ 	.word	0xffffffff


	//   ....[72]....
        /*0198*/ 	.word	0xffffffff


	//   ....[73]....
        /*019c*/ 	.word	0xffffffff


	//   ....[74]....
        /*01a0*/ 	.word	0xffffffff


	//   ....[75]....
        /*01a4*/ 	.word	0xffffffff


	//   ....[76]....
        /*01a8*/ 	.word	0xffffffff


	//   ....[77]....
        /*01ac*/ 	.word	0xffffffff


	//   ....[78]....
        /*01b0*/ 	.word	0xffffffff


	//   ....[79]....
        /*01b4*/ 	.word	0xffffffff


	//   ....[80]....
        /*01b8*/ 	.word	0xffffffff


	//   ....[81]....
        /*01bc*/ 	.word	0xffffffff


	//   ....[82]....
        /*01c0*/ 	.word	0xffffffff


	//   ....[83]....
        /*01c4*/ 	.word	0xffffffff


	//   ....[84]....
        /*01c8*/ 	.word	0xffffffff


	//   ....[85]....
        /*01cc*/ 	.word	0xffffffff


	//   ....[86]....
        /*01d0*/ 	.word	0xffffffff


	//   ....[87]....
        /*01d4*/ 	.word	0xffffffff


	//   ....[88]....
        /*01d8*/ 	.word	0xffffffff


	//   ....[89]....
        /*01dc*/ 	.word	0xffffffff


	//   ....[90]....
        /*01e0*/ 	.word	0xffffffff


	//   ....[91]....
        /*01e4*/ 	.word	0xffffffff


	//   ....[92]....
        /*01e8*/ 	.word	0xffffffff


	//   ....[93]....
        /*01ec*/ 	.word	0xffffffff


	//   ....[94]....
        /*01f0*/ 	.word	0xffffffff


	//   ....[95]....
        /*01f4*/ 	.word	0xffffffff


	//   ....[96]....
        /*01f8*/ 	.word	0xffffffff


	//   ....[97]....
        /*01fc*/ 	.word	0xffffffff


	//   ....[98]....
        /*0200*/ 	.word	0xffffffff


	//   ....[99]....
        /*0204*/ 	.word	0xffffffff


	//   ....[100]....
        /*0208*/ 	.word	0xffffffff


	//   ....[101]....
        /*020c*/ 	.word	0xffffffff


	//   ....[102]....
        /*0210*/ 	.word	0xffffffff


	//   ....[103]....
        /*0214*/ 	.word	0xffffffff


	//   ....[104]....
        /*0218*/ 	.word	0xffffffff


	//   ....[105]....
        /*021c*/ 	.word	0xffffffff


	//   ....[106]....
        /*0220*/ 	.word	0xffffffff


	//   ....[107]....
        /*0224*/ 	.word	0xffffffff


	//   ....[108]....
        /*0228*/ 	.word	0xffffffff


	//   ....[109]....
        /*022c*/ 	.word	0xffffffff


	//   ....[110]....
        /*0230*/ 	.word	0xffffffff


	//   ....[111]....
        /*0234*/ 	.word	0xffffffff


	//   ....[112]....
        /*0238*/ 	.word	0xffffffff


	//   ....[113]....
        /*023c*/ 	.word	0xffffffff


	//   ....[114]....
        /*0240*/ 	.word	0xffffffff


	//   ....[115]....
        /*0244*/ 	.word	0xffffffff


	//   ....[116]....
        /*0248*/ 	.word	0xffffffff


	//   ....[117]....
        /*024c*/ 	.word	0xffffffff


	//   ....[118]....
        /*0250*/ 	.word	0xffffffff


	//   ....[119]....
        /*0254*/ 	.word	0xffffffff


	//   ....[120]....
        /*0258*/ 	.word	0xffffffff


	//   ....[121]....
        /*025c*/ 	.word	0xffffffff


	//   ....[122]....
        /*0260*/ 	.word	0xffffffff


	//   ....[123]....
        /*0264*/ 	.word	0xffffffff


	//   ....[124]....
        /*0268*/ 	.word	0xffffffff


	//   ....[125]....
        /*026c*/ 	.word	0xffffffff


	//   ....[126]....
        /*0270*/ 	.word	0xffffffff


	//   ....[127]....
        /*0274*/ 	.word	0xffffffff


	//   ....[128]....
        /*0278*/ 	.word	0xffffffff


	//   ....[129]....
        /*027c*/ 	.word	0xffffffff


	//   ....[130]....
        /*0280*/ 	.word	0xffffffff


	//   ....[131]....
        /*0284*/ 	.word	0xffffffff


	//   ....[132]....
        /*0288*/ 	.word	0xffffffff


	//   ....[133]....
        /*028c*/ 	.word	0xffffffff


	//   ....[134]....
        /*0290*/ 	.word	0xffffffff


	//   ....[135]....
        /*0294*/ 	.word	0xffffffff


	//   ....[136]....
        /*0298*/ 	.word	0xffffffff


	//   ....[137]....
        /*029c*/ 	.word	0xffffffff


	//   ....[138]....
        /*02a0*/ 	.word	0xffffffff


	//   ....[139]....
        /*02a4*/ 	.word	0xffffffff


	//   ....[140]....
        /*02a8*/ 	.word	0xffffffff


	//   ....[141]....
        /*02ac*/ 	.word	0xffffffff


	//   ....[142]....
        /*02b0*/ 	.word	0xffffffff


	//   ....[143]....
        /*02b4*/ 	.word	0xffffffff


	//   ....[144]....
        /*02b8*/ 	.word	0xffffffff


	//   ....[145]....
        /*02bc*/ 	.word	0xffffffff


	//   ....[146]....
        /*02c0*/ 	.word	0xffffffff


	//   ....[147]....
        /*02c4*/ 	.word	0xffffffff


	//   ....[148]....
        /*02c8*/ 	.word	0xffffffff


	//   ....[149]....
        /*02cc*/ 	.word	0xffffffff


	//   ....[150]....
        /*02d0*/ 	.word	0xffffffff


	//   ....[151]....
        /*02d4*/ 	.word	0xffffffff


	//   ....[152]....
        /*02d8*/ 	.word	0xffffffff


	//   ....[153]....
        /*02dc*/ 	.word	0xffffffff


	//   ....[154]....
        /*02e0*/ 	.word	0xffffffff


	//   ....[155]....
        /*02e4*/ 	.word	0xffffffff


	//   ....[156]....
        /*02e8*/ 	.word	0xffffffff


	//   ....[157]....
        /*02ec*/ 	.word	0xffffffff


	//   ....[158]....
        /*02f0*/ 	.word	0xffffffff


	//   ....[159]....
        /*02f4*/ 	.word	0xffffffff


	//   ....[160]....
        /*02f8*/ 	.word	0xffffffff


	//   ....[161]....
        /*02fc*/ 	.word	0xffffffff


	//   ....[162]....
        /*0300*/ 	.word	0xffffffff


	//   ....[163]....
        /*0304*/ 	.word	0xffffffff


	//   ....[164]....
        /*0308*/ 	.word	0xffffffff


	//   ....[165]....
        /*030c*/ 	.word	0xffffffff


	//   ....[166]....
        /*0310*/ 	.word	0xffffffff


	//   ....[167]....
        /*0314*/ 	.word	0xffffffff


	//   ....[168]....
        /*0318*/ 	.word	0xffffffff


	//   ....[169]....
        /*031c*/ 	.word	0xffffffff


	//   ....[170]....
        /*0320*/ 	.word	0xffffffff


	//   ....[171]....
        /*0324*/ 	.word	0xffffffff


	//   ....[172]....
        /*0328*/ 	.word	0xffffffff


	//   ....[173]....
        /*032c*/ 	.word	0xffffffff


	//   ....[174]....
        /*0330*/ 	.word	0xffffffff


	//   ....[175]....
        /*0334*/ 	.word	0xffffffff


	//   ....[176]....
        /*0338*/ 	.word	0xffffffff


	//   ....[177]....
        /*033c*/ 	.word	0xffffffff


	//   ....[178]....
        /*0340*/ 	.word	0xffffffff


	//   ....[179]....
        /*0344*/ 	.word	0xffffffff


	//   ....[180]....
        /*0348*/ 	.word	0xffffffff


	//   ....[181]....
        /*034c*/ 	.word	0xffffffff


	//   ....[182]....
        /*0350*/ 	.word	0xffffffff


	//   ....[183]....
        /*0354*/ 	.word	0xffffffff


	//   ....[184]....
        /*0358*/ 	.word	0xffffffff


	//   ....[185]....
        /*035c*/ 	.word	0xffffffff


	//   ....[186]....
        /*0360*/ 	.word	0xffffffff


	//   ....[187]....
        /*0364*/ 	.word	0xffffffff


	//   ....[188]....
        /*0368*/ 	.word	0xffffffff


	//   ....[189]....
        /*036c*/ 	.word	0xffffffff


	//   ....[190]....
        /*0370*/ 	.word	0xffffffff


	//   ....[191]....
        /*0374*/ 	.word	0xffffffff


	//   ....[192]....
        /*0378*/ 	.word	0xffffffff


	//   ....[193]....
        /*037c*/ 	.word	0xffffffff


	//   ....[194]....
        /*0380*/ 	.word	0xffffffff


	//   ....[195]....
        /*0384*/ 	.word	0xffffffff


	//   ....[196]....
        /*0388*/ 	.word	0xffffffff


	//   ....[197]....
        /*038c*/ 	.word	0xffffffff


	//   ....[198]....
        /*0390*/ 	.word	0xffffffff


	//   ....[199]....
        /*0394*/ 	.word	0xffffffff


	//   ....[200]....
        /*0398*/ 	.word	0xffffffff


	//   ....[201]....
        /*039c*/ 	.word	0xffffffff


	//   ....[202]....
        /*03a0*/ 	.word	0xffffffff


	//   ....[203]....
        /*03a4*/ 	.word	0xffffffff


	//   ....[204]....
        /*03a8*/ 	.word	0xffffffff


	//   ....[205]....
        /*03ac*/ 	.word	0xffffffff


	//   ....[206]....
        /*03b0*/ 	.word	0xffffffff


	//   ....[207]....
        /*03b4*/ 	.word	0xffffffff


	//   ....[208]....
        /*03b8*/ 	.word	0xffffffff


	//   ....[209]....
        /*03bc*/ 	.word	0xffffffff


	//   ....[210]....
        /*03c0*/ 	.word	0xffffffff


	//   ....[211]....
        /*03c4*/ 	.word	0xffffffff


	//   ....[212]....
        /*03c8*/ 	.word	0xffffffff


	//   ....[213]....
        /*03cc*/ 	.word	0xffffffff


	//   ....[214]....
        /*03d0*/ 	.word	0xffffffff


	//   ....[215]....
        /*03d4*/ 	.word	0xffffffff


	//   ....[216]....
        /*03d8*/ 	.word	0xffffffff


	//   ....[217]....
        /*03dc*/ 	.word	0xffffffff


	//   ....[218]....
        /*03e0*/ 	.word	0xffffffff


	//   ....[219]....
        /*03e4*/ 	.word	0x0500000f


	//   ....[220]....
        /*03e8*/ 	.word	0x0500000f


	//   ....[221]....
        /*03ec*/ 	.word	0x0500000f


	//   ....[222]....
        /*03f0*/ 	.word	0x0500000f


	//   ....[223]....
        /*03f4*/ 	.word	0x0500000f


	//   ....[224]....
        /*03f8*/ 	.word	0x0500000f


	//   ....[225]....
        /*03fc*/ 	.word	0x0500000f


	//   ....[226]....
        /*0400*/ 	.word	0x0500000f


	//   ....[227]....
        /*0404*/ 	.word	0x0500000f


	//   ....[228]....
        /*0408*/ 	.word	0x0500000f


	//   ....[229]....
        /*040c*/ 	.word	0x0500000f


	//   ....[230]....
        /*0410*/ 	.word	0x0500000f


	//   ....[231]....
        /*0414*/ 	.word	0x0500000f


	//   ....[232]....
        /*0418*/ 	.word	0x0500000f


	//   ....[233]....
        /*041c*/ 	.word	0x0500000f


	//   ....[234]....
        /*0420*/ 	.word	0x0500000f


	//   ....[235]....
        /*0424*/ 	.word	0x0500000f


	//   ....[236]....
        /*0428*/ 	.word	0x0500000f


	//   ....[237]....
        /*042c*/ 	.word	0x0500000f


	//   ....[238]....
        /*0430*/ 	.word	0x0500000f


	//   ....[239]....
        /*0434*/ 	.word	0x0500000f


	//   ....[240]....
        /*0438*/ 	.word	0x0500000f


	//   ....[241]....
        /*043c*/ 	.word	0x0500000f


	//   ....[242]....
        /*0440*/ 	.word	0x0500000f


	//   ....[243]....
        /*0444*/ 	.word	0x0500000f


	//   ....[244]....
        /*0448*/ 	.word	0x0500000f


	//   ....[245]....
        /*044c*/ 	.word	0x0500000f


	//   ....[246]....
        /*0450*/ 	.word	0x0500000f


	//   ....[247]....
        /*0454*/ 	.word	0x0500000f


	//   ....[248]....
        /*0458*/ 	.word	0x0500000f


	//   ....[249]....
        /*045c*/ 	.word	0x0500000f


	//   ....[250]....
        /*0460*/ 	.word	0x0500000f


	//   ....[251]....
        /*0464*/ 	.word	0x0500000f


	//   ....[252]....
        /*0468*/ 	.word	0x0500000f


	//   ....[253]....
        /*046c*/ 	.word	0x0500000f


	//   ....[254]....
        /*0470*/ 	.word	0x0500000f


	//   ....[255]....
        /*0474*/ 	.word	0x0500000f


	//   ....[0]....
        /*0478*/ 	.word	0x0500000f


	//   ....[1]....
        /*047c*/ 	.word	0x0500000f


	//   ....[2]....
        /*0480*/ 	.word	0x0500000f


	//   ....[3]....
        /*0484*/ 	.word	0x0500000f


	//   ....[4]....
        /*0488*/ 	.word	0x0500000f


	//   ....[5]....
        /*048c*/ 	.word	0x0500000f


	//   ....[6]....
        /*0490*/ 	.word	0x0500000f


	//   ....[7]....
        /*0494*/ 	.word	0x0500000f


	//   ....[8]....
        /*0498*/ 	.word	0x0500000f


	//   ....[9]....
        /*049c*/ 	.word	0x0500000f


	//   ....[10]....
        /*04a0*/ 	.word	0x0500000f


	//   ....[11]....
        /*04a4*/ 	.word	0x0500000f


	//----- nvinfo : EIATTR_COOP_GROUP_INSTR_OFFSETS
	.align		4
.L_178:
        /*04a8*/ 	.byte	0x04, 0x28
        /*04aa*/ 	.short	(.L_180 - .L_179)


	//   ....[0]....
.L_179:
        /*04ac*/ 	.word	0x00000080


	//   ....[1]....
        /*04b0*/ 	.word	0x00000090


	//   ....[2]....
        /*04b4*/ 	.word	0x000002d0


	//   ....[3]....
        /*04b8*/ 	.word	0x00000430


	//   ....[4]....
        /*04bc*/ 	.word	0x00000550


	//   ....[5]....
        /*04c0*/ 	.word	0x000006b0


	//   ....[6]....
        /*04c4*/ 	.word	0x00001a10


	//   ....[7]....
        /*04c8*/ 	.word	0x000023f0


	//   ....[8]....
        /*04cc*/ 	.word	0x00002670


	//   ....[9]....
        /*04d0*/ 	.word	0x00002f40


	//   ....[10]....
        /*04d4*/ 	.word	0x00003060


	//   ....[11]....
        /*04d8*/ 	.word	0x000032e0


	//   ....[12]....
        /*04dc*/ 	.word	0x00003410


	//   ....[13]....
        /*04e0*/ 	.word	0x00004430


	//   ....[14]....
        /*04e4*/ 	.word	0x00004650


	//   ....[15]....
        /*04e8*/ 	.word	0x00004d40


	//   ....[16]....
        /*04ec*/ 	.word	0x00004e40


	//   ....[17]....
        /*04f0*/ 	.word	0x00005210


	//   ....[18]....
        /*04f4*/ 	.word	0x00005340


	//   ....[19]....
        /*04f8*/ 	.word	0x00006b00


	//   ....[20]....
        /*04fc*/ 	.word	0x00006b30


	//   ....[21]....
        /*0500*/ 	.word	0x00006d60


	//   ....[22]....
        /*0504*/ 	.word	0x00006f30


	//   ....[23]....
        /*0508*/ 	.word	0x00008320


	//   ....[24]....
        /*050c*/ 	.word	0x00008540


	//   ....[25]....
        /*0510*/ 	.word	0x00008c20


	//   ....[26]....
        /*0514*/ 	.word	0x00008d20


	//   ....[27]....
        /*0518*/ 	.word	0x000090e0


	//   ....[28]....
        /*051c*/ 	.word	0x00009240


	//   ....[29]....
        /*0520*/ 	.word	0x0000a330


	//   ....[30]....
        /*0524*/ 	.word	0x0000a340


	//   ....[31]....
        /*0528*/ 	.word	0x0000a390


	//   ....[32]....
        /*052c*/ 	.word	0x0000a3a0


	//   ....[33]....
        /*0530*/ 	.word	0x0000b930


	//   ....[34]....
        /*0534*/ 	.word	0x0000b960


	//   ....[35]....
        /*0538*/ 	.word	0x0000b970


	//   ....[36]....
        /*053c*/ 	.word	0x0000b990


	//   ....[37]....
        /*0540*/ 	.word	0x0000b9a0


	//   ....[38]....
        /*0544*/ 	.word	0x0000b9b0


	//   ....[39]....
        /*0548*/ 	.word	0x0000b9c0


	//   ....[40]....
        /*054c*/ 	.word	0x0000b9d0


	//   ....[41]....
        /*0550*/ 	.word	0x0000b9e0


	//   ....[42]....
        /*0554*/ 	.word	0x0000b9f0


	//   ....[43]....
        /*0558*/ 	.word	0x0000ba00


	//   ....[44]....
        /*055c*/ 	.word	0x0000ba20


	//   ....[45]....
        /*0560*/ 	.word	0x0000ba30


	//   ....[46]....
        /*0564*/ 	.word	0x0000ba40


	//   ....[47]....
        /*0568*/ 	.word	0x0000ba50


	//   ....[48]....
        /*056c*/ 	.word	0x0000ba60


	//   ....[49]....
        /*0570*/ 	.word	0x0000ba70


	//   ....[50]....
        /*0574*/ 	.word	0x0000ba80


	//   ....[51]....
        /*0578*/ 	.word	0x0000ba90


	//   ....[52]....
        /*057c*/ 	.word	0x0000bab0


	//   ....[53]....
        /*0580*/ 	.word	0x0000bac0


	//   ....[54]....
        /*0584*/ 	.word	0x0000bad0


	//   ....[55]....
        /*0588*/ 	.word	0x0000bae0


	//   ....[56]....
        /*058c*/ 	.word	0x0000baf0


	//   ....[57]....
        /*0590*/ 	.word	0x0000bb00


	//   ....[58]....
        /*0594*/ 	.word	0x0000bb10


	//   ....[59]....
        /*0598*/ 	.word	0x0000bb20


	//   ....[60]....
        /*059c*/ 	.word	0x0000bb30


	//   ....[61]....
        /*05a0*/ 	.word	0x0000bb40


	//   ....[62]....
        /*05a4*/ 	.word	0x0000bb50


	//   ....[63]....
        /*05a8*/ 	.word	0x0000bb60


	//   ....[64]....
        /*05ac*/ 	.word	0x0000bb70


	//   ....[65]....
        /*05b0*/ 	.word	0x0000bb80


	//   ....[66]....
        /*05b4*/ 	.word	0x0000bb90


	//   ....[67]....
        /*05b8*/ 	.word	0x0000bba0


	//   ....[68]....
        /*05bc*/ 	.word	0x0000bbc0


	//   ....[69]....
        /*05c0*/ 	.word	0x0000bbe0


	//   ....[70]....
        /*05c4*/ 	.word	0x0000bbf0


	//   ....[71]....
        /*05c8*/ 	.word	0x0000bc00


	//   ....[72]....
        /*05cc*/ 	.word	0x0000bc10


	//   ....[73]....
        /*05d0*/ 	.word	0x0000bc30


	//   ....[74]....
        /*05d4*/ 	.word	0x0000bc50


	//   ....[75]....
        /*05d8*/ 	.word	0x0000bc70


	//   ....[76]....
        /*05dc*/ 	.word	0x0000bc80


	//   ....[77]....
        /*05e0*/ 	.word	0x0000bc90


	//   ....[78]....
        /*05e4*/ 	.word	0x0000bcb0


	//   ....[79]....
        /*05e8*/ 	.word	0x0000bcc0


	//   ....[80]....
        /*05ec*/ 	.word	0x0000bcd0


	//   ....[81]....
        /*05f0*/ 	.word	0x0000bce0


	//   ....[82]....
        /*05f4*/ 	.word	0x0000bcf0


	//   ....[83]....
        /*05f8*/ 	.word	0x0000bd00


	//   ....[84]....
        /*05fc*/ 	.word	0x0000bd10


	//   ....[85]....
        /*0600*/ 	.word	0x0000bd30


	//   ....[86]....
        /*0604*/ 	.word	0x0000bd40


	//   ....[87]....
        /*0608*/ 	.word	0x0000bd60


	//   ....[88]....
        /*060c*/ 	.word	0x0000bd80


	//   ....[89]....
        /*0610*/ 	.word	0x0000bda0


	//   ....[90]....
        /*0614*/ 	.word	0x0000bdd0


	//   ....[91]....
        /*0618*/ 	.word	0x0000bde0


	//   ....[92]....
        /*061c*/ 	.word	0x0000bdf0


	//   ....[93]....
        /*0620*/ 	.word	0x0000be00


	//   ....[94]....
        /*0624*/ 	.word	0x0000be10


	//   ....[95]....
        /*0628*/ 	.word	0x0000be20


	//   ....[96]....
        /*062c*/ 	.word	0x0000be30


	//   ....[97]....
        /*0630*/ 	.word	0x0000be40


	//   ....[98]....
        /*0634*/ 	.word	0x0000be50


	//   ....[99]....
        /*0638*/ 	.word	0x0000be70


	//   ....[100]....
        /*063c*/ 	.word	0x0000bea0


	//   ....[101]....
        /*0640*/ 	.word	0x0000bed0


	//   ....[102]....
        /*0644*/ 	.word	0x0000bf00


	//   ....[103]....
        /*0648*/ 	.word	0x0000bf30


	//   ....[104]....
        /*064c*/ 	.word	0x0000bf50


	//   ....[105]....
        /*0650*/ 	.word	0x0000bf80


	//   ....[106]....
        /*0654*/ 	.word	0x0000bfa0


	//   ....[107]....
        /*0658*/ 	.word	0x0000bfb0


	//   ....[108]....
        /*065c*/ 	.word	0x0000bfc0


	//   ....[109]....
        /*0660*/ 	.word	0x0000bfd0


	//   ....[110]....
        /*0664*/ 	.word	0x0000bfe0


	//   ....[111]....
        /*0668*/ 	.word	0x0000bff0


	//   ....[112]....
        /*066c*/ 	.word	0x0000c000


	//   ....[113]....
        /*0670*/ 	.word	0x0000c010


	//   ....[114]....
        /*0674*/ 	.word	0x0000c020


	//   ....[115]....
        /*0678*/ 	.word	0x0000c030


	//   ....[116]....
        /*067c*/ 	.word	0x0000c040


	//   ....[117]....
        /*0680*/ 	.word	0x0000c050


	//   ....[118]....
        /*0684*/ 	.word	0x0000c060


	//   ....[119]....
        /*0688*/ 	.word	0x0000c070


	//   ....[120]....
        /*068c*/ 	.word	0x0000c080


	//   ....[121]....
        /*0690*/ 	.word	0x0000c090


	//   ....[122]....
        /*0694*/ 	.word	0x0000c0a0


	//   ....[123]....
        /*0698*/ 	.word	0x0000c0b0


	//   ....[124]....
        /*069c*/ 	.word	0x0000c0c0


	//   ....[125]....
        /*06a0*/ 	.word	0x0000c0d0


	//   ....[126]....
        /*06a4*/ 	.word	0x0000c0e0


	//   ....[127]....
        /*06a8*/ 	.word	0x0000c0f0


	//   ....[128]....
        /*06ac*/ 	.word	0x0000c100


	//   ....[129]....
        /*06b0*/ 	.word	0x0000c110


	//   ....[130]....
        /*06b4*/ 	.word	0x0000c120


	//   ....[131]....
        /*06b8*/ 	.word	0x0000c140


	//   ....[132]....
        /*06bc*/ 	.word	0x0000c150


	//   ....[133]....
        /*06c0*/ 	.word	0x0000c160


	//   ....[134]....
        /*06c4*/ 	.word	0x0000c170


	//   ....[135]....
        /*06c8*/ 	.word	0x0000c1a0


	//   ....[136]....
        /*06cc*/ 	.word	0x0000c1d0


	//   ....[137]....
        /*06d0*/ 	.word	0x0000c200


	//   ....[138]....
        /*06d4*/ 	.word	0x0000c230


	//   ....[139]....
        /*06d8*/ 	.word	0x0000c260


	//   ....[140]....
        /*06dc*/ 	.word	0x0000c290


	//   ....[141]....
        /*06e0*/ 	.word	0x0000c2c0


	//   ....[142]....
        /*06e4*/ 	.word	0x0000c2f0


	//   ....[143]....
        /*06e8*/ 	.word	0x0000c310


	//   ....[144]....
        /*06ec*/ 	.word	0x0000c320


	//   ....[145]....
        /*06f0*/ 	.word	0x0000c350


	//   ....[146]....
        /*06f4*/ 	.word	0x0000c380


	//   ....[147]....
        /*06f8*/ 	.word	0x0000c3b0


	//   ....[148]....
        /*06fc*/ 	.word	0x0000c3e0


	//   ....[149]....
        /*0700*/ 	.word	0x0000c410


	//   ....[150]....
        /*0704*/ 	.word	0x0000c440


	//   ....[151]....
        /*0708*/ 	.word	0x0000c470


	//   ....[152]....
        /*070c*/ 	.word	0x0000c4a0


	//   ....[153]....
        /*0710*/ 	.word	0x0000c4d0


	//   ....[154]....
        /*0714*/ 	.word	0x0000c500


	//   ....[155]....
        /*0718*/ 	.word	0x0000c530


	//   ....[156]....
        /*071c*/ 	.word	0x0000c560


	//   ....[157]....
        /*0720*/ 	.word	0x0000c590


	//   ....[158]....
        /*0724*/ 	.word	0x0000c5d0


	//   ....[159]....
        /*0728*/ 	.word	0x0000c600


	//   ....[160]....
        /*072c*/ 	.word	0x0000c640


	//   ....[161]....
        /*0730*/ 	.word	0x0000cb60


	//   ....[162]....
        /*0734*/ 	.word	0x0000cba0


	//   ....[163]....
        /*0738*/ 	.word	0x0000cbe0


	//   ....[164]....
        /*073c*/ 	.word	0x0000cc20


	//   ....[165]....
        /*0740*/ 	.word	0x0000cc80


	//   ....[166]....
        /*0744*/ 	.word	0x0000ccb0


	//   ....[167]....
        /*0748*/ 	.word	0x0000d960


	//   ....[168]....
        /*074c*/ 	.word	0x0000d990


	//   ....[169]....
        /*0750*/ 	.word	0x0000eae0


	//   ....[170]....
        /*0754*/ 	.word	0x00010200


	//   ....[171]....
        /*0758*/ 	.word	0x00010240


	//   ....[172]....
        /*075c*/ 	.word	0x00010260


	//   ....[173]....
        /*0760*/ 	.word	0x00010290


	//   ....[174]....
        /*0764*/ 	.word	0x00010300


	//   ....[175]....
        /*0768*/ 	.word	0x00010320


	//   ....[176]....
        /*076c*/ 	.word	0x00010380


	//   ....[177]....
        /*0770*/ 	.word	0x000103a0


	//   ....[178]....
        /*0774*/ 	.word	0x00010700


	//   ....[179]....
        /*0778*/ 	.word	0x00010720


	//   ....[180]....
        /*077c*/ 	.word	0x00010730


	//   ....[181]....
        /*0780*/ 	.word	0x00010770


	//   ....[182]....
        /*0784*/ 	.word	0x000107d0


	//   ....[183]....
        /*0788*/ 	.word	0x000107f0


	//   ....[184]....
        /*078c*/ 	.word	0x00010860


	//   ....[185]....
        /*0790*/ 	.word	0x00010890


	//   ....[186]....
        /*0794*/ 	.word	0x00010e10


	//   ....[187]....
        /*0798*/ 	.word	0x00010e40


	//   ....[188]....
        /*079c*/ 	.word	0x00010e70


	//   ....[189]....
        /*07a0*/ 	.word	0x00010ec0


	//   ....[190]....
        /*07a4*/ 	.word	0x00010f40


	//   ....[191]....
        /*07a8*/ 	.word	0x00010f60


	//   ....[192]....
        /*07ac*/ 	.word	0x00010fe0


	//   ....[193]....
        /*07b0*/ 	.word	0x00011000


	//   ....[194]....
        /*07b4*/ 	.word	0x00011080


	//   ....[195]....
        /*07b8*/ 	.word	0x000110a0


	//   ....[196]....
        /*07bc*/ 	.word	0x00011120


	//   ....[197]....
        /*07c0*/ 	.word	0x00011140


	//   ....[198]....
        /*07c4*/ 	.word	0x000111c0


	//   ....[199]....
        /*07c8*/ 	.word	0x000111e0


	//   ....[200]....
        /*07cc*/ 	.word	0x00011260


	//   ....[201]....
        /*07d0*/ 	.word	0x00011290


	//   ....[202]....
        /*07d4*/ 	.word	0x00011920


	//   ....[203]....
        /*07d8*/ 	.word	0x00011940


	//   ....[204]....
        /*07dc*/ 	.word	0x00011950


	//   ....[205]....
        /*07e0*/ 	.word	0x00011960


	//   ....[206]....
        /*07e4*/ 	.word	0x00011970


	//   ....[207]....
        /*07e8*/ 	.word	0x00011980


	//   ....[208]....
        /*07ec*/ 	.word	0x000119a0


	//   ....[209]....
        /*07f0*/ 	.word	0x000119c0


	//   ....[210]....
        /*07f4*/ 	.word	0x00011d60


	//   ....[211]....
        /*07f8*/ 	.word	0x00011d80


	//   ....[212]....
        /*07fc*/ 	.word	0x00011da0


	//   ....[213]....
        /*0800*/ 	.word	0x00011db0


	//   ....[214]....
        /*0804*/ 	.word	0x00011dc0


	//   ....[215]....
        /*0808*/ 	.word	0x00011dd0


	//   ....[216]....
        /*080c*/ 	.word	0x00011df0


	//   ....[217]....
        /*0810*/ 	.word	0x00011e80


	//   ....[218]....
        /*0814*/ 	.word	0x00012e10


	//   ....[219]....
        /*0818*/ 	.word	0x00013490


	//   ....[220]....
        /*081c*/ 	.word	0x00013580


	//   ....[221]....
        /*0820*/ 	.word	0x00013650


	//   ....[222]....
        /*0824*/ 	.word	0x000136d0


	//   ....[223]....
        /*0828*/ 	.word	0x000137a0


	//   ....[224]....
        /*082c*/ 	.word	0x00013800


	//   ....[225]....
        /*0830*/ 	.word	0x000138d0


	//   ....[226]....
        /*0834*/ 	.word	0x00013930


	//   ....[227]....
        /*0838*/ 	.word	0x000139f0


	//   ....[228]....
        /*083c*/ 	.word	0x00013b30


	//   ....[229]....
        /*0840*/ 	.word	0x00013bc0


	//   ....[230]....
        /*0844*/ 	.word	0x00013c90


	//   ....[231]....
        /*0848*/ 	.word	0x00013d30


	//   ....[232]....
        /*084c*/ 	.word	0x00013da0


	//   ....[233]....
        /*0850*/ 	.word	0x00013e60


	//   ....[234]....
        /*0854*/ 	.word	0x00013ed0


	//   ....[235]....
        /*0858*/ 	.word	0x00013f90


	//   ....[236]....
        /*085c*/ 	.word	0x00014020


	//   ....[237]....
        /*0860*/ 	.word	0x00014080


	//   ....[238]....
        /*0864*/ 	.word	0x00014130


	//   ....[239]....
        /*0868*/ 	.word	0x000141f0


	//   ....[240]....
        /*086c*/ 	.word	0x00014260


	//   ....[241]....
        /*0870*/ 	.word	0x00014340


	//   ....[242]....
        /*0874*/ 	.word	0x000143b0


	//   ....[243]....
        /*0878*/ 	.word	0x00014490


	//   ....[244]....
        /*087c*/ 	.word	0x00014500


	//   ....[245]....
        /*0880*/ 	.word	0x000145e0


	//   ....[246]....
        /*0884*/ 	.word	0x00014650


	//   ....[247]....
        /*0888*/ 	.word	0x00014730


	//   ....[248]....
        /*088c*/ 	.word	0x000147a0


	//   ....[249]....
        /*0890*/ 	.word	0x00014870


	//   ....[250]....
        /*0894*/ 	.word	0x000148e0


	//   ....[251]....
        /*0898*/ 	.word	0x000149a0


	//   ....[252]....
        /*089c*/ 	.word	0x00014ae0


	//   ....[253]....
        /*08a0*/ 	.word	0x00014b80


	//   ....[254]....
        /*08a4*/ 	.word	0x00014be0


	//   ....[255]....
        /*08a8*/ 	.word	0x00014c90


	//   ....[0]....
        /*08ac*/ 	.word	0x00014d10


	//   ....[1]....
        /*08b0*/ 	.word	0x00014db0


	//   ....[2]....
        /*08b4*/ 	.word	0x00014e40


	//   ....[3]....
        /*08b8*/ 	.word	0x00014ee0


	//   ....[4]....
        /*08bc*/ 	.word	0x00014fc0


	//   ....[5]....
        /*08c0*/ 	.word	0x00015060


	//   ....[6]....
        /*08c4*/ 	.word	0x000150d0


	//   ....[7]....
        /*08c8*/ 	.word	0x00015180


	//   ....[8]....
        /*08cc*/ 	.word	0x000151e0


	//   ....[9]....
        /*08d0*/ 	.word	0x000152a0


	//   ....[10]....
        /*08d4*/ 	.word	0x00015300


	//   ....[11]....
        /*08d8*/ 	.word	0x000153b0


	//----- nvinfo : EIATTR_REG_RECONFIG
	.align		4
.L_180:
        /*08dc*/ 	.byte	0x01, 0x54
	.zero		2


	//----- nvinfo : EIATTR_SYSCALL_OFFSETS
	.align		4
        /*08e0*/ 	.byte	0x04, 0x46
        /*08e2*/ 	.short	(.L_182 - .L_181)


	//   ....[0]....
.L_181:
        /*08e4*/ 	.word	0x00001bd0


	//   ....[1]....
        /*08e8*/ 	.word	0x0000f6b0


	//   ....[2]....
        /*08ec*/ 	.word	0x0000f7f0


	//   ....[3]....
        /*08f0*/ 	.word	0x0000f930


	//   ....[4]....
        /*08f4*/ 	.word	0x0000fa50


	//   ....[5]....
        /*08f8*/ 	.word	0x00010b80


	//----- nvinfo : EIATTR_MBARRIER_INSTR_OFFSETS
	.align		4
.L_182:
        /*08fc*/ 	.byte	0x04, 0x39
        /*08fe*/ 	.short	(.L_184 - .L_183)


	//   ....[0]....
.L_183:
        /*0900*/ 	.word	0x00000180
        /*0904*/ 	.word	0x000000ff
        /*0908*/ 	.word	0x00020800
        /*090c*/ 	.short	0x0100
        /*090e*/ 	.byte	0x08
	.zero		1


	//   ....[1]....
        /*0910*/ 	.word	0x00000190
        /*0914*/ 	.word	0x000000ff
        /*0918*/ 	.word	0x00020820
        /*091c*/ 	.short	0x0100
        /*091e*/ 	.byte	0x08
	.zero		1


	//   ....[2]....
        /*0920*/ 	.word	0x00000280
        /*0924*/ 	.word	0x000000ff
        /*0928*/ 	.word	0x00020830
        /*092c*/ 	.short	0x0100
        /*092e*/ 	.byte	0x08
	.zero		1


	//   ....[3]....
        /*0930*/ 	.word	0x00000290
        /*0934*/ 	.word	0x000000ff
        /*0938*/ 	.word	0x00020840
        /*093c*/ 	.short	0x0100
        /*093e*/ 	.byte	0x08
	.zero		1


	//   ....[4]....
        /*0940*/ 	.word	0x000002a0
        /*0944*/ 	.word	0x000000ff
        /*0948*/ 	.word	0x00020838
        /*094c*/ 	.short	0x0100
        /*094e*/ 	.byte	0x08
	.zero		1


	//   ....[5]....
        /*0950*/ 	.word	0x000002b0
        /*0954*/ 	.word	0x000000ff
        /*0958*/ 	.word	0x00020848
        /*095c*/ 	.short	0x0100
        /*095e*/ 	.byte	0x08
	.zero		1


	//   ....[6]....
        /*0960*/ 	.word	0x000003e0
        /*0964*/ 	.word	0x000000ff
        /*0968*/ 	.word	0x00020850
        /*096c*/ 	.short	0x0100
        /*096e*/ 	.byte	0x08
	.zero		1


	//   ....[7]....
        /*0970*/ 	.word	0x000003f0
        /*0974*/ 	.word	0x000000ff
        /*0978*/ 	.word	0x00020860
        /*097c*/ 	.short	0x0100
        /*097e*/ 	.byte	0x08
	.zero		1


	//   ....[8]....
        /*0980*/ 	.word	0x00000400
        /*0984*/ 	.word	0x000000ff
        /*0988*/ 	.word	0x00020858
        /*098c*/ 	.short	0x0100
        /*098e*/ 	.byte	0x08
	.zero		1


	//   ....[9]....
        /*0990*/ 	.word	0x00000410
        /*0994*/ 	.word	0x000000ff
        /*0998*/ 	.word	0x00020868
        /*099c*/ 	.short	0x0100
        /*099e*/ 	.byte	0x08
	.zero		1


	//   ....[10]....
        /*09a0*/ 	.word	0x00000500
        /*09a4*/ 	.word	0x000000ff
        /*09a8*/ 	.word	0x00020870
        /*09ac*/ 	.short	0x0100
        /*09ae*/ 	.byte	0x06
	.zero		1


	//   ....[11]....
        /*09b0*/ 	.word	0x00000510
        /*09b4*/ 	.word	0x000000ff
        /*09b8*/ 	.word	0x00020880
        /*09bc*/ 	.short	0x0100
        /*09be*/ 	.byte	0x06
	.zero		1


	//   ....[12]....
        /*09c0*/ 	.word	0x00000520
        /*09c4*/ 	.word	0x000000ff
        /*09c8*/ 	.word	0x00020878
        /*09cc*/ 	.short	0x0100
        /*09ce*/ 	.byte	0x06
	.zero		1


	//   ....[13]....
        /*09d0*/ 	.word	0x00000530
        /*09d4*/ 	.word	0x000000ff
        /*09d8*/ 	.word	0x00020888
        /*09dc*/ 	.short	0x0100
        /*09de*/ 	.byte	0x06
	.zero		1


	//   ....[14]....
        /*09e0*/ 	.word	0x00000660
        /*09e4*/ 	.word	0x000000ff
        /*09e8*/ 	.word	0x00020890
        /*09ec*/ 	.short	0x0100
        /*09ee*/ 	.byte	0x08
	.zero		1


	//   ....[15]....
        /*09f0*/ 	.word	0x00000670
        /*09f4*/ 	.word	0x000000ff
        /*09f8*/ 	.word	0x000208a0
        /*09fc*/ 	.short	0x0100
        /*09fe*/ 	.byte	0x08
	.zero		1


	//   ....[16]....
        /*0a00*/ 	.word	0x00000680
        /*0a04*/ 	.word	0x000000ff
        /*0a08*/ 	.word	0x00020898
        /*0a0c*/ 	.short	0x0100
        /*0a0e*/ 	.byte	0x08
	.zero		1


	//   ....[17]....
        /*0a10*/ 	.word	0x00000690
        /*0a14*/ 	.word	0x000000ff
        /*0a18*/ 	.word	0x000208a8
        /*0a1c*/ 	.short	0x0100
        /*0a1e*/ 	.byte	0x08
	.zero		1


	//   ....[18]....
        /*0a20*/ 	.word	0x000007d0
        /*0a24*/ 	.word	0x000000ff
        /*0a28*/ 	.word	0x000208b0
        /*0a2c*/ 	.short	0x0100
        /*0a2e*/ 	.byte	0x08
	.zero		1


	//   ....[19]....
        /*0a30*/ 	.word	0x000007e0
        /*0a34*/ 	.word	0x000000ff
        /*0a38*/ 	.word	0x000208c0
        /*0a3c*/ 	.short	0x0100
        /*0a3e*/ 	.byte	0x08
	.zero		1


	//   ....[20]....
        /*0a40*/ 	.word	0x000007f0
        /*0a44*/ 	.word	0x000000ff
        /*0a48*/ 	.word	0x000208b8
        /*0a4c*/ 	.short	0x0100
        /*0a4e*/ 	.byte	0x08
	.zero		1


	//   ....[21]....
        /*0a50*/ 	.word	0x00000800
        /*0a54*/ 	.word	0x000000ff
        /*0a58*/ 	.word	0x000208c8
        /*0a5c*/ 	.short	0x0100
        /*0a5e*/ 	.byte	0x08
	.zero		1


	//   ....[22]....
        /*0a60*/ 	.word	0x00001c00
        /*0a64*/ 	.word	0x000000ff
        /*0a68*/ 	.word	0x00020800
        /*0a6c*/ 	.short	0x010a
        /*0a6e*/ 	.byte	0x29
	.zero		1


	//   ....[23]....
        /*0a70*/ 	.word	0x00001ca0
        /*0a74*/ 	.word	0x000000ff
        /*0a78*/ 	.word	0x00020830
        /*0a7c*/ 	.short	0x010a
        /*0a7e*/ 	.byte	0x29
	.zero		1


	//   ....[24]....
        /*0a80*/ 	.word	0x00001ce0
        /*0a84*/ 	.word	0x000000ff
        /*0a88*/ 	.word	0x00020830
        /*0a8c*/ 	.short	0x010a
        /*0a8e*/ 	.byte	0x29
	.zero		1


	//   ....[25]....
        /*0a90*/ 	.word	0x00002440
        /*0a94*/ 	.word	0x000000ff
        /*0a98*/ 	.word	0x00000000
        /*0a9c*/ 	.short	0x0101
        /*0a9e*/ 	.byte	0x06
	.zero		1


	//   ....[26]....
        /*0aa0*/ 	.word	0x00003a90
        /*0aa4*/ 	.word	0x000000ff
        /*0aa8*/ 	.word	0x00020850
        /*0aac*/ 	.short	0x010a
        /*0aae*/ 	.byte	0x29
	.zero		1


	//   ....[27]....
        /*0ab0*/ 	.word	0x00003ad0
        /*0ab4*/ 	.word	0x000000ff
        /*0ab8*/ 	.word	0x00020850
        /*0abc*/ 	.short	0x010a
        /*0abe*/ 	.byte	0x29
	.zero		1


	//   ....[28]....
        /*0ac0*/ 	.word	0x00003cc0
        /*0ac4*/ 	.word	0x000000ff
        /*0ac8*/ 	.word	0x00000000
        /*0acc*/ 	.short	0x0101
        /*0ace*/ 	.byte	0x0a
	.zero		1


	//   ....[29]....
        /*0ad0*/ 	.word	0x00004010
        /*0ad4*/ 	.word	0x000000ff
        /*0ad8*/ 	.word	0x00020830
        /*0adc*/ 	.short	0x010a
        /*0ade*/ 	.byte	0x39
	.zero		1


	//   ....[30]....
        /*0ae0*/ 	.word	0x00004050
        /*0ae4*/ 	.word	0x000000ff
        /*0ae8*/ 	.word	0x00020830
        /*0aec*/ 	.short	0x010a
        /*0aee*/ 	.byte	0x39
	.zero		1


	//   ....[31]....
        /*0af0*/ 	.word	0x00004450
        /*0af4*/ 	.word	0x000000ff
        /*0af8*/ 	.word	0x00000000
        /*0afc*/ 	.short	0x0101
        /*0afe*/ 	.byte	0x06
	.zero		1


	//   ....[32]....
        /*0b00*/ 	.word	0x000060e0
        /*0b04*/ 	.word	0x000000ff
        /*0b08*/ 	.word	0x00020850
        /*0b0c*/ 	.short	0x010a
        /*0b0e*/ 	.byte	0x39
	.zero		1


	//   ....[33]....
        /*0b10*/ 	.word	0x00006120
        /*0b14*/ 	.word	0x000000ff
        /*0b18*/ 	.word	0x00020850
        /*0b1c*/ 	.short	0x010a
        /*0b1e*/ 	.byte	0x39
	.zero		1


	//   ....[34]....
        /*0b20*/ 	.word	0x00006290
        /*0b24*/ 	.word	0x000000ff
        /*0b28*/ 	.word	0x00000000
        /*0b2c*/ 	.short	0x0101
        /*0b2e*/ 	.byte	0x39
	.zero		1


	//   ....[35]....
        /*0b30*/ 	.word	0x00006670
        /*0b34*/ 	.word	0x000000ff
        /*0b38*/ 	.word	0x00020830
        /*0b3c*/ 	.short	0x010a
        /*0b3e*/ 	.byte	0x33
	.zero		1


	//   ....[36]....
        /*0b40*/ 	.word	0x000066b0
        /*0b44*/ 	.word	0x000000ff
        /*0b48*/ 	.word	0x00020830
        /*0b4c*/ 	.short	0x010a
        /*0b4e*/ 	.byte	0x33
	.zero		1


	//   ....[37]....
        /*0b50*/ 	.word	0x00006a20
        /*0b54*/ 	.word	0x000000ff
        /*0b58*/ 	.word	0x00000000
        /*0b5c*/ 	.short	0x0101
        /*0b5e*/ 	.byte	0x06
	.zero		1


	//   ....[38]....
        /*0b60*/ 	.word	0x00007c30
        /*0b64*/ 	.word	0x000000ff
        /*0b68*/ 	.word	0x00020850
        /*0b6c*/ 	.short	0x010a
        /*0b6e*/ 	.byte	0x33
	.zero		1


	//   ....[39]....
        /*0b70*/ 	.word	0x00007c70
        /*0b74*/ 	.word	0x000000ff
        /*0b78*/ 	.word	0x00020850
        /*0b7c*/ 	.short	0x010a
        /*0b7e*/ 	.byte	0x33
	.zero		1


	//   ....[40]....
        /*0b80*/ 	.word	0x00007dc0
        /*0b84*/ 	.word	0x000000ff
        /*0b88*/ 	.word	0x00000000
        /*0b8c*/ 	.short	0x0101
        /*0b8e*/ 	.byte	0x33
	.zero		1


	//   ....[41]....
        /*0b90*/ 	.word	0x00007f20
        /*0b94*/ 	.word	0x000000ff
        /*0b98*/ 	.word	0x00020830
        /*0b9c*/ 	.short	0x010a
        /*0b9e*/ 	.byte	0x39
	.zero		1


	//   ....[42]....
        /*0ba0*/ 	.word	0x00007f60
        /*0ba4*/ 	.word	0x000000ff
        /*0ba8*/ 	.word	0x00020830
        /*0bac*/ 	.short	0x010a
        /*0bae*/ 	.byte	0x39
	.zero		1


	//   ....[43]....
        /*0bb0*/ 	.word	0x00008340
        /*0bb4*/ 	.word	0x000000ff
        /*0bb8*/ 	.word	0x00000000
        /*0bbc*/ 	.short	0x0101
        /*0bbe*/ 	.byte	0x06
	.zero		1


	//   ....[44]....
        /*0bc0*/ 	.word	0x00009fd0
        /*0bc4*/ 	.word	0x000000ff
        /*0bc8*/ 	.word	0x00020850
        /*0bcc*/ 	.short	0x010a
        /*0bce*/ 	.byte	0x39
	.zero		1


	//   ....[45]....
        /*0bd0*/ 	.word	0x0000a010
        /*0bd4*/ 	.word	0x000000ff
        /*0bd8*/ 	.word	0x00020850
        /*0bdc*/ 	.short	0x010a
        /*0bde*/ 	.byte	0x39
	.zero		1


	//   ....[46]....
        /*0be0*/ 	.word	0x0000a180
        /*0be4*/ 	.word	0x000000ff
        /*0be8*/ 	.word	0x00000000
        /*0bec*/ 	.short	0x0101
        /*0bee*/ 	.byte	0x39
	.zero		1


	//   ....[47]....
        /*0bf0*/ 	.word	0x0000cc60
        /*0bf4*/ 	.word	0x000000ff
        /*0bf8*/ 	.word	0x00000000
        /*0bfc*/ 	.short	0x0101
        /*0bfe*/ 	.byte	0x04
	.zero		1


	//   ....[48]....
        /*0c00*/ 	.word	0x0000fff0
        /*0c04*/ 	.word	0x000000ff
        /*0c08*/ 	.word	0x00020880
        /*0c0c*/ 	.short	0x010a
        /*0c0e*/ 	.byte	0x2e
	.zero		1


	//   ....[49]....
        /*0c10*/ 	.word	0x000104a0
        /*0c14*/ 	.word	0x000000ff
        /*0c18*/ 	.word	0x00020870
        /*0c1c*/ 	.short	0x0107
        /*0c1e*/ 	.byte	0x2e
	.zero		1


	//   ....[50]....
        /*0c20*/ 	.word	0x00010530
        /*0c24*/ 	.word	0x000000ff
        /*0c28*/ 	.word	0x00020870
        /*0c2c*/ 	.short	0x0101
        /*0c2e*/ 	.byte	0x2e
	.zero		1


	//   ....[51]....
        /*0c30*/ 	.word	0x00010560
        /*0c34*/ 	.word	0x000000ff
        /*0c38*/ 	.word	0x00020840
        /*0c3c*/ 	.short	0x010a
        /*0c3e*/ 	.byte	0x2e
	.zero		1


	//   ....[52]....
        /*0c40*/ 	.word	0x00010920
        /*0c44*/ 	.word	0x000000ff
        /*0c48*/ 	.word	0x00020830
        /*0c4c*/ 	.short	0x0107
        /*0c4e*/ 	.byte	0x2e
	.zero		1


	//   ....[53]....
        /*0c50*/ 	.word	0x000109b0
        /*0c54*/ 	.word	0x000000ff
        /*0c58*/ 	.word	0x00020830
        /*0c5c*/ 	.short	0x0101
        /*0c5e*/ 	.byte	0x2e
	.zero		1


	//   ....[54]....
        /*0c60*/ 	.word	0x00011380
        /*0c64*/ 	.word	0x000000ff
        /*0c68*/ 	.word	0x00020800
        /*0c6c*/ 	.short	0x0107
        /*0c6e*/ 	.byte	0x2e
	.zero		1


	//   ....[55]....
        /*0c70*/ 	.word	0x000113c0
        /*0c74*/ 	.word	0x000000ff
        /*0c78*/ 	.word	0x00020800
        /*0c7c*/ 	.short	0x0101
        /*0c7e*/ 	.byte	0x2e
	.zero		1


	//   ....[56]....
        /*0c80*/ 	.word	0x000113f0
        /*0c84*/ 	.word	0x000000ff
        /*0c88*/ 	.word	0x00020820
        /*0c8c*/ 	.short	0x010a
        /*0c8e*/ 	.byte	0x2e
	.zero		1


	//   ....[57]....
        /*0c90*/ 	.word	0x00011720
        /*0c94*/ 	.word	0x00000004
        /*0c98*/ 	.word	0x00020880
        /*0c9c*/ 	.short	0x010a
        /*0c9e*/ 	.byte	0x3f
	.zero		1


	//   ....[58]....
        /*0ca0*/ 	.word	0x00011af0
        /*0ca4*/ 	.word	0x00000004
        /*0ca8*/ 	.word	0x00020870
        /*0cac*/ 	.short	0x0107
        /*0cae*/ 	.byte	0x3f
	.zero		1


	//   ....[59]....
        /*0cb0*/ 	.word	0x00011b80
        /*0cb4*/ 	.word	0x00000004
        /*0cb8*/ 	.word	0x00020870
        /*0cbc*/ 	.short	0x0101
        /*0cbe*/ 	.byte	0x3f
	.zero		1


	//   ....[60]....
        /*0cc0*/ 	.word	0x00011bb0
        /*0cc4*/ 	.word	0x00000004
        /*0cc8*/ 	.word	0x00020840
        /*0ccc*/ 	.short	0x010a
        /*0cce*/ 	.byte	0x3f
	.zero		1


	//   ....[61]....
        /*0cd0*/ 	.word	0x00011f40
        /*0cd4*/ 	.word	0x00000004
        /*0cd8*/ 	.word	0x00020830
        /*0cdc*/ 	.short	0x0107
        /*0cde*/ 	.byte	0x3f
	.zero		1


	//   ....[62]....
        /*0ce0*/ 	.word	0x00011fe0
        /*0ce4*/ 	.word	0x00000004
        /*0ce8*/ 	.word	0x00020830
        /*0cec*/ 	.short	0x0101
        /*0cee*/ 	.byte	0x3f
	.zero		1


	//   ....[63]....
        /*0cf0*/ 	.word	0x00012060
        /*0cf4*/ 	.word	0x00000002
        /*0cf8*/ 	.word	0x00020870
        /*0cfc*/ 	.short	0x010a
        /*0cfe*/ 	.byte	0x3f
	.zero		1


	//   ....[64]....
        /*0d00*/ 	.word	0x000120f0
        /*0d04*/ 	.word	0x00000002
        /*0d08*/ 	.word	0x00020860
        /*0d0c*/ 	.short	0x010a
        /*0d0e*/ 	.byte	0x3f
	.zero		1


	//   ....[65]....
        /*0d10*/ 	.word	0x000125c0
        /*0d14*/ 	.word	0x00000002
        /*0d18*/ 	.word	0x00020850
        /*0d1c*/ 	.short	0x0101
        /*0d1e*/ 	.byte	0x3f
	.zero		1


	//   ....[66]....
        /*0d20*/ 	.word	0x00012660
        /*0d24*/ 	.word	0x00000002
        /*0d28*/ 	.word	0x00000000
        /*0d2c*/ 	.short	0x0101
        /*0d2e*/ 	.byte	0x3f
	.zero		1


	//   ....[67]....
        /*0d30*/ 	.word	0x00012730
        /*0d34*/ 	.word	0x00000011
        /*0d38*/ 	.word	0x00020870
        /*0d3c*/ 	.short	0x010a
        /*0d3e*/ 	.byte	0x3f
	.zero		1


	//   ....[68]....
        /*0d40*/ 	.word	0x000127f0
        /*0d44*/ 	.word	0x00000011
        /*0d48*/ 	.word	0x00020860
        /*0d4c*/ 	.short	0x010a
        /*0d4e*/ 	.byte	0x3f
	.zero		1


	//   ....[69]....
        /*0d50*/ 	.word	0x00012ca0
        /*0d54*/ 	.word	0x00000011
        /*0d58*/ 	.word	0x00020850
        /*0d5c*/ 	.short	0x0101
        /*0d5e*/ 	.byte	0x3f
	.zero		1


	//   ....[70]....
        /*0d60*/ 	.word	0x00012d70
        /*0d64*/ 	.word	0x00000011
        /*0d68*/ 	.word	0x00000000
        /*0d6c*/ 	.short	0x0101
        /*0d6e*/ 	.byte	0x3f
	.zero		1


	//   ....[71]....
        /*0d70*/ 	.word	0x00012dc0
        /*0d74*/ 	.word	0x00000005
        /*0d78*/ 	.word	0x00020820
        /*0d7c*/ 	.short	0x010a
        /*0d7e*/ 	.byte	0x3f
	.zero		1


	//   ....[72]....
        /*0d80*/ 	.word	0x00012ee0
        /*0d84*/ 	.word	0x00000004
        /*0d88*/ 	.word	0x00020840
        /*0d8c*/ 	.short	0x010a
        /*0d8e*/ 	.byte	0x3f
	.zero		1


	//   ....[73]....
        /*0d90*/ 	.word	0x00012f80
        /*0d94*/ 	.word	0x00000005
        /*0d98*/ 	.word	0x00020840
        /*0d9c*/ 	.short	0x010a
        /*0d9e*/ 	.byte	0x3f
	.zero		1


	//   ....[74]....
        /*0da0*/ 	.word	0x00012fc0
        /*0da4*/ 	.word	0x00000004
        /*0da8*/ 	.word	0x00020860
        /*0dac*/ 	.short	0x010a
        /*0dae*/ 	.byte	0x3f
	.zero		1


	//   ....[75]....
        /*0db0*/ 	.word	0x00013000
        /*0db4*/ 	.word	0x00000005
        /*0db8*/ 	.word	0x00020860
        /*0dbc*/ 	.short	0x010a
        /*0dbe*/ 	.byte	0x3f
	.zero		1


	//   ....[76]....
        /*0dc0*/ 	.word	0x00013040
        /*0dc4*/ 	.word	0x00000004
        /*0dc8*/ 	.word	0x00020880
        /*0dcc*/ 	.short	0x010a
        /*0dce*/ 	.byte	0x3f
	.zero		1


	//   ....[77]....
        /*0dd0*/ 	.word	0x00013080
        /*0dd4*/ 	.word	0x00000005
        /*0dd8*/ 	.word	0x00020880
        /*0ddc*/ 	.short	0x010a
        /*0dde*/ 	.byte	0x3f
	.zero		1


	//   ....[78]....
        /*0de0*/ 	.word	0x000130f0
        /*0de4*/ 	.word	0x00000003
        /*0de8*/ 	.word	0x00020800
        /*0dec*/ 	.short	0x010a
        /*0dee*/ 	.byte	0x3f
	.zero		1


	//   ....[79]....
        /*0df0*/ 	.word	0x00013150
        /*0df4*/ 	.word	0x00000003
        /*0df8*/ 	.word	0x00020830
        /*0dfc*/ 	.short	0x010a
        /*0dfe*/ 	.byte	0x3f
	.zero		1


	//   ....[80]....
        /*0e00*/ 	.word	0x000131b0
        /*0e04*/ 	.word	0x0000000b
        /*0e08*/ 	.word	0x00020850
        /*0e0c*/ 	.short	0x010a
        /*0e0e*/ 	.byte	0x3f
	.zero		1


	//   ....[81]....
        /*0e10*/ 	.word	0x00013210
        /*0e14*/ 	.word	0x00000008
        /*0e18*/ 	.word	0x00020830
        /*0e1c*/ 	.short	0x010a
        /*0e1e*/ 	.byte	0x3f
	.zero		1


	//   ....[82]....
        /*0e20*/ 	.word	0x00013270
        /*0e24*/ 	.word	0x0000000c
        /*0e28*/ 	.word	0x00020850
        /*0e2c*/ 	.short	0x010a
        /*0e2e*/ 	.byte	0x3f
	.zero		1


	//   ....[83]....
        /*0e30*/ 	.word	0x000132d0
        /*0e34*/ 	.word	0x00000008
        /*0e38*/ 	.word	0x00020830
        /*0e3c*/ 	.short	0x010a
        /*0e3e*/ 	.byte	0x3f
	.zero		1


	//   ....[84]....
        /*0e40*/ 	.word	0x00013330
        /*0e44*/ 	.word	0x0000000c
        /*0e48*/ 	.word	0x00020850
        /*0e4c*/ 	.short	0x010a
        /*0e4e*/ 	.byte	0x3f
	.zero		1


	//   ....[85]....
        /*0e50*/ 	.word	0x00013390
        /*0e54*/ 	.word	0x00000008
        /*0e58*/ 	.word	0x00020830
        /*0e5c*/ 	.short	0x010a
        /*0e5e*/ 	.byte	0x3f
	.zero		1


	//   ....[86]....
        /*0e60*/ 	.word	0x000133f0
        /*0e64*/ 	.word	0x0000000c
        /*0e68*/ 	.word	0x00020850
        /*0e6c*/ 	.short	0x010a
        /*0e6e*/ 	.byte	0x3f
	.zero		1


	//   ....[87]....
        /*0e70*/ 	.word	0x000134d0
        /*0e74*/ 	.word	0x00000003
        /*0e78*/ 	.word	0x00020880
        /*0e7c*/ 	.short	0x010a
        /*0e7e*/ 	.byte	0x3f
	.zero		1


	//   ....[88]....
        /*0e80*/ 	.word	0x00013a80
        /*0e84*/ 	.word	0x00000003
        /*0e88*/ 	.word	0x00020840
        /*0e8c*/ 	.short	0x010a
        /*0e8e*/ 	.byte	0x3f
	.zero		1


	//   ....[89]....
        /*0e90*/ 	.word	0x000149e0
        /*0e94*/ 	.word	0x00000003
        /*0e98*/ 	.word	0x00020820
        /*0e9c*/ 	.short	0x010a
        /*0e9e*/ 	.byte	0x3f
	.zero		1


	//   ....[90]....
        /*0ea0*/ 	.word	0x00014a30
        /*0ea4*/ 	.word	0x00000004
        /*0ea8*/ 	.word	0x00020880
        /*0eac*/ 	.short	0x010a
        /*0eae*/ 	.byte	0x3f
	.zero		1


	//   ....[91]....
        /*0eb0*/ 	.word	0x00014f10
        /*0eb4*/ 	.word	0x00000004
        /*0eb8*/ 	.word	0x00020840
        /*0ebc*/ 	.short	0x010a
        /*0ebe*/ 	.byte	0x3f
	.zero		1


	//   ....[92]....
        /*0ec0*/ 	.word	0x000153e0
        /*0ec4*/ 	.word	0x00000002
        /*0ec8*/ 	.word	0x00020870
        /*0ecc*/ 	.short	0x010a
        /*0ece*/ 	.byte	0x3f
	.zero		1


	//   ....[93]....
        /*0ed0*/ 	.word	0x00015430
        /*0ed4*/ 	.word	0x00000002
        /*0ed8*/ 	.word	0x00020860
        /*0edc*/ 	.short	0x010a
        /*0ede*/ 	.byte	0x3f
	.zero		1


	//   ....[94]....
        /*0ee0*/ 	.word	0x00015480
        /*0ee4*/ 	.word	0x00000011
        /*0ee8*/ 	.word	0x00020870
        /*0eec*/ 	.short	0x010a
        /*0eee*/ 	.byte	0x3f
	.zero		1


	//   ....[95]....
        /*0ef0*/ 	.word	0x000154d0
        /*0ef4*/ 	.word	0x00000011
        /*0ef8*/ 	.word	0x00020860
        /*0efc*/ 	.short	0x010a
        /*0efe*/ 	.byte	0x3f
	.zero		1


	//   ....[96]....
        /*0f00*/ 	.word	0x00015520
        /*0f04*/ 	.word	0x00000005
        /*0f08*/ 	.word	0x00020820
        /*0f0c*/ 	.short	0x010a
        /*0f0e*/ 	.byte	0x3f
	.zero		1


	//   ....[97]....
        /*0f10*/ 	.word	0x00015570
        /*0f14*/ 	.word	0x00000004
        /*0f18*/ 	.word	0x00020840
        /*0f1c*/ 	.short	0x010a
        /*0f1e*/ 	.byte	0x3f
	.zero		1


	//   ....[98]....
        /*0f20*/ 	.word	0x000155c0
        /*0f24*/ 	.word	0x00000005
        /*0f28*/ 	.word	0x00020840
        /*0f2c*/ 	.short	0x010a
        /*0f2e*/ 	.byte	0x3f
	.zero		1


	//   ....[99]....
        /*0f30*/ 	.word	0x00015610
        /*0f34*/ 	.word	0x00000004
        /*0f38*/ 	.word	0x00020860
        /*0f3c*/ 	.short	0x010a
        /*0f3e*/ 	.byte	0x3f
	.zero		1


	//   ....[100]....
        /*0f40*/ 	.word	0x00015660
        /*0f44*/ 	.word	0x00000005
        /*0f48*/ 	.word	0x00020860
        /*0f4c*/ 	.short	0x010a
        /*0f4e*/ 	.byte	0x3f
	.zero		1


	//   ....[101]....
        /*0f50*/ 	.word	0x000156b0
        /*0f54*/ 	.word	0x00000004
        /*0f58*/ 	.word	0x00020880
        /*0f5c*/ 	.short	0x010a
        /*0f5e*/ 	.byte	0x3f
	.zero		1


	//----- nvinfo : EIATTR_NUM_MBARRIERS
	.align		4
.L_184:
        /*0f60*/ 	.byte	0x03, 0x38
        /*0f62*/ 	.short	0x0016


	//----- nvinfo : EIATTR_EXIT_INSTR_OFFSETS
	.align		4
        /*0f64*/ 	.byte	0x04, 0x1c
        /*0f66*/ 	.short	(.L_186 - .L_185)


	//   ....[0]....
.L_185:
        /*0f68*/ 	.word	0x000130d0


	//----- nvinfo : EIATTR_MAX_THREADS
	.align		4
.L_186:
        /*0f6c*/ 	.byte	0x04, 0x05
        /*0f6e*/ 	.short	(.L_188 - .L_187)
.L_187:
        /*0f70*/ 	.word	0x00000180
        /*0f74*/ 	.word	0x00000001
        /*0f78*/ 	.word	0x00000001


	//----- nvinfo : EIATTR_CRS_STACK_SIZE
	.align		4
.L_188:
        /*0f7c*/ 	.byte	0x04, 0x1e
        /*0f7e*/ 	.short	(.L_190 - .L_189)
.L_189:
        /*0f80*/ 	.word	0x00000000


	//----- nvinfo : EIATTR_CBANK_PARAM_SIZE
	.align		4
.L_190:
        /*0f84*/ 	.byte	0x03, 0x19
        /*0f86*/ 	.short	0x0a70


	//----- nvinfo : EIATTR_PARAM_CBANK
	.align		4
        /*0f88*/ 	.byte	0x04, 0x0a
        /*0f8a*/ 	.short	(.L_192 - .L_191)
	.align		4
.L_191:
        /*0f8c*/ 	.word	index@(.nv.constant0._ZN7cutlass13device_kernelIN5flash11enable_sm90INS1_16FlashAttnFwdSm90INS1_25CollectiveMainloopFwdSm90ILi2EN4cute5tupleIJNS5_1CILi1EEES8_S8_EEENS6_IJNS7_ILi128EEENS7_ILi64EEENS7_ILi256EEEEEELi256ENS_12float_e4m3_tEfNS_4arch4Sm90ELb0ELb1ELb0ELb0ELb1ELb0ELb0ELb1ELb0ELb1ELb1ELb0EEENS1_21CollectiveEpilogueFwdINS6_IJSA_SC_SB_EEES9_NS_10bfloat16_tESG_Li256ELb0ELb1ELb1ELb1EEENS1_19SingleTileSchedulerILb0ELb1ELb1ELi128EEEEEEEEEvNT_6ParamsE)
        /*0f90*/ 	.short	0x0210
        /*0f92*/ 	.short	0x0a70


	//----- nvinfo : EIATTR_SW_WAR
	.align		4
.L_192:
        /*0f94*/ 	.byte	0x04, 0x36
        /*0f96*/ 	.short	(.L_194 - .L_193)
.L_193:
        /*0f98*/ 	.word	0x00000008
.L_194:


//--------------------- .nv.info._ZN7cutlass13device_kernelIN5flash11enable_sm90INS1_16FlashAttnFwdSm90INS1_25CollectiveMainloopFwdSm90ILi2EN4cute5tupleIJNS5_1CILi1EEES8_S8_EEENS6_IJNS7_ILi128EEENS7_ILi64EEENS7_ILi256EEEEEELi256ENS_12float_e4m3_tEfNS_4arch4Sm90ELb0ELb1ELb0ELb1ELb1ELb0ELb0ELb1ELb0ELb1ELb1ELb0EEENS1_21CollectiveEpilogueFwdINS6_IJSA_SC_SB_EEES9_NS_10bfloat16_tESG_Li256ELb1ELb1ELb1ELb1EEENS1_36VarlenDynamicPersistentTileSchedulerILi128ELi64ELi256ELi128ELb1ELb1ELb1ELb1ELb0ELb1EEEEEEEEEvNT_6ParamsE --------------------------
	.section	.nv.info._ZN7cutlass13device_kernelIN5flash11enable_sm90INS1_16FlashAttnFwdSm90INS1_25CollectiveMainloopFwdSm90ILi2EN4cute5tupleIJNS5_1CILi1EEES8_S8_EEENS6_IJNS7_ILi128EEENS7_ILi64EEENS7_ILi256EEEEEELi256ENS_12float_e4m3_tEfNS_4arch4Sm90ELb0ELb1ELb0ELb1ELb1ELb0ELb0ELb1ELb0ELb1ELb1ELb0EEENS1_21CollectiveEpilogueFwdINS6_IJSA_SC_SB_EEES9_NS_10bfloat16_tESG_Li256ELb1ELb1ELb1ELb1EEENS1_36VarlenDynamicPersistentTileSchedulerILi128ELi64ELi256ELi128ELb1ELb1ELb1ELb1ELb0ELb1EEEEEEEEEvNT_6ParamsE,"",@"SHT_CUDA_INFO"
	.sectionflags	@""
	.align	4


	//----- nvinfo : EIATTR_CUDA_API_VERSION
	.align		4
        /*0000*/ 	.byte	0x04, 0x37
        /*0002*/ 	.short	(.L_196 - .L_195)
.L_195:
        /*0004*/ 	.word	0x00000082


	//----- nvinfo : EIATTR_KPARAM_INFO
	.align		4
.L_196:
        /*0008*/ 	.byte	0x04, 0x17
        /*000a*/ 	.short	(.L_198 - .L_197)
.L_197:
        /*000c*/ 	.word	0x00000000
        /*0010*/ 	.short	0x0000
        /*0012*/ 	.short	0x0070
        /*0014*/ 	.byte	0x00, 0xf0, 0x01, 0x2a


	//----- nvinfo : EIATTR_SPARSE_MMA_MASK
	.align		4
.L_198:
        /*0018*/ 	.byte	0x03, 0x50
        /*001a*/ 	.short	0x0000


	//----- nvinfo : EIATTR_MAXREG_COUNT
	.align		4
        /*001c*/ 	.byte	0x03, 0x1b
        /*001e*/ 	.short	0x00a8


	//----- nvinfo : EIATTR_NUM_BARRIERS
	.align		4
        /*0020*/ 	.byte	0x02, 0x4c
        /*0022*/ 	.byte	0x10
	.zero		1


	//----- nvinfo : EIATTR_EXTERNS
	.align		4
        /*0024*/ 	.byte	0x04, 0x0f
        /*0026*/ 	.short	(.L_200 - .L_199)


	//   ....[0]....
	.align		4
.L_199:
        /*0028*/ 	.word	index@(__assertfail)


	//----- nvinfo : EIATTR_ANNOTATIONS
	.align		4
.L_200:
        /*002c*/ 	.byte	0x04, 0x55
        /*002e*/ 	.short	(.L_202 - .L_201)


	//   ....[0]....
.L_201:
        /* <DEDUP_REMOVED lines=9> */


	//----- nvinfo : EIATTR_MERCURY_ISA_VERSION
	.align		4
.L_202:
        /*00a8*/ 	.byte	0x03, 0x5f
        /*00aa*/ 	.short	0x0101


	//----- nvinfo : EIATTR_UNUSED_LOAD_BYTE_OFFSET
	.align		4
        /*00ac*/ 	.byte	0x04, 0x44
        /*00ae*/ 	.short	(.L_204 - .L_203)


	//   ....[0]....
.L_203:
        /*00b0*/ 	.word	0x000009a0
        /*00b4*/ 	.word	0x0000fff0


	//   ....[1]....
        /*00b8*/ 	.word	0x0000bc30
        /*00bc*/ 	.word	0x0000fff0


	//----- nvinfo : EIATTR_INT_WARP_WIDE_INSTR_OFFSETS
	.align		4
.L_204:
        /*00c0*/ 	.byte	0x04, 0x31
        /*00c2*/ 	.short	(.L_206 - .L_205)


	//   ....[0]....
.L_205:
        /*00c4*/ 	.word	0x000000c0


	//   ....[1]....
        /*00c8*/ 	.word	0x000000d0


	//   ....[2]....
        /*00cc*/ 	.word	0x00000170


	//   ....[3]....
        /*00d0*/ 	.word	0x00013bd0


	//   ....[4]....
        /*00d4*/ 	.word	0x00013c60


	//   ....[5]....
        /*00d8*/ 	.word	0x00016d50


	//   ....[6]....
        /*00dc*/ 	.word	0x00016de0


	//----- nvinfo : EIATTR_COOP_GROUP_MASK_REGIDS
	.align		4
.L_206:
        /*00e0*/ 	.byte	0x04, 0x29
        /*00e2*/ 	.short	(.L_208 - .L_207)


	//   ....[0]....
.L_207:
        /*00e4*/ 	.word	0xffffffff


	//   ....[1]....
        /*00e8*/ 	.word	0xffffffff


	//   ....[2]....
        /*00ec*/ 	.word	0xffffffff


	//   ....[3]....
        /*00f0*/ 	.word	0xffffffff


	//   ....[4]....
        /*00f4*/ 	.word	0xffffffff


	//   ....[5]....
        /*00f8*/ 	.word	0xffffffff


	//   ....[6]....
        /*00fc*/ 	.word	0xffffffff


	//   ....[7]....
        /*0100*/ 	.word	0xffffffff


	//   ....[8]....
        /*0104*/ 	.word	0xffffffff


	//   ....[9]....
        /*0108*/ 	.word	0xffffffff


	//   ....[10]....
        /*010c*/ 	.word	0xffffffff


	//   ....[11]....
        /*0110*/ 	.word	0xffffffff


	//   ....[12]....
        /*0114*/ 	.word	0xffffffff


	//   ....[13]....
        /*0118*/ 	.word	0xffffffff


	//   ....[14]....
        /*011c*/ 	.word	0xffffffff


	//   ....[15]....
        /*0120*/ 	.word	0xffffffff


	//   ....[16]....
        /*0124*/ 	.word	0xffffffff


	//   ....[17]....
        /*0128*/ 	.word	0xffffffff


	//   ....[18]....
        /*012c*/ 	.word	0xffffffff


	//   ....[19]....
        /*0130*/ 	.word	0xffffffff


	//   ....[20]....
        /*0134*/ 	.word	0xffffffff


	//   ....[21]....
        /*0138*/ 	.word	0xffffffff


	//   ....[22]....
        /*013c*/ 	.word	0xffffffff


	//   ....[23]....
        /*0140*/ 	.word	0xffffffff


	//   ....[24]....
        /*0144*/ 	.word	0xffffffff


	//   ....[25]....
        /*0148*/ 	.word	0xffffffff


	//   ....[26]....
        /*014c*/ 	.word	0xffffffff


	//   ....[27]....
        /*0150*/ 	.word	0xffffffff


	//   ....[28]....
        /*0154*/ 	.word	0xffffffff


	//   ....[29]....
        /*0158*/ 	.word	0xffffffff


	//   ....[30]....
        /*015c*/ 	.word	0xffffffff


	//   ....[31]....
        /*0160*/ 	.word	0xffffffff


	//   ....[32]....
        /*0164*/ 	.word	0xffffffff


	//   ....[33]....
        /*0168*/ 	.word	0xffffffff


	//   ....[34]....
        /*016c*/ 	.word	0xffffffff


	//   ....[35]....
        /*0170*/ 	.word	0xffffffff


	//   ....[36]....
        /*0174*/ 	.word	0xffffffff


	//   ....[37]....
        /*0178*/ 	.word	0xffffffff


	//   ....[38]....
        /*017c*/ 	.word	0xffffffff


	//   ....[39]....
        /*0180*/ 	.word	0xffffffff


	//   ....[40]....
        /*0184*/ 	.word	0xffffffff


	//   ....[41]....
        /*0188*/ 	.word	0xffffffff


	//   ....[42]....
        /*018c*/ 	.word	0xffffffff


	//   ....[43]....
        /*0190*/ 	.word	0xffffffff


	//   ....[44]....
        /*0194*/ 	.word	0xffffffff


	//   ....[45]....
        /*0198*/ 	.word	0xffffffff


	//   ....[46]....
        /*019c*/ 	.word	0xffffffff


	//   ....[47]....
        /*01a0*/ 	.word	0xffffffff


	//   ....[48]....
        /*01a4*/ 	.word	0xffffffff


	//   ....[49]....
        /*01a8*/ 	.word	0xffffffff


	//   ....[50]....
        /*01ac*/ 	.word	0xffffffff


	//   ....[51]....
        /*01b0*/ 	.word	0xffffffff


	//   ....[52]....
        /*01b4*/ 	.word	0xffffffff


	//   ....[53]....
        /*01b8*/ 	.word	0xffffffff


	//   ....[54]....
        /*01bc*/ 	.word	0xffffffff


	//   ....[55]....
        /*01c0*/ 	.word	0xffffffff


	//   ....[56]....
        /*01c4*/ 	.word	0xffffffff


	//   ....[57]....
        /*01c8*/ 	.word	0xffffffff


	//   ....[58]....
        /*01cc*/ 	.word	0xffffffff


	//   ....[59]....
        /*01d0*/ 	.word	0xffffffff


	//   ....[60]....
        /*01d4*/ 	.word	0xffffffff


	//   ....[61]....
        /*01d8*/ 	.word	0xffffffff


	//   ....[62]....
        /*01dc*/ 	.word	0xffffffff


	//   ....[63]....
        /*01e0*/ 	.word	0xffffffff


	//   ....[64]....
        /*01e4*/ 	.word	0xffffffff


	//   ....[65]....
        /*01e8*/ 	.word	0xffffffff


	//   ....[66]....
        /*01ec*/ 	.word	0xffffffff


	//   ....[67]....
        /*01f0*/ 	.word	0xffffffff


	//   ....[68]....
        /*01f4*/ 	.word	0xffffffff


	//   ....[69]....
        /*01f8*/ 	.word	0xffffffff


	//   ....[70]....
        /*01fc*/ 	.word	0xffffffff


	//   ....[71]....
        /*0200*/ 	.word	0xffffffff


	//   ....[72]....
        /*0204*/ 	.word	0xffffffff


	//   ....[73]....
        /*0208*/ 	.word	0xffffffff


	//   ....[74]....
        /*020c*/ 	.word	0xffffffff


	//   ....[75]....
        /*0210*/ 	.word	0xffffffff


	//   ....[76]....
        /*0214*/ 	.word	0xffffffff


	//   ....[77]....
        /*0218*/ 	.word	0xffffffff


	//   ....[78]....
        /*021c*/ 	.word	0xffffffff


	//   ....[79]....
        /*0220*/ 	.word	0xffffffff


	//   ....[80]....
        /*0224*/ 	.word	0xffffffff


	//   ....[81]....
        /*0228*/ 	.word	0xffffffff


	//   ....[82]....
        /*022c*/ 	.word	0xffffffff


	//   ....[83]....
        /*0230*/ 	.word	0xffffffff


	//   ....[84]....
        /*0234*/ 	.word	0xffffffff


	//   ....[85]....
        /*0238*/ 	.word	0xffffffff


	//   ....[86]....
        /*023c*/ 	.word	0xffffffff


	//   ....[87]....
        /*0240*/ 	.word	0xffffffff


	//   ....[88]....
        /*0244*/ 	.word	0xffffffff


	//   ....[89]....
        /*0248*/ 	.word	0xffffffff


	//   ....[90]....
        /*024c*/ 	.word	0xffffffff


	//   ....[91]....
        /*0250*/ 	.word	0xffffffff


	//   ....[92]....
        /*0254*/ 	.word	0xffffffff


	//   ....[93]....
        /*0258*/ 	.word	0xffffffff


	//   ....[94]....
        /*025c*/ 	.word	0xffffffff


	//   ....[95]....
        /*0260*/ 	.word	0xffffffff


	//   ....[96]....
        /*0264*/ 	.word	0xffffffff


	//   ....[97]....
        /*0268*/ 	.word	0xffffffff


	//   ....[98]....
        /*026c*/ 	.word	0xffffffff


	//   ....[99]....
        /*0270*/ 	.word	0xffffffff


	//   ....[100]....
        /*0274*/ 	.word	0xffffffff


	//   ....[101]....
        /*0278*/ 	.word	0xffffffff


	//   ....[102]....
        /*027c*/ 	.word	0xffffffff


	//   ....[103]....
        /*0280*/ 	.word	0xffffffff


	//   ....[104]....
        /*0284*/ 	.word	0xffffffff


	//   ....[105]....
        /*0288*/ 	.word	0xffffffff


	//   ....[106]....
        /*028c*/ 	.word	0xffffffff


	//   ....[107]....
        /*0290*/ 	.word	0xffffffff


	//   ....[108]....
        /*0294*/ 	.word	0xffffffff


	//   ....[109]....
        /*0298*/ 	.word	0xffffffff


	//   ....[110]....
        /*029c*/ 	.word	0xffffffff


	//   ....[111]....
        /*02a0*/ 	.word	0xffffffff


	//   ....[112]....
        /*02a4*/ 	.word	0xffffffff


	//   ....[113]....
        /*02a8*/ 	.word	0xffffffff


	//   ....[114]....
        /*02ac*/ 	.word	0xffffffff


	//   ....[115]....
        /*02b0*/ 	.word	0xffffffff


	//   ....[116]....
        /*02b4*/ 	.word	0xffffffff


	//   ....[117]....
        /*02b8*/ 	.word	0xffffffff


	//   ....[118]....
        /*02bc*/ 	.word	0xffffffff


	//   ....[119]....
        /*02c0*/ 	.word	0xffffffff


	//   ....[120]....
        /*02c4*/ 	.word	0xffffffff


	//   ....[121]....
        /*02c8*/ 	.word	0xffffffff


	//   ....[122]....
        /*02cc*/ 	.word	0xffffffff


	//   ....[123]....
        /*02d0*/ 	.word	0xffffffff


	//   ....[124]....
        /*02d4*/ 	.word	0xffffffff


	//   ....[125]....
        /*02d8*/ 	.word	0xffffffff


	//   ....[126]....
        /*02dc*/ 	.word	0xffffffff


	//   ....[127]....
        /*02e0*/ 	.word	0xffffffff


	//   ....[128]....
        /*02e4*/ 	.word	0xffffffff


	//   ....[129]....
        /*02e8*/ 	.word	0xffffffff


	//   ....[130]....
        /*02ec*/ 	.word	0xffffffff


	//   ....[131]....
        /*02f0*/ 	.word	0xffffffff


	//   ....[132]....
        /*02f4*/ 	.word	0xffffffff


	//   ....[133]....
        /*02f8*/ 	.word	0xffffffff


	//   ....[134]....
        /*02fc*/ 	.word	0xffffffff


	//   ....[135]....
        /*0300*/ 	.word	0xffffffff


	//   ....[136]....
        /*0304*/ 	.word	0xffffffff


	//   ....[137]....
        /*0308*/ 	.word	0xffffffff


	//   ....[138]....
        /*030c*/ 	.word	0xffffffff


	//   ....[139]....
        /*0310*/ 	.word	0xffffffff


	//   ....[140]....
        /*0314*/ 	.word	0xffffffff


	//   ....[141]....
        /*0318*/ 	.word	0xffffffff


	//   ....[142]....
        /*031c*/ 	.word	0xffffffff


	//   ....[143]....
        /*0320*/ 	.word	0xffffffff


	//   ....[144]....
        /*0324*/ 	.word	0xffffffff


	//   ....[145]....
        /*0328*/ 	.word	0xffffffff


	//   ....[146]....
        /*032c*/ 	.word	0xffffffff


	//   ....[147]....
        /*0330*/ 	.word	0xffffffff


	//   ....[148]....
        /*0334*/ 	.word	0xffffffff


	//   ....[149]....
        /*0338*/ 	.word	0xffffffff


	//   ....[150]....
        /*033c*/ 	.word	0xffffffff


	//   ....[151]....
        /*0340*/ 	.word	0xffffffff


	//   ....[152]....
        /*0344*/ 	.word	0xffffffff


	//   ....[153]....
        /*0348*/ 	.word	0xffffffff


	//   ....[154]....
        /*034c*/ 	.word	0xffffffff


	//   ....[155]....
        /*0350*/ 	.word	0xffffffff


	//   ....[156]....
        /*0354*/ 	.word	0xffffffff


	//   ....[157]....
        /*0358*/ 	.word	0xffffffff


	//   ....[158]....
        /*035c*/ 	.word	0xffffffff


	//   ....[159]....
        /*0360*/ 	.word	0xffffffff


	//   ....[160]....
        /*0364*/ 	.word	0xffffffff


	//   ....[161]....
        /*0368*/ 	.word	0xffffffff


	//   ....[162]....
        /*036c*/ 	.word	0xffffffff


	//   ....[163]....
        /*0370*/ 	.word	0xffffffff


	//   ....[164]....
        /*0374*/ 	.word	0xffffffff


	//   ....[165]....
        /*0378*/ 	.word	0xffffffff


	//   ....[166]....
        /*037c*/ 	.word	0xffffffff


	//   ....[167]....
        /*0380*/ 	.word	0xffffffff


	//   ....[168]....
        /*0384*/ 	.word	0xffffffff


	//   ....[169]....
        /*0388*/ 	.word	0xffffffff


	//   ....[170]....
        /*038c*/ 	.word	0xffffffff


	//   ....[171]....
        /*0390*/ 	.word	0xffffffff


	//   ....[172]....
        /*0394*/ 	.word	0xffffffff


	//   ....[173]....
        /*0398*/ 	.word	0xffffffff


	//   ....[174]....
        /*039c*/ 	.word	0xffffffff


	//   ....[175]....
        /*03a0*/ 	.word	0xffffffff


	//   ....[176]....
        /*03a4*/ 	.word	0xffffffff


	//   ....[177]....
        /*03a8*/ 	.word	0xffffffff


	//   ....[178]....
        /*03ac*/ 	.word	0xffffffff


	//   ....[179]....
        /*03b0*/ 	.word	0xffffffff


	//   ....[180]....
        /*03b4*/ 	.word	0xffffffff


	//   ....[181]....
        /*03b8*/ 	.word	0xffffffff


	//   ....[182]....
        /*03bc*/ 	.word	0xffffffff


	//   ....[183]....
        /*03c0*/ 	.word	0xffffffff


	//   ....[184]....
        /*03c4*/ 	.word	0xffffffff


	//   ....[185]....
        /*03c8*/ 	.word	0xffffffff


	//   ....[186]....
        /*03cc*/ 	.word	0xffffffff


	//   ....[187]....
        /*03d0*/ 	.word	0xffffffff


	//   ....[188]....
        /*03d4*/ 	.word	0xffffffff


	//   ....[189]....
        /*03d8*/ 	.word	0xffffffff


	//   ....[190]....
        /*03dc*/ 	.word	0xffffffff


	//   ....[191]....
        /*03e0*/ 	.word	0xffffffff


	//   ....[192]....
        /*03e4*/ 	.word	0xffffffff


	//   ....[193]....
        /*03e8*/ 	.word	0xffffffff


	//   ....[194]....
        /*03ec*/ 	.word	0xffffffff


	//   ....[195]....
        /*03f0*/ 	.word	0xffffffff


	//   ....[196]....
        /*03f4*/ 	.word	0xffffffff


	//   ....[197]....
        /*03f8*/ 	.word	0xffffffff


	//   ....[198]....
        /*03fc*/ 	.word	0xffffffff


	//   ....[199]....
        /*0400*/ 	.word	0xffffffff


	//   ....[200]....
        /*0404*/ 	.word	0xffffffff


	//   ....[201]....
        /*0408*/ 	.word	0xffffffff


	//   ....[202]....
        /*040c*/ 	.word	0xffffffff


	//   ....[203]....
        /*0410*/ 	.word	0xffffffff


	//   ....[204]....
        /*0414*/ 	.word	0xffffffff


	//   ....[205]....
        /*0418*/ 	.word	0xffffffff


	//   ....[206]....
        /*041c*/ 	.word	0xffffffff


	//   ....[207]....
        /*0420*/ 	.word	0xffffffff


	//   ....[208]....
        /*0424*/ 	.word	0xffffffff


	//   ....[209]....
        /*0428*/ 	.word	0xffffffff


	//   ....[210]....
        /*042c*/ 	.word	0xffffffff


	//   ....[211]....
        /*0430*/ 	.word	0xffffffff


	//   ....[212]....
        /*0434*/ 	.word	0xffffffff


	//   ....[213]....
        /*0438*/ 	.word	0xffffffff


	//   ....[214]....
        /*043c*/ 	.word	0xffffffff


	//   ....[215]....
        /*0440*/ 	.word	0xffffffff


	//   ....[216]....
        /*0444*/ 	.word	0xffffffff


	//   ....[217]....
        /*0448*/ 	.word	0xffffffff


	//   ....[218]....
        /*044c*/ 	.word	0xffffffff


	//   ....[219]....
        /*0450*/ 	.word	0xffffffff


	//   ....[220]....
        /*0454*/ 	.word	0xffffffff


	//   ....[221]....
        /*0458*/ 	.word	0xffffffff


	//   ....[222]....
        /*045c*/ 	.word	0xffffffff


	//   ....[223]....
        /*0460*/ 	.word	0xffffffff


	//   ....[224]....
        /*0464*/ 	.word	0xffffffff


	//   ....[225]....
        /*0468*/ 	.word	0xffffffff


	//   ....[226]....
        /*046c*/ 	.word	0xffffffff


	//   ....[227]....
        /*0470*/ 	.word	0xffffffff


	//   ....[228]....
        /*0474*/ 	.word	0xffffffff


	//   ....[229]....
        /*0478*/ 	.word	0xffffffff


	//   ....[230]....
        /*047c*/ 	.word	0xffffffff


	//   ....[231]....
        /*0480*/ 	.word	0xffffffff


	//   ....[232]....
        /*0484*/ 	.word	0xffffffff


	//   ....[233]....
        /*0488*/ 	.word	0xffffffff


	//   ....[234]....
        /*048c*/ 	.word	0xffffffff


	//   ....[235]....
        /*0490*/ 	.word	0xffffffff


	//   ....[236]....
        /*0494*/ 	.word	0xffffffff


	//   ....[237]....
        /*0498*/ 	.word	0xffffffff


	//   ....[238]....
        /*049c*/ 	.word	0xffffffff


	//   ....[239]....
        /*04a0*/ 	.word	0xffffffff


	//   ....[240]....
        /*04a4*/ 	.word	0xffffffff


	//   ....[241]....
        /*04a8*/ 	.word	0xffffffff


	//   ....[242]....
        /*04ac*/ 	.word	0xffffffff


	//   ....[243]....
        /*04b0*/ 	.word	0xffffffff


	//   ....[244]....
        /*04b4*/ 	.word	0xffffffff


	//   ....[245]....
        /*04b8*/ 	.word	0xffffffff


	//   ....[246]....
        /*04bc*/ 	.word	0xffffffff


	//   ....[247]....
        /*04c0*/ 	.word	0xffffffff


	//   ....[248]....
        /*04c4*/ 	.word	0xffffffff


	//   ....[249]....
        /*04c8*/ 	.word	0xffffffff


	//   ....[250]....
        /*04cc*/ 	.word	0xffffffff


	//   ....[251]....
        /*04d0*/ 	.word	0xffffffff


	//   ....[252]....
        /*04d4*/ 	.word	0xffffffff


	//   ....[253]....
        /*04d8*/ 	.word	0xffffffff


	//   ....[254]....
        /*04dc*/ 	.word	0xffffffff


	//   ....[255]....
        /*04e0*/ 	.word	0xffffffff


	//   ....[0]....
        /*04e4*/ 	.word	0xffffffff


	//   ....[1]....
        /*04e8*/ 	.word	0xffffffff


	//   ....[2]....
        /*04ec*/ 	.word	0xffffffff


	//   ....[3]....
        /*04f0*/ 	.word	0xffffffff


	//   ....[4]....
        /*04f4*/ 	.word	0xffffffff


	//   ....[5]....
        /*04f8*/ 	.word	0xffffffff


	//   ....[6]....
        /*04fc*/ 	.word	0xffffffff


	//   ....[7]....
        /*0500*/ 	.word	0xffffffff


	//   ....[8]....
        /*0504*/ 	.word	0xffffffff


	//   ....[9]....
        /*0508*/ 	.word	0xffffffff


	//   ....[10]....
        /*050c*/ 	.word	0xffffffff


	//   ....[11]....
        /*0510*/ 	.word	0xffffffff


	//   ....[12]....
        /*0514*/ 	.word	0xffffffff


	//   ....[13]....
        /*0518*/ 	.word	0x0500000f


	//   ....[14]....
        /*051c*/ 	.word	0x0500000f


	//   ....[15]....
        /*0520*/ 	.word	0x0500000f


	//   ....[16]....
        /*0524*/ 	.word	0x0500000f


	//   ....[17]....
        /*0528*/ 	.word	0x0500000f


	//   ....[18]....
        /*052c*/ 	.word	0x0500000f


	//   ....[19]....
        /*0530*/ 	.word	0x0500000f


	//   ....[20]....
        /*0534*/ 	.word	0x0500000f


	//   ....[21]....
        /*0538*/ 	.word	0x0500000f


	//   ....[22]....
        /*053c*/ 	.word	0x0500000f


	//   ....[23]....
        /*0540*/ 	.word	0x0500000f


	//   ....[24]....
        /*0544*/ 	.word	0x0500000f


	//   ....[25]....
        /*0548*/ 	.word	0x0500000f


	//   ....[26]....
        /*054c*/ 	.word	0x0500000f


	//   ....[27]....
        /*0550*/ 	.word	0x0500000f


	//   ....[28]....
        /*0554*/ 	.word	0x0500000f


	//   ....[29]....
        /*0558*/ 	.word	0x0500000f


	//   ....[30]....
        /*055c*/ 	.word	0x0500000f


	//   ....[31]....
        /*0560*/ 	.word	0x0500000f


	//   ....[32]....
        /*0564*/ 	.word	0x0500000f


	//   ....[33]....
        /*0568*/ 	.word	0x0500000f


	//   ....[34]....
        /*056c*/ 	.word	0x0500000f


	//   ....[35]....
        /*0570*/ 	.word	0x0500000f


	//   ....[36]....
        /*0574*/ 	.word	0x0500000f


	//   ....[37]....
        /*0578*/ 	.word	0x0500000f


	//   ....[38]....
        /*057c*/ 	.word	0x0500000f


	//   ....[39]....
        /*0580*/ 	.word	0x0500000f


	//   ....[40]....
        /*0584*/ 	.word	0x0500000f


	//   ....[41]....
        /*0588*/ 	.word	0x0500000f


	//   ....[42]....
        /*058c*/ 	.word	0x0500000f


	//   ....[43]....
        /*0590*/ 	.word	0x0500000f


	//   ....[44]....
        /*0594*/ 	.word	0x0500000f


	//   ....[45]....
        /*0598*/ 	.word	0x0500000f


	//   ....[46]....
        /*059c*/ 	.word	0x0500000f


	//   ....[47]....
        /*05a0*/ 	.word	0x0500000f


	//   ....[48]....
        /*05a4*/ 	.word	0x0500000f


	//   ....[49]....
        /*05a8*/ 	.word	0x0500000f


	//   ....[50]....
        /*05ac*/ 	.word	0x0500000f


	//   ....[51]....
        /*05b0*/ 	.word	0x0500000f


	//   ....[52]....
        /*05b4*/ 	.word	0x0500000f


	//   ....[53]....
        /*05b8*/ 	.word	0x0500000f


	//   ....[54]....
        /*05bc*/ 	.word	0x0500000f


	//   ....[55]....
        /*05c0*/ 	.word	0x0500000f


	//   ....[56]....
        /*05c4*/ 	.word	0x0500000f


	//   ....[57]....
        /*05c8*/ 	.word	0x0500000f


	//   ....[58]....
        /*05cc*/ 	.word	0x0500000f


	//   ....[59]....
        /*05d0*/ 	.word	0x0500000f


	//   ....[60]....
        /*05d4*/ 	.word	0x0500000f


	//   ....[61]....
        /*05d8*/ 	.word	0x0500000f


	//   ....[62]....
        /*05dc*/ 	.word	0x0500000f


	//----- nvinfo : EIATTR_COOP_GROUP_INSTR_OFFSETS
	.align		4
.L_208:
        /*05e0*/ 	.byte	0x04, 0x28
        /*05e2*/ 	.short	(.L_210 - .L_209)


	//   ....[0]....
.L_209:
        /*05e4*/ 	.word	0x00000080


	//   ....[1]....
        /*05e8*/ 	.word	0x00000090


	//   ....[2]....
        /*05ec*/ 	.word	0x000002d0


	//   ....[3]....
        /*05f0*/ 	.word	0x00000430


	//   ....[4]....
        /*05f4*/ 	.word	0x00000550


	//   ....[5]....
        /*05f8*/ 	.word	0x000006b0


	//   ....[6]....
        /*05fc*/ 	.word	0x00002520


	//   ....[7]....
        /*0600*/ 	.word	0x00002db0


	//   ....[8]....
        /*0604*/ 	.word	0x00003450


	//   ....[9]....
        /*0608*/ 	.word	0x00003900


	//   ....[10]....
        /*060c*/ 	.word	0x00003a00


	//   ....[11]....
        /*0610*/ 	.word	0x00003d80


	//   ....[12]....
        /*0614*/ 	.word	0x00003e00


	//   ....[13]....
        /*0618*/ 	.word	0x00004da0


	//   ....[14]....
        /*061c*/ 	.word	0x00004fc0


	//   ....[15]....
        /*0620*/ 	.word	0x00005820


	//   ....[16]....
        /*0624*/ 	.word	0x00005910


	//   ....[17]....
        /*0628*/ 	.word	0x00005f90


	//   ....[18]....
        /*062c*/ 	.word	0x00006160


	//   ....[19]....
        /*0630*/ 	.word	0x000076a0


	//   ....[20]....
        /*0634*/ 	.word	0x000076c0


	//   ....[21]....
        /*0638*/ 	.word	0x00007bf0


	//   ....[22]....
        /*063c*/ 	.word	0x00007dc0


	//   ....[23]....
        /*0640*/ 	.word	0x00008f40


	//   ....[24]....
        /*0644*/ 	.word	0x00009160


	//   ....[25]....
        /*0648*/ 	.word	0x000099c0


	//   ....[26]....
        /*064c*/ 	.word	0x00009ab0


	//   ....[27]....
        /*0650*/ 	.word	0x0000a130


	//   ....[28]....
        /*0654*/ 	.word	0x0000a300


	//   ....[29]....
        /*0658*/ 	.word	0x0000b180


	//   ....[30]....
        /*065c*/ 	.word	0x0000b1b0


	//   ....[31]....
        /*0660*/ 	.word	0x0000b220


	//   ....[32]....
        /*0664*/ 	.word	0x0000b240


	//   ....[33]....
        /*0668*/ 	.word	0x0000c430


	//   ....[34]....
        /*066c*/ 	.word	0x0000c440


	//   ....[35]....
        /*0670*/ 	.word	0x0000c450


	//   ....[36]....
        /*0674*/ 	.word	0x0000c460


	//   ....[37]....
        /*0678*/ 	.word	0x0000c470


	//   ....[38]....
        /*067c*/ 	.word	0x0000c480


	//   ....[39]....
        /*0680*/ 	.word	0x0000c4b0


	//   ....[40]....
        /*0684*/ 	.word	0x0000c4c0


	//   ....[41]....
        /*0688*/ 	.word	0x0000c4e0


	//   ....[42]....
        /*068c*/ 	.word	0x0000c4f0


	//   ....[43]....
        /*0690*/ 	.word	0x0000c500


	//   ....[44]....
        /*0694*/ 	.word	0x0000c510


	//   ....[45]....
        /*0698*/ 	.word	0x0000c520


	//   ....[46]....
        /*069c*/ 	.word	0x0000c530


	//   ....[47]....
        /*06a0*/ 	.word	0x0000c540


	//   ....[48]....
        /*06a4*/ 	.word	0x0000c550


	//   ....[49]....
        /*06a8*/ 	.word	0x0000cda0


	//   ....[50]....
        /*06ac*/ 	.word	0x0000cdd0


	//   ....[51]....
        /*06b0*/ 	.word	0x0000ce00


	//   ....[52]....
        /*06b4*/ 	.word	0x0000ce30


	//   ....[53]....
        /*06b8*/ 	.word	0x0000ce60


	//   ....[54]....
        /*06bc*/ 	.word	0x0000ce90


	//   ....[55]....
        /*06c0*/ 	.word	0x0000ceb0


	//   ....[56]....
        /*06c4*/ 	.word	0x0000ced0


	//   ....[57]....
        /*06c8*/ 	.word	0x0000cef0


	//   ....[58]....
        /*06cc*/ 	.word	0x0000cf00


	//   ....[59]....
        /*06d0*/ 	.word	0x0000cf10


	//   ....[60]....
        /*06d4*/ 	.word	0x0000cf20


	//   ....[61]....
        /*06d8*/ 	.word	0x0000cf30


	//   ....[62]....
        /*06dc*/ 	.word	0x0000cf40


	//   ....[63]....
        /*06e0*/ 	.word	0x0000cf50


	//   ....[64]....
        /*06e4*/ 	.word	0x0000cf60


	//   ....[65]....
        /*06e8*/ 	.word	0x0000cf70


	//   ....[66]....
        /*06ec*/ 	.word	0x0000cf80


	//   ....[67]....
        /*06f0*/ 	.word	0x0000cf90


	//   ....[68]....
        /*06f4*/ 	.word	0x0000cfa0


	//   ....[69]....
        /*06f8*/ 	.word	0x0000cfb0


	//   ....[70]....
        /*06fc*/ 	.word	0x0000cfc0


	//   ....[71]....
        /*0700*/ 	.word	0x0000cfd0


	//   ....[72]....
        /*0704*/ 	.word	0x0000cfe0


	//   ....[73]....
        /*0708*/ 	.word	0x0000cff0


	//   ....[74]....
        /*070c*/ 	.word	0x0000d000


	//   ....[75]....
        /*0710*/ 	.word	0x0000d010


	//   ....[76]....
        /*0714*/ 	.word	0x0000d020


	//   ....[77]....
        /*0718*/ 	.word	0x0000d030


	//   ....[78]....
        /*071c*/ 	.word	0x0000d040


	//   ....[79]....
        /*0720*/ 	.word	0x0000d050


	//   ....[80]....
        /*0724*/ 	.word	0x0000d060


	//   ....[81]....
        /*0728*/ 	.word	0x0000d070


	//   ....[82]....
        /*072c*/ 	.word	0x0000d080


	//   ....[83]....
        /*0730*/ 	.word	0x0000d090


	//   ....[84]....
        /*0734*/ 	.word	0x0000d0a0


	//   ....[85]....
        /*0738*/ 	.word	0x0000d0b0


	//   ....[86]....
        /*073c*/ 	.word	0x0000d0c0


	//   ....[87]....
        /*0740*/ 	.word	0x0000d0d0


	//   ....[88]....
        /*0744*/ 	.word	0x0000d0e0


	//   ....[89]....
        /*0748*/ 	.word	0x0000d0f0


	//   ....[90]....
        /*074c*/ 	.word	0x0000d100


	//   ....[91]....
        /*0750*/ 	.word	0x0000d110


	//   ....[92]....
        /*0754*/ 	.word	0x0000d120


	//   ....[93]....
        /*0758*/ 	.word	0x0000d130


	//   ....[94]....
        /*075c*/ 	.word	0x0000d140


	//   ....[95]....
        /*0760*/ 	.word	0x0000d150


	//   ....[96]....
        /*0764*/ 	.word	0x0000d160


	//   ....[97]....
        /*0768*/ 	.word	0x0000d170


	//   ....[98]....
        /*076c*/ 	.word	0x0000d180


	//   ....[99]....
        /*0770*/ 	.word	0x0000d190


	//   ....[100]....
        /*0774*/ 	.word	0x0000d1a0


	//   ....[101]....
        /*0778*/ 	.word	0x0000d1b0


	//   ....[102]....
        /*077c*/ 	.word	0x0000d1c0


	//   ....[103]....
        /*0780*/ 	.word	0x0000d1d0


	//   ....[104]....
        /*0784*/ 	.word	0x0000d1e0


	//   ....[105]....
        /*0788*/ 	.word	0x0000d1f0


	//   ....[106]....
        /*078c*/ 	.word	0x0000d200


	//   ....[107]....
        /*0790*/ 	.word	0x0000d210


	//   ....[108]....
        /*0794*/ 	.word	0x0000d220


	//   ....[109]....
        /*0798*/ 	.word	0x0000d230


	//   ....[110]....
        /*079c*/ 	.word	0x0000d240


	//   ....[111]....
        /*07a0*/ 	.word	0x0000d250


	//   ....[112]....
        /*07a4*/ 	.word	0x0000d270


	//   ....[113]....
        /*07a8*/ 	.word	0x0000d280


	//   ....[114]....
        /*07ac*/ 	.word	0x0000d290


	//   ....[115]....
        /*07b0*/ 	.word	0x0000d2a0


	//   ....[116]....
        /*07b4*/ 	.word	0x0000d2b0


	//   ....[117]....
        /*07b8*/ 	.word	0x0000d2c0


	//   ....[118]....
        /*07bc*/ 	.word	0x0000d2d0


	//   ....[119]....
        /*07c0*/ 	.word	0x0000d2e0


	//   ....[120]....
        /*07c4*/ 	.word	0x0000d2f0


	//   ....[121]....
        /*07c8*/ 	.word	0x0000d300


	//   ....[122]....
        /*07cc*/ 	.word	0x0000d310


	//   ....[123]....
        /*07d0*/ 	.word	0x0000d320


	//   ....[124]....
        /*07d4*/ 	.word	0x0000d330


	//   ....[125]....
        /*07d8*/ 	.word	0x0000d340


	//   ....[126]....
        /*07dc*/ 	.word	0x0000d350


	//   ....[127]....
        /*07e0*/ 	.word	0x0000d360


	//   ....[128]....
        /*07e4*/ 	.word	0x0000d370


	//   ....[129]....
        /*07e8*/ 	.word	0x0000d380


	//   ....[130]....
        /*07ec*/ 	.word	0x0000d390


	//   ....[131]....
        /*07f0*/ 	.word	0x0000d3a0


	//   ....[132]....
        /*07f4*/ 	.word	0x0000d3b0


	//   ....[133]....
        /*07f8*/ 	.word	0x0000d3c0


	//   ....[134]....
        /*07fc*/ 	.word	0x0000d3d0


	//   ....[135]....
        /*0800*/ 	.word	0x0000d3e0


	//   ....[136]....
        /*0804*/ 	.word	0x0000d3f0


	//   ....[137]....
        /*0808*/ 	.word	0x0000d400


	//   ....[138]....
        /*080c*/ 	.word	0x0000d410


	//   ....[139]....
        /*0810*/ 	.word	0x0000d420


	//   ....[140]....
        /*0814*/ 	.word	0x0000d430


	//   ....[141]....
        /*0818*/ 	.word	0x0000d440


	//   ....[142]....
        /*081c*/ 	.word	0x0000d450


	//   ....[143]....
        /*0820*/ 	.word	0x0000d460


	//   ....[144]....
        /*0824*/ 	.word	0x0000d470


	//   ....[145]....
        /*0828*/ 	.word	0x0000d480


	//   ....[146]....
        /*082c*/ 	.word	0x0000d490


	//   ....[147]....
        /*0830*/ 	.word	0x0000d4a0


	//   ....[148]....
        /*0834*/ 	.word	0x0000d4b0


	//   ....[149]....
        /*0838*/ 	.word	0x0000d4c0


	//   ....[150]....
        /*083c*/ 	.word	0x0000d4d0


	//   ....[151]....
        /*0840*/ 	.word	0x0000d4f0


	//   ....[152]....
        /*0844*/ 	.word	0x0000d510


	//   ....[153]....
        /*0848*/ 	.word	0x0000d530


	//   ....[154]....
        /*084c*/ 	.word	0x0000d550


	//   ....[155]....
        /*0850*/ 	.word	0x0000d580


	//   ....[156]....
        /*0854*/ 	.word	0x0000d5b0


	//   ....[157]....
        /*0858*/ 	.word	0x0000d5e0


	//   ....[158]....
        /*085c*/ 	.word	0x0000d7a0


	//   ....[159]....
        /*0860*/ 	.word	0x0000d820


	//   ....[160]....
        /*0864*/ 	.word	0x0000d890


	//   ....[161]....
        /*0868*/ 	.word	0x0000e610


	//   ....[162]....
        /*086c*/ 	.word	0x0000e630


	//   ....[163]....
        /*0870*/ 	.word	0x0000e640


	//   ....[164]....
        /*0874*/ 	.word	0x0000e650


	//   ....[165]....
        /*0878*/ 	.word	0x0000f100


	//   ....[166]....
        /*087c*/ 	.word	0x0000f120


	//   ....[167]....
        /*0880*/ 	.word	0x0000f2d0


	//   ....[168]....
        /*0884*/ 	.word	0x0000f2f0


	//   ....[169]....
        /*0888*/ 	.word	0x0000f430


	//   ....[170]....
        /*088c*/ 	.word	0x0000f450


	//   ....[171]....
        /*0890*/ 	.word	0x0000f5a0


	//   ....[172]....
        /*0894*/ 	.word	0x0000f5c0


	//   ....[173]....
        /*0898*/ 	.word	0x0000faa0


	//   ....[174]....
        /*089c*/ 	.word	0x0000fab0


	//   ....[175]....
        /*08a0*/ 	.word	0x00010360


	//   ....[176]....
        /*08a4*/ 	.word	0x00010370


	//   ....[177]....
        /*08a8*/ 	.word	0x00011590


	//   ....[178]....
        /*08ac*/ 	.word	0x000115c0


	//   ....[179]....
        /*08b0*/ 	.word	0x00011730


	//   ....[180]....
        /*08b4*/ 	.word	0x00011750


	//   ....[181]....
        /*08b8*/ 	.word	0x00011890


	//   ....[182]....
        /*08bc*/ 	.word	0x000118b0


	//   ....[183]....
        /*08c0*/ 	.word	0x00011a00


	//   ....[184]....
        /*08c4*/ 	.word	0x00011a20


	//   ....[185]....
        /*08c8*/ 	.word	0x00011bf0


	//   ....[186]....
        /*08cc*/ 	.word	0x00011dd0


	//   ....[187]....
        /*08d0*/ 	.word	0x00011e00


	//   ....[188]....
        /*08d4*/ 	.word	0x00011e30


	//   ....[189]....
        /*08d8*/ 	.word	0x00011e60


	//   ....[190]....
        /*08dc*/ 	.word	0x00011e90


	//   ....[191]....
        /*08e0*/ 	.word	0x00011ee0


	//   ....[192]....
        /*08e4*/ 	.word	0x00012060


	//   ....[193]....
        /*08e8*/ 	.word	0x00012090


	//   ....[194]....
        /*08ec*/ 	.word	0x000120c0


	//   ....[195]....
        /*08f0*/ 	.word	0x000120f0


	//   ....[196]....
        /*08f4*/ 	.word	0x00012120


	//   ....[197]....
        /*08f8*/ 	.word	0x00012150


	//   ....[198]....
        /*08fc*/ 	.word	0x00012200


	//   ....[199]....
        /*0900*/ 	.word	0x00012260


	//   ....[200]....
        /*0904*/ 	.word	0x00012270


	//   ....[201]....
        /*0908*/ 	.word	0x000122c0


	//   ....[202]....
        /*090c*/ 	.word	0x000147a0


	//   ....[203]....
        /*0910*/ 	.word	0x000147e0


	//   ....[204]....
        /*0914*/ 	.word	0x00014890


	//   ....[205]....
        /*0918*/ 	.word	0x000148a0


	//   ....[206]....
        /*091c*/ 	.word	0x00014910


	//   ....[207]....
        /*0920*/ 	.word	0x00014920


	//   ....[208]....
        /*0924*/ 	.word	0x00014930


	//   ....[209]....
        /*0928*/ 	.word	0x000149b0


	//   ....[210]....
        /*092c*/ 	.word	0x00014cd0


	//   ....[211]....
        /*0930*/ 	.word	0x00014cf0


	//   ....[212]....
        /*0934*/ 	.word	0x00014d30


	//   ....[213]....
        /*0938*/ 	.word	0x00014d60


	//   ....[214]....
        /*093c*/ 	.word	0x00014db0


	//   ....[215]....
        /*0940*/ 	.word	0x00014de0


	//   ....[216]....
        /*0944*/ 	.word	0x00014e30


	//   ....[217]....
        /*0948*/ 	.word	0x00014e60


	//   ....[218]....
        /*094c*/ 	.word	0x00015500


	//   ....[219]....
        /*0950*/ 	.word	0x00015530


	//   ....[220]....
        /*0954*/ 	.word	0x00015560


	//   ....[221]....
        /*0958*/ 	.word	0x000155a0


	//   ....[222]....
        /*095c*/ 	.word	0x00015610


	//   ....[223]....
        /*0960*/ 	.word	0x00015630


	//   ....[224]....
        /*0964*/ 	.word	0x000156b0


	//   ....[225]....
        /*0968*/ 	.word	0x000156d0


	//   ....[226]....
        /*096c*/ 	.word	0x00015750


	//   ....[227]....
        /*0970*/ 	.word	0x00015770


	//   ....[228]....
        /*0974*/ 	.word	0x000157f0


	//   ....[229]....
        /*0978*/ 	.word	0x00015810


	//   ....[230]....
        /*097c*/ 	.word	0x00015890


	//   ....[231]....
        /*0980*/ 	.word	0x000158b0


	//   ....[232]....
        /*0984*/ 	.word	0x00015900


	//   ....[233]....
        /*0988*/ 	.word	0x00015950


	//   ....[234]....
        /*098c*/ 	.word	0x00016040


	//   ....[235]....
        /*0990*/ 	.word	0x00016060


	//   ....[236]....
        /*0994*/ 	.word	0x000160c0


	//   ....[237]....
        /*0998*/ 	.word	0x000160d0


	//   ....[238]....
        /*099c*/ 	.word	0x00016120


	//   ....[239]....
        /*09a0*/ 	.word	0x00016130


	//   ....[240]....
        /*09a4*/ 	.word	0x00016140


	//   ....[241]....
        /*09a8*/ 	.word	0x00016190


	//   ....[242]....
        /*09ac*/ 	.word	0x000164a0


	//   ....[243]....
        /*09b0*/ 	.word	0x000164b0


	//   ....[244]....
        /*09b4*/ 	.word	0x000164c0


	//   ....[245]....
        /*09b8*/ 	.word	0x000164e0


	//   ....[246]....
        /*09bc*/ 	.word	0x00016530


	//   ....[247]....
        /*09c0*/ 	.word	0x00016540


	//   ....[248]....
        /*09c4*/ 	.word	0x00016560


	//   ....[249]....
        /*09c8*/ 	.word	0x000165a0


	//   ....[250]....
        /*09cc*/ 	.word	0x000175d0


	//   ....[251]....
        /*09d0*/ 	.word	0x00017610


	//   ....[252]....
        /*09d4*/ 	.word	0x00017640


	//   ....[253]....
        /*09d8*/ 	.word	0x00017650


	//   ....[254]....
        /*09dc*/ 	.word	0x00017680


	//   ....[255]....
        /*09e0*/ 	.word	0x00017690


	//   ....[0]....
        /*09e4*/ 	.word	0x000176c0


	//   ....[1]....
        /*09e8*/ 	.word	0x000176f0


	//   ....[2]....
        /*09ec*/ 	.word	0x00017860


	//   ....[3]....
        /*09f0*/ 	.word	0x00017890


	//   ....[4]....
        /*09f4*/ 	.word	0x000178d0


	//   ....[5]....
        /*09f8*/ 	.word	0x00017900


	//   ....[6]....
        /*09fc*/ 	.word	0x00017930


	//   ....[7]....
        /*0a00*/ 	.word	0x00017960


	//   ....[8]....
        /*0a04*/ 	.word	0x000179f0


	//   ....[9]....
        /*0a08*/ 	.word	0x00017a40


	//   ....[10]....
        /*0a0c*/ 	.word	0x00017a50


	//   ....[11]....
        /*0a10*/ 	.word	0x00017a90


	//   ....[12]....
        /*0a14*/ 	.word	0x000184b0


	//   ....[13]....
        /*0a18*/ 	.word	0x00018bb0


	//   ....[14]....
        /*0a1c*/ 	.word	0x00018c90


	//   ....[15]....
        /*0a20*/ 	.word	0x00018d60


	//   ....[16]....
        /*0a24*/ 	.word	0x00018e30


	//   ....[17]....
        /*0a28*/ 	.word	0x00018ee0


	//   ....[18]....
        /*0a2c*/ 	.word	0x00018f40


	//   ....[19]....
        /*0a30*/ 	.word	0x00019020


	//   ....[20]....
        /*0a34*/ 	.word	0x00019080


	//   ....[21]....
        /*0a38*/ 	.word	0x00019150


	//   ....[22]....
        /*0a3c*/ 	.word	0x00019290


	//   ....[23]....
        /*0a40*/ 	.word	0x00019320


	//   ....[24]....
        /*0a44*/ 	.word	0x000193f0


	//   ....[25]....
        /*0a48*/ 	.word	0x00019490


	//   ....[26]....
        /*0a4c*/ 	.word	0x00019510


	//   ....[27]....
        /*0a50*/ 	.word	0x000195c0


	//   ....[28]....
        /*0a54*/ 	.word	0x00019640


	//   ....[29]....
        /*0a58*/ 	.word	0x000196f0


	//   ....[30]....
        /*0a5c*/ 	.word	0x00019790


	//   ....[31]....
        /*0a60*/ 	.word	0x00019800


	//   ....[32]....
        /*0a64*/ 	.word	0x00019880


	//   ....[33]....
        /*0a68*/ 	.word	0x00019930


	//   ....[34]....
        /*0a6c*/ 	.word	0x000199a0


	//   ....[35]....
        /*0a70*/ 	.word	0x00019a80


	//   ....[36]....
        /*0a74*/ 	.word	0x00019af0


	//   ....[37]....
        /*0a78*/ 	.word	0x00019bd0


	//   ....[38]....
        /*0a7c*/ 	.word	0x00019c40


	//   ....[39]....
        /*0a80*/ 	.word	0x00019d20


	//   ....[40]....
        /*0a84*/ 	.word	0x00019d90


	//   ....[41]....
        /*0a88*/ 	.word	0x00019e70


	//   ....[42]....
        /*0a8c*/ 	.word	0x00019ee0


	//   ....[43]....
        /*0a90*/ 	.word	0x00019fc0


	//   ....[44]....
        /*0a94*/ 	.word	0x0001a030


	//   ....[45]....
        /*0a98*/ 	.word	0x0001a0f0


	//   ....[46]....
        /*0a9c*/ 	.word	0x0001a220


	//   ....[47]....
        /*0aa0*/ 	.word	0x0001a2c0


	//   ....[48]....
        /*0aa4*/ 	.word	0x0001a320


	//   ....[49]....
        /*0aa8*/ 	.word	0x0001a3e0


	//   ....[50]....
        /*0aac*/ 	.word	0x0001a440


	//   ....[51]....
        /*0ab0*/ 	.word	0x0001a500


	//   ....[52]....
        /*0ab4*/ 	.word	0x0001a560


	//   ....[53]....
        /*0ab8*/ 	.word	0x0001a620


	//   ....[54]....
        /*0abc*/ 	.word	0x0001a710


	//   ....[55]....
        /*0ac0*/ 	.word	0x0001a7a0


	//   ....[56]....
        /*0ac4*/ 	.word	0x0001a800


	//   ....[57]....
        /*0ac8*/ 	.word	0x0001a8b0


	//   ....[58]....
        /*0acc*/ 	.word	0x0001a910


	//   ....[59]....
        /*0ad0*/ 	.word	0x0001a9c0


	//   ....[60]....
        /*0ad4*/ 	.word	0x0001aa20


	//   ....[61]....
        /*0ad8*/ 	.word	0x0001aad0


	//   ....[62]....
        /*0adc*/ 	.word	0x0001ad20


	//----- nvinfo : EIATTR_REG_RECONFIG
	.align		4
.L_210:
        /*0ae0*/ 	.byte	0x01, 0x54
	.zero		2


	//----- nvinfo : EIATTR_SYSCALL_OFFSETS
	.align		4
        /*0ae4*/ 	.byte	0x04, 0x46
        /*0ae6*/ 	.short	(.L_212 - .L_211)


	//   ....[0]....
.L_211:
        /*0ae8*/ 	.word	0x000026a0


	//   ....[1]....
        /*0aec*/ 	.word	0x00013dc0


	//   ....[2]....
        /*0af0*/ 	.word	0x00013f30


	//   ....[3]....
        /*0af4*/ 	.word	0x00014080


	//   ....[4]....
        /*0af8*/ 	.word	0x000141c0


	//   ....[5]....
        /*0afc*/ 	.word	0x00015170


	//----- nvinfo : EIATTR_MBARRIER_INSTR_OFFSETS
	.align		4
.L_212:
        /*0b00*/ 	.byte	0x04, 0x39
        /*0b02*/ 	.short	(.L_214 - .L_213)


	//   ....[0]....
.L_213:
        /*0b04*/ 	.word	0x00000180
        /*0b08*/ 	.word	0x000000ff
        /*0b0c*/ 	.word	0x00028400
        /*0b10*/ 	.short	0x0100
        /*0b12*/ 	.byte	0x08
	.zero		1


	//   ....[1]....
        /*0b14*/ 	.word	0x00000190
        /*0b18*/ 	.word	0x000000ff
        /*0b1c*/ 	.word	0x00028420
        /*0b20*/ 	.short	0x0100
        /*0b22*/ 	.byte	0x08
	.zero		1


	//   ....[2]....
        /*0b24*/ 	.word	0x00000280
        /*0b28*/ 	.word	0x000000ff
        /*0b2c*/ 	.word	0x00028430
        /*0b30*/ 	.short	0x0100
        /*0b32*/ 	.byte	0x08
	.zero		1


	//   ....[3]....
        /*0b34*/ 	.word	0x00000290
        /*0b38*/ 	.word	0x000000ff
        /*0b3c*/ 	.word	0x00028440
        /*0b40*/ 	.short	0x0100
        /*0b42*/ 	.byte	0x08
	.zero		1


	//   ....[4]....
        /*0b44*/ 	.word	0x000002a0
        /*0b48*/ 	.word	0x000000ff
        /*0b4c*/ 	.word	0x00028438
        /*0b50*/ 	.short	0x0100
        /*0b52*/ 	.byte	0x08
	.zero		1


	//   ....[5]....
        /*0b54*/ 	.word	0x000002b0
        /*0b58*/ 	.word	0x000000ff
        /*0b5c*/ 	.word	0x00028448
        /*0b60*/ 	.short	0x0100
        /*0b62*/ 	.byte	0x08
	.zero		1


	//   ....[6]....
        /*0b64*/ 	.word	0x000003e0
        /*0b68*/ 	.word	0x000000ff
        /*0b6c*/ 	.word	0x00028450
        /*0b70*/ 	.short	0x0100
        /*0b72*/ 	.byte	0x08
	.zero		1


	//   ....[7]....
        /*0b74*/ 	.word	0x000003f0
        /*0b78*/ 	.word	0x000000ff
        /*0b7c*/ 	.word	0x00028460
        /*0b80*/ 	.short	0x0100
        /*0b82*/ 	.byte	0x08
	.zero		1


	//   ....[8]....
        /*0b84*/ 	.word	0x00000400
        /*0b88*/ 	.word	0x000000ff
        /*0b8c*/ 	.word	0x00028458
        /*0b90*/ 	.short	0x0100
        /*0b92*/ 	.byte	0x08
	.zero		1


	//   ....[9]....
        /*0b94*/ 	.word	0x00000410
        /*0b98*/ 	.word	0x000000ff
        /*0b9c*/ 	.word	0x00028468
        /*0ba0*/ 	.short	0x0100
        /*0ba2*/ 	.byte	0x08
	.zero		1


	//   ....[10]....
        /*0ba4*/ 	.word	0x00000500
        /*0ba8*/ 	.word	0x000000ff
        /*0bac*/ 	.word	0x00028470
        /*0bb0*/ 	.short	0x0100
        /*0bb2*/ 	.byte	0x06
	.zero		1


	//   ....[11]....
        /*0bb4*/ 	.word	0x00000510
        /*0bb8*/ 	.word	0x000000ff
        /*0bbc*/ 	.word	0x00028480
        /*0bc0*/ 	.short	0x0100
        /*0bc2*/ 	.byte	0x06
	.zero		1


	//   ....[12]....
        /*0bc4*/ 	.word	0x00000520
        /*0bc8*/ 	.word	0x000000ff
        /*0bcc*/ 	.word	0x00028478
        /*0bd0*/ 	.short	0x0100
        /*0bd2*/ 	.byte	0x06
	.zero		1


	//   ....[13]....
        /*0bd4*/ 	.word	0x00000530
        /*0bd8*/ 	.word	0x000000ff
        /*0bdc*/ 	.word	0x00028488
        /*0be0*/ 	.short	0x0100
        /*0be2*/ 	.byte	0x06
	.zero		1


	//   ....[14]....
        /*0be4*/ 	.word	0x00000660
        /*0be8*/ 	.word	0x000000ff
        /*0bec*/ 	.word	0x00028490
        /*0bf0*/ 	.short	0x0100
        /*0bf2*/ 	.byte	0x08
	.zero		1


	//   ....[15]....
        /*0bf4*/ 	.word	0x00000670
        /*0bf8*/ 	.word	0x000000ff
        /*0bfc*/ 	.word	0x000284a0
        /*0c00*/ 	.short	0x0100
        /*0c02*/ 	.byte	0x08
	.zero		1


	//   ....[16]....
        /*0c04*/ 	.word	0x00000680
        /*0c08*/ 	.word	0x000000ff
        /*0c0c*/ 	.word	0x00028498
        /*0c10*/ 	.short	0x0100
        /*0c12*/ 	.byte	0x08
	.zero		1


	//   ....[17]....
        /*0c14*/ 	.word	0x00000690
        /*0c18*/ 	.word	0x000000ff
        /*0c1c*/ 	.word	0x000284a8
        /*0c20*/ 	.short	0x0100
        /*0c22*/ 	.byte	0x08
	.zero		1


	//   ....[18]....
        /*0c24*/ 	.word	0x000007e0
        /*0c28*/ 	.word	0x000000ff
        /*0c2c*/ 	.word	0x000284b0
        /*0c30*/ 	.short	0x0100
        /*0c32*/ 	.byte	0x08
	.zero		1


	//   ....[19]....
        /*0c34*/ 	.word	0x000007f0
        /*0c38*/ 	.word	0x000000ff
        /*0c3c*/ 	.word	0x000284c0
        /*0c40*/ 	.short	0x0100
        /*0c42*/ 	.byte	0x08
	.zero		1


	//   ....[20]....
        /*0c44*/ 	.word	0x00000800
        /*0c48*/ 	.word	0x000000ff
        /*0c4c*/ 	.word	0x000284b8
        /*0c50*/ 	.short	0x0100
        /*0c52*/ 	.byte	0x08
	.zero		1


	//   ....[21]....
        /*0c54*/ 	.word	0x00000810
        /*0c58*/ 	.word	0x000000ff
        /*0c5c*/ 	.word	0x000284c8
        /*0c60*/ 	.short	0x0100
        /*0c62*/ 	.byte	0x08
	.zero		1


	//   ....[22]....
        /*0c64*/ 	.word	0x00002720
        /*0c68*/ 	.word	0x000000ff
        /*0c6c*/ 	.word	0x00028400
        /*0c70*/ 	.short	0x010a
        /*0c72*/ 	.byte	0x2b
	.zero		1


	//   ....[23]....
        /*0c74*/ 	.word	0x000027f0
        /*0c78*/ 	.word	0x000000ff
        /*0c7c*/ 	.word	0x00028430
        /*0c80*/ 	.short	0x010a
        /*0c82*/ 	.byte	0x2d
	.zero		1


	//   ....[24]....
        /*0c84*/ 	.word	0x00002830
        /*0c88*/ 	.word	0x000000ff
        /*0c8c*/ 	.word	0x00028430
        /*0c90*/ 	.short	0x010a
        /*0c92*/ 	.byte	0x2d
	.zero		1


	//   ....[25]....
        /*0c94*/ 	.word	0x00002dd0
        /*0c98*/ 	.word	0x000000ff
        /*0c9c*/ 	.word	0x00000000
        /*0ca0*/ 	.short	0x0101
        /*0ca2*/ 	.byte	0x06
	.zero		1


	//   ....[26]....
        /*0ca4*/ 	.word	0x00004400
        /*0ca8*/ 	.word	0x000000ff
        /*0cac*/ 	.word	0x00028450
        /*0cb0*/ 	.short	0x010a
        /*0cb2*/ 	.byte	0x2d
	.zero		1


	//   ....[27]....
        /*0cb4*/ 	.word	0x00004440
        /*0cb8*/ 	.word	0x000000ff
        /*0cbc*/ 	.word	0x00028450
        /*0cc0*/ 	.short	0x010a
        /*0cc2*/ 	.byte	0x2d
	.zero		1


	//   ....[28]....
        /*0cc4*/ 	.word	0x00004640
        /*0cc8*/ 	.word	0x000000ff
        /*0ccc*/ 	.word	0x00000000
        /*0cd0*/ 	.short	0x0101
        /*0cd2*/ 	.byte	0x2d
	.zero		1


	//   ....[29]....
        /*0cd4*/ 	.word	0x00004950
        /*0cd8*/ 	.word	0x000000ff
        /*0cdc*/ 	.word	0x00028430
        /*0ce0*/ 	.short	0x010a
        /*0ce2*/ 	.byte	0x2d
	.zero		1


	//   ....[30]....
        /*0ce4*/ 	.word	0x00004990
        /*0ce8*/ 	.word	0x000000ff
        /*0cec*/ 	.word	0x00028430
        /*0cf0*/ 	.short	0x010a
        /*0cf2*/ 	.byte	0x2d
	.zero		1


	//   ....[31]....
        /*0cf4*/ 	.word	0x00004de0
        /*0cf8*/ 	.word	0x000000ff
        /*0cfc*/ 	.word	0x00000000
        /*0d00*/ 	.short	0x0101
        /*0d02*/ 	.byte	0x06
	.zero		1


	//   ....[32]....
        /*0d04*/ 	.word	0x00006c80
        /*0d08*/ 	.word	0x000000ff
        /*0d0c*/ 	.word	0x00028450
        /*0d10*/ 	.short	0x010a
        /*0d12*/ 	.byte	0x2d
	.zero		1


	//   ....[33]....
        /*0d14*/ 	.word	0x00006cd0
        /*0d18*/ 	.word	0x000000ff
        /*0d1c*/ 	.word	0x00028450
        /*0d20*/ 	.short	0x010a
        /*0d22*/ 	.byte	0x2d
	.zero		1


	//   ....[34]....
        /*0d24*/ 	.word	0x00006e40
        /*0d28*/ 	.word	0x000000ff
        /*0d2c*/ 	.word	0x00000000
        /*0d30*/ 	.short	0x0101
        /*0d32*/ 	.byte	0x2d
	.zero		1


	//   ....[35]....
        /*0d34*/ 	.word	0x00007220
        /*0d38*/ 	.word	0x000000ff
        /*0d3c*/ 	.word	0x00028430
        /*0d40*/ 	.short	0x010a
        /*0d42*/ 	.byte	0x2b
	.zero		1


	//   ....[36]....
        /*0d44*/ 	.word	0x00007260
        /*0d48*/ 	.word	0x000000ff
        /*0d4c*/ 	.word	0x00028430
        /*0d50*/ 	.short	0x010a
        /*0d52*/ 	.byte	0x2b
	.zero		1


	//   ....[37]....
        /*0d54*/ 	.word	0x000075d0
        /*0d58*/ 	.word	0x000000ff
        /*0d5c*/ 	.word	0x00000000
        /*0d60*/ 	.short	0x0101
        /*0d62*/ 	.byte	0x06
	.zero		1


	//   ....[38]....
        /*0d64*/ 	.word	0x000087e0
        /*0d68*/ 	.word	0x000000ff
        /*0d6c*/ 	.word	0x00028450
        /*0d70*/ 	.short	0x010a
        /*0d72*/ 	.byte	0x2b
	.zero		1


	//   ....[39]....
        /*0d74*/ 	.word	0x00008830
        /*0d78*/ 	.word	0x000000ff
        /*0d7c*/ 	.word	0x00028450
        /*0d80*/ 	.short	0x010a
        /*0d82*/ 	.byte	0x2b
	.zero		1


	//   ....[40]....
        /*0d84*/ 	.word	0x00008980
        /*0d88*/ 	.word	0x000000ff
        /*0d8c*/ 	.word	0x00000000
        /*0d90*/ 	.short	0x0101
        /*0d92*/ 	.byte	0x2b
	.zero		1


	//   ....[41]....
        /*0d94*/ 	.word	0x00008b00
        /*0d98*/ 	.word	0x000000ff
        /*0d9c*/ 	.word	0x00028430
        /*0da0*/ 	.short	0x010a
        /*0da2*/ 	.byte	0x2c
	.zero		1


	//   ....[42]....
        /*0da4*/ 	.word	0x00008b40
        /*0da8*/ 	.word	0x000000ff
        /*0dac*/ 	.word	0x00028430
        /*0db0*/ 	.short	0x010a
        /*0db2*/ 	.byte	0x2c
	.zero		1


	//   ....[43]....
        /*0db4*/ 	.word	0x00008f80
        /*0db8*/ 	.word	0x000000ff
        /*0dbc*/ 	.word	0x00000000
        /*0dc0*/ 	.short	0x0101
        /*0dc2*/ 	.byte	0x06
	.zero		1


	//   ....[44]....
        /*0dc4*/ 	.word	0x0000ae20
        /*0dc8*/ 	.word	0x000000ff
        /*0dcc*/ 	.word	0x00028450
        /*0dd0*/ 	.short	0x010a
        /*0dd2*/ 	.byte	0x2c
	.zero		1


	//   ....[45]....
        /*0dd4*/ 	.word	0x0000ae70
        /*0dd8*/ 	.word	0x000000ff
        /*0ddc*/ 	.word	0x00028450
        /*0de0*/ 	.short	0x010a
        /*0de2*/ 	.byte	0x2c
	.zero		1


	//   ....[46]....
        /*0de4*/ 	.word	0x0000afe0
        /*0de8*/ 	.word	0x000000ff
        /*0dec*/ 	.word	0x00000000
        /*0df0*/ 	.short	0x0101
        /*0df2*/ 	.byte	0x2c
	.zero		1


	//   ....[47]....
        /*0df4*/ 	.word	0x0000f130
        /*0df8*/ 	.word	0x000000ff
        /*0dfc*/ 	.word	0x00000000
        /*0e00*/ 	.short	0x0101
        /*0e02*/ 	.byte	0x07
	.zero		1


	//   ....[48]....
        /*0e04*/ 	.word	0x0000f980
        /*0e08*/ 	.word	0x000000ff
        /*0e0c*/ 	.word	0x00000000
        /*0e10*/ 	.short	0x0101
        /*0e12*/ 	.byte	0x07
	.zero		1


	//   ....[49]....
        /*0e14*/ 	.word	0x00014600
        /*0e18*/ 	.word	0x00000000
        /*0e1c*/ 	.word	0x00028480
        /*0e20*/ 	.short	0x010a
        /*0e22*/ 	.byte	0x3f
	.zero		1


	//   ....[50]....
        /*0e24*/ 	.word	0x00014a60
        /*0e28*/ 	.word	0x00000000
        /*0e2c*/ 	.word	0x00028470
        /*0e30*/ 	.short	0x0107
        /*0e32*/ 	.byte	0x3f
	.zero		1


	//   ....[51]....
        /*0e34*/ 	.word	0x00014b10
        /*0e38*/ 	.word	0x00000000
        /*0e3c*/ 	.word	0x00028470
        /*0e40*/ 	.short	0x0101
        /*0e42*/ 	.byte	0x3f
	.zero		1


	//   ....[52]....
        /*0e44*/ 	.word	0x00014b40
        /*0e48*/ 	.word	0x00000000
        /*0e4c*/ 	.word	0x00028440
        /*0e50*/ 	.short	0x010a
        /*0e52*/ 	.byte	0x3f
	.zero		1


	//   ....[53]....
        /*0e54*/ 	.word	0x00014f00
        /*0e58*/ 	.word	0x00000000
        /*0e5c*/ 	.word	0x00028430
        /*0e60*/ 	.short	0x0107
        /*0e62*/ 	.byte	0x3f
	.zero		1


	//   ....[54]....
        /*0e64*/ 	.word	0x00014fb0
        /*0e68*/ 	.word	0x00000000
        /*0e6c*/ 	.word	0x00028430
        /*0e70*/ 	.short	0x0101
        /*0e72*/ 	.byte	0x3f
	.zero		1


	//   ....[55]....
        /*0e74*/ 	.word	0x00015a40
        /*0e78*/ 	.word	0x00000011
        /*0e7c*/ 	.word	0x00028400
        /*0e80*/ 	.short	0x0107
        /*0e82*/ 	.byte	0x3f
	.zero		1


	//   ....[56]....
        /*0e84*/ 	.word	0x00015b40
        /*0e88*/ 	.word	0x00000011
        /*0e8c*/ 	.word	0x00028400
        /*0e90*/ 	.short	0x0101
        /*0e92*/ 	.byte	0x3f
	.zero		1


	//   ....[57]....
        /*0e94*/ 	.word	0x00015b70
        /*0e98*/ 	.word	0x00000011
        /*0e9c*/ 	.word	0x00028420
        /*0ea0*/ 	.short	0x010a
        /*0ea2*/ 	.byte	0x3f
	.zero		1


	//   ....[58]....
        /*0ea4*/ 	.word	0x00015e90
        /*0ea8*/ 	.word	0x00000000
        /*0eac*/ 	.word	0x00028480
        /*0eb0*/ 	.short	0x010a
        /*0eb2*/ 	.byte	0x3f
	.zero		1


	//   ....[59]....
        /*0eb4*/ 	.word	0x00016220
        /*0eb8*/ 	.word	0x00000000
        /*0ebc*/ 	.word	0x00028470
        /*0ec0*/ 	.short	0x0107
        /*0ec2*/ 	.byte	0x3f
	.zero		1


	//   ....[60]....
        /*0ec4*/ 	.word	0x000162d0
        /*0ec8*/ 	.word	0x00000000
        /*0ecc*/ 	.word	0x00028470
        /*0ed0*/ 	.short	0x0101
        /*0ed2*/ 	.byte	0x3f
	.zero		1


	//   ....[61]....
        /*0ed4*/ 	.word	0x00016300
        /*0ed8*/ 	.word	0x00000000
        /*0edc*/ 	.word	0x00028440
        /*0ee0*/ 	.short	0x010a
        /*0ee2*/ 	.byte	0x3f
	.zero		1


	//   ....[62]....
        /*0ee4*/ 	.word	0x00016660
        /*0ee8*/ 	.word	0x00000000
        /*0eec*/ 	.word	0x00028430
        /*0ef0*/ 	.short	0x0107
        /*0ef2*/ 	.byte	0x3f
	.zero		1


	//   ....[63]....
        /*0ef4*/ 	.word	0x00016710
        /*0ef8*/ 	.word	0x00000000
        /*0efc*/ 	.word	0x00028430
        /*0f00*/ 	.short	0x0101
        /*0f02*/ 	.byte	0x3f
	.zero		1


	//   ....[64]....
        /*0f04*/ 	.word	0x000167a0
        /*0f08*/ 	.word	0x00000000
        /*0f0c*/ 	.word	0x00028470
        /*0f10*/ 	.short	0x010a
        /*0f12*/ 	.byte	0x3f
	.zero		1


	//   ....[65]....
        /*0f14*/ 	.word	0x00016820
        /*0f18*/ 	.word	0x00000000
        /*0f1c*/ 	.word	0x00028460
        /*0f20*/ 	.short	0x010a
        /*0f22*/ 	.byte	0x3f
	.zero		1


	//   ....[66]....
        /*0f24*/ 	.word	0x00016c30
        /*0f28*/ 	.word	0x00000000
        /*0f2c*/ 	.word	0x00028450
        /*0f30*/ 	.short	0x0101
        /*0f32*/ 	.byte	0x3f
	.zero		1


	//   ....[67]....
        /*0f34*/ 	.word	0x00016cb0
        /*0f38*/ 	.word	0x00000000
        /*0f3c*/ 	.word	0x00000000
        /*0f40*/ 	.short	0x0101
        /*0f42*/ 	.byte	0x3f
	.zero		1


	//   ....[68]....
        /*0f44*/ 	.word	0x00016e70
        /*0f48*/ 	.word	0x00000012
        /*0f4c*/ 	.word	0x00028470
        /*0f50*/ 	.short	0x010a
        /*0f52*/ 	.byte	0x3f
	.zero		1


	//   ....[69]....
        /*0f54*/ 	.word	0x00016ee0
        /*0f58*/ 	.word	0x00000012
        /*0f5c*/ 	.word	0x00028460
        /*0f60*/ 	.short	0x010a
        /*0f62*/ 	.byte	0x3f
	.zero		1


	//   ....[70]....
        /*0f64*/ 	.word	0x00017300
        /*0f68*/ 	.word	0x00000012
        /*0f6c*/ 	.word	0x00028450
        /*0f70*/ 	.short	0x0101
        /*0f72*/ 	.byte	0x3f
	.zero		1


	//   ....[71]....
        /*0f74*/ 	.word	0x00017380
        /*0f78*/ 	.word	0x00000012
        /*0f7c*/ 	.word	0x00000000
        /*0f80*/ 	.short	0x0101
        /*0f82*/ 	.byte	0x3f
	.zero		1


	//   ....[72]....
        /*0f84*/ 	.word	0x00018430
        /*0f88*/ 	.word	0x00000005
        /*0f8c*/ 	.word	0x00028420
        /*0f90*/ 	.short	0x010a
        /*0f92*/ 	.byte	0x3f
	.zero		1


	//   ....[73]....
        /*0f94*/ 	.word	0x000185d0
        /*0f98*/ 	.word	0x00000003
        /*0f9c*/ 	.word	0x00028440
        /*0fa0*/ 	.short	0x010a
        /*0fa2*/ 	.byte	0x3f
	.zero		1


	//   ....[74]....
        /*0fa4*/ 	.word	0x00018670
        /*0fa8*/ 	.word	0x00000005
        /*0fac*/ 	.word	0x00028440
        /*0fb0*/ 	.short	0x010a
        /*0fb2*/ 	.byte	0x3f
	.zero		1


	//   ....[75]....
        /*0fb4*/ 	.word	0x000186b0
        /*0fb8*/ 	.word	0x00000003
        /*0fbc*/ 	.word	0x00028460
        /*0fc0*/ 	.short	0x010a
        /*0fc2*/ 	.byte	0x3f
	.zero		1


	//   ....[76]....
        /*0fc4*/ 	.word	0x000186f0
        /*0fc8*/ 	.word	0x00000005
        /*0fcc*/ 	.word	0x00028460
        /*0fd0*/ 	.short	0x010a
        /*0fd2*/ 	.byte	0x3f
	.zero		1


	//   ....[77]....
        /*0fd4*/ 	.word	0x00018730
        /*0fd8*/ 	.word	0x00000003
        /*0fdc*/ 	.word	0x00028480
        /*0fe0*/ 	.short	0x010a
        /*0fe2*/ 	.byte	0x3f
	.zero		1


	//   ....[78]....
        /*0fe4*/ 	.word	0x00018770
        /*0fe8*/ 	.word	0x00000005
        /*0fec*/ 	.word	0x00028480
        /*0ff0*/ 	.short	0x010a
        /*0ff2*/ 	.byte	0x3f
	.zero		1


	//   ....[79]....
        /*0ff4*/ 	.word	0x000187e0
        /*0ff8*/ 	.word	0x00000003
        /*0ffc*/ 	.word	0x00028400
        /*1000*/ 	.short	0x010a
        /*1002*/ 	.byte	0x3f
	.zero		1


	//   ....[80]....
        /*1004*/ 	.word	0x00018840
        /*1008*/ 	.word	0x00000000
        /*100c*/ 	.word	0x00028430
        /*1010*/ 	.short	0x010a
        /*1012*/ 	.byte	0x3f
	.zero		1


	//   ....[81]....
        /*1014*/ 	.word	0x000188a0
        /*1018*/ 	.word	0x00000008
        /*101c*/ 	.word	0x00028450
        /*1020*/ 	.short	0x010a
        /*1022*/ 	.byte	0x3f
	.zero		1


	//   ....[82]....
        /*1024*/ 	.word	0x00018900
        /*1028*/ 	.word	0x00000005
        /*102c*/ 	.word	0x00028430
        /*1030*/ 	.short	0x010a
        /*1032*/ 	.byte	0x3f
	.zero		1


	//   ....[83]....
        /*1034*/ 	.word	0x00018960
        /*1038*/ 	.word	0x00000007
        /*103c*/ 	.word	0x00028450
        /*1040*/ 	.short	0x010a
        /*1042*/ 	.byte	0x3f
	.zero		1


	//   ....[84]....
        /*1044*/ 	.word	0x000189c0
        /*1048*/ 	.word	0x00000005
        /*104c*/ 	.word	0x00028430
        /*1050*/ 	.short	0x010a
        /*1052*/ 	.byte	0x3f
	.zero		1


	//   ....[85]....
        /*1054*/ 	.word	0x00018a20
        /*1058*/ 	.word	0x0000000b
        /*105c*/ 	.word	0x00028450
        /*1060*/ 	.short	0x010a
        /*1062*/ 	.byte	0x3f
	.zero		1


	//   ....[86]....
        /*1064*/ 	.word	0x00018a80
        /*1068*/ 	.word	0x00000005
        /*106c*/ 	.word	0x00028430
        /*1070*/ 	.short	0x010a
        /*1072*/ 	.byte	0x3f
	.zero		1


	//   ....[87]....
        /*1074*/ 	.word	0x00018ae0
        /*1078*/ 	.word	0x00000007
        /*107c*/ 	.word	0x00028450
        /*1080*/ 	.short	0x010a
        /*1082*/ 	.byte	0x3f
	.zero		1


	//   ....[88]....
        /*1084*/ 	.word	0x00018be0
        /*1088*/ 	.word	0x00000000
        /*108c*/ 	.word	0x00028480
        /*1090*/ 	.short	0x010a
        /*1092*/ 	.byte	0x3f
	.zero		1


	//   ....[89]....
        /*1094*/ 	.word	0x000191e0
        /*1098*/ 	.word	0x00000000
        /*109c*/ 	.word	0x00028440
        /*10a0*/ 	.short	0x010a
        /*10a2*/ 	.byte	0x3f
	.zero		1


	//   ....[90]....
        /*10a4*/ 	.word	0x0001a120
        /*10a8*/ 	.word	0x00000011
        /*10ac*/ 	.word	0x00028420
        /*10b0*/ 	.short	0x010a
        /*10b2*/ 	.byte	0x3f
	.zero		1


	//   ....[91]....
        /*10b4*/ 	.word	0x0001a170
        /*10b8*/ 	.word	0x00000000
        /*10bc*/ 	.word	0x00028480
        /*10c0*/ 	.short	0x010a
        /*10c2*/ 	.byte	0x3f
	.zero		1


	//   ....[92]....
        /*10c4*/ 	.word	0x0001a660
        /*10c8*/ 	.word	0x00000000
        /*10cc*/ 	.word	0x00028440
        /*10d0*/ 	.short	0x010a
        /*10d2*/ 	.byte	0x3f
	.zero		1


	//   ....[93]....
        /*10d4*/ 	.word	0x0001ab00
        /*10d8*/ 	.word	0x00000000
        /*10dc*/ 	.word	0x00028470
        /*10e0*/ 	.short	0x010a
        /*10e2*/ 	.byte	0x3f
	.zero		1


	//   ....[94]....
        /*10e4*/ 	.word	0x0001ab50
        /*10e8*/ 	.word	0x00000000
        /*10ec*/ 	.word	0x00028460
        /*10f0*/ 	.short	0x010a
        /*10f2*/ 	.byte	0x3f
	.zero		1


	//   ....[95]....
        /*10f4*/ 	.word	0x0001aba0
        /*10f8*/ 	.word	0x00000012
        /*10fc*/ 	.word	0x00028470
        /*1100*/ 	.short	0x010a
        /*1102*/ 	.byte	0x3f
	.zero		1


	//   ....[96]....
        /*1104*/ 	.word	0x0001abf0
        /*1108*/ 	.word	0x00000012
        /*110c*/ 	.word	0x00028460
        /*1110*/ 	.short	0x010a
        /*1112*/ 	.byte	0x3f
	.zero		1


	//   ....[97]....
        /*1114*/ 	.word	0x0001ac40
        /*1118*/ 	.word	0x00000005
        /*111c*/ 	.word	0x00028420
        /*1120*/ 	.short	0x010a
        /*1122*/ 	.byte	0x3f
	.zero		1


	//   ....[98]....
        /*1124*/ 	.word	0x0001ade0
        /*1128*/ 	.word	0x00000003
        /*112c*/ 	.word	0x00028440
        /*1130*/ 	.short	0x010a
        /*1132*/ 	.byte	0x3f
	.zero		1


	//   ....[99]....
        /*1134*/ 	.word	0x0001ae30
        /*1138*/ 	.word	0x00000005
        /*113c*/ 	.word	0x00028440
        /*1140*/ 	.short	0x010a
        /*1142*/ 	.byte	0x3f
	.zero		1


	//   ....[100]....
        /*1144*/ 	.word	0x0001ae80
        /*1148*/ 	.word	0x00000003
        /*114c*/ 	.word	0x00028460
        /*1150*/ 	.short	0x010a
        /*1152*/ 	.byte	0x3f
	.zero		1


	//   ....[101]....
        /*1154*/ 	.word	0x0001aed0
        /*1158*/ 	.word	0x00000005
        /*115c*/ 	.word	0x00028460
        /*1160*/ 	.short	0x010a
        /*1162*/ 	.byte	0x3f
	.zero		1


	//   ....[102]....
        /*1164*/ 	.word	0x0001af20
        /*1168*/ 	.word	0x00000003
        /*116c*/ 	.word	0x00028480
        /*1170*/ 	.short	0x010a
        /*1172*/ 	.byte	0x3f
	.zero		1


	//----- nvinfo : EIATTR_NUM_MBARRIERS
	.align		4
.L_214:
        /*1174*/ 	.byte	0x03, 0x38
        /*1176*/ 	.short	0x0016


	//----- nvinfo : EIATTR_EXIT_INSTR_OFFSETS
	.align		4
        /*1178*/ 	.byte	0x04, 0x1c
        /*117a*/ 	.short	(.L_216 - .L_215)


	//   ....[0]....
.L_215:
        /*117c*/ 	.word	0x000009e0


	//   ....[1]....
        /*1180*/ 	.word	0x00011ba0


	//   ....[2]....
        /*1184*/ 	.word	0x000187c0


	//----- nvinfo : EIATTR_MAX_THREADS
	.align		4
.L_216:
        /*1188*/ 	.byte	0x04, 0x05
        /*118a*/ 	.short	(.L_218 - .L_217)
.L_217:
        /*118c*/ 	.word	0x00000180
        /*1190*/ 	.word	0x00000001
        /*1194*/ 	.word	0x00000001


	//----- nvinfo : EIATTR_CRS_STACK_SIZE
	.align		4
.L_218:
        /*1198*/ 	.byte	0x04, 0x1e
        /*119a*/ 	.short	(.L_220 - .L_219)
.L_219:
        /*119c*/ 	.word	0x00000000


	//----- nvinfo : EIATTR_CBANK_PARAM_SIZE
	.align		4
.L_220:
        /*11a0*/ 	.byte	0x03, 0x19
        /*11a2*/ 	.short	0x0af0


	//----- nvinfo : EIATTR_PARAM_CBANK
	.align		4
        /*11a4*/ 	.byte	0x04, 0x0a
        /*11a6*/ 	.short	(.L_222 - .L_221)
	.align		4
.L_221:
        /*11a8*/ 	.word	index@(.nv.constant0._ZN7cutlass13device_kernelIN5flash11enable_sm90INS1_16FlashAttnFwdSm90INS1_25CollectiveMainloopFwdSm90ILi2EN4cute5tupleIJNS5_1CILi1EEES8_S8_EEENS6_IJNS7_ILi128EEENS7_ILi64EEENS7_ILi256EEEEEELi256ENS_12float_e4m3_tEfNS_4arch4Sm90ELb0ELb1ELb0ELb1ELb1ELb0ELb0ELb1ELb0ELb1ELb1ELb0EEENS1_21CollectiveEpilogueFwdINS6_IJSA_SC_SB_EEES9_NS_10bfloat16_tESG_Li256ELb1ELb1ELb1ELb1EEENS1_36VarlenDynamicPersistentTileSchedulerILi128ELi64ELi256ELi128ELb1ELb1ELb1ELb1ELb0ELb1EEEEEEEEEvNT_6ParamsE)
        /*11ac*/ 	.short	0x0210
        /*11ae*/ 	.short	0x0af0


	//----- nvinfo : EIATTR_SW_WAR
	.align		4
.L_222:
        /*11b0*/ 	.byte	0x04, 0x36
        /*11b2*/ 	.short	(.L_224 - .L_223)
.L_223:
        /*11b4*/ 	.word	0x00000008
.L_224:


//--------------------- .nv.info._ZN7cutlass13device_kernelIN5flash11enable_sm90INS1_16FlashAttnFwdSm90INS1_25CollectiveMainloopFwdSm90ILi2EN4cute5tupleIJNS5_1CILi1EEES8_S8_EEENS6_IJNS7_ILi128EEENS7_ILi64EEENS7_ILi256EEEEEELi256ENS_12float_e4m3_tEfNS_4arch4Sm90ELb0ELb1ELb0ELb1ELb1ELb1ELb0ELb1ELb0ELb1ELb1ELb0EEENS1_21CollectiveEpilogueFwdINS6_IJSA_SC_SB_EEES9_NS_10bfloat16_tESG_Li256ELb1ELb1ELb1ELb1EEENS1_36VarlenDynamicPersistentTileSchedulerILi128ELi64ELi256ELi128ELb1ELb1ELb1ELb1ELb0ELb1EEEEEEEEEvNT_6ParamsE --------------------------
	.section	.nv.info._ZN7cutlass13device_kernelIN5flash11enable_sm90INS1_16FlashAttnFwdSm90INS1_25CollectiveMainloopFwdSm90ILi2EN4cute5tupleIJNS5_1CILi1EEES8_S8_EEENS6_IJNS7_ILi128EEENS7_ILi64EEENS7_ILi256EEEEEELi256ENS_12float_e4m3_tEfNS_4arch4Sm90ELb0ELb1ELb0ELb1ELb1ELb1ELb0ELb1ELb0ELb1ELb1ELb0EEENS1_21CollectiveEpilogueFwdINS6_IJSA_SC_SB_EEES9_NS_10bfloat16_tESG_Li256ELb1ELb1ELb1ELb1EEENS1_36VarlenDynamicPersistentTileSchedulerILi128ELi64ELi256ELi128ELb1ELb1ELb1ELb1ELb0ELb1EEEEEEEEEvNT_6ParamsE,"",@"SHT_CUDA_INFO"
	.sectionflags	@""
	.align	4


	//----- nvinfo : EIATTR_CUDA_API_VERSION
	.align		4
        /*0000*/ 	.byte	0x04, 0x37
        /*0002*/ 	.short	(.L_226 - .L_225)
.L_225:
        /*0004*/ 	.word	0x00000082


	//----- nvinfo : EIATTR_KPARAM_INFO
	.align		4
.L_226:
        /*0008*/ 	.byte	0x04, 0x17
        /*000a*/ 	.short	(.L_228 - .L_227)
.L_227:
        /*000c*/ 	.word	0x00000000
        /*0010*/ 	.short	0x0000
        /*0012*/ 	.short	0x0070
        /*0014*/ 	.byte	0x00, 0xf0, 0x01, 0x2a


	//----- nvinfo : EIATTR_SPARSE_MMA_MASK
	.align		4
.L_228:
        /*0018*/ 	.byte	0x03, 0x50
        /*001a*/ 	.short	0x0000


	//----- nvinfo : EIATTR_MAXREG_COUNT
	.align		4
        /*001c*/ 	.byte	0x03, 0x1b
        /*001e*/ 	.short	0x00a8


	//----- nvinfo : EIATTR_NUM_BARRIERS
	.align		4
        /*0020*/ 	.byte	0x02, 0x4c
        /*0022*/ 	.byte	0x10
	.zero		1


	//----- nvinfo : EIATTR_EXTERNS
	.align		4
        /*0024*/ 	.byte	0x04, 0x0f
        /*0026*/ 	.short	(.L_230 - .L_229)


	//   ....[0]....
	.align		4
.L_229:
        /*0028*/ 	.word	index@(__assertfail)


	//----- nvinfo : EIATTR_ANNOTATIONS
	.align		4
.L_230:
        /*002c*/ 	.byte	0x04, 0x55
        /*002e*/ 	.short	(.L_232 - .L_231)


	//   ....[0]....
.L_231:
        /* <DEDUP_REMOVED lines=56> */


	//----- nvinfo : EIATTR_MERCURY_ISA_VERSION
	.align		4
.L_232:
        /*03a0*/ 	.byte	0x03, 0x5f
        /*03a2*/ 	.short	0x0101


	//----- nvinfo : EIATTR_UNUSED_LOAD_BYTE_OFFSET
	.align		4
        /*03a4*/ 	.byte	0x04, 0x44
        /*03a6*/ 	.short	(.L_234 - .L_233)


	//   ....[0]....
.L_233:
        /*03a8*/ 	.word	0x00000aa0
        /*03ac*/ 	.word	0x0000fff0


	//   ....[1]....
        /*03b0*/ 	.word	0x0001ba90
        /*03b4*/ 	.word	0x0000fff0


	//----- nvinfo : EIATTR_INT_WARP_WIDE_INSTR_OFFSETS
	.align		4
.L_234:
        /*03b8*/ 	.byte	0x04, 0x31
        /*03ba*/ 	.short	(.L_236 - .L_235)


	//   ....[0]....
.L_235:
        /*03bc*/ 	.word	0x00000130


	//   ....[1]....
        /*03c0*/ 	.word	0x00000170


	//   ....[2]....
        /*03c4*/ 	.word	0x000001e0


	//   ....[3]....
        /*03c8*/ 	.word	0x00026000


	//   ....[4]....
        /*03cc*/ 	.word	0x00026090


	//   ....[5]....
        /*03d0*/ 	.word	0x00029310


	//   ....[6]....
        /*03d4*/ 	.word	0x000293a0


	//----- nvinfo : EIATTR_COOP_GROUP_MASK_REGIDS
	.align		4
.L_236:
        /*03d8*/ 	.byte	0x04, 0x29
        /*03da*/ 	.short	(.L_238 - .L_237)


	//   ....[0]....
.L_237:
        /*03dc*/ 	.word	0xffffffff


	//   ....[1]....
        /*03e0*/ 	.word	0xffffffff


	//   ....[2]....
        /*03e4*/ 	.word	0xffffffff


	//   ....[3]....
        /*03e8*/ 	.word	0xffffffff


	//   ....[4]....
        /*03ec*/ 	.word	0xffffffff


	//   ....[5]....
        /*03f0*/ 	.word	0xffffffff


	//   ....[6]....
        /*03f4*/ 	.word	0xffffffff


	//   ....[7]....
        /*03f8*/ 	.word	0xffffffff


	//   ....[8]....
        /*03fc*/ 	.word	0xffffffff


	//   ....[9]....
        /*0400*/ 	.word	0xffffffff


	//   ....[10]....
        /*0404*/ 	.word	0xffffffff


	//   ....[11]....
        /*0408*/ 	.word	0xffffffff


	//   ....[12]....
        /*040c*/ 	.word	0xffffffff


	//   ....[13]....
        /*0410*/ 	.word	0xffffffff


	//   ....[14]....
        /*0414*/ 	.word	0xffffffff


	//   ....[15]....
        /*0418*/ 	.word	0xffffffff


	//   ....[16]....
        /*041c*/ 	.word	0xffffffff


	//   ....[17]....
        /*0420*/ 	.word	0xffffffff


	//   ....[18]....
        /*0424*/ 	.word	0xffffffff


	//   ....[19]....
        /*0428*/ 	.word	0xffffffff


	//   ....[20]....
        /*042c*/ 	.word	0xffffffff


	//   ....[21]....
        /*0430*/ 	.word	0xffffffff


	//   ....[22]....
        /*0434*/ 	.word	0xffffffff


	//   ....[23]....
        /*0438*/ 	.word	0xffffffff


	//   ....[24]....
        /*043c*/ 	.word	0xffffffff


	//   ....[25]....
        /*0440*/ 	.word	0xffffffff


	//   ....[26]....
        /*0444*/ 	.word	0xffffffff


	//   ....[27]....
        /*0448*/ 	.word	0xffffffff


	//   ....[28]....
        /*044c*/ 	.word	0xffffffff


	//   ....[29]....
        /*0450*/ 	.word	0xffffffff


	//   ....[30]....
        /*0454*/ 	.word	0xffffffff


	//   ....[31]....
        /*0458*/ 	.word	0xffffffff


	//   ....[32]....
        /*045c*/ 	.word	0xffffffff


	//   ....[33]....
        /*0460*/ 	.word	0xffffffff


	//   ....[34]....
        /*0464*/ 	.word	0xffffffff


	//   ....[35]....
        /*0468*/ 	.word	0xffffffff


	//   ....[36]....
        /*046c*/ 	.word	0xffffffff


	//   ....[37]....
        /*0470*/ 	.word	0xffffffff


	//   ....[38]....
        /*0474*/ 	.word	0xffffffff


	//   ....[39]....
        /*0478*/ 	.word	0xffffffff


	//   ....[40]....
        /*047c*/ 	.word	0xffffffff


	//   ....[41]....
        /*0480*/ 	.word	0xffffffff


	//   ....[42]....
        /*0484*/ 	.word	0xffffffff


	//   ....[43]....
        /*0488*/ 	.word	0xffffffff


	//   ....[44]....
        /*048c*/ 	.word	0xffffffff


	//   ....[45]....
        /*0490*/ 	.word	0xffffffff


	//   ....[46]....
        /*0494*/ 	.word	0xffffffff


	//   ....[47]....
        /*0498*/ 	.word	0xffffffff


	//   ....[48]....
        /*049c*/ 	.word	0xffffffff


	//   ....[49]....
        /*04a0*/ 	.word	0xffffffff


	//   ....[50]....
        /*04a4*/ 	.word	0xffffffff


	//   ....[51]....
        /*04a8*/ 	.word	0xffffffff


	//   ....[52]....
        /*04ac*/ 	.word	0xffffffff


	//   ....[53]....
        /*04b0*/ 	.word	0xffffffff


	//   ....[54]....
        /*04b4*/ 	.word	0xffffffff


	//   ....[55]....
        /*04b8*/ 	.word	0xffffffff


	//   ....[56]....
        /*04bc*/ 	.word	0xffffffff


	//   ....[57]....
        /*04c0*/ 	.word	0xffffffff


	//   ....[58]....
        /*04c4*/ 	.word	0xffffffff


	//   ....[59]....
        /*04c8*/ 	.word	0xffffffff


	//   ....[60]....
        /*04cc*/ 	.word	0xffffffff


	//   ....[61]....
        /*04d0*/ 	.word	0xffffffff


	//   ....[62]....
        /*04d4*/ 	.word	0xffffffff


	//   ....[63]....
        /*04d8*/ 	.word	0xffffffff


	//   ....[64]....
        /*04dc*/ 	.word	0xffffffff


	//   ....[65]....
        /*04e0*/ 	.word	0xffffffff


	//   ....[66]....
        /*04e4*/ 	.word	0xffffffff


	//   ....[67]....
        /*04e8*/ 	.word	0xffffffff


	//   ....[68]....
        /*04ec*/ 	.word	0xffffffff


	//   ....[69]....
        /*04f0*/ 	.word	0xffffffff


	//   ....[70]....
        /*04f4*/ 	.word	0xffffffff


	//   ....[71]....
        /*04f8*/ 	.word	0xffffffff


	//   ....[72]....
        /*04fc*/ 	.word	0xffffffff


	//   ....[73]....
        /*0500*/ 	.word	0xffffffff


	//   ....[74]....
        /*0504*/ 	.word	0xffffffff


	//   ....[75]....
        /*0508*/ 	.word	0xffffffff


	//   ....[76]....
        /*050c*/ 	.word	0xffffffff


	//   ....[77]....
        /*0510*/ 	.word	0xffffffff


	//   ....[78]....
        /*0514*/ 	.word	0xffffffff


	//   ....[79]....
        /*0518*/ 	.word	0xffffffff


	//   ....[80]....
        /*051c*/ 	.word	0xffffffff


	//   ....[81]....
        /*0520*/ 	.word	0xffffffff


	//   ....[82]....
        /*0524*/ 	.word	0xffffffff


	//   ....[83]....
        /*0528*/ 	.word	0xffffffff


	//   ....[84]....
        /*052c*/ 	.word	0xffffffff


	//   ....[85]....
        /*0530*/ 	.word	0xffffffff


	//   ....[86]....
        /*0534*/ 	.word	0xffffffff


	//   ....[87]....
        /*0538*/ 	.word	0xffffffff


	//   ....[88]....
        /*053c*/ 	.word	0xffffffff


	//   ....[89]....
        /*0540*/ 	.word	0xffffffff


	//   ....[90]....
        /*0544*/ 	.word	0xffffffff


	//   ....[91]....
        /*0548*/ 	.word	0xffffffff


	//   ....[92]....
        /*054c*/ 	.word	0xffffffff


	//   ....[93]....
        /*0550*/ 	.word	0xffffffff


	//   ....[94]....
        /*0554*/ 	.word	0xffffffff


	//   ....[95]....
        /*0558*/ 	.word	0xffffffff


	//   ....[96]....
        /*055c*/ 	.word	0xffffffff


	//   ....[97]....
        /*0560*/ 	.word	0xffffffff


	//   ....[98]....
        /*0564*/ 	.word	0xffffffff


	//   ....[99]....
        /*0568*/ 	.word	0xffffffff


	//   ....[100]....
        /*056c*/ 	.word	0xffffffff


	//   ....[101]....
        /*0570*/ 	.word	0xffffffff


	//   ....[102]....
        /*0574*/ 	.word	0xffffffff


	//   ....[103]....
        /*0578*/ 	.word	0xffffffff


	//   ....[104]....
        /*057c*/ 	.word	0xffffffff


	//   ....[105]....
        /*0580*/ 	.word	0xffffffff


	//   ....[106]....
        /*0584*/ 	.word	0xffffffff


	//   ....[107]....
        /*0588*/ 	.word	0xffffffff


	//   ....[108]....
        /*058c*/ 	.word	0xffffffff


	//   ....[109]....
        /*0590*/ 	.word	0xffffffff


	//   ....[110]....
        /*0594*/ 	.word	0xffffffff


	//   ....[111]....
        /*0598*/ 	.word	0xffffffff


	//   ....[112]....
        /*059c*/ 	.word	0xffffffff


	//   ....[113]....
        /*05a0*/ 	.word	0xffffffff


	//   ....[114]....
        /*05a4*/ 	.word	0xffffffff


	//   ....[115]....
        /*05a8*/ 	.word	0xffffffff


	//   ....[116]....
        /*05ac*/ 	.word	0xffffffff


	//   ....[117]....
        /*05b0*/ 	.word	0xffffffff


	//   ....[118]....
        /*05b4*/ 	.word	0xffffffff


	//   ....[119]....
        /*05b8*/ 	.word	0xffffffff


	//   ....[120]....
        /*05bc*/ 	.word	0xffffffff


	//   ....[121]....
        /*05c0*/ 	.word	0xffffffff


	//   ....[122]....
        /*05c4*/ 	.word	0xffffffff


	//   ....[123]....
        /*05c8*/ 	.word	0xffffffff


	//   ....[124]....
        /*05cc*/ 	.word	0xffffffff


	//   ....[125]....
        /*05d0*/ 	.word	0xffffffff


	//   ....[126]....
        /*05d4*/ 	.word	0xffffffff


	//   ....[127]....
        /*05d8*/ 	.word	0xffffffff


	//   ....[128]....
        /*05dc*/ 	.word	0xffffffff


	//   ....[129]....
        /*05e0*/ 	.word	0xffffffff


	//   ....[130]....
        /*05e4*/ 	.word	0xffffffff


	//   ....[131]....
        /*05e8*/ 	.word	0xffffffff


	//   ....[132]....
        /*05ec*/ 	.word	0xffffffff


	//   ....[133]....
        /*05f0*/ 	.word	0xffffffff


	//   ....[134]....
        /*05f4*/ 	.word	0xffffffff


	//   ....[135]....
        /*05f8*/ 	.word	0xffffffff


	//   ....[136]....
        /*05fc*/ 	.word	0xffffffff


	//   ....[137]....
        /*0600*/ 	.word	0xffffffff


	//   ....[138]....
        /*0604*/ 	.word	0xffffffff


	//   ....[139]....
        /*0608*/ 	.word	0xffffffff


	//   ....[140]....
        /*060c*/ 	.word	0xffffffff


	//   ....[141]....
        /*0610*/ 	.word	0xffffffff


	//   ....[142]....
        /*0614*/ 	.word	0xffffffff


	//   ....[143]....
        /*0618*/ 	.word	0xffffffff


	//   ....[144]....
        /*061c*/ 	.word	0xffffffff


	//   ....[145]....
        /*0620*/ 	.word	0xffffffff


	//   ....[146]....
        /*0624*/ 	.word	0xffffffff


	//   ....[147]....
        /*0628*/ 	.word	0xffffffff


	//   ....[148]....
        /*062c*/ 	.word	0xffffffff


	//   ....[149]....
        /*0630*/ 	.word	0xffffffff


	//   ....[150]....
        /*0634*/ 	.word	0xffffffff


	//   ....[151]....
        /*0638*/ 	.word	0xffffffff


	//   ....[152]....
        /*063c*/ 	.word	0xffffffff


	//   ....[153]....
        /*0640*/ 	.word	0xffffffff


	//   ....[154]....
        /*0644*/ 	.word	0xffffffff


	//   ....[155]....
        /*0648*/ 	.word	0xffffffff


	//   ....[156]....
        /*064c*/ 	.word	0xffffffff


	//   ....[157]....
        /*0650*/ 	.word	0xffffffff


	//   ....[158]....
        /*0654*/ 	.word	0xffffffff


	//   ....[159]....
        /*0658*/ 	.word	0xffffffff


	//   ....[160]....
        /*065c*/ 	.word	0xffffffff


	//   ....[161]....
        /*0660*/ 	.word	0xffffffff


	//   ....[162]....
        /*0664*/ 	.word	0xffffffff


	//   ....[163]....
        /*0668*/ 	.word	0xffffffff


	//   ....[164]....
        /*066c*/ 	.word	0xffffffff


	//   ....[165]....
        /*0670*/ 	.word	0xffffffff


	//   ....[166]....
        /*0674*/ 	.word	0xffffffff


	//   ....[167]....
        /*0678*/ 	.word	0xffffffff


	//   ....[168]....
        /*067c*/ 	.word	0xffffffff


	//   ....[169]....
        /*0680*/ 	.word	0xffffffff


	//   ....[170]....
        /*0684*/ 	.word	0xffffffff


	//   ....[171]....
        /*0688*/ 	.word	0xffffffff


	//   ....[172]....
        /*068c*/ 	.word	0xffffffff


	//   ....[173]....
        /*0690*/ 	.word	0xffffffff


	//   ....[174]....
        /*0694*/ 	.word	0xffffffff


	//   ....[175]....
        /*0698*/ 	.word	0xffffffff


	//   ....[176]....
        /*069c*/ 	.word	0xffffffff


	//   ....[177]....
        /*06a0*/ 	.word	0xffffffff


	//   ....[178]....
        /*06a4*/ 	.word	0xffffffff


	//   ....[179]....
        /*06a8*/ 	.word	0xffffffff


	//   ....[180]....
        /*06ac*/ 	.word	0xffffffff


	//   ....[181]....
        /*06b0*/ 	.word	0xffffffff


	//   ....[182]....
        /*06b4*/ 	.word	0xffffffff


	//   ....[183]....
        /*06b8*/ 	.word	0xffffffff


	//   ....[184]....
        /*06bc*/ 	.word	0xffffffff


	//   ....[185]....
        /*06c0*/ 	.word	0xffffffff


	//   ....[186]....
        /*06c4*/ 	.word	0xffffffff


	//   ....[187]....
        /*06c8*/ 	.word	0xffffffff


	//   ....[188]....
        /*06cc*/ 	.word	0xffffffff


	//   ....[189]....
        /*06d0*/ 	.word	0xffffffff


	//   ....[190]....
        /*06d4*/ 	.word	0xffffffff


	//   ....[191]....
        /*06d8*/ 	.word	0xffffffff


	//   ....[192]....
        /*06dc*/ 	.word	0xffffffff


	//   ....[193]....
        /*06e0*/ 	.word	0xffffffff


	//   ....[194]....
        /*06e4*/ 	.word	0xffffffff


	//   ....[195]....
        /*06e8*/ 	.word	0xffffffff


	//   ....[196]....
        /*06ec*/ 	.word	0xffffffff


	//   ....[197]....
        /*06f0*/ 	.word	0xffffffff


	//   ....[198]....
        /*06f4*/ 	.word	0xffffffff


	//   ....[199]....
        /*06f8*/ 	.word	0xffffffff


	//   ....[200]....
        /*06fc*/ 	.word	0xffffffff


	//   ....[201]....
        /*0700*/ 	.word	0xffffffff


	//   ....[202]....
        /*0704*/ 	.word	0xffffffff


	//   ....[203]....
        /*0708*/ 	.word	0xffffffff


	//   ....[204]....
        /*070c*/ 	.word	0xffffffff


	//   ....[205]....
        /*0710*/ 	.word	0xffffffff


	//   ....[206]....
        /*0714*/ 	.word	0xffffffff


	//   ....[207]....
        /*0718*/ 	.word	0xffffffff


	//   ....[208]....
        /*071c*/ 	.word	0xffffffff


	//   ....[209]....
        /*0720*/ 	.word	0xffffffff


	//   ....[210]....
        /*0724*/ 	.word	0xffffffff


	//   ....[211]....
        /*0728*/ 	.word	0xffffffff


	//   ....[212]....
        /*072c*/ 	.word	0xffffffff


	//   ....[213]....
        /*0730*/ 	.word	0xffffffff


	//   ....[214]....
        /*0734*/ 	.word	0xffffffff


	//   ....[215]....
        /*0738*/ 	.word	0xffffffff


	//   ....[216]....
        /*073c*/ 	.word	0xffffffff


	//   ....[217]....
        /*0740*/ 	.word	0xffffffff


	//   ....[218]....
        /*0744*/ 	.word	0xffffffff


	//   ....[219]....
        /*0748*/ 	.word	0xffffffff


	//   ....[220]....
        /*074c*/ 	.word	0xffffffff


	//   ....[221]....
        /*0750*/ 	.word	0xffffffff


	//   ....[222]....
        /*0754*/ 	.word	0xffffffff


	//   ....[223]....
        /*0758*/ 	.word	0xffffffff


	//   ....[224]....
        /*075c*/ 	.word	0xffffffff


	//   ....[225]....
        /*0760*/ 	.word	0xffffffff


	//   ....[226]....
        /*0764*/ 	.word	0xffffffff


	//   ....[227]....
        /*0768*/ 	.word	0xffffffff


	//   ....[228]....
        /*076c*/ 	.word	0xffffffff


	//   ....[229]....
        /*0770*/ 	.word	0xffffffff


	//   ....[230]....
        /*0774*/ 	.word	0xffffffff


	//   ....[231]....
        /*0778*/ 	.word	0xffffffff


	//   ....[232]....
        /*077c*/ 	.word	0xffffffff


	//   ....[233]....
        /*0780*/ 	.word	0xffffffff


	//   ....[234]....
        /*0784*/ 	.word	0xffffffff


	//   ....[235]....
        /*0788*/ 	.word	0xffffffff


	//   ....[236]....
        /*078c*/ 	.word	0xffffffff


	//   ....[237]....
        /*0790*/ 	.word	0xffffffff


	//   ....[238]....
        /*0794*/ 	.word	0xffffffff


	//   ....[239]....
        /*0798*/ 	.word	0xffffffff


	//   ....[240]....
        /*079c*/ 	.word	0xffffffff


	//   ....[241]....
        /*07a0*/ 	.word	0xffffffff


	//   ....[242]....
        /*07a4*/ 	.word	0xffffffff


	//   ....[243]....
        /*07a8*/ 	.word	0xffffffff


	//   ....[244]....
        /*07ac*/ 	.word	0xffffffff


	//   ....[245]....
        /*07b0*/ 	.word	0xffffffff


	//   ....[246]....
        /*07b4*/ 	.word	0xffffffff


	//   ....[247]....
        /*07b8*/ 	.word	0xffffffff


	//   ....[248]....
        /*07bc*/ 	.word	0xffffffff


	//   ....[249]....
        /*07c0*/ 	.word	0xffffffff


	//   ....[250]....
        /*07c4*/ 	.word	0xffffffff


	//   ....[251]....
        /*07c8*/ 	.word	0xffffffff


	//   ....[252]....
        /*07cc*/ 	.word	0xffffffff


	//   ....[253]....
        /*07d0*/ 	.word	0xffffffff


	//   ....[254]....
        /*07d4*/ 	.word	0xffffffff


	//   ....[255]....
        /*07d8*/ 	.word	0xffffffff


	//   ....[0]....
        /*07dc*/ 	.word	0xffffffff


	//   ....[1]....
        /*07e0*/ 	.word	0xffffffff


	//   ....[2]....
        /*07e4*/ 	.word	0xffffffff


	//   ....[3]....
        /*07e8*/ 	.word	0xffffffff


	//   ....[4]....
        /*07ec*/ 	.word	0xffffffff


	//   ....[5]....
        /*07f0*/ 	.word	0xffffffff


	//   ....[6]....
        /*07f4*/ 	.word	0xffffffff


	//   ....[7]....
        /*07f8*/ 	.word	0xffffffff


	//   ....[8]....
        /*07fc*/ 	.word	0xffffffff


	//   ....[9]....
        /*0800*/ 	.word	0xffffffff


	//   ....[10]....
        /*0804*/ 	.word	0xffffffff


	//   ....[11]....
        /*0808*/ 	.word	0xffffffff


	//   ....[12]....
        /*080c*/ 	.word	0xffffffff


	//   ....[13]....
        /*0810*/ 	.word	0xffffffff


	//   ....[14]....
        /*0814*/ 	.word	0xffffffff


	//   ....[15]....
        /*0818*/ 	.word	0xffffffff


	//   ....[16]....
        /*081c*/ 	.word	0xffffffff


	//   ....[17]....
        /*0820*/ 	.word	0xffffffff


	//   ....[18]....
        /*0824*/ 	.word	0xffffffff


	//   ....[19]....
        /*0828*/ 	.word	0xffffffff


	//   ....[20]....
        /*082c*/ 	.word	0xffffffff


	//   ....[21]....
        /*0830*/ 	.word	0xffffffff


	//   ....[22]....
        /*0834*/ 	.word	0xffffffff


	//   ....[23]....
        /*0838*/ 	.word	0xffffffff


	//   ....[24]....
        /*083c*/ 	.word	0xffffffff


	//   ....[25]....
        /*0840*/ 	.word	0xffffffff


	//   ....[26]....
        /*0844*/ 	.word	0xffffffff


	//   ....[27]....
        /*0848*/ 	.word	0xffffffff


	//   ....[28]....
        /*084c*/ 	.word	0xffffffff


	//   ....[29]....
        /*0850*/ 	.word	0xffffffff


	//   ....[30]....
        /*0854*/ 	.word	0xffffffff


	//   ....[31]....
        /*0858*/ 	.word	0xffffffff


	//   ....[32]....
        /*085c*/ 	.word	0xffffffff


	//   ....[33]....
        /*0860*/ 	.word	0xffffffff


	//   ....[34]....
        /*0864*/ 	.word	0xffffffff


	//   ....[35]....
        /*0868*/ 	.word	0xffffffff


	//   ....[36]....
        /*086c*/ 	.word	0xffffffff


	//   ....[37]....
        /*0870*/ 	.word	0xffffffff


	//   ....[38]....
        /*0874*/ 	.word	0xffffffff


	//   ....[39]....
        /*0878*/ 	.word	0xffffffff


	//   ....[40]....
        /*087c*/ 	.word	0xffffffff


	//   ....[41]....
        /*0880*/ 	.word	0xffffffff


	//   ....[42]....
        /*0884*/ 	.word	0xffffffff


	//   ....[43]....
        /*0888*/ 	.word	0xffffffff


	//   ....[44]....
        /*088c*/ 	.word	0xffffffff


	//   ....[45]....
        /*0890*/ 	.word	0xffffffff


	//   ....[46]....
        /*0894*/ 	.word	0xffffffff


	//   ....[47]....
        /*0898*/ 	.word	0xffffffff


	//   ....[48]....
        /*089c*/ 	.word	0xffffffff


	//   ....[49]....
        /*08a0*/ 	.word	0xffffffff


	//   ....[50]....
        /*08a4*/ 	.word	0xffffffff


	//   ....[51]....
        /*08a8*/ 	.word	0xffffffff


	//   ....[52]....
        /*08ac*/ 	.word	0xffffffff


	//   ....[53]....
        /*08b0*/ 	.word	0xffffffff


	//   ....[54]....
        /*08b4*/ 	.word	0xffffffff


	//   ....[55]....
        /*08b8*/ 	.word	0xffffffff


	//   ....[56]....
        /*08bc*/ 	.word	0xffffffff


	//   ....[57]....
        /*08c0*/ 	.word	0xffffffff


	//   ....[58]....
        /*08c4*/ 	.word	0xffffffff


	//   ....[59]....
        /*08c8*/ 	.word	0xffffffff


	//   ....[60]....
        /*08cc*/ 	.word	0xffffffff


	//   ....[61]....
        /*08d0*/ 	.word	0xffffffff


	//   ....[62]....
        /*08d4*/ 	.word	0xffffffff


	//   ....[63]....
        /*08d8*/ 	.word	0x0500000f


	//   ....[64]....
        /*08dc*/ 	.word	0x0500000f


	//   ....[65]....
        /*08e0*/ 	.word	0x0500000f


	//   ....[66]....
        /*08e4*/ 	.word	0x0500000f


	//   ....[67]....
        /*08e8*/ 	.word	0x0500000f


	//   ....[68]....
        /*08ec*/ 	.word	0x0500000f


	//   ....[69]....
        /*08f0*/ 	.word	0x0500000f


	//   ....[70]....
        /*08f4*/ 	.word	0x0500000f


	//   ....[71]....
        /*08f8*/ 	.word	0x0500000f


	//   ....[72]....
        /*08fc*/ 	.word	0x0500000f


	//   ....[73]....
        /*0900*/ 	.word	0x0500000f


	//   ....[74]....
        /*0904*/ 	.word	0x0500000f


	//   ....[75]....
        /*0908*/ 	.word	0x0500000f


	//   ....[76]....
        /*090c*/ 	.word	0x0500000f


	//   ....[77]....
        /*0910*/ 	.word	0x0500000f


	//   ....[78]....
        /*0914*/ 	.word	0x0500000f


	//   ....[79]....
        /*0918*/ 	.word	0x0500000f


	//   ....[80]....
        /*091c*/ 	.word	0x0500000f


	//   ....[81]....
        /*0920*/ 	.word	0x0500000f


	//   ....[82]....
        /*0924*/ 	.word	0x0500000f


	//   ....[83]....
        /*0928*/ 	.word	0x0500000f


	//   ....[84]....
        /*092c*/ 	.word	0x0500000f


	//   ....[85]....
        /*0930*/ 	.word	0x0500000f


	//   ....[86]....
        /*0934*/ 	.word	0x0500000f


	//   ....[87]....
        /*0938*/ 	.word	0x0500000f


	//   ....[88]....
        /*093c*/ 	.word	0x0500000f


	//   ....[89]....
        /*0940*/ 	.word	0x0500000f


	//   ....[90]....
        /*0944*/ 	.word	0x0500000f


	//   ....[91]....
        /*0948*/ 	.word	0x0500000f


	//   ....[92]....
        /*094c*/ 	.word	0x0500000f


	//   ....[93]....
        /*0950*/ 	.word	0x0500000f


	//   ....[94]....
        /*0954*/ 	.word	0x0500000f


	//   ....[95]....
        /*0958*/ 	.word	0x0500000f


	//   ....[96]....
        /*095c*/ 	.word	0x0500000f


	//   ....[97]....
        /*0960*/ 	.word	0x0500000f


	//   ....[98]....
        /*0964*/ 	.word	0x0500000f


	//   ....[99]....
        /*0968*/ 	.word	0x0500000f


	//   ....[100]....
        /*096c*/ 	.word	0x0500000f


	//   ....[101]....
        /*0970*/ 	.word	0x0500000f


	//   ....[102]....
        /*0974*/ 	.word	0x0500000f


	//   ....[103]....
        /*0978*/ 	.word	0x0500000f


	//   ....[104]....
        /*097c*/ 	.word	0x0500000f


	//   ....[105]....
        /*0980*/ 	.word	0x0500000f


	//   ....[106]....
        /*0984*/ 	.word	0x0500000f


	//   ....[107]....
        /*0988*/ 	.word	0x0500000f


	//   ....[108]....
        /*098c*/ 	.word	0x0500000f


	//   ....[109]....
        /*0990*/ 	.word	0x0500000f


	//   ....[110]....
        /*0994*/ 	.word	0x0500000f


	//   ....[111]....
        /*0998*/ 	.word	0x0500000f


	//   ....[112]....
        /*099c*/ 	.word	0x0500000f


	//   ....[113]....
        /*09a0*/ 	.word	0x0500000f


	//   ....[114]....
        /*09a4*/ 	.word	0x0500000f


	//   ....[115]....
        /*09a8*/ 	.word	0x0500000f


	//   ....[116]....
        /*09ac*/ 	.word	0x0500000f


	//   ....[117]....
        /*09b0*/ 	.word	0x0500000f


	//   ....[118]....
        /*09b4*/ 	.word	0x0500000f


	//   ....[119]....
        /*09b8*/ 	.word	0x0500000f


	//   ....[120]....
        /*09bc*/ 	.word	0x0500000f


	//   ....[121]....
        /*09c0*/ 	.word	0x0500000f


	//   ....[122]....
        /*09c4*/ 	.word	0x0500000f


	//   ....[123]....
        /*09c8*/ 	.word	0x0500000f


	//   ....[124]....
        /*09cc*/ 	.word	0x0500000f


	//   ....[125]....
        /*09d0*/ 	.word	0x0500000f


	//   ....[126]....
        /*09d4*/ 	.word	0x0500000f


	//   ....[127]....
        /*09d8*/ 	.word	0x0500000f


	//   ....[128]....
        /*09dc*/ 	.word	0x0500000f


	//   ....[129]....
        /*09e0*/ 	.word	0x0500000f


	//   ....[130]....
        /*09e4*/ 	.word	0x0500000f


	//   ....[131]....
        /*09e8*/ 	.word	0x0500000f


	//   ....[132]....
        /*09ec*/ 	.word	0x0500000f


	//   ....[133]....
        /*09f0*/ 	.word	0x0500000f


	//   ....[134]....
        /*09f4*/ 	.word	0x0500000f


	//   ....[135]....
        /*09f8*/ 	.word	0x0500000f


	//   ....[136]....
        /*09fc*/ 	.word	0x0500000f


	//   ....[137]....
        /*0a00*/ 	.word	0x0500000f


	//   ....[138]....
        /*0a04*/ 	.word	0x0500000f


	//   ....[139]....
        /*0a08*/ 	.word	0x0500000f


	//   ....[140]....
        /*0a0c*/ 	.word	0x0500000f


	//   ....[141]....
        /*0a10*/ 	.word	0x0500000f


	//   ....[142]....
        /*0a14*/ 	.word	0x0500000f


	//   ....[143]....
        /*0a18*/ 	.word	0x0500000f


	//   ....[144]....
        /*0a1c*/ 	.word	0x0500000f


	//   ....[145]....
        /*0a20*/ 	.word	0x0500000f


	//   ....[146]....
        /*0a24*/ 	.word	0x0500000f


	//   ....[147]....
        /*0a28*/ 	.word	0x0500000f


	//   ....[148]....
        /*0a2c*/ 	.word	0x0500000f


	//   ....[149]....
        /*0a30*/ 	.word	0x0500000f


	//   ....[150]....
        /*0a34*/ 	.word	0x0500000f


	//   ....[151]....
        /*0a38*/ 	.word	0x0500000f


	//   ....[152]....
        /*0a3c*/ 	.word	0x0500000f


	//   ....[153]....
        /*0a40*/ 	.word	0x0500000f


	//   ....[154]....
        /*0a44*/ 	.word	0x0500000f


	//   ....[155]....
        /*0a48*/ 	.word	0x0500000f


	//   ....[156]....
        /*0a4c*/ 	.word	0x0500000f


	//   ....[157]....
        /*0a50*/ 	.word	0x0500000f


	//   ....[158]....
        /*0a54*/ 	.word	0x0500000f


	//   ....[159]....
        /*0a58*/ 	.word	0x0500000f


	//   ....[160]....
        /*0a5c*/ 	.word	0x0500000f


	//   ....[161]....
        /*0a60*/ 	.word	0x0500000f


	//   ....[162]....
        /*0a64*/ 	.word	0x0500000f


	//   ....[163]....
        /*0a68*/ 	.word	0x0500000f


	//   ....[164]....
        /*0a6c*/ 	.word	0x0500000f


	//   ....[165]....
        /*0a70*/ 	.word	0x0500000f


	//   ....[166]....
        /*0a74*/ 	.word	0x0500000f


	//   ....[167]....
        /*0a78*/ 	.word	0x0500000f


	//   ....[168]....
        /*0a7c*/ 	.word	0x0500000f


	//   ....[169]....
        /*0a80*/ 	.word	0x0500000f


	//   ....[170]....
        /*0a84*/ 	.word	0x0500000f


	//   ....[171]....
        /*0a88*/ 	.word	0x0500000f


	//   ....[172]....
        /*0a8c*/ 	.word	0x0500000f


	//   ....[173]....
        /*0a90*/ 	.word	0x0500000f


	//   ....[174]....
        /*0a94*/ 	.word	0x0500000f


	//   ....[175]....
        /*0a98*/ 	.word	0x0500000f


	//   ....[176]....
        /*0a9c*/ 	.word	0x0500000f


	//   ....[177]....
        /*0aa0*/ 	.word	0x0500000f


	//   ....[178]....
        /*0aa4*/ 	.word	0x0500000f


	//   ....[179]....
        /*0aa8*/ 	.word	0x0500000f


	//   ....[180]....
        /*0aac*/ 	.word	0x0500000f


	//   ....[181]....
        /*0ab0*/ 	.word	0x0500000f


	//   ....[182]....
        /*0ab4*/ 	.word	0x0500000f


	//   ....[183]....
        /*0ab8*/ 	.word	0x0500000f


	//   ....[184]....
        /*0abc*/ 	.word	0x0500000f


	//   ....[185]....
        /*0ac0*/ 	.word	0x0500000f


	//   ....[186]....
        /*0ac4*/ 	.word	0x0500000f


	//   ....[187]....
        /*0ac8*/ 	.word	0x0500000f


	//   ....[188]....
        /*0acc*/ 	.word	0x0500000f


	//   ....[189]....
        /*0ad0*/ 	.word	0x0500000f


	//   ....[190]....
        /*0ad4*/ 	.word	0x0500000f


	//   ....[191]....
        /*0ad8*/ 	.word	0x0500000f


	//   ....[192]....
        /*0adc*/ 	.word	0x0500000f


	//   ....[193]....
        /*0ae0*/ 	.word	0x0500000f


	//   ....[194]....
        /*0ae4*/ 	.word	0x0500000f


	//   ....[195]....
        /*0ae8*/ 	.word	0x0500000f


	//   ....[196]....
        /*0aec*/ 	.word	0x0500000f


	//   ....[197]....
        /*0af0*/ 	.word	0x0500000f


	//   ....[198]....
        /*0af4*/ 	.word	0x0500000f


	//   ....[199]....
        /*0af8*/ 	.word	0x0500000f


	//   ....[200]....
        /*0afc*/ 	.word	0x0500000f


	//   ....[201]....
        /*0b00*/ 	.word	0x0500000f


	//   ....[202]....
        /*0b04*/ 	.word	0x0500000f


	//   ....[203]....
        /*0b08*/ 	.word	0x0500000f


	//   ....[204]....
        /*0b0c*/ 	.word	0x0500000f


	//   ....[205]....
        /*0b10*/ 	.word	0x0500000f


	//   ....[206]....
        /*0b14*/ 	.word	0x0500000f


	//   ....[207]....
        /*0b18*/ 	.word	0x0500000f


	//   ....[208]....
        /*0b1c*/ 	.word	0x0500000f


	//   ....[209]....
        /*0b20*/ 	.word	0x0500000f


	//   ....[210]....
        /*0b24*/ 	.word	0x0500000f


	//   ....[211]....
        /*0b28*/ 	.word	0x0500000f


	//   ....[212]....
        /*0b2c*/ 	.word	0x0500000f


	//   ....[213]....
        /*0b30*/ 	.word	0x0500000f


	//   ....[214]....
        /*0b34*/ 	.word	0x0500000f


	//   ....[215]....
        /*0b38*/ 	.word	0x0500000f


	//   ....[216]....
        /*0b3c*/ 	.word	0x0500000f


	//   ....[217]....
        /*0b40*/ 	.word	0x0500000f


	//   ....[218]....
        /*0b44*/ 	.word	0x0500000f


	//   ....[219]....
        /*0b48*/ 	.word	0x0500000f


	//   ....[220]....
        /*0b4c*/ 	.word	0x0500000f


	//   ....[221]....
        /*0b50*/ 	.word	0x0500000f


	//   ....[222]....
        /*0b54*/ 	.word	0x0500000f


	//   ....[223]....
        /*0b58*/ 	.word	0x0500000f


	//   ....[224]....
        /*0b5c*/ 	.word	0x0500000f


	//   ....[225]....
        /*0b60*/ 	.word	0x0500000f


	//   ....[226]....
        /*0b64*/ 	.word	0x0500000f


	//   ....[227]....
        /*0b68*/ 	.word	0x0500000f


	//   ....[228]....
        /*0b6c*/ 	.word	0x0500000f


	//   ....[229]....
        /*0b70*/ 	.word	0x0500000f


	//   ....[230]....
        /*0b74*/ 	.word	0x0500000f


	//   ....[231]....
        /*0b78*/ 	.word	0x0500000f


	//   ....[232]....
        /*0b7c*/ 	.word	0x0500000f


	//   ....[233]....
        /*0b80*/ 	.word	0x0500000f


	//   ....[234]....
        /*0b84*/ 	.word	0x0500000f


	//   ....[235]....
        /*0b88*/ 	.word	0x0500000f


	//   ....[236]....
        /*0b8c*/ 	.word	0x0500000f


	//   ....[237]....
        /*0b90*/ 	.word	0x0500000f


	//   ....[238]....
        /*0b94*/ 	.word	0x0500000f


	//   ....[239]....
        /*0b98*/ 	.word	0x0500000f


	//   ....[240]....
        /*0b9c*/ 	.word	0x0500000f


	//   ....[241]....
        /*0ba0*/ 	.word	0x0500000f


	//   ....[242]....
        /*0ba4*/ 	.word	0x0500000f


	//   ....[243]....
        /*0ba8*/ 	.word	0x0500000f


	//   ....[244]....
        /*0bac*/ 	.word	0x0500000f


	//   ....[245]....
        /*0bb0*/ 	.word	0x0500000f


	//   ....[246]....
        /*0bb4*/ 	.word	0x0500000f


	//   ....[247]....
        /*0bb8*/ 	.word	0x0500000f


	//   ....[248]....
        /*0bbc*/ 	.word	0x0500000f


	//   ....[249]....
        /*0bc0*/ 	.word	0x0500000f


	//   ....[250]....
        /*0bc4*/ 	.word	0x0500000f


	//   ....[251]....
        /*0bc8*/ 	.word	0x0500000f


	//   ....[252]....
        /*0bcc*/ 	.word	0x0500000f


	//   ....[253]....
        /*0bd0*/ 	.word	0x0500000f


	//   ....[254]....
        /*0bd4*/ 	.word	0x0500000f


	//   ....[255]....
        /*0bd8*/ 	.word	0x0500000f


	//   ....[0]....
        /*0bdc*/ 	.word	0x0500000f


	//   ....[1]....
        /*0be0*/ 	.word	0x0500000f


	//   ....[2]....
        /*0be4*/ 	.word	0x0500000f


	//   ....[3]....
        /*0be8*/ 	.word	0x0500000f


	//   ....[4]....
        /*0bec*/ 	.word	0x0500000f


	//   ....[5]....
        /*0bf0*/ 	.word	0x0500000f


	//   ....[6]....
        /*0bf4*/ 	.word	0x0500000f


	//   ....[7]....
        /*0bf8*/ 	.word	0x0500000f


	//   ....[8]....
        /*0bfc*/ 	.word	0x0500000f


	//   ....[9]....
        /*0c00*/ 	.word	0x0500000f


	//   ....[10]....
        /*0c04*/ 	.word	0x0500000f


	//   ....[11]....
        /*0c08*/ 	.word	0x0500000f


	//   ....[12]....
        /*0c0c*/ 	.word	0x0500000f


	//   ....[13]....
        /*0c10*/ 	.word	0x0500000f


	//   ....[14]....
        /*0c14*/ 	.word	0x0500000f


	//   ....[15]....
        /*0c18*/ 	.word	0x0500000f


	//   ....[16]....
        /*0c1c*/ 	.word	0x0500000f


	//   ....[17]....
        /*0c20*/ 	.word	0x0500000f


	//   ....[18]....
        /*0c24*/ 	.word	0x0500000f


	//   ....[19]....
        /*0c28*/ 	.word	0x0500000f


	//   ....[20]....
        /*0c2c*/ 	.word	0x0500000f


	//   ....[21]....
        /*0c30*/ 	.word	0x0500000f


	//   ....[22]....
        /*0c34*/ 	.word	0x0500000f


	//   ....[23]....
        /*0c38*/ 	.word	0x0500000f


	//   ....[24]....
        /*0c3c*/ 	.word	0x0500000f


	//   ....[25]....
        /*0c40*/ 	.word	0x0500000f


	//   ....[26]....
        /*0c44*/ 	.word	0x0500000f


	//   ....[27]....
        /*0c48*/ 	.word	0x0500000f


	//   ....[28]....
        /*0c4c*/ 	.word	0x0500000f


	//   ....[29]....
        /*0c50*/ 	.word	0x0500000f


	//   ....[30]....
        /*0c54*/ 	.word	0x0500000f


	//   ....[31]....
        /*0c58*/ 	.word	0x0500000f


	//   ....[32]....
        /*0c5c*/ 	.word	0x0500000f


	//   ....[33]....
        /*0c60*/ 	.word	0x0500000f


	//   ....[34]....
        /*0c64*/ 	.word	0x0500000f


	//   ....[35]....
        /*0c68*/ 	.word	0x0500000f


	//   ....[36]....
        /*0c6c*/ 	.word	0x0500000f


	//   ....[37]....
        /*0c70*/ 	.word	0x0500000f


	//   ....[38]....
        /*0c74*/ 	.word	0x0500000f


	//   ....[39]....
        /*0c78*/ 	.word	0x0500000f


	//   ....[40]....
        /*0c7c*/ 	.word	0x0500000f


	//   ....[41]....
        /*0c80*/ 	.word	0x0500000f


	//   ....[42]....
        /*0c84*/ 	.word	0x0500000f


	//   ....[43]....
        /*0c88*/ 	.word	0x0500000f


	//   ....[44]....
        /*0c8c*/ 	.word	0x0500000f


	//   ....[45]....
        /*0c90*/ 	.word	0x0500000f


	//   ....[46]....
        /*0c94*/ 	.word	0x0500000f


	//   ....[47]....
        /*0c98*/ 	.word	0x0500000f


	//   ....[48]....
        /*0c9c*/ 	.word	0x0500000f


	//   ....[49]....
        /*0ca0*/ 	.word	0x0500000f


	//   ....[50]....
        /*0ca4*/ 	.word	0x0500000f


	//   ....[51]....
        /*0ca8*/ 	.word	0x0500000f


	//   ....[52]....
        /*0cac*/ 	.word	0x0500000f


	//   ....[53]....
        /*0cb0*/ 	.word	0x0500000f


	//   ....[54]....
        /*0cb4*/ 	.word	0x0500000f


	//   ....[55]....
        /*0cb8*/ 	.word	0x0500000f


	//   ....[56]....
        /*0cbc*/ 	.word	0x0500000f


	//   ....[57]....
        /*0cc0*/ 	.word	0x0500000f


	//   ....[58]....
        /*0cc4*/ 	.word	0x0500000f


	//   ....[59]....
        /*0cc8*/ 	.word	0x0500000f


	//   ....[60]....
        /*0ccc*/ 	.word	0x0500000f


	//   ....[61]....
        /*0cd0*/ 	.word	0x0500000f


	//   ....[62]....
        /*0cd4*/ 	.word	0x0500000f


	//   ....[63]....
        /*0cd8*/ 	.word	0x0500000f


	//   ....[64]....
        /*0cdc*/ 	.word	0x0500000f


	//   ....[65]....
        /*0ce0*/ 	.word	0x0500000f


	//   ....[66]....
        /*0ce4*/ 	.word	0x0500000f


	//   ....[67]....
        /*0ce8*/ 	.word	0x0500000f


	//   ....[68]....
        /*0cec*/ 	.word	0x0500000f


	//----- nvinfo : EIATTR_COOP_GROUP_INSTR_OFFSETS
	.align		4
.L_238:
        /*0cf0*/ 	.byte	0x04, 0x28
        /*0cf2*/ 	.short	(.L_240 - .L_239)


	//   ....[0]....
.L_239:
        /*0cf4*/ 	.word	0x00000070


	//   ....[1]....
        /*0cf8*/ 	.word	0x00000140


	//   ....[2]....
        /*0cfc*/ 	.word	0x00000190


	//   ....[3]....
        /*0d00*/ 	.word	0x000003c0


	//   ....[4]....
        /*0d04*/ 	.word	0x00000520


	//   ....[5]....
        /*0d08*/ 	.word	0x00000640


	//   ....[6]....
        /*0d0c*/ 	.word	0x000007a0


	//   ....[7]....
        /*0d10*/ 	.word	0x00003390


	//   ....[8]....
        /*0d14*/ 	.word	0x000033a0


	//   ....[9]....
        /*0d18*/ 	.word	0x00004220


	//   ....[10]....
        /*0d1c*/ 	.word	0x00004230


	//   ....[11]....
        /*0d20*/ 	.word	0x00005410


	//   ....[12]....
        /*0d24*/ 	.word	0x00005420


	//   ....[13]....
        /*0d28*/ 	.word	0x00006340


	//   ....[14]....
        /*0d2c*/ 	.word	0x00006350


	//   ....[15]....
        /*0d30*/ 	.word	0x000074d0


	//   ....[16]....
        /*0d34*/ 	.word	0x000074e0


	//   ....[17]....
        /*0d38*/ 	.word	0x000075f0


	//   ....[18]....
        /*0d3c*/ 	.word	0x00007600


	//   ....[19]....
        /*0d40*/ 	.word	0x00007960


	//   ....[20]....
        /*0d44*/ 	.word	0x00007980


	//   ....[21]....
        /*0d48*/ 	.word	0x00007a70


	//   ....[22]....
        /*0d4c*/ 	.word	0x00007a90


	//   ....[23]....
        /*0d50*/ 	.word	0x00008a90


	//   ....[24]....
        /*0d54*/ 	.word	0x00009190


	//   ....[25]....
        /*0d58*/ 	.word	0x000091a0


	//   ....[26]....
        /*0d5c*/ 	.word	0x000091b0


	//   ....[27]....
        /*0d60*/ 	.word	0x000091c0


	//   ....[28]....
        /*0d64*/ 	.word	0x000093c0


	//   ....[29]....
        /*0d68*/ 	.word	0x000093d0


	//   ....[30]....
        /*0d6c*/ 	.word	0x000093e0


	//   ....[31]....
        /*0d70*/ 	.word	0x000093f0


	//   ....[32]....
        /*0d74*/ 	.word	0x000095d0


	//   ....[33]....
        /*0d78*/ 	.word	0x000095e0


	//   ....[34]....
        /*0d7c*/ 	.word	0x000095f0


	//   ....[35]....
        /*0d80*/ 	.word	0x00009600


	//   ....[36]....
        /*0d84*/ 	.word	0x00009800


	//   ....[37]....
        /*0d88*/ 	.word	0x00009810


	//   ....[38]....
        /*0d8c*/ 	.word	0x00009820


	//   ....[39]....
        /*0d90*/ 	.word	0x00009830


	//   ....[40]....
        /*0d94*/ 	.word	0x0000db00


	//   ....[41]....
        /*0d98*/ 	.word	0x0000db20


	//   ....[42]....
        /*0d9c*/ 	.word	0x0000db30


	//   ....[43]....
        /*0da0*/ 	.word	0x0000db40


	//   ....[44]....
        /*0da4*/ 	.word	0x0000dc00


	//   ....[45]....
        /*0da8*/ 	.word	0x0000dc20


	//   ....[46]....
        /*0dac*/ 	.word	0x0000dc30


	//   ....[47]....
        /*0db0*/ 	.word	0x0000dc40


	//   ....[48]....
        /*0db4*/ 	.word	0x0000de20


	//   ....[49]....
        /*0db8*/ 	.word	0x0000de40


	//   ....[50]....
        /*0dbc*/ 	.word	0x0000de60


	//   ....[51]....
        /*0dc0*/ 	.word	0x0000de70


	//   ....[52]....
        /*0dc4*/ 	.word	0x0000def0


	//   ....[53]....
        /*0dc8*/ 	.word	0x0000df00


	//   ....[54]....
        /*0dcc*/ 	.word	0x0000df10


	//   ....[55]....
        /*0dd0*/ 	.word	0x0000df20


	//   ....[56]....
        /*0dd4*/ 	.word	0x00012b30


	//   ....[57]....
        /*0dd8*/ 	.word	0x00012d50


	//   ....[58]....
        /*0ddc*/ 	.word	0x00013630


	//   ....[59]....
        /*0de0*/ 	.word	0x00013740


	//   ....[60]....
        /*0de4*/ 	.word	0x00013b50


	//   ....[61]....
        /*0de8*/ 	.word	0x00013be0


	//   ....[62]....
        /*0dec*/ 	.word	0x00014d20


	//   ....[63]....
        /*0df0*/ 	.word	0x00014ef0


	//   ....[64]....
        /*0df4*/ 	.word	0x000155a0


	//   ....[65]....
        /*0df8*/ 	.word	0x000155c0


	//   ....[66]....
        /*0dfc*/ 	.word	0x00015cc0


	//   ....[67]....
        /*0e00*/ 	.word	0x00015e90


	//   ....[68]....
        /*0e04*/ 	.word	0x000175a0


	//   ....[69]....
        /*0e08*/ 	.word	0x000175c0


	//   ....[70]....
        /*0e0c*/ 	.word	0x00017a20


	//   ....[71]....
        /*0e10*/ 	.word	0x00017bf0


	//   ....[72]....
        /*0e14*/ 	.word	0x00018fc0


	//   ....[73]....
        /*0e18*/ 	.word	0x000191e0


	//   ....[74]....
        /*0e1c*/ 	.word	0x00019880


	//   ....[75]....
        /*0e20*/ 	.word	0x000198f0


	//   ....[76]....
        /*0e24*/ 	.word	0x00019f10


	//   ....[77]....
        /*0e28*/ 	.word	0x0001a0e0


	//   ....[78]....
        /*0e2c*/ 	.word	0x0001ae80


	//   ....[79]....
        /*0e30*/ 	.word	0x0001aec0


	//   ....[80]....
        /*0e34*/ 	.word	0x0001b0c0


	//   ....[81]....
        /*0e38*/ 	.word	0x0001b0f0


	//   ....[82]....
        /*0e3c*/ 	.word	0x0001c2f0


	//   ....[83]....
        /*0e40*/ 	.word	0x0001c320


	//   ....[84]....
        /*0e44*/ 	.word	0x0001c350


	//   ....[85]....
        /*0e48*/ 	.word	0x0001c380


	//   ....[86]....
        /*0e4c*/ 	.word	0x0001c3b0


	//   ....[87]....
        /*0e50*/ 	.word	0x0001c3e0


	//   ....[88]....
        /*0e54*/ 	.word	0x0001c410


	//   ....[89]....
        /*0e58*/ 	.word	0x0001c440


	//   ....[90]....
        /*0e5c*/ 	.word	0x0001c470


	//   ....[91]....
        /*0e60*/ 	.word	0x0001c4d0


	//   ....[92]....
        /*0e64*/ 	.word	0x0001c500


	//   ....[93]....
        /*0e68*/ 	.word	0x0001c530


	//   ....[94]....
        /*0e6c*/ 	.word	0x0001c560


	//   ....[95]....
        /*0e70*/ 	.word	0x0001c590


	//   ....[96]....
        /*0e74*/ 	.word	0x0001c5c0


	//   ....[97]....
        /*0e78*/ 	.word	0x0001c5f0


	//   ....[98]....
        /*0e7c*/ 	.word	0x0001c620


	//   ....[99]....
        /*0e80*/ 	.word	0x0001c650


	//   ....[100]....
        /*0e84*/ 	.word	0x0001c680


	//   ....[101]....
        /*0e88*/ 	.word	0x0001c6b0


	//   ....[102]....
        /*0e8c*/ 	.word	0x0001c6e0


	//   ....[103]....
        /*0e90*/ 	.word	0x0001c710


	//   ....[104]....
        /*0e94*/ 	.word	0x0001c740


	//   ....[105]....
        /*0e98*/ 	.word	0x0001c770


	//   ....[106]....
        /*0e9c*/ 	.word	0x0001c7a0


	//   ....[107]....
        /*0ea0*/ 	.word	0x0001c7d0


	//   ....[108]....
        /*0ea4*/ 	.word	0x0001c800


	//   ....[109]....
        /*0ea8*/ 	.word	0x0001c830


	//   ....[110]....
        /*0eac*/ 	.word	0x0001c860


	//   ....[111]....
        /*0eb0*/ 	.word	0x0001c890


	//   ....[112]....
        /*0eb4*/ 	.word	0x0001c8c0


	//   ....[113]....
        /*0eb8*/ 	.word	0x0001c8f0


	//   ....[114]....
        /*0ebc*/ 	.word	0x0001c920


	//   ....[115]....
        /*0ec0*/ 	.word	0x0001c980


	//   ....[116]....
        /*0ec4*/ 	.word	0x0001c9b0


	//   ....[117]....
        /*0ec8*/ 	.word	0x0001c9e0


	//   ....[118]....
        /*0ecc*/ 	.word	0x0001ca40


	//   ....[119]....
        /*0ed0*/ 	.word	0x0001ca70


	//   ....[120]....
        /*0ed4*/ 	.word	0x0001caa0


	//   ....[121]....
        /*0ed8*/ 	.word	0x0001cad0


	//   ....[122]....
        /*0edc*/ 	.word	0x0001cb00


	//   ....[123]....
        /*0ee0*/ 	.word	0x0001cb30


	//   ....[124]....
        /*0ee4*/ 	.word	0x0001cb90


	//   ....[125]....
        /*0ee8*/ 	.word	0x0001cbc0


	//   ....[126]....
        /*0eec*/ 	.word	0x0001cbf0


	//   ....[127]....
        /*0ef0*/ 	.word	0x0001cc20


	//   ....[128]....
        /*0ef4*/ 	.word	0x0001cc50


	//   ....[129]....
        /*0ef8*/ 	.word	0x0001cc80


	//   ....[130]....
        /*0efc*/ 	.word	0x0001ccb0


	//   ....[131]....
        /*0f00*/ 	.word	0x0001cce0


	//   ....[132]....
        /*0f04*/ 	.word	0x0001cd10


	//   ....[133]....
        /*0f08*/ 	.word	0x0001cd40


	//   ....[134]....
        /*0f0c*/ 	.word	0x0001cd70


	//   ....[135]....
        /*0f10*/ 	.word	0x0001cda0


	//   ....[136]....
        /*0f14*/ 	.word	0x0001cdd0


	//   ....[137]....
        /*0f18*/ 	.word	0x0001ce00


	//   ....[138]....
        /*0f1c*/ 	.word	0x0001ce30


	//   ....[139]....
        /*0f20*/ 	.word	0x0001ce60


	//   ....[140]....
        /*0f24*/ 	.word	0x0001ce90


	//   ....[141]....
        /*0f28*/ 	.word	0x0001cec0


	//   ....[142]....
        /*0f2c*/ 	.word	0x0001cef0


	//   ....[143]....
        /*0f30*/ 	.word	0x0001cf20


	//   ....[144]....
        /*0f34*/ 	.word	0x0001cf50


	//   ....[145]....
        /*0f38*/ 	.word	0x0001cf80


	//   ....[146]....
        /*0f3c*/ 	.word	0x0001cfb0


	//   ....[147]....
        /*0f40*/ 	.word	0x0001cfe0


	//   ....[148]....
        /*0f44*/ 	.word	0x0001d010


	//   ....[149]....
        /*0f48*/ 	.word	0x0001d040


	//   ....[150]....
        /*0f4c*/ 	.word	0x0001d070


	//   ....[151]....
        /*0f50*/ 	.word	0x0001d0a0


	//   ....[152]....
        /*0f54*/ 	.word	0x0001d0d0


	//   ....[153]....
        /*0f58*/ 	.word	0x0001d100


	//   ....[154]....
        /*0f5c*/ 	.word	0x0001d130


	//   ....[155]....
        /*0f60*/ 	.word	0x0001d160


	//   ....[156]....
        /*0f64*/ 	.word	0x0001d190


	//   ....[157]....
        /*0f68*/ 	.word	0x0001d1c0


	//   ....[158]....
        /*0f6c*/ 	.word	0x0001d1f0


	//   ....[159]....
        /*0f70*/ 	.word	0x0001d220


	//   ....[160]....
        /*0f74*/ 	.word	0x0001d250


	//   ....[161]....
        /*0f78*/ 	.word	0x0001d280


	//   ....[162]....
        /*0f7c*/ 	.word	0x0001d2b0


	//   ....[163]....
        /*0f80*/ 	.word	0x0001d2e0


	//   ....[164]....
        /*0f84*/ 	.word	0x0001d310


	//   ....[165]....
        /*0f88*/ 	.word	0x0001d340


	//   ....[166]....
        /*0f8c*/ 	.word	0x0001d370


	//   ....[167]....
        /*0f90*/ 	.word	0x0001d3a0


	//   ....[168]....
        /*0f94*/ 	.word	0x0001d3d0


	//   ....[169]....
        /*0f98*/ 	.word	0x0001d400


	//   ....[170]....
        /*0f9c*/ 	.word	0x0001d430


	//   ....[171]....
        /*0fa0*/ 	.word	0x0001d450


	//   ....[172]....
        /*0fa4*/ 	.word	0x0001d480


	//   ....[173]....
        /*0fa8*/ 	.word	0x0001d490


	//   ....[174]....
        /*0fac*/ 	.word	0x0001d4c0


	//   ....[175]....
        /*0fb0*/ 	.word	0x0001d4d0


	//   ....[176]....
        /*0fb4*/ 	.word	0x0001d500


	//   ....[177]....
        /*0fb8*/ 	.word	0x0001d510


	//   ....[178]....
        /*0fbc*/ 	.word	0x0001d540


	//   ....[179]....
        /*0fc0*/ 	.word	0x0001d550


	//   ....[180]....
        /*0fc4*/ 	.word	0x0001d580


	//   ....[181]....
        /*0fc8*/ 	.word	0x0001d590


	//   ....[182]....
        /*0fcc*/ 	.word	0x0001d5c0


	//   ....[183]....
        /*0fd0*/ 	.word	0x0001d5d0


	//   ....[184]....
        /*0fd4*/ 	.word	0x0001d600


	//   ....[185]....
        /*0fd8*/ 	.word	0x0001d610


	//   ....[186]....
        /*0fdc*/ 	.word	0x0001d640


	//   ....[187]....
        /*0fe0*/ 	.word	0x0001d650


	//   ....[188]....
        /*0fe4*/ 	.word	0x0001d660


	//   ....[189]....
        /*0fe8*/ 	.word	0x0001d670


	//   ....[190]....
        /*0fec*/ 	.word	0x0001d6a0


	//   ....[191]....
        /*0ff0*/ 	.word	0x0001d6b0


	//   ....[192]....
        /*0ff4*/ 	.word	0x0001d6e0


	//   ....[193]....
        /*0ff8*/ 	.word	0x0001d6f0


	//   ....[194]....
        /*0ffc*/ 	.word	0x0001d720


	//   ....[195]....
        /*1000*/ 	.word	0x0001d730


	//   ....[196]....
        /*1004*/ 	.word	0x0001d760


	//   ....[197]....
        /*1008*/ 	.word	0x0001d790


	//   ....[198]....
        /*100c*/ 	.word	0x0001d7a0


	//   ....[199]....
        /*1010*/ 	.word	0x0001d7d0


	//   ....[200]....
        /*1014*/ 	.word	0x0001d7e0


	//   ....[201]....
        /*1018*/ 	.word	0x0001d810


	//   ....[202]....
        /*101c*/ 	.word	0x0001d840


	//   ....[203]....
        /*1020*/ 	.word	0x0001d850


	//   ....[204]....
        /*1024*/ 	.word	0x0001d860


	//   ....[205]....
        /*1028*/ 	.word	0x0001d890


	//   ....[206]....
        /*102c*/ 	.word	0x0001d910


	//   ....[207]....
        /*1030*/ 	.word	0x0001d970


	//   ....[208]....
        /*1034*/ 	.word	0x0001d9a0


	//   ....[209]....
        /*1038*/ 	.word	0x0001d9d0


	//   ....[210]....
        /*103c*/ 	.word	0x0001e6c0


	//   ....[211]....
        /*1040*/ 	.word	0x0001e6e0


	//   ....[212]....
        /*1044*/ 	.word	0x0001e700


	//   ....[213]....
        /*1048*/ 	.word	0x0001e710


	//   ....[214]....
        /*104c*/ 	.word	0x0001f130


	//   ....[215]....
        /*1050*/ 	.word	0x0001f140


	//   ....[216]....
        /*1054*/ 	.word	0x0001f2c0


	//   ....[217]....
        /*1058*/ 	.word	0x0001f2d0


	//   ....[218]....
        /*105c*/ 	.word	0x0001f460


	//   ....[219]....
        /*1060*/ 	.word	0x0001f470


	//   ....[220]....
        /*1064*/ 	.word	0x0001f600


	//   ....[221]....
        /*1068*/ 	.word	0x0001f610


	//   ....[222]....
        /*106c*/ 	.word	0x0001fa40


	//   ....[223]....
        /*1070*/ 	.word	0x0001fa50


	//   ....[224]....
        /*1074*/ 	.word	0x00020bd0


	//   ....[225]....
        /*1078*/ 	.word	0x00020be0


	//   ....[226]....
        /*107c*/ 	.word	0x00022340


	//   ....[227]....
        /*1080*/ 	.word	0x00022350


	//   ....[228]....
        /*1084*/ 	.word	0x000224e0


	//   ....[229]....
        /*1088*/ 	.word	0x000224f0


	//   ....[230]....
        /*108c*/ 	.word	0x00022680


	//   ....[231]....
        /*1090*/ 	.word	0x00022690


	//   ....[232]....
        /*1094*/ 	.word	0x00022820


	//   ....[233]....
        /*1098*/ 	.word	0x00022830


	//   ....[234]....
        /*109c*/ 	.word	0x00022a10


	//   ....[235]....
        /*10a0*/ 	.word	0x00022bf0


	//   ....[236]....
        /*10a4*/ 	.word	0x00022c20


	//   ....[237]....
        /*10a8*/ 	.word	0x00022c50


	//   ....[238]....
        /*10ac*/ 	.word	0x00022c80


	//   ....[239]....
        /*10b0*/ 	.word	0x00022cb0


	//   ....[240]....
        /*10b4*/ 	.word	0x00022ce0


	//   ....[241]....
        /*10b8*/ 	.word	0x00022e60


	//   ....[242]....
        /*10bc*/ 	.word	0x00022e90


	//   ....[243]....
        /*10c0*/ 	.word	0x00022ec0


	//   ....[244]....
        /*10c4*/ 	.word	0x00022ef0


	//   ....[245]....
        /*10c8*/ 	.word	0x00022f20


	//   ....[246]....
        /*10cc*/ 	.word	0x00022f50


	//   ....[247]....
        /*10d0*/ 	.word	0x00022fe0


	//   ....[248]....
        /*10d4*/ 	.word	0x00023010


	//   ....[249]....
        /*10d8*/ 	.word	0x00023020


	//   ....[250]....
        /*10dc*/ 	.word	0x00023060


	//   ....[251]....
        /*10e0*/ 	.word	0x00024940


	//   ....[252]....
        /*10e4*/ 	.word	0x00026bd0


	//   ....[253]....
        /*10e8*/ 	.word	0x00026c00


	//   ....[254]....
        /*10ec*/ 	.word	0x00026cc0


	//   ....[255]....
        /*10f0*/ 	.word	0x00026cd0


	//   ....[0]....
        /*10f4*/ 	.word	0x00026d40


	//   ....[1]....
        /*10f8*/ 	.word	0x00026d50


	//   ....[2]....
        /*10fc*/ 	.word	0x00026d60


	//   ....[3]....
        /*1100*/ 	.word	0x00026de0


	//   ....[4]....
        /*1104*/ 	.word	0x00027100


	//   ....[5]....
        /*1108*/ 	.word	0x00027120


	//   ....[6]....
        /*110c*/ 	.word	0x000271b0


	//   ....[7]....
        /*1110*/ 	.word	0x000271c0


	//   ....[8]....
        /*1114*/ 	.word	0x00027240


	//   ....[9]....
        /*1118*/ 	.word	0x00027250


	//   ....[10]....
        /*111c*/ 	.word	0x00027260


	//   ....[11]....
        /*1120*/ 	.word	0x00027270


	//   ....[12]....
        /*1124*/ 	.word	0x000279d0


	//   ....[13]....
        /*1128*/ 	.word	0x00027a00


	//   ....[14]....
        /*112c*/ 	.word	0x00027a30


	//   ....[15]....
        /*1130*/ 	.word	0x00027aa0


	//   ....[16]....
        /*1134*/ 	.word	0x00027ac0


	//   ....[17]....
        /*1138*/ 	.word	0x00027b40


	//   ....[18]....
        /*113c*/ 	.word	0x00027b60


	//   ....[19]....
        /*1140*/ 	.word	0x00027be0


	//   ....[20]....
        /*1144*/ 	.word	0x00027c00


	//   ....[21]....
        /*1148*/ 	.word	0x00027c80


	//   ....[22]....
        /*114c*/ 	.word	0x00027ca0


	//   ....[23]....
        /*1150*/ 	.word	0x00027d20


	//   ....[24]....
        /*1154*/ 	.word	0x00027d40


	//   ....[25]....
        /*1158*/ 	.word	0x00027dc0


	//   ....[26]....
        /*115c*/ 	.word	0x00027de0


	//   ....[27]....
        /*1160*/ 	.word	0x00027df0


	//   ....[28]....
        /*1164*/ 	.word	0x00028540


	//   ....[29]....
        /*1168*/ 	.word	0x00028560


	//   ....[30]....
        /*116c*/ 	.word	0x000285c0


	//   ....[31]....
        /*1170*/ 	.word	0x000285d0


	//   ....[32]....
        /*1174*/ 	.word	0x00028620


	//   ....[33]....
        /*1178*/ 	.word	0x00028630


	//   ....[34]....
        /*117c*/ 	.word	0x00028640


	//   ....[35]....
        /*1180*/ 	.word	0x00028690


	//   ....[36]....
        /*1184*/ 	.word	0x000289a0


	//   ....[37]....
        /*1188*/ 	.word	0x000289b0


	//   ....[38]....
        /*118c*/ 	.word	0x00028a10


	//   ....[39]....
        /*1190*/ 	.word	0x00028a20


	//   ....[40]....
        /*1194*/ 	.word	0x00028a70


	//   ....[41]....
        /*1198*/ 	.word	0x00028a80


	//   ....[42]....
        /*119c*/ 	.word	0x00028a90


	//   ....[43]....
        /*11a0*/ 	.word	0x00028ae0


	//   ....[44]....
        /*11a4*/ 	.word	0x00029c00


	//   ....[45]....
        /*11a8*/ 	.word	0x00029c30


	//   ....[46]....
        /*11ac*/ 	.word	0x00029c90


	//   ....[47]....
        /*11b0*/ 	.word	0x00029cc0


	//   ....[48]....
        /*11b4*/ 	.word	0x00029cf0


	//   ....[49]....
        /*11b8*/ 	.word	0x00029d20


	//   ....[50]....
        /*11bc*/ 	.word	0x00029d50


	//   ....[51]....
        /*11c0*/ 	.word	0x00029d80


	//   ....[52]....
        /*11c4*/ 	.word	0x00029f20


	//   ....[53]....
        /*11c8*/ 	.word	0x00029f50


	//   ....[54]....
        /*11cc*/ 	.word	0x00029f80


	//   ....[55]....
        /*11d0*/ 	.word	0x00029fb0


	//   ....[56]....
        /*11d4*/ 	.word	0x00029fe0


	//   ....[57]....
        /*11d8*/ 	.word	0x0002a010


	//   ....[58]....
        /*11dc*/ 	.word	0x0002a0d0


	//   ....[59]....
        /*11e0*/ 	.word	0x0002a0f0


	//   ....[60]....
        /*11e4*/ 	.word	0x0002a110


	//   ....[61]....
        /*11e8*/ 	.word	0x0002a170


	//   ....[62]....
        /*11ec*/ 	.word	0x0002ab90


	//   ....[63]....
        /*11f0*/ 	.word	0x0002af50


	//   ....[64]....
        /*11f4*/ 	.word	0x0002afe0


	//   ....[65]....
        /*11f8*/ 	.word	0x0002b070


	//   ....[66]....
        /*11fc*/ 	.word	0x0002b100


	//   ....[67]....
        /*1200*/ 	.word	0x0002b1e0


	//   ....[68]....
        /*1204*/ 	.word	0x0002b270


	//   ....[69]....
        /*1208*/ 	.word	0x0002b310


	//   ....[70]....
        /*120c*/ 	.word	0x0002b3a0


	//   ....[71]....
        /*1210*/ 	.word	0x0002b480


	//   ....[72]....
        /*1214*/ 	.word	0x0002b510


	//   ....[73]....
        /*1218*/ 	.word	0x0002b5a0


	//   ....[74]....
        /*121c*/ 	.word	0x0002b630


	//   ....[75]....
        /*1220*/ 	.word	0x0002b700


	//   ....[76]....
        /*1224*/ 	.word	0x0002b7a0


	//   ....[77]....
        /*1228*/ 	.word	0x0002b830


	//   ....[78]....
        /*122c*/ 	.word	0x0002b880


	//   ....[79]....
        /*1230*/ 	.word	0x0002b8d0


	//   ....[80]....
        /*1234*/ 	.word	0x0002b960


	//   ....[81]....
        /*1238*/ 	.word	0x0002b9f0


	//   ....[82]....
        /*123c*/ 	.word	0x0002ba40


	//   ....[83]....
        /*1240*/ 	.word	0x0002ba90


	//   ....[84]....
        /*1244*/ 	.word	0x0002bb20


	//   ....[85]....
        /*1248*/ 	.word	0x0002bbb0


	//   ....[86]....
        /*124c*/ 	.word	0x0002bc00


	//   ....[87]....
        /*1250*/ 	.word	0x0002bc50


	//   ....[88]....
        /*1254*/ 	.word	0x0002bce0


	//   ....[89]....
        /*1258*/ 	.word	0x0002bd70


	//   ....[90]....
        /*125c*/ 	.word	0x0002bdc0


	//   ....[91]....
        /*1260*/ 	.word	0x0002be10


	//   ....[92]....
        /*1264*/ 	.word	0x0002bf10


	//   ....[93]....
        /*1268*/ 	.word	0x0002bfc0


	//   ....[94]....
        /*126c*/ 	.word	0x0002c020


	//   ....[95]....
        /*1270*/ 	.word	0x0002c0a0


	//   ....[96]....
        /*1274*/ 	.word	0x0002c120


	//   ....[97]....
        /*1278*/ 	.word	0x0002c170


	//   ....[98]....
        /*127c*/ 	.word	0x0002c1c0


	//   ....[99]....
        /*1280*/ 	.word	0x0002c210


	//   ....[100]....
        /*1284*/ 	.word	0x0002c370


	//   ....[101]....
        /*1288*/ 	.word	0x0002c410


	//   ....[102]....
        /*128c*/ 	.word	0x0002c470


	//   ....[103]....
        /*1290*/ 	.word	0x0002c4e0


	//   ....[104]....
        /*1294*/ 	.word	0x0002c580


	//   ....[105]....
        /*1298*/ 	.word	0x0002c5d0


	//   ....[106]....
        /*129c*/ 	.word	0x0002c620


	//   ....[107]....
        /*12a0*/ 	.word	0x0002c670


	//   ....[108]....
        /*12a4*/ 	.word	0x0002cad0


	//   ....[109]....
        /*12a8*/ 	.word	0x0002cbf0


	//   ....[110]....
        /*12ac*/ 	.word	0x0002cd10


	//   ....[111]....
        /*12b0*/ 	.word	0x0002ce30


	//   ....[112]....
        /*12b4*/ 	.word	0x0002cf60


	//   ....[113]....
        /*12b8*/ 	.word	0x0002d080


	//   ....[114]....
        /*12bc*/ 	.word	0x0002d1b0


	//   ....[115]....
        /*12c0*/ 	.word	0x0002d2d0


	//   ....[116]....
        /*12c4*/ 	.word	0x0002d3f0


	//   ....[117]....
        /*12c8*/ 	.word	0x0002d510


	//   ....[118]....
        /*12cc*/ 	.word	0x0002d5d0


	//   ....[119]....
        /*12d0*/ 	.word	0x0002d620


	//   ....[120]....
        /*12d4*/ 	.word	0x0002d680


	//   ....[121]....
        /*12d8*/ 	.word	0x0002d6d0


	//   ....[122]....
        /*12dc*/ 	.word	0x0002d730


	//   ....[123]....
        /*12e0*/ 	.word	0x0002d780


	//   ....[124]....
        /*12e4*/ 	.word	0x0002d800


	//   ....[125]....
        /*12e8*/ 	.word	0x0002d870


	//   ....[126]....
        /*12ec*/ 	.word	0x0002d8d0


	//   ....[127]....
        /*12f0*/ 	.word	0x0002d920


	//   ....[128]....
        /*12f4*/ 	.word	0x0002d9a0


	//   ....[129]....
        /*12f8*/ 	.word	0x0002da10


	//   ....[130]....
        /*12fc*/ 	.word	0x0002da70


	//   ....[131]....
        /*1300*/ 	.word	0x0002dac0


	//   ....[132]....
        /*1304*/ 	.word	0x0002db40


	//   ....[133]....
        /*1308*/ 	.word	0x0002dbb0


	//   ....[134]....
        /*130c*/ 	.word	0x0002dc10


	//   ....[135]....
        /*1310*/ 	.word	0x0002dc60


	//   ....[136]....
        /*1314*/ 	.word	0x0002dce0


	//   ....[137]....
        /*1318*/ 	.word	0x0002dd50


	//   ....[138]....
        /*131c*/ 	.word	0x0002ddb0


	//   ....[139]....
        /*1320*/ 	.word	0x0002de00


	//   ....[140]....
        /*1324*/ 	.word	0x0002de80


	//   ....[141]....
        /*1328*/ 	.word	0x0002def0


	//   ....[142]....
        /*132c*/ 	.word	0x0002df50


	//   ....[143]....
        /*1330*/ 	.word	0x0002dfa0


	//   ....[144]....
        /*1334*/ 	.word	0x0002e020


	//   ....[145]....
        /*1338*/ 	.word	0x0002e090


	//   ....[146]....
        /*133c*/ 	.word	0x0002e0f0


	//   ....[147]....
        /*1340*/ 	.word	0x0002e140


	//   ....[148]....
        /*1344*/ 	.word	0x0002e1b0


	//   ....[149]....
        /*1348*/ 	.word	0x0002e210


	//   ....[150]....
        /*134c*/ 	.word	0x0002e270


	//   ....[151]....
        /*1350*/ 	.word	0x0002e2c0


	//   ....[152]....
        /*1354*/ 	.word	0x0002e330


	//   ....[153]....
        /*1358*/ 	.word	0x0002e380


	//   ....[154]....
        /*135c*/ 	.word	0x0002e3e0


	//   ....[155]....
        /*1360*/ 	.word	0x0002e430


	//   ....[156]....
        /*1364*/ 	.word	0x0002e4b0


	//   ....[157]....
        /*1368*/ 	.word	0x0002e520


	//   ....[158]....
        /*136c*/ 	.word	0x0002e580


	//   ....[159]....
        /*1370*/ 	.word	0x0002e5d0


	//   ....[160]....
        /*1374*/ 	.word	0x0002e630


	//   ....[161]....
        /*1378*/ 	.word	0x0002e680


	//   ....[162]....
        /*137c*/ 	.word	0x0002e6e0


	//   ....[163]....
        /*1380*/ 	.word	0x0002e730


	//   ....[164]....
        /*1384*/ 	.word	0x0002e790


	//   ....[165]....
        /*1388*/ 	.word	0x0002e7e0


	//   ....[166]....
        /*138c*/ 	.word	0x0002e840


	//   ....[167]....
        /*1390*/ 	.word	0x0002e890


	//   ....[168]....
        /*1394*/ 	.word	0x0002e8f0


	//   ....[169]....
        /*1398*/ 	.word	0x0002e940


	//   ....[170]....
        /*139c*/ 	.word	0x0002e9a0


	//   ....[171]....
        /*13a0*/ 	.word	0x0002e9f0


	//   ....[172]....
        /*13a4*/ 	.word	0x0002ea50


	//   ....[173]....
        /*13a8*/ 	.word	0x0002eaa0


	//   ....[174]....
        /*13ac*/ 	.word	0x0002eb00


	//   ....[175]....
        /*13b0*/ 	.word	0x0002eb50


	//   ....[176]....
        /*13b4*/ 	.word	0x0002ebd0


	//   ....[177]....
        /*13b8*/ 	.word	0x0002ec40


	//   ....[178]....
        /*13bc*/ 	.word	0x0002eca0


	//   ....[179]....
        /*13c0*/ 	.word	0x0002ecf0


	//   ....[180]....
        /*13c4*/ 	.word	0x0002ed70


	//   ....[181]....
        /*13c8*/ 	.word	0x0002ede0


	//   ....[182]....
        /*13cc*/ 	.word	0x0002ee40


	//   ....[183]....
        /*13d0*/ 	.word	0x0002ee90


	//   ....[184]....
        /*13d4*/ 	.word	0x0002ef10


	//   ....[185]....
        /*13d8*/ 	.word	0x0002ef80


	//   ....[186]....
        /*13dc*/ 	.word	0x0002efe0


	//   ....[187]....
        /*13e0*/ 	.word	0x0002f030


	//   ....[188]....
        /*13e4*/ 	.word	0x0002f0b0


	//   ....[189]....
        /*13e8*/ 	.word	0x0002f120


	//   ....[190]....
        /*13ec*/ 	.word	0x0002f180


	//   ....[191]....
        /*13f0*/ 	.word	0x0002f1d0


	//   ....[192]....
        /*13f4*/ 	.word	0x0002f250


	//   ....[193]....
        /*13f8*/ 	.word	0x0002f2a0


	//   ....[194]....
        /*13fc*/ 	.word	0x0002f300


	//   ....[195]....
        /*1400*/ 	.word	0x0002f350


	//   ....[196]....
        /*1404*/ 	.word	0x0002f3b0


	//   ....[197]....
        /*1408*/ 	.word	0x0002f400


	//   ....[198]....
        /*140c*/ 	.word	0x0002f460


	//   ....[199]....
        /*1410*/ 	.word	0x0002f4b0


	//   ....[200]....
        /*1414*/ 	.word	0x0002f510


	//   ....[201]....
        /*1418*/ 	.word	0x0002f560


	//   ....[202]....
        /*141c*/ 	.word	0x0002f5c0


	//   ....[203]....
        /*1420*/ 	.word	0x0002f610


	//   ....[204]....
        /*1424*/ 	.word	0x0002f670


	//   ....[205]....
        /*1428*/ 	.word	0x0002f6e0


	//   ....[206]....
        /*142c*/ 	.word	0x0002f740


	//   ....[207]....
        /*1430*/ 	.word	0x0002f790


	//   ....[208]....
        /*1434*/ 	.word	0x0002f810


	//   ....[209]....
        /*1438*/ 	.word	0x0002f880


	//   ....[210]....
        /*143c*/ 	.word	0x0002f8e0


	//   ....[211]....
        /*1440*/ 	.word	0x0002f930


	//   ....[212]....
        /*1444*/ 	.word	0x0002f9b0


	//   ....[213]....
        /*1448*/ 	.word	0x0002fa20


	//   ....[214]....
        /*144c*/ 	.word	0x0002fa80


	//   ....[215]....
        /*1450*/ 	.word	0x0002fad0


	//   ....[216]....
        /*1454*/ 	.word	0x0002fb50


	//   ....[217]....
        /*1458*/ 	.word	0x0002fbc0


	//   ....[218]....
        /*145c*/ 	.word	0x0002fc20


	//   ....[219]....
        /*1460*/ 	.word	0x0002fc70


	//   ....[220]....
        /*1464*/ 	.word	0x0002fcd0


	//   ....[221]....
        /*1468*/ 	.word	0x0002fd40


	//   ....[222]....
        /*146c*/ 	.word	0x0002fda0


	//   ....[223]....
        /*1470*/ 	.word	0x0002fdf0


	//   ....[224]....
        /*1474*/ 	.word	0x0002fe70


	//   ....[225]....
        /*1478*/ 	.word	0x0002fee0


	//   ....[226]....
        /*147c*/ 	.word	0x0002ff40


	//   ....[227]....
        /*1480*/ 	.word	0x0002ff90


	//   ....[228]....
        /*1484*/ 	.word	0x00030010


	//   ....[229]....
        /*1488*/ 	.word	0x00030080


	//   ....[230]....
        /*148c*/ 	.word	0x000300e0


	//   ....[231]....
        /*1490*/ 	.word	0x00030130


	//   ....[232]....
        /*1494*/ 	.word	0x000301b0


	//   ....[233]....
        /*1498*/ 	.word	0x00030260


	//   ....[234]....
        /*149c*/ 	.word	0x000302d0


	//   ....[235]....
        /*14a0*/ 	.word	0x00030380


	//   ....[236]....
        /*14a4*/ 	.word	0x00030720


	//   ....[237]....
        /*14a8*/ 	.word	0x00030770


	//   ....[238]....
        /*14ac*/ 	.word	0x00030800


	//   ....[239]....
        /*14b0*/ 	.word	0x00030890


	//   ....[240]....
        /*14b4*/ 	.word	0x00030920


	//   ....[241]....
        /*14b8*/ 	.word	0x000309b0


	//   ....[242]....
        /*14bc*/ 	.word	0x00030a40


	//   ....[243]....
        /*14c0*/ 	.word	0x00030ad0


	//   ....[244]....
        /*14c4*/ 	.word	0x00030b50


	//   ....[245]....
        /*14c8*/ 	.word	0x00030ba0


	//   ....[246]....
        /*14cc*/ 	.word	0x00030c40


	//   ....[247]....
        /*14d0*/ 	.word	0x00030cd0


	//   ....[248]....
        /*14d4*/ 	.word	0x00030d60


	//   ....[249]....
        /*14d8*/ 	.word	0x00030db0


	//   ....[250]....
        /*14dc*/ 	.word	0x00030e40


	//   ....[251]....
        /*14e0*/ 	.word	0x00030ed0


	//   ....[252]....
        /*14e4*/ 	.word	0x00030f60


	//   ....[253]....
        /*14e8*/ 	.word	0x00030ff0


	//   ....[254]....
        /*14ec*/ 	.word	0x00031080


	//   ....[255]....
        /*14f0*/ 	.word	0x00031110


	//   ....[0]....
        /*14f4*/ 	.word	0x000311d0


	//   ....[1]....
        /*14f8*/ 	.word	0x000314b0


	//   ....[2]....
        /*14fc*/ 	.word	0x000315a0


	//   ....[3]....
        /*1500*/ 	.word	0x00031660


	//   ....[4]....
        /*1504*/ 	.word	0x00031740


	//   ....[5]....
        /*1508*/ 	.word	0x000317f0


	//   ....[6]....
        /*150c*/ 	.word	0x00031850


	//   ....[7]....
        /*1510*/ 	.word	0x00031930


	//   ....[8]....
        /*1514*/ 	.word	0x00031990


	//   ....[9]....
        /*1518*/ 	.word	0x00031a60


	//   ....[10]....
        /*151c*/ 	.word	0x00031ba0


	//   ....[11]....
        /*1520*/ 	.word	0x00031c30


	//   ....[12]....
        /*1524*/ 	.word	0x00031d30


	//   ....[13]....
        /*1528*/ 	.word	0x00031dd0


	//   ....[14]....
        /*152c*/ 	.word	0x00031e30


	//   ....[15]....
        /*1530*/ 	.word	0x00031f20


	//   ....[16]....
        /*1534*/ 	.word	0x00031f80


	//   ....[17]....
        /*1538*/ 	.word	0x00032020


	//   ....[18]....
        /*153c*/ 	.word	0x00032120


	//   ....[19]....
        /*1540*/ 	.word	0x00032190


	//   ....[20]....
        /*1544*/ 	.word	0x000321f0


	//   ....[21]....
        /*1548*/ 	.word	0x000322d0


	//   ....[22]....
        /*154c*/ 	.word	0x00032330


	//   ....[23]....
        /*1550*/ 	.word	0x00032420


	//   ....[24]....
        /*1554*/ 	.word	0x00032480


	//   ....[25]....
        /*1558*/ 	.word	0x00032570


	//   ....[26]....
        /*155c*/ 	.word	0x000325d0


	//   ....[27]....
        /*1560*/ 	.word	0x000326c0


	//   ....[28]....
        /*1564*/ 	.word	0x00032720


	//   ....[29]....
        /*1568*/ 	.word	0x00032810


	//   ....[30]....
        /*156c*/ 	.word	0x00032870


	//   ....[31]....
        /*1570*/ 	.word	0x00032960


	//   ....[32]....
        /*1574*/ 	.word	0x000329c0


	//   ....[33]....
        /*1578*/ 	.word	0x00032a90


	//   ....[34]....
        /*157c*/ 	.word	0x00032bc0


	//   ....[35]....
        /*1580*/ 	.word	0x00032c60


	//   ....[36]....
        /*1584*/ 	.word	0x00032cc0


	//   ....[37]....
        /*1588*/ 	.word	0x00032d80


	//   ....[38]....
        /*158c*/ 	.word	0x00032de0


	//   ....[39]....
        /*1590*/ 	.word	0x00032ea0


	//   ....[40]....
        /*1594*/ 	.word	0x00032f00


	//   ....[41]....
        /*1598*/ 	.word	0x00032fc0


	//   ....[42]....
        /*159c*/ 	.word	0x000330b0


	//   ....[43]....
        /*15a0*/ 	.word	0x00033140


	//   ....[44]....
        /*15a4*/ 	.word	0x000331a0


	//   ....[45]....
        /*15a8*/ 	.word	0x00033260


	//   ....[46]....
        /*15ac*/ 	.word	0x000332c0


	//   ....[47]....
        /*15b0*/ 	.word	0x00033380


	//   ....[48]....
        /*15b4*/ 	.word	0x000333e0


	//   ....[49]....
        /*15b8*/ 	.word	0x000334a0


	//   ....[50]....
        /*15bc*/ 	.word	0x00033680


	//   ....[51]....
        /*15c0*/ 	.word	0x00033720


	//   ....[52]....
        /*15c4*/ 	.word	0x00033890


	//   ....[53]....
        /*15c8*/ 	.word	0x00033900


	//   ....[54]....
        /*15cc*/ 	.word	0x00033970


	//   ....[55]....
        /*15d0*/ 	.word	0x000339e0


	//   ....[56]....
        /*15d4*/ 	.word	0x00033a50


	//   ....[57]....
        /*15d8*/ 	.word	0x00033ad0


	//   ....[58]....
        /*15dc*/ 	.word	0x00033b50


	//   ....[59]....
        /*15e0*/ 	.word	0x00033be0


	//   ....[60]....
        /*15e4*/ 	.word	0x00033c50


	//   ....[61]....
        /*15e8*/ 	.word	0x00033cc0


	//   ....[62]....
        /*15ec*/ 	.word	0x00033d30


	//   ....[63]....
        /*15f0*/ 	.word	0x00033db0


	//   ....[64]....
        /*15f4*/ 	.word	0x00033e20


	//   ....[65]....
        /*15f8*/ 	.word	0x00033ed0


	//   ....[66]....
        /*15fc*/ 	.word	0x00033f20


	//   ....[67]....
        /*1600*/ 	.word	0x00033fb0


	//   ....[68]....
        /*1604*/ 	.word	0x000340e0


	//----- nvinfo : EIATTR_REG_RECONFIG
	.align		4
.L_240:
        /*1608*/ 	.byte	0x01, 0x54
	.zero		2


	//----- nvinfo : EIATTR_SYSCALL_OFFSETS
	.align		4
        /*160c*/ 	.byte	0x04, 0x46
        /*160e*/ 	.short	(.L_242 - .L_241)


	//   ....[0]....
.L_241:
        /*1610*/ 	.word	0x00002430


	//   ....[1]....
        /*1614*/ 	.word	0x00002580


	//   ....[2]....
        /*1618*/ 	.word	0x00008c40


	//   ....[3]....
        /*161c*/ 	.word	0x00008f60


	//   ....[4]....
        /*1620*/ 	.word	0x000261f0


	//   ....[5]....
        /*1624*/ 	.word	0x00026360


	//   ....[6]....
        /*1628*/ 	.word	0x000264b0


	//   ....[7]....
        /*162c*/ 	.word	0x000265f0


	//   ....[8]....
        /*1630*/ 	.word	0x00027670


	//----- nvinfo : EIATTR_MBARRIER_INSTR_OFFSETS
	.align		4
.L_242:
        /*1634*/ 	.byte	0x04, 0x39
        /*1636*/ 	.short	(.L_244 - .L_243)


	//   ....[0]....
.L_243:
        /*1638*/ 	.word	0x00000270
        /*163c*/ 	.word	0x000000ff
        /*1640*/ 	.word	0x00028400
        /*1644*/ 	.short	0x0100
        /*1646*/ 	.byte	0x08
	.zero		1


	//   ....[1]....
        /*1648*/ 	.word	0x00000280
        /*164c*/ 	.word	0x000000ff
        /*1650*/ 	.word	0x00028420
        /*1654*/ 	.short	0x0100
        /*1656*/ 	.byte	0x08
	.zero		1


	//   ....[2]....
        /*1658*/ 	.word	0x00000370
        /*165c*/ 	.word	0x000000ff
        /*1660*/ 	.word	0x00028430
        /*1664*/ 	.short	0x0100
        /*1666*/ 	.byte	0x08
	.zero		1


	//   ....[3]....
        /*1668*/ 	.word	0x00000380
        /*166c*/ 	.word	0x000000ff
        /*1670*/ 	.word	0x00028440
        /*1674*/ 	.short	0x0100
        /*1676*/ 	.byte	0x08
	.zero		1


	//   ....[4]....
        /*1678*/ 	.word	0x00000390
        /*167c*/ 	.word	0x000000ff
        /*1680*/ 	.word	0x00028438
        /*1684*/ 	.short	0x0100
        /*1686*/ 	.byte	0x08
	.zero		1


	//   ....[5]....
        /*1688*/ 	.word	0x000003a0
        /*168c*/ 	.word	0x000000ff
        /*1690*/ 	.word	0x00028448
        /*1694*/ 	.short	0x0100
        /*1696*/ 	.byte	0x08
	.zero		1


	//   ....[6]....
        /*1698*/ 	.word	0x000004d0
        /*169c*/ 	.word	0x000000ff
        /*16a0*/ 	.word	0x00028450
        /*16a4*/ 	.short	0x0100
        /*16a6*/ 	.byte	0x08
	.zero		1


	//   ....[7]....
        /*16a8*/ 	.word	0x000004e0
        /*16ac*/ 	.word	0x000000ff
        /*16b0*/ 	.word	0x00028460
        /*16b4*/ 	.short	0x0100
        /*16b6*/ 	.byte	0x08
	.zero		1


	//   ....[8]....
        /*16b8*/ 	.word	0x000004f0
        /*16bc*/ 	.word	0x000000ff
        /*16c0*/ 	.word	0x00028458
        /*16c4*/ 	.short	0x0100
        /*16c6*/ 	.byte	0x08
	.zero		1


	//   ....[9]....
        /*16c8*/ 	.word	0x00000500
        /*16cc*/ 	.word	0x000000ff
        /*16d0*/ 	.word	0x00028468
        /*16d4*/ 	.short	0x0100
        /*16d6*/ 	.byte	0x08
	.zero		1


	//   ....[10]....
        /*16d8*/ 	.word	0x000005f0
        /*16dc*/ 	.word	0x000000ff
        /*16e0*/ 	.word	0x00028470
        /*16e4*/ 	.short	0x0100
        /*16e6*/ 	.byte	0x06
	.zero		1


	//   ....[11]....
        /*16e8*/ 	.word	0x00000600
        /*16ec*/ 	.word	0x000000ff
        /*16f0*/ 	.word	0x00028480
        /*16f4*/ 	.short	0x0100
        /*16f6*/ 	.byte	0x06
	.zero		1


	//   ....[12]....
        /*16f8*/ 	.word	0x00000610
        /*16fc*/ 	.word	0x000000ff
        /*1700*/ 	.word	0x00028478
        /*1704*/ 	.short	0x0100
        /*1706*/ 	.byte	0x06
	.zero		1


	//   ....[13]....
        /*1708*/ 	.word	0x00000620
        /*170c*/ 	.word	0x000000ff
        /*1710*/ 	.word	0x00028488
        /*1714*/ 	.short	0x0100
        /*1716*/ 	.byte	0x06
	.zero		1


	//   ....[14]....
        /*1718*/ 	.word	0x00000750
        /*171c*/ 	.word	0x000000ff
        /*1720*/ 	.word	0x00028490
        /*1724*/ 	.short	0x0100
        /*1726*/ 	.byte	0x08
	.zero		1


	//   ....[15]....
        /*1728*/ 	.word	0x00000760
        /*172c*/ 	.word	0x000000ff
        /*1730*/ 	.word	0x000284a0
        /*1734*/ 	.short	0x0100
        /*1736*/ 	.byte	0x08
	.zero		1


	//   ....[16]....
        /*1738*/ 	.word	0x00000770
        /*173c*/ 	.word	0x000000ff
        /*1740*/ 	.word	0x00028498
        /*1744*/ 	.short	0x0100
        /*1746*/ 	.byte	0x08
	.zero		1


	//   ....[17]....
        /*1748*/ 	.word	0x00000780
        /*174c*/ 	.word	0x000000ff
        /*1750*/ 	.word	0x000284a8
        /*1754*/ 	.short	0x0100
        /*1756*/ 	.byte	0x08
	.zero		1


	//   ....[18]....
        /*1758*/ 	.word	0x000008c0
        /*175c*/ 	.word	0x000000ff
        /*1760*/ 	.word	0x000284b0
        /*1764*/ 	.short	0x0100
        /*1766*/ 	.byte	0x08
	.zero		1


	//   ....[19]....
        /*1768*/ 	.word	0x000008d0
        /*176c*/ 	.word	0x000000ff
        /*1770*/ 	.word	0x000284c0
        /*1774*/ 	.short	0x0100
        /*1776*/ 	.byte	0x08
	.zero		1


	//   ....[20]....
        /*1778*/ 	.word	0x000008e0
        /*177c*/ 	.word	0x000000ff
        /*1780*/ 	.word	0x000284b8
        /*1784*/ 	.short	0x0100
        /*1786*/ 	.byte	0x08
	.zero		1


	//   ....[21]....
        /*1788*/ 	.word	0x000008f0
        /*178c*/ 	.word	0x000000ff
        /*1790*/ 	.word	0x000284c8
        /*1794*/ 	.short	0x0100
        /*1796*/ 	.byte	0x08
	.zero		1


	//   ....[22]....
        /*1798*/ 	.word	0x00003340
        /*179c*/ 	.word	0x0000004c
        /*17a0*/ 	.word	0x00028490
        /*17a4*/ 	.short	0x010a
        /*17a6*/ 	.byte	0x3f
	.zero		1


	//   ....[23]....
        /*17a8*/ 	.word	0x000053b0
        /*17ac*/ 	.word	0x0000004c
        /*17b0*/ 	.word	0x00028490
        /*17b4*/ 	.short	0x010a
        /*17b6*/ 	.byte	0x3f
	.zero		1


	//   ....[24]....
        /*17b8*/ 	.word	0x00007330
        /*17bc*/ 	.word	0x0000004c
        /*17c0*/ 	.word	0x00028490
        /*17c4*/ 	.short	0x010a
        /*17c6*/ 	.byte	0x3f
	.zero		1


	//   ....[25]....
        /*17c8*/ 	.word	0x000077c0
        /*17cc*/ 	.word	0x00000004
        /*17d0*/ 	.word	0x00000000
        /*17d4*/ 	.short	0x0101
        /*17d6*/ 	.byte	0x3f
	.zero		1


	//   ....[26]....
        /*17d8*/ 	.word	0x00007800
        /*17dc*/ 	.word	0x0000004c
        /*17e0*/ 	.word	0x000284b0
        /*17e4*/ 	.short	0x010a
        /*17e6*/ 	.byte	0x3f
	.zero		1


	//   ....[27]....
        /*17e8*/ 	.word	0x00007c20
        /*17ec*/ 	.word	0x0000004c
        /*17f0*/ 	.word	0x00000000
        /*17f4*/ 	.short	0x0101
        /*17f6*/ 	.byte	0x3f
	.zero		1


	//   ....[28]....
        /*17f8*/ 	.word	0x00008cc0
        /*17fc*/ 	.word	0x00000016
        /*1800*/ 	.word	0x00028400
        /*1804*/ 	.short	0x010a
        /*1806*/ 	.byte	0x3f
	.zero		1


	//   ....[29]....
        /*1808*/ 	.word	0x00008d10
        /*180c*/ 	.word	0x00000016
        /*1810*/ 	.word	0x00028400
        /*1814*/ 	.short	0x010a
        /*1816*/ 	.byte	0x3f
	.zero		1


	//   ....[30]....
        /*1818*/ 	.word	0x00009a30
        /*181c*/ 	.word	0x00000016
        /*1820*/ 	.word	0x00028400
        /*1824*/ 	.short	0x010a
        /*1826*/ 	.byte	0x3f
	.zero		1


	//   ....[31]....
        /*1828*/ 	.word	0x0000e160
        /*182c*/ 	.word	0x00000016
        /*1830*/ 	.word	0x00028400
        /*1834*/ 	.short	0x010a
        /*1836*/ 	.byte	0x3f
	.zero		1


	//   ....[32]....
        /*1838*/ 	.word	0x000123b0
        /*183c*/ 	.word	0x00000006
        /*1840*/ 	.word	0x00028430
        /*1844*/ 	.short	0x010a
        /*1846*/ 	.byte	0x3f
	.zero		1


	//   ....[33]....
        /*1848*/ 	.word	0x000123f0
        /*184c*/ 	.word	0x00000006
        /*1850*/ 	.word	0x00028430
        /*1854*/ 	.short	0x010a
        /*1856*/ 	.byte	0x3f
	.zero		1


	//   ....[34]....
        /*1858*/ 	.word	0x00012b50
        /*185c*/ 	.word	0x00000000
        /*1860*/ 	.word	0x00000000
        /*1864*/ 	.short	0x0101
        /*1866*/ 	.byte	0x3f
	.zero		1


	//   ....[35]....
        /*1868*/ 	.word	0x00014160
        /*186c*/ 	.word	0x00000006
        /*1870*/ 	.word	0x00028450
        /*1874*/ 	.short	0x010a
        /*1876*/ 	.byte	0x3f
	.zero		1


	//   ....[36]....
        /*1878*/ 	.word	0x000141b0
        /*187c*/ 	.word	0x00000006
        /*1880*/ 	.word	0x00028450
        /*1884*/ 	.short	0x010a
        /*1886*/ 	.byte	0x3f
	.zero		1


	//   ....[37]....
        /*1888*/ 	.word	0x000143c0
        /*188c*/ 	.word	0x00000006
        /*1890*/ 	.word	0x00000000
        /*1894*/ 	.short	0x0101
        /*1896*/ 	.byte	0x3f
	.zero		1


	//   ....[38]....
        /*1898*/ 	.word	0x000146f0
        /*189c*/ 	.word	0x0000000c
        /*18a0*/ 	.word	0x00028430
        /*18a4*/ 	.short	0x010a
        /*18a6*/ 	.byte	0x3f
	.zero		1


	//   ....[39]....
        /*18a8*/ 	.word	0x00014770
        /*18ac*/ 	.word	0x0000000c
        /*18b0*/ 	.word	0x00028430
        /*18b4*/ 	.short	0x010a
        /*18b6*/ 	.byte	0x3f
	.zero		1


	//   ....[40]....
        /*18b8*/ 	.word	0x00014d40
        /*18bc*/ 	.word	0x00000008
        /*18c0*/ 	.word	0x00000000
        /*18c4*/ 	.short	0x0101
        /*18c6*/ 	.byte	0x3f
	.zero		1


	//   ....[41]....
        /*18c8*/ 	.word	0x00016930
        /*18cc*/ 	.word	0x0000000c
        /*18d0*/ 	.word	0x00028450
        /*18d4*/ 	.short	0x010a
        /*18d6*/ 	.byte	0x3f
	.zero		1


	//   ....[42]....
        /*18d8*/ 	.word	0x00016980
        /*18dc*/ 	.word	0x0000000c
        /*18e0*/ 	.word	0x00028450
        /*18e4*/ 	.short	0x010a
        /*18e6*/ 	.byte	0x3f
	.zero		1


	//   ....[43]....
        /*18e8*/ 	.word	0x00016b70
        /*18ec*/ 	.word	0x00000004
        /*18f0*/ 	.word	0x00000000
        /*18f4*/ 	.short	0x0101
        /*18f6*/ 	.byte	0x3f
	.zero		1


	//   ....[44]....
        /*18f8*/ 	.word	0x00016f30
        /*18fc*/ 	.word	0x00000006
        /*1900*/ 	.word	0x00028430
        /*1904*/ 	.short	0x010a
        /*1906*/ 	.byte	0x3f
	.zero		1


	//   ....[45]....
        /*1908*/ 	.word	0x00016fb0
        /*190c*/ 	.word	0x00000006
        /*1910*/ 	.word	0x00028430
        /*1914*/ 	.short	0x010a
        /*1916*/ 	.byte	0x3f
	.zero		1


	//   ....[46]....
        /*1918*/ 	.word	0x000174d0
        /*191c*/ 	.word	0x0000000f
        /*1920*/ 	.word	0x00000000
        /*1924*/ 	.short	0x0101
        /*1926*/ 	.byte	0x3f
	.zero		1


	//   ....[47]....
        /*1928*/ 	.word	0x000186c0
        /*192c*/ 	.word	0x00000006
        /*1930*/ 	.word	0x00028450
        /*1934*/ 	.short	0x010a
        /*1936*/ 	.byte	0x3f
	.zero		1


	//   ....[48]....
        /*1938*/ 	.word	0x00018710
        /*193c*/ 	.word	0x00000006
        /*1940*/ 	.word	0x00028450
        /*1944*/ 	.short	0x010a
        /*1946*/ 	.byte	0x3f
	.zero		1


	//   ....[49]....
        /*1948*/ 	.word	0x000188f0
        /*194c*/ 	.word	0x00000006
        /*1950*/ 	.word	0x00000000
        /*1954*/ 	.short	0x0101
        /*1956*/ 	.byte	0x3f
	.zero		1


	//   ....[50]....
        /*1958*/ 	.word	0x00018a10
        /*195c*/ 	.word	0x0000000a
        /*1960*/ 	.word	0x00028430
        /*1964*/ 	.short	0x010a
        /*1966*/ 	.byte	0x3f
	.zero		1


	//   ....[51]....
        /*1968*/ 	.word	0x00018a90
        /*196c*/ 	.word	0x0000000a
        /*1970*/ 	.word	0x00028430
        /*1974*/ 	.short	0x010a
        /*1976*/ 	.byte	0x3f
	.zero		1


	//   ....[52]....
        /*1978*/ 	.word	0x00018fe0
        /*197c*/ 	.word	0x00000004
        /*1980*/ 	.word	0x00000000
        /*1984*/ 	.short	0x0101
        /*1986*/ 	.byte	0x3f
	.zero		1


	//   ....[53]....
        /*1988*/ 	.word	0x0001ac00
        /*198c*/ 	.word	0x0000000a
        /*1990*/ 	.word	0x00028450
        /*1994*/ 	.short	0x010a
        /*1996*/ 	.byte	0x3f
	.zero		1


	//   ....[54]....
        /*1998*/ 	.word	0x0001ac50
        /*199c*/ 	.word	0x0000000a
        /*19a0*/ 	.word	0x00028450
        /*19a4*/ 	.short	0x010a
        /*19a6*/ 	.byte	0x3f
	.zero		1


	//   ....[55]....
        /*19a8*/ 	.word	0x0001ae50
        /*19ac*/ 	.word	0x00000008
        /*19b0*/ 	.word	0x00000000
        /*19b4*/ 	.short	0x0101
        /*19b6*/ 	.byte	0x3f
	.zero		1


	//   ....[56]....
        /*19b8*/ 	.word	0x0001f0c0
        /*19bc*/ 	.word	0x00000000
        /*19c0*/ 	.word	0x00000000
        /*19c4*/ 	.short	0x0101
        /*19c6*/ 	.byte	0x3f
	.zero		1


	//   ....[57]....
        /*19c8*/ 	.word	0x0001f8a0
        /*19cc*/ 	.word	0x0000000b
        /*19d0*/ 	.word	0x00000000
        /*19d4*/ 	.short	0x0101
        /*19d6*/ 	.byte	0x3f
	.zero		1


	//   ....[58]....
        /*19d8*/ 	.word	0x00024a20
        /*19dc*/ 	.word	0x00000016
        /*19e0*/ 	.word	0x00028420
        /*19e4*/ 	.short	0x010a
        /*19e6*/ 	.byte	0x3f
	.zero		1


	//   ....[59]....
        /*19e8*/ 	.word	0x00024ab0
        /*19ec*/ 	.word	0x0000000c
        /*19f0*/ 	.word	0x000284a0
        /*19f4*/ 	.short	0x010a
        /*19f6*/ 	.byte	0x3f
	.zero		1


	//   ....[60]....
        /*19f8*/ 	.word	0x00024e00
        /*19fc*/ 	.word	0x0000000c
        /*1a00*/ 	.word	0x000284c0
        /*1a04*/ 	.short	0x010a
        /*1a06*/ 	.byte	0x3f
	.zero		1


	//   ....[61]....
        /*1a08*/ 	.word	0x00025220
        /*1a0c*/ 	.word	0x0000000b
        /*1a10*/ 	.word	0x000284a0
        /*1a14*/ 	.short	0x010a
        /*1a16*/ 	.byte	0x3f
	.zero		1


	//   ....[62]....
        /*1a18*/ 	.word	0x00025560
        /*1a1c*/ 	.word	0x0000000b
        /*1a20*/ 	.word	0x000284c0
        /*1a24*/ 	.short	0x010a
        /*1a26*/ 	.byte	0x3f
	.zero		1


	//   ....[63]....
        /*1a28*/ 	.word	0x00026a00
        /*1a2c*/ 	.word	0x00000005
        /*1a30*/ 	.word	0x00028480
        /*1a34*/ 	.short	0x010a
        /*1a36*/ 	.byte	0x3f
	.zero		1


	//   ....[64]....
        /*1a38*/ 	.word	0x00026e90
        /*1a3c*/ 	.word	0x00000005
        /*1a40*/ 	.word	0x00028470
        /*1a44*/ 	.short	0x0107
        /*1a46*/ 	.byte	0x3f
	.zero		1


	//   ....[65]....
        /*1a48*/ 	.word	0x00026f40
        /*1a4c*/ 	.word	0x00000005
        /*1a50*/ 	.word	0x00028470
        /*1a54*/ 	.short	0x0101
        /*1a56*/ 	.byte	0x3f
	.zero		1


	//   ....[66]....
        /*1a58*/ 	.word	0x00026f70
        /*1a5c*/ 	.word	0x00000005
        /*1a60*/ 	.word	0x00028440
        /*1a64*/ 	.short	0x010a
        /*1a66*/ 	.byte	0x3f
	.zero		1


	//   ....[67]....
        /*1a68*/ 	.word	0x00027380
        /*1a6c*/ 	.word	0x00000005
        /*1a70*/ 	.word	0x00028430
        /*1a74*/ 	.short	0x0107
        /*1a76*/ 	.byte	0x3f
	.zero		1


	//   ....[68]....
        /*1a78*/ 	.word	0x00027440
        /*1a7c*/ 	.word	0x00000005
        /*1a80*/ 	.word	0x00028430
        /*1a84*/ 	.short	0x0101
        /*1a86*/ 	.byte	0x3f
	.zero		1


	//   ....[69]....
        /*1a88*/ 	.word	0x00027f10
        /*1a8c*/ 	.word	0x00000016
        /*1a90*/ 	.word	0x00028400
        /*1a94*/ 	.short	0x0107
        /*1a96*/ 	.byte	0x3f
	.zero		1


	//   ....[70]....
        /*1a98*/ 	.word	0x00028020
        /*1a9c*/ 	.word	0x00000016
        /*1aa0*/ 	.word	0x00028400
        /*1aa4*/ 	.short	0x0101
        /*1aa6*/ 	.byte	0x3f
	.zero		1


	//   ....[71]....
        /*1aa8*/ 	.word	0x00028040
        /*1aac*/ 	.word	0x00000016
        /*1ab0*/ 	.word	0x00028420
        /*1ab4*/ 	.short	0x010a
        /*1ab6*/ 	.byte	0x3f
	.zero		1


	//   ....[72]....
        /*1ab8*/ 	.word	0x00028380
        /*1abc*/ 	.word	0x00000000
        /*1ac0*/ 	.word	0x00028480
        /*1ac4*/ 	.short	0x010a
        /*1ac6*/ 	.byte	0x3f
	.zero		1


	//   ....[73]....
        /*1ac8*/ 	.word	0x00028720
        /*1acc*/ 	.word	0x00000000
        /*1ad0*/ 	.word	0x00028470
        /*1ad4*/ 	.short	0x0107
        /*1ad6*/ 	.byte	0x3f
	.zero		1


	//   ....[74]....
        /*1ad8*/ 	.word	0x000287d0
        /*1adc*/ 	.word	0x00000000
        /*1ae0*/ 	.word	0x00028470
        /*1ae4*/ 	.short	0x0101
        /*1ae6*/ 	.byte	0x3f
	.zero		1


	//   ....[75]....
        /*1ae8*/ 	.word	0x00028800
        /*1aec*/ 	.word	0x00000000
        /*1af0*/ 	.word	0x00028440
        /*1af4*/ 	.short	0x010a
        /*1af6*/ 	.byte	0x3f
	.zero		1


	//   ....[76]....
        /*1af8*/ 	.word	0x00028b70
        /*1afc*/ 	.word	0x00000000
        /*1b00*/ 	.word	0x00028430
        /*1b04*/ 	.short	0x0107
        /*1b06*/ 	.byte	0x3f
	.zero		1


	//   ....[77]....
        /*1b08*/ 	.word	0x00028c20
        /*1b0c*/ 	.word	0x00000000
        /*1b10*/ 	.word	0x00028430
        /*1b14*/ 	.short	0x0101
        /*1b16*/ 	.byte	0x3f
	.zero		1


	//   ....[78]....
        /*1b18*/ 	.word	0x00028cb0
        /*1b1c*/ 	.word	0x00000003
        /*1b20*/ 	.word	0x00028470
        /*1b24*/ 	.short	0x010a
        /*1b26*/ 	.byte	0x3f
	.zero		1


	//   ....[79]....
        /*1b28*/ 	.word	0x00028d30
        /*1b2c*/ 	.word	0x00000003
        /*1b30*/ 	.word	0x00028460
        /*1b34*/ 	.short	0x010a
        /*1b36*/ 	.byte	0x3f
	.zero		1


	//   ....[80]....
        /*1b38*/ 	.word	0x000291f0
        /*1b3c*/ 	.word	0x00000003
        /*1b40*/ 	.word	0x00028450
        /*1b44*/ 	.short	0x0101
        /*1b46*/ 	.byte	0x3f
	.zero		1


	//   ....[81]....
        /*1b48*/ 	.word	0x00029270
        /*1b4c*/ 	.word	0x00000000
        /*1b50*/ 	.word	0x00000000
        /*1b54*/ 	.short	0x0101
        /*1b56*/ 	.byte	0x3f
	.zero		1


	//   ....[82]....
        /*1b58*/ 	.word	0x00029430
        /*1b5c*/ 	.word	0x00000011
        /*1b60*/ 	.word	0x00028470
        /*1b64*/ 	.short	0x010a
        /*1b66*/ 	.byte	0x3f
	.zero		1


	//   ....[83]....
        /*1b68*/ 	.word	0x000294a0
        /*1b6c*/ 	.word	0x00000011
        /*1b70*/ 	.word	0x00028460
        /*1b74*/ 	.short	0x010a
        /*1b76*/ 	.byte	0x3f
	.zero		1


	//   ....[84]....
        /*1b78*/ 	.word	0x00029970
        /*1b7c*/ 	.word	0x00000011
        /*1b80*/ 	.word	0x00028450
        /*1b84*/ 	.short	0x0101
        /*1b86*/ 	.byte	0x3f
	.zero		1


	//   ....[85]....
        /*1b88*/ 	.word	0x000299f0
        /*1b8c*/ 	.word	0x00000000
        /*1b90*/ 	.word	0x00000000
        /*1b94*/ 	.short	0x0101
        /*1b96*/ 	.byte	0x3f
	.zero		1


	//   ....[86]....
        /*1b98*/ 	.word	0x0002ab10
        /*1b9c*/ 	.word	0x00000007
        /*1ba0*/ 	.word	0x00028420
        /*1ba4*/ 	.short	0x010a
        /*1ba6*/ 	.byte	0x3f
	.zero		1


	//   ....[87]....
        /*1ba8*/ 	.word	0x0002aca0
        /*1bac*/ 	.word	0x00000005
        /*1bb0*/ 	.word	0x00028440
        /*1bb4*/ 	.short	0x010a
        /*1bb6*/ 	.byte	0x3f
	.zero		1


	//   ....[88]....
        /*1bb8*/ 	.word	0x0002ad40
        /*1bbc*/ 	.word	0x00000003
        /*1bc0*/ 	.word	0x00028440
        /*1bc4*/ 	.short	0x010a
        /*1bc6*/ 	.byte	0x3f
	.zero		1


	//   ....[89]....
        /*1bc8*/ 	.word	0x0002ad80
        /*1bcc*/ 	.word	0x00000005
        /*1bd0*/ 	.word	0x00028460
        /*1bd4*/ 	.short	0x010a
        /*1bd6*/ 	.byte	0x3f
	.zero		1


	//   ....[90]....
        /*1bd8*/ 	.word	0x0002adc0
        /*1bdc*/ 	.word	0x00000003
        /*1be0*/ 	.word	0x00028460
        /*1be4*/ 	.short	0x010a
        /*1be6*/ 	.byte	0x3f
	.zero		1


	//   ....[91]....
        /*1be8*/ 	.word	0x0002ae00
        /*1bec*/ 	.word	0x00000005
        /*1bf0*/ 	.word	0x00028480
        /*1bf4*/ 	.short	0x010a
        /*1bf6*/ 	.byte	0x3f
	.zero		1


	//   ....[92]....
        /*1bf8*/ 	.word	0x0002ae40
        /*1bfc*/ 	.word	0x00000003
        /*1c00*/ 	.word	0x00028480
        /*1c04*/ 	.short	0x010a
        /*1c06*/ 	.byte	0x3f
	.zero		1


	//   ....[93]....
        /*1c08*/ 	.word	0x0002aea0
        /*1c0c*/ 	.word	0x0000004c
        /*1c10*/ 	.word	0x00028490
        /*1c14*/ 	.short	0x010a
        /*1c16*/ 	.byte	0x3f
	.zero		1


	//   ....[94]....
        /*1c18*/ 	.word	0x0002b130
        /*1c1c*/ 	.word	0x0000004c
        /*1c20*/ 	.word	0x00028490
        /*1c24*/ 	.short	0x010a
        /*1c26*/ 	.byte	0x3f
	.zero		1


	//   ....[95]....
        /*1c28*/ 	.word	0x0002b3d0
        /*1c2c*/ 	.word	0x0000004c
        /*1c30*/ 	.word	0x00028490
        /*1c34*/ 	.short	0x010a
        /*1c36*/ 	.byte	0x3f
	.zero		1


	//   ....[96]....
        /*1c38*/ 	.word	0x0002b660
        /*1c3c*/ 	.word	0x0000004c
        /*1c40*/ 	.word	0x000284b0
        /*1c44*/ 	.short	0x010a
        /*1c46*/ 	.byte	0x3f
	.zero		1


	//   ....[97]....
        /*1c48*/ 	.word	0x0002be50
        /*1c4c*/ 	.word	0x00000016
        /*1c50*/ 	.word	0x00028400
        /*1c54*/ 	.short	0x010a
        /*1c56*/ 	.byte	0x3f
	.zero		1


	//   ....[98]....
        /*1c58*/ 	.word	0x0002c780
        /*1c5c*/ 	.word	0x00000016
        /*1c60*/ 	.word	0x00028400
        /*1c64*/ 	.short	0x010a
        /*1c66*/ 	.byte	0x3f
	.zero		1


	//   ....[99]....
        /*1c68*/ 	.word	0x0002c7d0
        /*1c6c*/ 	.word	0x00000006
        /*1c70*/ 	.word	0x00028430
        /*1c74*/ 	.short	0x010a
        /*1c76*/ 	.byte	0x3f
	.zero		1


	//   ....[100]....
        /*1c78*/ 	.word	0x0002c820
        /*1c7c*/ 	.word	0x00000006
        /*1c80*/ 	.word	0x00028450
        /*1c84*/ 	.short	0x010a
        /*1c86*/ 	.byte	0x3f
	.zero		1


	//   ....[101]....
        /*1c88*/ 	.word	0x0002c870
        /*1c8c*/ 	.word	0x0000000c
        /*1c90*/ 	.word	0x00028430
        /*1c94*/ 	.short	0x010a
        /*1c96*/ 	.byte	0x3f
	.zero		1


	//   ....[102]....
        /*1c98*/ 	.word	0x0002c8c0
        /*1c9c*/ 	.word	0x0000000c
        /*1ca0*/ 	.word	0x00028450
        /*1ca4*/ 	.short	0x010a
        /*1ca6*/ 	.byte	0x3f
	.zero		1


	//   ....[103]....
        /*1ca8*/ 	.word	0x0002c910
        /*1cac*/ 	.word	0x00000006
        /*1cb0*/ 	.word	0x00028430
        /*1cb4*/ 	.short	0x010a
        /*1cb6*/ 	.byte	0x3f
	.zero		1


	//   ....[104]....
        /*1cb8*/ 	.word	0x0002c960
        /*1cbc*/ 	.word	0x00000006
        /*1cc0*/ 	.word	0x00028450
        /*1cc4*/ 	.short	0x010a
        /*1cc6*/ 	.byte	0x3f
	.zero		1


	//   ....[105]....
        /*1cc8*/ 	.word	0x0002c9b0
        /*1ccc*/ 	.word	0x0000000a
        /*1cd0*/ 	.word	0x00028430
        /*1cd4*/ 	.short	0x010a
        /*1cd6*/ 	.byte	0x3f
	.zero		1


	//   ....[106]....
        /*1cd8*/ 	.word	0x0002ca00
        /*1cdc*/ 	.word	0x0000000a
        /*1ce0*/ 	.word	0x00028450
        /*1ce4*/ 	.short	0x010a
        /*1ce6*/ 	.byte	0x3f
	.zero		1


	//   ....[107]....
        /*1ce8*/ 	.word	0x00031290
        /*1cec*/ 	.word	0x00000016
        /*1cf0*/ 	.word	0x00028420
        /*1cf4*/ 	.short	0x010a
        /*1cf6*/ 	.byte	0x3f
	.zero		1


	//   ....[108]....
        /*1cf8*/ 	.word	0x000312e0
        /*1cfc*/ 	.word	0x0000000c
        /*1d00*/ 	.word	0x000284a0
        /*1d04*/ 	.short	0x010a
        /*1d06*/ 	.byte	0x3f
	.zero		1


	//   ....[109]....
        /*1d08*/ 	.word	0x00031330
        /*1d0c*/ 	.word	0x0000000c
        /*1d10*/ 	.word	0x000284c0
        /*1d14*/ 	.short	0x010a
        /*1d16*/ 	.byte	0x3f
	.zero		1


	//   ....[110]....
        /*1d18*/ 	.word	0x00031380
        /*1d1c*/ 	.word	0x0000000b
        /*1d20*/ 	.word	0x000284a0
        /*1d24*/ 	.short	0x010a
        /*1d26*/ 	.byte	0x3f
	.zero		1


	//   ....[111]....
        /*1d28*/ 	.word	0x000313d0
        /*1d2c*/ 	.word	0x0000000b
        /*1d30*/ 	.word	0x000284c0
        /*1d34*/ 	.short	0x010a
        /*1d36*/ 	.byte	0x3f
	.zero		1


	//   ....[112]....
        /*1d38*/ 	.word	0x000314f0
        /*1d3c*/ 	.word	0x00000005
        /*1d40*/ 	.word	0x00028480
        /*1d44*/ 	.short	0x010a
        /*1d46*/ 	.byte	0x3f
	.zero		1


	//   ....[113]....
        /*1d48*/ 	.word	0x00031af0
        /*1d4c*/ 	.word	0x00000005
        /*1d50*/ 	.word	0x00028440
        /*1d54*/ 	.short	0x010a
        /*1d56*/ 	.byte	0x3f
	.zero		1


	//   ....[114]....
        /*1d58*/ 	.word	0x00032ac0
        /*1d5c*/ 	.word	0x00000016
        /*1d60*/ 	.word	0x00028420
        /*1d64*/ 	.short	0x010a
        /*1d66*/ 	.byte	0x3f
	.zero		1


	//   ....[115]....
        /*1d68*/ 	.word	0x00032b10
        /*1d6c*/ 	.word	0x00000000
        /*1d70*/ 	.word	0x00028480
        /*1d74*/ 	.short	0x010a
        /*1d76*/ 	.byte	0x3f
	.zero		1


	//   ....[116]....
        /*1d78*/ 	.word	0x00033000
        /*1d7c*/ 	.word	0x00000000
        /*1d80*/ 	.word	0x00028440
        /*1d84*/ 	.short	0x010a
        /*1d86*/ 	.byte	0x3f
	.zero		1


	//   ....[117]....
        /*1d88*/ 	.word	0x000334e0
        /*1d8c*/ 	.word	0x00000003
        /*1d90*/ 	.word	0x00028470
        /*1d94*/ 	.short	0x010a
        /*1d96*/ 	.byte	0x3f
	.zero		1


	//   ....[118]....
        /*1d98*/ 	.word	0x00033530
        /*1d9c*/ 	.word	0x00000003
        /*1da0*/ 	.word	0x00028460
        /*1da4*/ 	.short	0x010a
        /*1da6*/ 	.byte	0x3f
	.zero		1


	//   ....[119]....
        /*1da8*/ 	.word	0x00033580
        /*1dac*/ 	.word	0x00000011
        /*1db0*/ 	.word	0x00028470
        /*1db4*/ 	.short	0x010a
        /*1db6*/ 	.byte	0x3f
	.zero		1


	//   ....[120]....
        /*1db8*/ 	.word	0x000335d0
        /*1dbc*/ 	.word	0x00000011
        /*1dc0*/ 	.word	0x00028460
        /*1dc4*/ 	.short	0x010a
        /*1dc6*/ 	.byte	0x3f
	.zero		1


	//   ....[121]....
        /*1dc8*/ 	.word	0x00034000
        /*1dcc*/ 	.word	0x00000007
        /*1dd0*/ 	.word	0x00028420
        /*1dd4*/ 	.short	0x010a
        /*1dd6*/ 	.byte	0x3f
	.zero		1


	//   ....[122]....
        /*1dd8*/ 	.word	0x000341a0
        /*1ddc*/ 	.word	0x00000005
        /*1de0*/ 	.word	0x00028440
        /*1de4*/ 	.short	0x010a
        /*1de6*/ 	.byte	0x3f
	.zero		1


	//   ....[123]....
        /*1de8*/ 	.word	0x000341f0
        /*1dec*/ 	.word	0x00000003
        /*1df0*/ 	.word	0x00028440
        /*1df4*/ 	.short	0x010a
        /*1df6*/ 	.byte	0x3f
	.zero		1


	//   ....[124]....
        /*1df8*/ 	.word	0x00034240
        /*1dfc*/ 	.word	0x00000005
        /*1e00*/ 	.word	0x00028460
        /*1e04*/ 	.short	0x010a
        /*1e06*/ 	.byte	0x3f
	.zero		1


	//   ....[125]....
        /*1e08*/ 	.word	0x00034290
        /*1e0c*/ 	.word	0x00000003
        /*1e10*/ 	.word	0x00028460
        /*1e14*/ 	.short	0x010a
        /*1e16*/ 	.byte	0x3f
	.zero		1


	//   ....[126]....
        /*1e18*/ 	.word	0x000342e0
        /*1e1c*/ 	.word	0x00000005
        /*1e20*/ 	.word	0x00028480
        /*1e24*/ 	.short	0x010a
        /*1e26*/ 	.byte	0x3f
	.zero		1


	//----- nvinfo : EIATTR_NUM_MBARRIERS
	.align		4
.L_244:
        /*1e28*/ 	.byte	0x03, 0x38
        /*1e2a*/ 	.short	0x0016


	//----- nvinfo : EIATTR_EXIT_INSTR_OFFSETS
	.align		4
        /*1e2c*/ 	.byte	0x04, 0x1c
        /*1e2e*/ 	.short	(.L_246 - .L_245)


	//   ....[0]....
.L_245:
        /*1e30*/ 	.word	0x0002ae90


	//----- nvinfo : EIATTR_MAX_THREADS
	.align		4
.L_246:
        /*1e34*/ 	.byte	0x04, 0x05
        /*1e36*/ 	.short	(.L_248 - .L_247)
.L_247:
        /*1e38*/ 	.word	0x00000180
        /*1e3c*/ 	.word	0x00000001
        /*1e40*/ 	.word	0x00000001


	//----- nvinfo : EIATTR_CRS_STACK_SIZE
	.align		4
.L_248:
        /*1e44*/ 	.byte	0x04, 0x1e
        /*1e46*/ 	.short	(.L_250 - .L_249)
.L_249:
        /*1e48*/ 	.word	0x00000000


	//----- nvinfo : EIATTR_CBANK_PARAM_SIZE
	.align		4
.L_250:
        /*1e4c*/ 	.byte	0x03, 0x19
        /*1e4e*/ 	.short	0x0af0


	//----- nvinfo : EIATTR_PARAM_CBANK
	.align		4
        /*1e50*/ 	.byte	0x04, 0x0a
        /*1e52*/ 	.short	(.L_252 - .L_251)
	.align		4
.L_251:
        /*1e54*/ 	.word	index@(.nv.constant0._ZN7cutlass13device_kernelIN5flash11enable_sm90INS1_16FlashAttnFwdSm90INS1_25CollectiveMainloopFwdSm90ILi2EN4cute5tupleIJNS5_1CILi1EEES8_S8_EEENS6_IJNS7_ILi128EEENS7_ILi64EEENS7_ILi256EEEEEELi256ENS_12float_e4m3_tEfNS_4arch4Sm90ELb0ELb1ELb0ELb1ELb1ELb1ELb0ELb1ELb0ELb1ELb1ELb0EEENS1_21CollectiveEpilogueFwdINS6_IJSA_SC_SB_EEES9_NS_10bfloat16_tESG_Li256ELb1ELb1ELb1ELb1EEENS1_36VarlenDynamicPersistentTileSchedulerILi128ELi64ELi256ELi128ELb1ELb1ELb1ELb1ELb0ELb1EEEEEEEEEvNT_6ParamsE)
        /*1e58*/ 	.short	0x0210
        /*1e5a*/ 	.short	0x0af0


	//----- nvinfo : EIATTR_SW_WAR
	.align		4
.L_252:
        /*1e5c*/ 	.byte	0x04, 0x36
        /*1e5e*/ 	.short	(.L_254 - .L_253)
.L_253:
        /*1e60*/ 	.word	0x00000008
.L_254:


//--------------------- .nv.info._ZN7cutlass13device_kernelIN5flash11enable_sm90INS1_16FlashAttnFwdSm90INS1_25CollectiveMainloopFwdSm90ILi2EN4cute5tupleIJNS5_1CILi1EEES8_S8_EEENS6_IJNS7_ILi128EEESA_NS7_ILi256EEEEEELi256ENS_12float_e4m3_tEfNS_4arch4Sm90ELb1ELb0ELb0ELb0ELb1ELb0ELb0ELb1ELb0ELb1ELb1ELb0EEENS1_21CollectiveEpilogueFwdINS6_IJSA_SB_SA_EEES9_NS_10bfloat16_tESF_Li256ELb0ELb1ELb1ELb1EEENS1_19SingleTileSchedulerILb0ELb1ELb1ELi128EEEEEEEEEvNT_6ParamsE --------------------------
	.section	.nv.info._ZN7cutlass13device_kernelIN5flash11enable_sm90INS1_16FlashAttnFwdSm90INS1_25CollectiveMainloopFwdSm90ILi2EN4cute5tupleIJNS5_1CILi1EEES8_S8_EEENS6_IJNS7_ILi128EEESA_NS7_ILi256EEEEEELi256ENS_12float_e4m3_tEfNS_4arch4Sm90ELb1ELb0ELb0ELb0ELb1ELb0ELb0ELb1ELb0ELb1ELb1ELb0EEENS1_21CollectiveEpilogueFwdINS6_IJSA_SB_SA_EEES9_NS_10bfloat16_tESF_Li256ELb0ELb1ELb1ELb1EEENS1_19SingleTileSchedulerILb0ELb1ELb1ELi128EEEEEEEEEvNT_6ParamsE,"",@"SHT_CUDA_INFO"
	.sectionflags	@""
	.align	4


	//----- nvinfo : EIATTR_CUDA_API_VERSION
	.align		4
        /*0000*/ 	.byte	0x04, 0x37
        /*0002*/ 	.short	(.L_256 - .L_255)
.L_255:
        /*0004*/ 	.word	0x00000082


	//----- nvinfo : EIATTR_KPARAM_INFO
	.align		4
.L_256:
        /*0008*/ 	.byte	0x04, 0x17
        /*000a*/ 	.short	(.L_258 - .L_257)
.L_257:
        /*000c*/ 	.word	0x00000000
        /*0010*/ 	.short	0x0000
        /*0012*/ 	.short	0x0070
        /*0014*/ 	.byte	0x00, 0xf0, 0x01, 0x28


	//----- nvinfo : EIATTR_SPARSE_MMA_MASK
	.align		4
.L_258:
        /*0018*/ 	.byte	0x03, 0x50
        /*001a*/ 	.short	0x0000


	//----- nvinfo : EIATTR_MAXREG_COUNT
	.align		4
        /*001c*/ 	.byte	0x03, 0x1b
        /*001e*/ 	.short	0x00a8


	//----- nvinfo : EIATTR_NUM_BARRIERS
	.align		4
        /*0020*/ 	.byte	0x02, 0x4c
        /*0022*/ 	.byte	0x10
	.zero		1


	//----- nvinfo : EIATTR_EXTERNS
	.align		4
        /*0024*/ 	.byte	0x04, 0x0f
        /*0026*/ 	.short	(.L_260 - .L_259)


	//   ....[0]....
	.align		4
.L_259:
        /*0028*/ 	.word	index@(__assertfail)


	//----- nvinfo : EIATTR_ANNOTATIONS
	.align		4
.L_260:
        /*002c*/ 	.byte	0x04, 0x55
        /*002e*/ 	.short	(.L_262 - .L_261)


	//   ....[0]....
.L_261:
        /*0030*/ 	.word	0x00000001
        /*0034*/ 	.byte	0xa0, 0xe4, 0x00, 0x00, 0x01, 0x00, 0x00, 0x00, 0xb0, 0xe5, 0x00, 0x00, 0x01, 0x00, 0x00, 0x00
        /*0044*/ 	.byte	0x90, 0xe6, 0x00, 0x00, 0x01, 0x00, 0x00, 0x00, 0xc0, 0xe6, 0x00, 0x00, 0x01, 0x00, 0x00, 0x00
        /*0054*/ 	.byte	0x30, 0x02, 0x01, 0x00, 0x01, 0x00, 0x00, 0x00, 0x30, 0x11, 0x01, 0x00, 0x01, 0x00, 0x00, 0x00
        /*0064*/ 	.byte	0x40, 0x11, 0x01, 0x00, 0x01, 0x00, 0x00, 0x00, 0x50, 0x11, 0x01, 0x00, 0x01, 0x00, 0x00, 0x00
        /*0074*/ 	.byte	0x80, 0x1a, 0x01, 0x00, 0x01, 0x00, 0x00, 0x00, 0x90, 0x1a, 0x01, 0x00, 0x01, 0x00, 0x00, 0x00
        /*0084*/ 	.byte	0x10, 0x1b, 0x01, 0x00, 0x01, 0x00, 0x00, 0x00, 0x30, 0x1b, 0x01, 0x00


	//----- nvinfo : EIATTR_MERCURY_ISA_VERSION
	.align		4
.L_262:
        /*0090*/ 	.byte	0x03, 0x5f
        /*0092*/ 	.short	0x0101


	//----- nvinfo : EIATTR_INT_WARP_WIDE_INSTR_OFFSETS
	.align		4
        /*0094*/ 	.byte	0x04, 0x31
        /*0096*/ 	.short	(.L_264 - .L_263)


	//   ....[0]....
.L_263:
        /*0098*/ 	.word	0x000000c0


	//   ....[1]....
        /*009c*/ 	.word	0x000000d0


	//   ....[2]....
        /*00a0*/ 	.word	0x00000170


	//----- nvinfo : EIATTR_COOP_GROUP_MASK_REGIDS
	.align		4
.L_264:
        /*00a4*/ 	.byte	0x04, 0x29
        /*00a6*/ 	.short	(.L_266 - .L_265)


	//   ....[0]....
.L_265:
        /*00a8*/ 	.word	0xffffffff


	//   ....[1]....
        /*00ac*/ 	.word	0xffffffff


	//   ....[2]....
        /*00b0*/ 	.word	0xffffffff


	//   ....[3]....
        /*00b4*/ 	.word	0xffffffff


	//   ....[4]....
        /*00b8*/ 	.word	0xffffffff


	//   ....[5]....
        /*00bc*/ 	.word	0xffffffff


	//   ....[6]....
        /*00c0*/ 	.word	0xffffffff


	//   ....[7]....
        /*00c4*/ 	.word	0xffffffff


	//   ....[8]....
        /*00c8*/ 	.word	0xffffffff


	//   ....[9]....
        /*00cc*/ 	.word	0xffffffff


	//   ....[10]....
        /*00d0*/ 	.word	0xffffffff


	//   ....[11]....
        /*00d4*/ 	.word	0xffffffff


	//   ....[12]....
        /*00d8*/ 	.word	0xffffffff


	//   ....[13]....
        /*00dc*/ 	.word	0xffffffff


	//   ....[14]....
        /*00e0*/ 	.word	0xffffffff


	//   ....[15]....
        /*00e4*/ 	.word	0xffffffff


	//   ....[16]....
        /*00e8*/ 	.word	0xffffffff


	//   ....[17]....
        /*00ec*/ 	.word	0xffffffff


	//   ....[18]....
        /*00f0*/ 	.word	0xffffffff


	//   ....[19]....
        /*00f4*/ 	.word	0xffffffff


	//   ....[20]....
        /*00f8*/ 	.word	0xffffffff


	//   ....[21]....
        /*00fc*/ 	.word	0xffffffff


	//   ....[22]....
        /*0100*/ 	.word	0xffffffff


	//   ....[23]....
        /*0104*/ 	.word	0xffffffff


	//   ....[24]....
        /*0108*/ 	.word	0xffffffff


	//   ....[25]....
        /*010c*/ 	.word	0xffffffff


	//   ....[26]....
        /*0110*/ 	.word	0xffffffff


	//   ....[27]....
        /*0114*/ 	.word	0xffffffff


	//   ....[28]....
        /*0118*/ 	.word	0xffffffff


	//   ....[29]....
        /*011c*/ 	.word	0xffffffff


	//   ....[30]....
        /*0120*/ 	.word	0xffffffff


	//   ....[31]....
        /*0124*/ 	.word	0xffffffff


	//   ....[32]....
        /*0128*/ 	.word	0xffffffff


	//   ....[33]....
        /*012c*/ 	.word	0xffffffff


	//   ....[34]....
        /*0130*/ 	.word	0xffffffff


	//   ....[35]....
        /*0134*/ 	.word	0xffffffff


	//   ....[36]....
        /*0138*/ 	.word	0xffffffff


	//   ....[37]....
        /*013c*/ 	.word	0xffffffff


	//   ....[38]....
        /*0140*/ 	.word	0xffffffff


	//   ....[39]....
        /*0144*/ 	.word	0xffffffff


	//   ....[40]....
        /*0148*/ 	.word	0xffffffff


	//   ....[41]....
        /*014c*/ 	.word	0xffffffff


	//   ....[42]....
        /*0150*/ 	.word	0xffffffff


	//   ....[43]....
        /*0154*/ 	.word	0xffffffff


	//   ....[44]....
        /*0158*/ 	.word	0xffffffff


	//   ....[45]....
        /*015c*/ 	.word	0xffffffff


	//   ....[46]....
        /*0160*/ 	.word	0xffffffff


	//   ....[47]....
        /*0164*/ 	.word	0xffffffff


	//   ....[48]....
        /*0168*/ 	.word	0xffffffff


	//   ....[49]....
        /*016c*/ 	.word	0xffffffff


	//   ....[50]....
        /*0170*/ 	.word	0xffffffff


	//   ....[51]....
        /*0174*/ 	.word	0xffffffff


	//   ....[52]....
        /*0178*/ 	.word	0xffffffff


	//   ....[53]....
        /*017c*/ 	.word	0xffffffff


	//   ....[54]....
        /*0180*/ 	.word	0xffffffff


	//   ....[55]....
        /*0184*/ 	.word	0xffffffff


	//   ....[56]....
        /*0188*/ 	.word	0xffffffff


	//   ....[57]....
        /*018c*/ 	.word	0xffffffff


	//   ....[58]....
        /*0190*/ 	.word	0xffffffff


	//   ....[59]....
        /*0194*/ 	.word	0xffffffff


	//   ....[60]....
        /*0198*/ 	.word	0xffffffff


	//   ....[61]....
        /*019c*/ 	.word	0xffffffff


	//   ....[62]....
        /*01a0*/ 	.word	0xffffffff


	//   ....[63]....
        /*01a4*/ 	.word	0xffffffff


	//   ....[64]....
        /*01a8*/ 	.word	0xffffffff


	//   ....[65]....
        /*01ac*/ 	.word	0xffffffff


	//   ....[66]....
        /*01b0*/ 	.word	0xffffffff


	//   ....[67]....
        /*01b4*/ 	.word	0xffffffff


	//   ....[68]....
        /*01b8*/ 	.word	0xffffffff


	//   ....[69]....
        /*01bc*/ 	.word	0xffffffff


	//   ....[70]....
        /*01c0*/ 	.word	0xffffffff


	//   ....[71]....
        /*01c4*/ 	.word	0xffffffff


	//   ....[72]....
        /*01c8*/ 	.word	0xffffffff


	//   ....[73]....
        /*01cc*/ 	.word	0xffffffff


	//   ....[74]....
        /*01d0*/ 	.word	0xffffffff


	//   ....[75]....
        /*01d4*/ 	.word	0xffffffff


	//   ....[76]....
        /*01d8*/ 	.word	0xffffffff


	//   ....[77]....
        /*01dc*/ 	.word	0xffffffff


	//   ....[78]....
        /*01e0*/ 	.word	0xffffffff


	//   ....[79]....
        /*01e4*/ 	.word	0xffffffff


	//   ....[80]....
        /*01e8*/ 	.word	0xffffffff


	//   ....[81]....
        /*01ec*/ 	.word	0xffffffff


	//   ....[82]....
        /*01f0*/ 	.word	0xffffffff


	//   ....[83]....
        /*01f4*/ 	.word	0xffffffff


	//   ....[84]....
        /*01f8*/ 	.word	0xffffffff


	//   ....[85]....
        /*01fc*/ 	.word	0xffffffff


	//   ....[86]....
        /*0200*/ 	.word	0xffffffff


	//   ....[87]....
        /*0204*/ 	.word	0xffffffff


	//   ....[88]....
        /*0208*/ 	.word	0xffffffff


	//   ....[89]....
        /*020c*/ 	.word	0xffffffff


	//   ....[90]....
        /*0210*/ 	.word	0xffffffff


	//   ....[91]....
        /*0214*/ 	.word	0xffffffff


	//   ....[92]....
        /*0218*/ 	.word	0xffffffff


	//   ....[93]....
        /*021c*/ 	.word	0xffffffff


	//   ....[94]....
        /*0220*/ 	.word	0xffffffff


	//   ....[95]....
        /*0224*/ 	.word	0xffffffff


	//   ....[96]....
        /*0228*/ 	.word	0xffffffff


	//   ....[97]....
        /*022c*/ 	.word	0xffffffff


	//   ....[98]....
        /*0230*/ 	.word	0xffffffff


	//   ....[99]....
        /*0234*/ 	.word	0xffffffff


	//   ....[100]....
        /*0238*/ 	.word	0xffffffff


	//   ....[101]....
        /*023c*/ 	.word	0xffffffff


	//   ....[102]....
        /*0240*/ 	.word	0xffffffff


	//   ....[103]....
        /*0244*/ 	.word	0xffffffff


	//   ....[104]....
        /*0248*/ 	.word	0xffffffff


	//   ....[105]....
        /*024c*/ 	.word	0xffffffff


	//   ....[106]....
        /*0250*/ 	.word	0xffffffff


	//   ....[107]....
        /*0254*/ 	.word	0xffffffff


	//   ....[108]....
        /*0258*/ 	.word	0xffffffff


	//   ....[109]....
        /*025c*/ 	.word	0xffffffff


	//   ....[110]....
        /*0260*/ 	.word	0xffffffff


	//   ....[111]....
        /*0264*/ 	.word	0xffffffff


	//   ....[112]....
        /*0268*/ 	.word	0xffffffff


	//   ....[113]....
        /*026c*/ 	.word	0xffffffff


	//   ....[114]....
        /*0270*/ 	.word	0xffffffff


	//   ....[115]....
        /*0274*/ 	.word	0xffffffff


	//   ....[116]....
        /*0278*/ 	.word	0xffffffff


	//   ....[117]....
        /*027c*/ 	.word	0xffffffff


	//   ....[118]....
        /*0280*/ 	.word	0xffffffff


	//   ....[119]....
        /*0284*/ 	.word	0xffffffff


	//   ....[120]....
        /*0288*/ 	.word	0xffffffff


	//   ....[121]....
        /*028c*/ 	.word	0xffffffff


	//   ....[122]....
        /*0290*/ 	.word	0xffffffff


	//   ....[123]....
        /*0294*/ 	.word	0xffffffff


	//   ....[124]....
        /*0298*/ 	.word	0xffffffff


	//   ....[125]....
        /*029c*/ 	.word	0xffffffff


	//   ....[126]....
        /*02a0*/ 	.word	0xffffffff


	//   ....[127]....
        /*02a4*/ 	.word	0xffffffff


	//   ....[128]....
        /*02a8*/ 	.word	0xffffffff


	//   ....[129]....
        /*02ac*/ 	.word	0xffffffff


	//   ....[130]....
        /*02b0*/ 	.word	0xffffffff


	//   ....[131]....
        /*02b4*/ 	.word	0xffffffff


	//   ....[132]....
        /*02b8*/ 	.word	0xffffffff


	//   ....[133]....
        /*02bc*/ 	.word	0xffffffff


	//   ....[134]....
        /*02c0*/ 	.word	0xffffffff


	//   ....[135]....
        /*02c4*/ 	.word	0xffffffff


	//   ....[136]....
        /*02c8*/ 	.word	0xffffffff


	//   ....[137]....
        /*02cc*/ 	.word	0xffffffff


	//   ....[138]....
        /*02d0*/ 	.word	0xffffffff


	//   ....[139]....
        /*02d4*/ 	.word	0xffffffff


	//   ....[140]....
        /*02d8*/ 	.word	0xffffffff


	//   ....[141]....
        /*02dc*/ 	.word	0xffffffff


	//   ....[142]....
        /*02e0*/ 	.word	0xffffffff


	//   ....[143]....
        /*02e4*/ 	.word	0xffffffff


	//   ....[144]....
        /*02e8*/ 	.word	0xffffffff


	//   ....[145]....
        /*02ec*/ 	.word	0xffffffff


	//   ....[146]....
        /*02f0*/ 	.word	0xffffffff


	//   ....[147]....
        /*02f4*/ 	.word	0xffffffff


	//   ....[148]....
        /*02f8*/ 	.word	0xffffffff


	//   ....[149]....
        /*02fc*/ 	.word	0xffffffff


	//   ....[150]....
        /*0300*/ 	.word	0xffffffff


	//   ....[151]....
        /*0304*/ 	.word	0xffffffff


	//   ....[152]....
        /*0308*/ 	.word	0xffffffff


	//   ....[153]....
        /*030c*/ 	.word	0xffffffff


	//   ....[154]....
        /*0310*/ 	.word	0xffffffff


	//   ....[155]....
        /*0314*/ 	.word	0xffffffff


	//   ....[156]....
        /*0318*/ 	.word	0xffffffff


	//   ....[157]....
        /*031c*/ 	.word	0xffffffff


	//   ....[158]....
        /*0320*/ 	.word	0xffffffff


	//   ....[159]....
        /*0324*/ 	.word	0xffffffff


	//   ....[160]....
        /*0328*/ 	.word	0xffffffff


	//   ....[161]....
        /*032c*/ 	.word	0xffffffff


	//   ....[162]....
        /*0330*/ 	.word	0xffffffff


	//   ....[163]....
        /*0334*/ 	.word	0xffffffff


	//   ....[164]....
        /*0338*/ 	.word	0xffffffff


	//   ....[165]....
        /*033c*/ 	.word	0xffffffff


	//   ....[166]....
        /*0340*/ 	.word	0xffffffff


	//   ....[167]....
        /*0344*/ 	.word	0xffffffff


	//   ....[168]....
        /*0348*/ 	.word	0xffffffff


	//   ....[169]....
        /*034c*/ 	.word	0xffffffff


	//   ....[170]....
        /*0350*/ 	.word	0xffffffff


	//   ....[171]....
        /*0354*/ 	.word	0xffffffff


	//   ....[172]....
        /*0358*/ 	.word	0xffffffff


	//   ....[173]....
        /*035c*/ 	.word	0xffffffff


	//   ....[174]....
        /*0360*/ 	.word	0xffffffff


	//   ....[175]....
        /*0364*/ 	.word	0xffffffff


	//   ....[176]....
        /*0368*/ 	.word	0xffffffff


	//   ....[177]....
        /*036c*/ 	.word	0xffffffff


	//   ....[178]....
        /*0370*/ 	.word	0xffffffff


	//   ....[179]....
        /*0374*/ 	.word	0xffffffff


	//   ....[180]....
        /*0378*/ 	.word	0xffffffff


	//   ....[181]....
        /*037c*/ 	.word	0xffffffff


	//   ....[182]....
        /*0380*/ 	.word	0xffffffff


	//   ....[183]....
        /*0384*/ 	.word	0xffffffff


	//   ....[184]....
        /*0388*/ 	.word	0xffffffff


	//   ....[185]....
        /*038c*/ 	.word	0xffffffff


	//   ....[186]....
        /*0390*/ 	.word	0xffffffff


	//   ....[187]....
        /*0394*/ 	.word	0xffffffff


	//   ....[188]....
        /*0398*/ 	.word	0xffffffff


	//   ....[189]....
        /*039c*/ 	.word	0xffffffff


	//   ....[190]....
        /*03a0*/ 	.word	0xffffffff


	//   ....[191]....
        /*03a4*/ 	.word	0xffffffff


	//   ....[192]....
        /*03a8*/ 	.word	0xffffffff


	//   ....[193]....
        /*03ac*/ 	.word	0xffffffff


	//   ....[194]....
        /*03b0*/ 	.word	0xffffffff


	//   ....[195]....
        /*03b4*/ 	.word	0xffffffff


	//   ....[196]....
        /*03b8*/ 	.word	0xffffffff


	//   ....[197]....
        /*03bc*/ 	.word	0xffffffff


	//   ....[198]....
        /*03c0*/ 	.word	0xffffffff


	//   ....[199]....
        /*03c4*/ 	.word	0xffffffff


	//   ....[200]....
        /*03c8*/ 	.word	0xffffffff


	//   ....[201]....
        /*03cc*/ 	.word	0xffffffff


	//   ....[202]....
        /*03d0*/ 	.word	0xffffffff


	//   ....[203]....
        /*03d4*/ 	.word	0xffffffff


	//   ....[204]....
        /*03d8*/ 	.word	0xffffffff


	//   ....[205]....
        /*03dc*/ 	.word	0xffffffff


	//   ....[206]....
        /*03e0*/ 	.word	0xffffffff


	//   ....[207]....
        /*03e4*/ 	.word	0xffffffff


	//   ....[208]....
        /*03e8*/ 	.word	0xffffffff


	//   ....[209]....
        /*03ec*/ 	.word	0xffffffff


	//   ....[210]....
        /*03f0*/ 	.word	0xffffffff


	//   ....[211]....
        /*03f4*/ 	.word	0xffffffff


	//   ....[212]....
        /*03f8*/ 	.word	0xffffffff


	//   ....[213]....
        /*03fc*/ 	.word	0xffffffff


	//   ....[214]....
        /*0400*/ 	.word	0xffffffff


	//   ....[215]....
        /*0404*/ 	.word	0xffffffff


	//   ....[216]....
        /*0408*/ 	.word	0xffffffff


	//   ....[217]....
        /*040c*/ 	.word	0xffffffff


	//   ....[218]....
        /*0410*/ 	.word	0xffffffff


	//   ....[219]....
        /*0414*/ 	.word	0xffffffff


	//   ....[220]....
        /*0418*/ 	.word	0xffffffff


	//   ....[221]....
        /*041c*/ 	.word	0xffffffff


	//   ....[222]....
        /*0420*/ 	.word	0xffffffff


	//   ....[223]....
        /*0424*/ 	.word	0xffffffff


	//   ....[224]....
        /*0428*/ 	.word	0xffffffff


	//   ....[225]....
        /*042c*/ 	.word	0xffffffff


	//   ....[226]....
        /*0430*/ 	.word	0xffffffff


	//   ....[227]....
        /*0434*/ 	.word	0xffffffff


	//   ....[228]....
        /*0438*/ 	.word	0xffffffff


	//   ....[229]....
        /*043c*/ 	.word	0xffffffff


	//   ....[230]....
        /*0440*/ 	.word	0xffffffff


	//   ....[231]....
        /*0444*/ 	.word	0xffffffff


	//   ....[232]....
        /*0448*/ 	.word	0xffffffff


	//   ....[233]....
        /*044c*/ 	.word	0xffffffff


	//   ....[234]....
        /*0450*/ 	.word	0xffffffff


	//   ....[235]....
        /*0454*/ 	.word	0xffffffff


	//   ....[236]....
        /*0458*/ 	.word	0xffffffff


	//   ....[237]....
        /*045c*/ 	.word	0xffffffff


	//   ....[238]....
        /*0460*/ 	.word	0xffffffff


	//   ....[239]....
        /*0464*/ 	.word	0xffffffff


	//   ....[240]....
        /*0468*/ 	.word	0xffffffff


	//   ....[241]....
        /*046c*/ 	.word	0xffffffff


	//   ....[242]....
        /*0470*/ 	.word	0xffffffff


	//   ....[243]....
        /*0474*/ 	.word	0xffffffff


	//   ....[244]....
        /*0478*/ 	.word	0xffffffff


	//   ....[245]....
        /*047c*/ 	.word	0x0500000f


	//   ....[246]....
        /*0480*/ 	.word	0x0500000f


	//   ....[247]....
        /*0484*/ 	.word	0x0500000f


	//   ....[248]....
        /*0488*/ 	.word	0x0500000f


	//   ....[249]....
        /*048c*/ 	.word	0x0500000f


	//   ....[250]....
        /*0490*/ 	.word	0x0500000f


	//   ....[251]....
        /*0494*/ 	.word	0x0500000f


	//   ....[252]....
        /*0498*/ 	.word	0x0500000f


	//   ....[253]....
        /*049c*/ 	.word	0x0500000f


	//   ....[254]....
        /*04a0*/ 	.word	0x0500000f


	//   ....[255]....
        /*04a4*/ 	.word	0x0500000f


	//   ....[0]....
        /*04a8*/ 	.word	0x0500000f


	//   ....[1]....
        /*04ac*/ 	.word	0x0500000f


	//   ....[2]....
        /*04b0*/ 	.word	0x0500000f


	//   ....[3]....
        /*04b4*/ 	.word	0x0500000f


	//   ....[4]....
        /*04b8*/ 	.word	0x0500000f


	//   ....[5]....
        /*04bc*/ 	.word	0x0500000f


	//   ....[6]....
        /*04c0*/ 	.word	0x0500000f


	//   ....[7]....
        /*04c4*/ 	.word	0x0500000f


	//   ....[8]....
        /*04c8*/ 	.word	0x0500000f


	//   ....[9]....
        /*04cc*/ 	.word	0x0500000f


	//   ....[10]....
        /*04d0*/ 	.word	0x0500000f


	//   ....[11]....
        /*04d4*/ 	.word	0x0500000f


	//   ....[12]....
        /*04d8*/ 	.word	0x0500000f


	//   ....[13]....
        /*04dc*/ 	.word	0x0500000f


	//   ....[14]....
        /*04e0*/ 	.word	0x0500000f


	//   ....[15]....
        /*04e4*/ 	.word	0x0500000f


	//   ....[16]....
        /*04e8*/ 	.word	0x0500000f


	//   ....[17]....
        /*04ec*/ 	.word	0x0500000f


	//   ....[18]....
        /*04f0*/ 	.word	0x0500000f


	//   ....[19]....
        /*04f4*/ 	.word	0x0500000f


	//   ....[20]....
        /*04f8*/ 	.word	0x0500000f


	//   ....[21]....
        /*04fc*/ 	.word	0x0500000f


	//   ....[22]....
        /*0500*/ 	.word	0x0500000f


	//   ....[23]....
        /*0504*/ 	.word	0x0500000f


	//   ....[24]....
        /*0508*/ 	.word	0x0500000f


	//   ....[25]....
        /*050c*/ 	.word	0x0500000f


	//   ....[26]....
        /*0510*/ 	.word	0x0500000f


	//   ....[27]....
        /*0514*/ 	.word	0x0500000f


	//   ....[28]....
        /*0518*/ 	.word	0x0500000f


	//   ....[29]....
        /*051c*/ 	.word	0x0500000f


	//   ....[30]....
        /*0520*/ 	.word	0x0500000f


	//   ....[31]....
        /*0524*/ 	.word	0x0500000f


	//   ....[32]....
        /*0528*/ 	.word	0x0500000f


	//   ....[33]....
        /*052c*/ 	.word	0x0500000f


	//   ....[34]....
        /*0530*/ 	.word	0x0500000f


	//   ....[35]....
        /*0534*/ 	.word	0x0500000f


	//   ....[36]....
        /*0538*/ 	.word	0x0500000f


	//   ....[37]....
        /*053c*/ 	.word	0x0500000f


	//   ....[38]....
        /*0540*/ 	.word	0x0500000f


	//   ....[39]....
        /*0544*/ 	.word	0x0500000f


	//   ....[40]....
        /*0548*/ 	.word	0x0500000f


	//   ....[41]....
        /*054c*/ 	.word	0x0500000f


	//   ....[42]....
        /*0550*/ 	.word	0x0500000f


	//   ....[43]....
        /*0554*/ 	.word	0x0500000f


	//   ....[44]....
        /*0558*/ 	.word	0x0500000f


	//   ....[45]....
        /*055c*/ 	.word	0x0500000f


	//   ....[46]....
        /*0560*/ 	.word	0x0500000f


	//   ....[47]....
        /*0564*/ 	.word	0x0500000f


	//   ....[48]....
        /*0568*/ 	.word	0x0500000f


	//   ....[49]....
        /*056c*/ 	.word	0x0500000f


	//   ....[50]....
        /*0570*/ 	.word	0x0500000f


	//   ....[51]....
        /*0574*/ 	.word	0x0500000f


	//   ....[52]....
        /*0578*/ 	.word	0x0500000f


	//   ....[53]....
        /*057c*/ 	.word	0x0500000f


	//   ....[54]....
        /*0580*/ 	.word	0x0500000f


	//   ....[55]....
        /*0584*/ 	.word	0x0500000f


	//   ....[56]....
        /*0588*/ 	.word	0x0500000f


	//   ....[57]....
        /*058c*/ 	.word	0x0500000f


	//   ....[58]....
        /*0590*/ 	.word	0x0500000f


	//   ....[59]....
        /*0594*/ 	.word	0x0500000f


	//   ....[60]....
        /*0598*/ 	.word	0x0500000f


	//   ....[61]....
        /*059c*/ 	.word	0x0500000f


	//   ....[62]....
        /*05a0*/ 	.word	0x0500000f


	//   ....[63]....
        /*05a4*/ 	.word	0x0500000f


	//   ....[64]....
        /*05a8*/ 	.word	0x0500000f


	//   ....[65]....
        /*05ac*/ 	.word	0x0500000f


	//   ....[66]....
        /*05b0*/ 	.word	0x0500000f


	//   ....[67]....
        /*05b4*/ 	.word	0x0500000f


	//   ....[68]....
        /*05b8*/ 	.word	0x0500000f


	//   ....[69]....
        /*05bc*/ 	.word	0x0500000f


	//----- nvinfo : EIATTR_COOP_GROUP_INSTR_OFFSETS
	.align		4
.L_266:
        /*05c0*/ 	.byte	0x04, 0x28
        /*05c2*/ 	.short	(.L_268 - .L_267)


	//   ....[0]....
.L_267:
        /*05c4*/ 	.word	0x00000080


	//   ....[1]....
        /*05c8*/ 	.word	0x00000090


	//   ....[2]....
        /*05cc*/ 	.word	0x000002d0


	//   ....[3]....
        /*05d0*/ 	.word	0x00000430


	//   ....[4]....
        /*05d4*/ 	.word	0x00000550


	//   ....[5]....
        /*05d8*/ 	.word	0x000006b0


	//   ....[6]....
        /*05dc*/ 	.word	0x00001670


	//   ....[7]....
        /*05e0*/ 	.word	0x00001fe0


	//   ....[8]....
        /*05e4*/ 	.word	0x00002660


	//   ....[9]....
        /*05e8*/ 	.word	0x00002690


	//   ....[10]....
        /*05ec*/ 	.word	0x00002700


	//   ....[11]....
        /*05f0*/ 	.word	0x00003020


	//   ....[12]....
        /*05f4*/ 	.word	0x000030a0


	//   ....[13]....
        /*05f8*/ 	.word	0x00004450


	//   ....[14]....
        /*05fc*/ 	.word	0x00004470


	//   ....[15]....
        /*0600*/ 	.word	0x00004b10


	//   ....[16]....
        /*0604*/ 	.word	0x00004bd0


	//   ....[17]....
        /*0608*/ 	.word	0x00005440


	//   ....[18]....
        /*060c*/ 	.word	0x000054b0


	//   ....[19]....
        /*0610*/ 	.word	0x00007190


	//   ....[20]....
        /*0614*/ 	.word	0x000071c0


	//   ....[21]....
        /*0618*/ 	.word	0x00007790


	//   ....[22]....
        /*061c*/ 	.word	0x00007960


	//   ....[23]....
        /*0620*/ 	.word	0x00008ef0


	//   ....[24]....
        /*0624*/ 	.word	0x00008f00


	//   ....[25]....
        /*0628*/ 	.word	0x00008f60


	//   ....[26]....
        /*062c*/ 	.word	0x00008f70


	//   ....[27]....
        /*0630*/ 	.word	0x0000a4f0


	//   ....[28]....
        /*0634*/ 	.word	0x0000a520


	//   ....[29]....
        /*0638*/ 	.word	0x0000a530


	//   ....[30]....
        /*063c*/ 	.word	0x0000a550


	//   ....[31]....
        /*0640*/ 	.word	0x0000a560


	//   ....[32]....
        /*0644*/ 	.word	0x0000a570


	//   ....[33]....
        /*0648*/ 	.word	0x0000a580


	//   ....[34]....
        /*064c*/ 	.word	0x0000a590


	//   ....[35]....
        /*0650*/ 	.word	0x0000a5a0


	//   ....[36]....
        /*0654*/ 	.word	0x0000a5b0


	//   ....[37]....
        /*0658*/ 	.word	0x0000a5c0


	//   ....[38]....
        /*065c*/ 	.word	0x0000a5e0


	//   ....[39]....
        /*0660*/ 	.word	0x0000a5f0


	//   ....[40]....
        /*0664*/ 	.word	0x0000a600


	//   ....[41]....
        /*0668*/ 	.word	0x0000a610


	//   ....[42]....
        /*066c*/ 	.word	0x0000a620


	//   ....[43]....
        /*0670*/ 	.word	0x0000a630


	//   ....[44]....
        /*0674*/ 	.word	0x0000a640


	//   ....[45]....
        /*0678*/ 	.word	0x0000a650


	//   ....[46]....
        /*067c*/ 	.word	0x0000a660


	//   ....[47]....
        /*0680*/ 	.word	0x0000a680


	//   ....[48]....
        /*0684*/ 	.word	0x0000a690


	//   ....[49]....
        /*0688*/ 	.word	0x0000a6a0


	//   ....[50]....
        /*068c*/ 	.word	0x0000a6b0


	//   ....[51]....
        /*0690*/ 	.word	0x0000a6c0


	//   ....[52]....
        /*0694*/ 	.word	0x0000a6d0


	//   ....[53]....
        /*0698*/ 	.word	0x0000a6e0


	//   ....[54]....
        /*069c*/ 	.word	0x0000a6f0


	//   ....[55]....
        /*06a0*/ 	.word	0x0000a700


	//   ....[56]....
        /*06a4*/ 	.word	0x0000a710


	//   ....[57]....
        /*06a8*/ 	.word	0x0000a720


	//   ....[58]....
        /*06ac*/ 	.word	0x0000a730


	//   ....[59]....
        /*06b0*/ 	.word	0x0000a740


	//   ....[60]....
        /*06b4*/ 	.word	0x0000a750


	//   ....[61]....
        /*06b8*/ 	.word	0x0000a760


	//   ....[62]....
        /*06bc*/ 	.word	0x0000a780


	//   ....[63]....
        /*06c0*/ 	.word	0x0000a7a0


	//   ....[64]....
        /*06c4*/ 	.word	0x0000a7b0


	//   ....[65]....
        /*06c8*/ 	.word	0x0000a7c0


	//   ....[66]....
        /*06cc*/ 	.word	0x0000a7d0


	//   ....[67]....
        /*06d0*/ 	.word	0x0000a7f0


	//   ....[68]....
        /*06d4*/ 	.word	0x0000a810


	//   ....[69]....
        /*06d8*/ 	.word	0x0000a830


	//   ....[70]....
        /*06dc*/ 	.word	0x0000a840


	//   ....[71]....
        /*06e0*/ 	.word	0x0000a850


	//   ....[72]....
        /*06e4*/ 	.word	0x0000a870


	//   ....[73]....
        /*06e8*/ 	.word	0x0000a890


	//   ....[74]....
        /*06ec*/ 	.word	0x0000a8b0


	//   ....[75]....
        /*06f0*/ 	.word	0x0000a8c0


	//   ....[76]....
        /*06f4*/ 	.word	0x0000a8d0


	//   ....[77]....
        /*06f8*/ 	.word	0x0000a8e0


	//   ....[78]....
        /*06fc*/ 	.word	0x0000a900


	//   ....[79]....
        /*0700*/ 	.word	0x0000a910


	//   ....[80]....
        /*0704*/ 	.word	0x0000a920


	//   ....[81]....
        /*0708*/ 	.word	0x0000a940


	//   ....[82]....
        /*070c*/ 	.word	0x0000a970


	//   ....[83]....
        /*0710*/ 	.word	0x0000a980


	//   ....[84]....
        /*0714*/ 	.word	0x0000a9b0


	//   ....[85]....
        /*0718*/ 	.word	0x0000a9c0


	//   ....[86]....
        /*071c*/ 	.word	0x0000a9d0


	//   ....[87]....
        /*0720*/ 	.word	0x0000a9e0


	//   ....[88]....
        /*0724*/ 	.word	0x0000a9f0


	//   ....[89]....
        /*0728*/ 	.word	0x0000aa00


	//   ....[90]....
        /*072c*/ 	.word	0x0000aa10


	//   ....[91]....
        /*0730*/ 	.word	0x0000aa20


	//   ....[92]....
        /*0734*/ 	.word	0x0000aa40


	//   ....[93]....
        /*0738*/ 	.word	0x0000aa70


	//   ....[94]....
        /*073c*/ 	.word	0x0000aaa0


	//   ....[95]....
        /*0740*/ 	.word	0x0000aad0


	//   ....[96]....
        /*0744*/ 	.word	0x0000ab00


	//   ....[97]....
        /*0748*/ 	.word	0x0000ab20


	//   ....[98]....
        /*074c*/ 	.word	0x0000ab30


	//   ....[99]....
        /*0750*/ 	.word	0x0000ab50


	//   ....[100]....
        /*0754*/ 	.word	0x0000ab60


	//   ....[101]....
        /*0758*/ 	.word	0x0000ab70


	//   ....[102]....
        /*075c*/ 	.word	0x0000ab80


	//   ....[103]....
        /*0760*/ 	.word	0x0000ab90


	//   ....[104]....
        /*0764*/ 	.word	0x0000aba0


	//   ....[105]....
        /*0768*/ 	.word	0x0000abb0


	//   ....[106]....
        /*076c*/ 	.word	0x0000abc0


	//   ....[107]....
        /*0770*/ 	.word	0x0000abd0


	//   ....[108]....
        /*0774*/ 	.word	0x0000abe0


	//   ....[109]....
        /*0778*/ 	.word	0x0000abf0


	//   ....[110]....
        /*077c*/ 	.word	0x0000ac00


	//   ....[111]....
        /*0780*/ 	.word	0x0000ac10


	//   ....[112]....
        /*0784*/ 	.word	0x0000ac20


	//   ....[113]....
        /*0788*/ 	.word	0x0000ac30


	//   ....[114]....
        /*078c*/ 	.word	0x0000ac40


	//   ....[115]....
        /*0790*/ 	.word	0x0000ac50


	//   ....[116]....
        /*0794*/ 	.word	0x0000ac60


	//   ....[117]....
        /*0798*/ 	.word	0x0000ac70


	//   ....[118]....
        /*079c*/ 	.word	0x0000ac80


	//   ....[119]....
        /*07a0*/ 	.word	0x0000ac90


	//   ....[120]....
        /*07a4*/ 	.word	0x0000aca0


	//   ....[121]....
        /*07a8*/ 	.word	0x0000acb0


	//   ....[122]....
        /*07ac*/ 	.word	0x0000acc0


	//   ....[123]....
        /*07b0*/ 	.word	0x0000acd0


	//   ....[124]....
        /*07b4*/ 	.word	0x0000ace0


	//   ....[125]....
        /*07b8*/ 	.word	0x0000acf0


	//   ....[126]....
        /*07bc*/ 	.word	0x0000ad00


	//   ....[127]....
        /*07c0*/ 	.word	0x0000ad10


	//   ....[128]....
        /*07c4*/ 	.word	0x0000ad40


	//   ....[129]....
        /*07c8*/ 	.word	0x0000ad70


	//   ....[130]....
        /*07cc*/ 	.word	0x0000ada0


	//   ....[131]....
        /*07d0*/ 	.word	0x0000add0


	//   ....[132]....
        /*07d4*/ 	.word	0x0000ae00


	//   ....[133]....
        /*07d8*/ 	.word	0x0000ae30


	//   ....[134]....
        /*07dc*/ 	.word	0x0000ae60


	//   ....[135]....
        /*07e0*/ 	.word	0x0000ae80


	//   ....[136]....
        /*07e4*/ 	.word	0x0000aea0


	//   ....[137]....
        /*07e8*/ 	.word	0x0000aeb0


	//   ....[138]....
        /*07ec*/ 	.word	0x0000aee0


	//   ....[139]....
        /*07f0*/ 	.word	0x0000af10


	//   ....[140]....
        /*07f4*/ 	.word	0x0000af40


	//   ....[141]....
        /*07f8*/ 	.word	0x0000af70


	//   ....[142]....
        /*07fc*/ 	.word	0x0000afa0


	//   ....[143]....
        /*0800*/ 	.word	0x0000afd0


	//   ....[144]....
        /*0804*/ 	.word	0x0000b000


	//   ....[145]....
        /*0808*/ 	.word	0x0000b030


	//   ....[146]....
        /*080c*/ 	.word	0x0000b060


	//   ....[147]....
        /*0810*/ 	.word	0x0000b090


	//   ....[148]....
        /*0814*/ 	.word	0x0000b0c0


	//   ....[149]....
        /*0818*/ 	.word	0x0000b0f0


	//   ....[150]....
        /*081c*/ 	.word	0x0000b120


	//   ....[151]....
        /*0820*/ 	.word	0x0000b150


	//   ....[152]....
        /*0824*/ 	.word	0x0000b190


	//   ....[153]....
        /*0828*/ 	.word	0x0000b1c0


	//   ....[154]....
        /*082c*/ 	.word	0x0000b200


	//   ....[155]....
        /*0830*/ 	.word	0x0000b720


	//   ....[156]....
        /*0834*/ 	.word	0x0000b760


	//   ....[157]....
        /*0838*/ 	.word	0x0000b7a0


	//   ....[158]....
        /*083c*/ 	.word	0x0000b7e0


	//   ....[159]....
        /*0840*/ 	.word	0x0000b840


	//   ....[160]....
        /*0844*/ 	.word	0x0000b870


	//   ....[161]....
        /*0848*/ 	.word	0x0000c520


	//   ....[162]....
        /*084c*/ 	.word	0x0000c550


	//   ....[163]....
        /*0850*/ 	.word	0x0000d6a0


	//   ....[164]....
        /*0854*/ 	.word	0x0000e9d0


	//   ....[165]....
        /*0858*/ 	.word	0x0000ea10


	//   ....[166]....
        /*085c*/ 	.word	0x0000ea40


	//   ....[167]....
        /*0860*/ 	.word	0x0000eac0


	//   ....[168]....
        /*0864*/ 	.word	0x0000eb30


	//   ....[169]....
        /*0868*/ 	.word	0x0000eb50


	//   ....[170]....
        /*086c*/ 	.word	0x0000ebb0


	//   ....[171]....
        /*0870*/ 	.word	0x0000ebd0


	//   ....[172]....
        /*0874*/ 	.word	0x0000ec30


	//   ....[173]....
        /*0878*/ 	.word	0x0000ec50


	//   ....[174]....
        /*087c*/ 	.word	0x0000ecb0


	//   ....[175]....
        /*0880*/ 	.word	0x0000ecd0


	//   ....[176]....
        /*0884*/ 	.word	0x0000ed30


	//   ....[177]....
        /*0888*/ 	.word	0x0000ed50


	//   ....[178]....
        /*088c*/ 	.word	0x0000edb0


	//   ....[179]....
        /*0890*/ 	.word	0x0000edd0


	//   ....[180]....
        /*0894*/ 	.word	0x0000f170


	//   ....[181]....
        /*0898*/ 	.word	0x0000f1a0


	//   ....[182]....
        /*089c*/ 	.word	0x0000f230


	//   ....[183]....
        /*08a0*/ 	.word	0x0000f270


	//   ....[184]....
        /*08a4*/ 	.word	0x0000f2a0


	//   ....[185]....
        /*08a8*/ 	.word	0x0000f2d0


	//   ....[186]....
        /*08ac*/ 	.word	0x0000f330


	//   ....[187]....
        /*08b0*/ 	.word	0x0000f360


	//   ....[188]....
        /*08b4*/ 	.word	0x0000f3c0


	//   ....[189]....
        /*08b8*/ 	.word	0x0000f3f0


	//   ....[190]....
        /*08bc*/ 	.word	0x0000f450


	//   ....[191]....
        /*08c0*/ 	.word	0x0000f470


	//   ....[192]....
        /*08c4*/ 	.word	0x0000f4b0


	//   ....[193]....
        /*08c8*/ 	.word	0x0000f4d0


	//   ....[194]....
        /*08cc*/ 	.word	0x0000f560


	//   ....[195]....
        /*08d0*/ 	.word	0x0000f590


	//   ....[196]....
        /*08d4*/ 	.word	0x0000fb40


	//   ....[197]....
        /*08d8*/ 	.word	0x0000fb70


	//   ....[198]....
        /*08dc*/ 	.word	0x0000fba0


	//   ....[199]....
        /*08e0*/ 	.word	0x0000fc00


	//   ....[200]....
        /*08e4*/ 	.word	0x0000fc80


	//   ....[201]....
        /*08e8*/ 	.word	0x0000fca0


	//   ....[202]....
        /*08ec*/ 	.word	0x0000fd20


	//   ....[203]....
        /*08f0*/ 	.word	0x0000fd40


	//   ....[204]....
        /*08f4*/ 	.word	0x0000fdc0


	//   ....[205]....
        /*08f8*/ 	.word	0x0000fde0


	//   ....[206]....
        /*08fc*/ 	.word	0x0000fe60


	//   ....[207]....
        /*0900*/ 	.word	0x0000fe80


	//   ....[208]....
        /*0904*/ 	.word	0x0000ff00


	//   ....[209]....
        /*0908*/ 	.word	0x0000ff20


	//   ....[210]....
        /*090c*/ 	.word	0x0000ffa0


	//   ....[211]....
        /*0910*/ 	.word	0x0000ffd0


	//   ....[212]....
        /*0914*/ 	.word	0x00010640


	//   ....[213]....
        /*0918*/ 	.word	0x00010660


	//   ....[214]....
        /*091c*/ 	.word	0x00010670


	//   ....[215]....
        /*0920*/ 	.word	0x00010680


	//   ....[216]....
        /*0924*/ 	.word	0x00010690


	//   ....[217]....
        /*0928*/ 	.word	0x000106a0


	//   ....[218]....
        /*092c*/ 	.word	0x000106c0


	//   ....[219]....
        /*0930*/ 	.word	0x00010710


	//   ....[220]....
        /*0934*/ 	.word	0x00010730


	//   ....[221]....
        /*0938*/ 	.word	0x00010770


	//   ....[222]....
        /*093c*/ 	.word	0x00010790


	//   ....[223]....
        /*0940*/ 	.word	0x000107d0


	//   ....[224]....
        /*0944*/ 	.word	0x000107f0


	//   ....[225]....
        /*0948*/ 	.word	0x00010830


	//   ....[226]....
        /*094c*/ 	.word	0x00010850


	//   ....[227]....
        /*0950*/ 	.word	0x00010880


	//   ....[228]....
        /*0954*/ 	.word	0x00010c00


	//   ....[229]....
        /*0958*/ 	.word	0x00010c20


	//   ....[230]....
        /*095c*/ 	.word	0x00010c40


	//   ....[231]....
        /*0960*/ 	.word	0x00010c50


	//   ....[232]....
        /*0964*/ 	.word	0x00010c60


	//   ....[233]....
        /*0968*/ 	.word	0x00010c80


	//   ....[234]....
        /*096c*/ 	.word	0x00010cd0


	//   ....[235]....
        /*0970*/ 	.word	0x00010cf0


	//   ....[236]....
        /*0974*/ 	.word	0x00010d30


	//   ....[237]....
        /*0978*/ 	.word	0x00010d50


	//   ....[238]....
        /*097c*/ 	.word	0x00010d90


	//   ....[239]....
        /*0980*/ 	.word	0x00010db0


	//   ....[240]....
        /*0984*/ 	.word	0x00010df0


	//   ....[241]....
        /*0988*/ 	.word	0x00010e10


	//   ....[242]....
        /*098c*/ 	.word	0x00010e40


	//   ....[243]....
        /*0990*/ 	.word	0x00010ea0


	//   ....[244]....
        /*0994*/ 	.word	0x000123a0


	//   ....[245]....
        /*0998*/ 	.word	0x00012980


	//   ....[246]....
        /*099c*/ 	.word	0x00012a70


	//   ....[247]....
        /*09a0*/ 	.word	0x00012b60


	//   ....[248]....
        /*09a4*/ 	.word	0x00012c10


	//   ....[249]....
        /*09a8*/ 	.word	0x00012ce0


	//   ....[250]....
        /*09ac*/ 	.word	0x00012d40


	//   ....[251]....
        /*09b0*/ 	.word	0x00012e10


	//   ....[252]....
        /*09b4*/ 	.word	0x00012e70


	//   ....[253]....
        /*09b8*/ 	.word	0x00012f40


	//   ....[254]....
        /*09bc*/ 	.word	0x00012fa0


	//   ....[255]....
        /*09c0*/ 	.word	0x00013070


	//   ....[0]....
        /*09c4*/ 	.word	0x000130d0


	//   ....[1]....
        /*09c8*/ 	.word	0x000131a0


	//   ....[2]....
        /*09cc*/ 	.word	0x00013200


	//   ....[3]....
        /*09d0*/ 	.word	0x000132d0


	//   ....[4]....
        /*09d4*/ 	.word	0x00013330


	//   ....[5]....
        /*09d8*/ 	.word	0x000133f0


	//   ....[6]....
        /*09dc*/ 	.word	0x00013580


	//   ....[7]....
        /*09e0*/ 	.word	0x00013610


	//   ....[8]....
        /*09e4*/ 	.word	0x00013700


	//   ....[9]....
        /*09e8*/ 	.word	0x00013750


	//   ....[10]....
        /*09ec*/ 	.word	0x00013850


	//   ....[11]....
        /*09f0*/ 	.word	0x000138a0


	//   ....[12]....
        /*09f4*/ 	.word	0x000139a0


	//   ....[13]....
        /*09f8*/ 	.word	0x000139f0


	//   ....[14]....
        /*09fc*/ 	.word	0x00013ad0


	//   ....[15]....
        /*0a00*/ 	.word	0x00013b70


	//   ....[16]....
        /*0a04*/ 	.word	0x00013be0


	//   ....[17]....
        /*0a08*/ 	.word	0x00013ca0


	//   ....[18]....
        /*0a0c*/ 	.word	0x00013d00


	//   ....[19]....
        /*0a10*/ 	.word	0x00013dd0


	//   ....[20]....
        /*0a14*/ 	.word	0x00013e40


	//   ....[21]....
        /*0a18*/ 	.word	0x00013f00


	//   ....[22]....
        /*0a1c*/ 	.word	0x00013f90


	//   ....[23]....
        /*0a20*/ 	.word	0x00014000


	//   ....[24]....
        /*0a24*/ 	.word	0x000140b0


	//   ....[25]....
        /*0a28*/ 	.word	0x00014170


	//   ....[26]....
        /*0a2c*/ 	.word	0x000141e0


	//   ....[27]....
        /*0a30*/ 	.word	0x000142c0


	//   ....[28]....
        /*0a34*/ 	.word	0x00014330


	//   ....[29]....
        /*0a38*/ 	.word	0x00014410


	//   ....[30]....
        /*0a3c*/ 	.word	0x00014480


	//   ....[31]....
        /*0a40*/ 	.word	0x00014560


	//   ....[32]....
        /*0a44*/ 	.word	0x000145d0


	//   ....[33]....
        /*0a48*/ 	.word	0x000146b0


	//   ....[34]....
        /*0a4c*/ 	.word	0x00014720


	//   ....[35]....
        /*0a50*/ 	.word	0x000147f0


	//   ....[36]....
        /*0a54*/ 	.word	0x00014860


	//   ....[37]....
        /*0a58*/ 	.word	0x00014920


	//   ....[38]....
        /*0a5c*/ 	.word	0x00014a60


	//   ....[39]....
        /*0a60*/ 	.word	0x00014b00


	//   ....[40]....
        /*0a64*/ 	.word	0x00014b60


	//   ....[41]....
        /*0a68*/ 	.word	0x00014c10


	//   ....[42]....
        /*0a6c*/ 	.word	0x00014ca0


	//   ....[43]....
        /*0a70*/ 	.word	0x00014d40


	//   ....[44]....
        /*0a74*/ 	.word	0x00014dc0


	//   ....[45]....
        /*0a78*/ 	.word	0x00014e60


	//   ....[46]....
        /*0a7c*/ 	.word	0x00014ef0


	//   ....[47]....
        /*0a80*/ 	.word	0x00014f90


	//   ....[48]....
        /*0a84*/ 	.word	0x00015020


	//   ....[49]....
        /*0a88*/ 	.word	0x000150c0


	//   ....[50]....
        /*0a8c*/ 	.word	0x00015140


	//   ....[51]....
        /*0a90*/ 	.word	0x000151e0


	//   ....[52]....
        /*0a94*/ 	.word	0x00015270


	//   ....[53]....
        /*0a98*/ 	.word	0x00015310


	//   ....[54]....
        /*0a9c*/ 	.word	0x000153f0


	//   ....[55]....
        /*0aa0*/ 	.word	0x00015490


	//   ....[56]....
        /*0aa4*/ 	.word	0x00015500


	//   ....[57]....
        /*0aa8*/ 	.word	0x000155b0


	//   ....[58]....
        /*0aac*/ 	.word	0x00015610


	//   ....[59]....
        /*0ab0*/ 	.word	0x000156c0


	//   ....[60]....
        /*0ab4*/ 	.word	0x00015720


	//   ....[61]....
        /*0ab8*/ 	.word	0x000157e0


	//   ....[62]....
        /*0abc*/ 	.word	0x00015840


	//   ....[63]....
        /*0ac0*/ 	.word	0x000158f0


	//   ....[64]....
        /*0ac4*/ 	.word	0x00015950


	//   ....[65]....
        /*0ac8*/ 	.word	0x00015a00


	//   ....[66]....
        /*0acc*/ 	.word	0x00015a60


	//   ....[67]....
        /*0ad0*/ 	.word	0x00015b20


	//   ....[68]....
        /*0ad4*/ 	.word	0x00015b80


	//   ....[69]....
        /*0ad8*/ 	.word	0x00015c30


	//----- nvinfo : EIATTR_REG_RECONFIG
	.align		4
.L_268:
        /*0adc*/ 	.byte	0x01, 0x54
	.zero		2


	//----- nvinfo : EIATTR_SYSCALL_OFFSETS
	.align		4
        /*0ae0*/ 	.byte	0x04, 0x46
        /*0ae2*/ 	.short	(.L_270 - .L_269)


	//   ....[0]....
.L_269:
        /*0ae4*/ 	.word	0x00001830


	//   ....[1]....
        /*0ae8*/ 	.word	0x0000ded0


	//   ....[2]....
        /*0aec*/ 	.word	0x0000e010


	//   ....[3]....
        /*0af0*/ 	.word	0x0000e150


	//   ....[4]....
        /*0af4*/ 	.word	0x0000e270


	//   ....[5]....
        /*0af8*/ 	.word	0x0000f890


	//----- nvinfo : EIATTR_MBARRIER_INSTR_OFFSETS
	.align		4
.L_270:
        /*0afc*/ 	.byte	0x04, 0x39
        /*0afe*/ 	.short	(.L_272 - .L_271)


	//   ....[0]....
.L_271:
        /*0b00*/ 	.word	0x00000180
        /*0b04*/ 	.word	0x000000ff
        /*0b08*/ 	.word	0x00038800
        /*0b0c*/ 	.short	0x0100
        /*0b0e*/ 	.byte	0x08
	.zero		1


	//   ....[1]....
        /*0b10*/ 	.word	0x00000190
        /*0b14*/ 	.word	0x000000ff
        /*0b18*/ 	.word	0x00038820
        /*0b1c*/ 	.short	0x0100
        /*0b1e*/ 	.byte	0x08
	.zero		1


	//   ....[2]....
        /*0b20*/ 	.word	0x00000280
        /*0b24*/ 	.word	0x000000ff
        /*0b28*/ 	.word	0x00038830
        /*0b2c*/ 	.short	0x0100
        /*0b2e*/ 	.byte	0x08
	.zero		1


	//   ....[3]....
        /*0b30*/ 	.word	0x00000290
        /*0b34*/ 	.word	0x000000ff
        /*0b38*/ 	.word	0x00038840
        /*0b3c*/ 	.short	0x0100
        /*0b3e*/ 	.byte	0x08
	.zero		1


	//   ....[4]....
        /*0b40*/ 	.word	0x000002a0
        /*0b44*/ 	.word	0x000000ff
        /*0b48*/ 	.word	0x00038838
        /*0b4c*/ 	.short	0x0100
        /*0b4e*/ 	.byte	0x08
	.zero		1


	//   ....[5]....
        /*0b50*/ 	.word	0x000002b0
        /*0b54*/ 	.word	0x000000ff
        /*0b58*/ 	.word	0x00038848
        /*0b5c*/ 	.short	0x0100
        /*0b5e*/ 	.byte	0x08
	.zero		1


	//   ....[6]....
        /*0b60*/ 	.word	0x000003e0
        /*0b64*/ 	.word	0x000000ff
        /*0b68*/ 	.word	0x00038850
        /*0b6c*/ 	.short	0x0100
        /*0b6e*/ 	.byte	0x08
	.zero		1


	//   ....[7]....
        /*0b70*/ 	.word	0x000003f0
        /*0b74*/ 	.word	0x000000ff
        /*0b78*/ 	.word	0x00038860
        /*0b7c*/ 	.short	0x0100
        /*0b7e*/ 	.byte	0x08
	.zero		1


	//   ....[8]....
        /*0b80*/ 	.word	0x00000400
        /*0b84*/ 	.word	0x000000ff
        /*0b88*/ 	.word	0x00038858
        /*0b8c*/ 	.short	0x0100
        /*0b8e*/ 	.byte	0x08
	.zero		1


	//   ....[9]....
        /*0b90*/ 	.word	0x00000410
        /*0b94*/ 	.word	0x000000ff
        /*0b98*/ 	.word	0x00038868
        /*0b9c*/ 	.short	0x0100
        /*0b9e*/ 	.byte	0x08
	.zero		1


	//   ....[10]....
        /*0ba0*/ 	.word	0x00000500
        /*0ba4*/ 	.word	0x000000ff
        /*0ba8*/ 	.word	0x00038870
        /*0bac*/ 	.short	0x0100
        /*0bae*/ 	.byte	0x06
	.zero		1


	//   ....[11]....
        /*0bb0*/ 	.word	0x00000510
        /*0bb4*/ 	.word	0x000000ff
        /*0bb8*/ 	.word	0x00038880
        /*0bbc*/ 	.short	0x0100
        /*0bbe*/ 	.byte	0x06
	.zero		1


	//   ....[12]....
        /*0bc0*/ 	.word	0x00000520
        /*0bc4*/ 	.word	0x000000ff
        /*0bc8*/ 	.word	0x00038878
        /*0bcc*/ 	.short	0x0100
        /*0bce*/ 	.byte	0x06
	.zero		1


	//   ....[13]....
        /*0bd0*/ 	.word	0x00000530
        /*0bd4*/ 	.word	0x000000ff
        /*0bd8*/ 	.word	0x00038888
        /*0bdc*/ 	.short	0x0100
        /*0bde*/ 	.byte	0x06
	.zero		1


	//   ....[14]....
        /*0be0*/ 	.word	0x00000660
        /*0be4*/ 	.word	0x000000ff
        /*0be8*/ 	.word	0x00038890
        /*0bec*/ 	.short	0x0100
        /*0bee*/ 	.byte	0x08
	.zero		1


	//   ....[15]....
        /*0bf0*/ 	.word	0x00000670
        /*0bf4*/ 	.word	0x000000ff
        /*0bf8*/ 	.word	0x000388a0
        /*0bfc*/ 	.short	0x0100
        /*0bfe*/ 	.byte	0x08
	.zero		1


	//   ....[16]....
        /*0c00*/ 	.word	0x00000680
        /*0c04*/ 	.word	0x000000ff
        /*0c08*/ 	.word	0x00038898
        /*0c0c*/ 	.short	0x0100
        /*0c0e*/ 	.byte	0x08
	.zero		1


	//   ....[17]....
        /*0c10*/ 	.word	0x00000690
        /*0c14*/ 	.word	0x000000ff
        /*0c18*/ 	.word	0x000388a8
        /*0c1c*/ 	.short	0x0100
        /*0c1e*/ 	.byte	0x08
	.zero		1


	//   ....[18]....
        /*0c20*/ 	.word	0x000007d0
        /*0c24*/ 	.word	0x000000ff
        /*0c28*/ 	.word	0x000388b0
        /*0c2c*/ 	.short	0x0100
        /*0c2e*/ 	.byte	0x08
	.zero		1


	//   ....[19]....
        /*0c30*/ 	.word	0x000007e0
        /*0c34*/ 	.word	0x000000ff
        /*0c38*/ 	.word	0x000388c0
        /*0c3c*/ 	.short	0x0100
        /*0c3e*/ 	.byte	0x08
	.zero		1


	//   ....[20]....
        /*0c40*/ 	.word	0x000007f0
        /*0c44*/ 	.word	0x000000ff
        /*0c48*/ 	.word	0x000388b8
        /*0c4c*/ 	.short	0x0100
        /*0c4e*/ 	.byte	0x08
	.zero		1


	//   ....[21]....
        /*0c50*/ 	.word	0x00000800
        /*0c54*/ 	.word	0x000000ff
        /*0c58*/ 	.word	0x000388c8
        /*0c5c*/ 	.short	0x0100
        /*0c5e*/ 	.byte	0x08
	.zero		1


	//   ....[22]....
        /*0c60*/ 	.word	0x00001860
        /*0c64*/ 	.word	0x000000ff
        /*0c68*/ 	.word	0x00038800
        /*0c6c*/ 	.short	0x010a
        /*0c6e*/ 	.byte	0x29
	.zero		1


	//   ....[23]....
        /*0c70*/ 	.word	0x000018f0
        /*0c74*/ 	.word	0x000000ff
        /*0c78*/ 	.word	0x00038830
        /*0c7c*/ 	.short	0x010a
        /*0c7e*/ 	.byte	0x29
	.zero		1


	//   ....[24]....
        /*0c80*/ 	.word	0x00001930
        /*0c84*/ 	.word	0x000000ff
        /*0c88*/ 	.word	0x00038830
        /*0c8c*/ 	.short	0x010a
        /*0c8e*/ 	.byte	0x29
	.zero		1


	//   ....[25]....
        /*0c90*/ 	.word	0x00002070
        /*0c94*/ 	.word	0x000000ff
        /*0c98*/ 	.word	0x00000000
        /*0c9c*/ 	.short	0x0101
        /*0c9e*/ 	.byte	0x06
	.zero		1


	//   ....[26]....
        /*0ca0*/ 	.word	0x00003b90
        /*0ca4*/ 	.word	0x000000ff
        /*0ca8*/ 	.word	0x00038850
        /*0cac*/ 	.short	0x010a
        /*0cae*/ 	.byte	0x29
	.zero		1


	//   ....[27]....
        /*0cb0*/ 	.word	0x00003bd0
        /*0cb4*/ 	.word	0x000000ff
        /*0cb8*/ 	.word	0x00038850
        /*0cbc*/ 	.short	0x010a
        /*0cbe*/ 	.byte	0x29
	.zero		1


	//   ....[28]....
        /*0cc0*/ 	.word	0x00003eb0
        /*0cc4*/ 	.word	0x000000ff
        /*0cc8*/ 	.word	0x00000000
        /*0ccc*/ 	.short	0x0101
        /*0cce*/ 	.byte	0x06
	.zero		1


	//   ....[29]....
        /*0cd0*/ 	.word	0x00004060
        /*0cd4*/ 	.word	0x000000ff
        /*0cd8*/ 	.word	0x00038830
        /*0cdc*/ 	.short	0x010a
        /*0cde*/ 	.byte	0x37
	.zero		1


	//   ....[30]....
        /*0ce0*/ 	.word	0x000040b0
        /*0ce4*/ 	.word	0x000000ff
        /*0ce8*/ 	.word	0x00038830
        /*0cec*/ 	.short	0x010a
        /*0cee*/ 	.byte	0x37
	.zero		1


	//   ....[31]....
        /*0cf0*/ 	.word	0x000044c0
        /*0cf4*/ 	.word	0x000000ff
        /*0cf8*/ 	.word	0x00000000
        /*0cfc*/ 	.short	0x0101
        /*0cfe*/ 	.byte	0x06
	.zero		1


	//   ....[32]....
        /*0d00*/ 	.word	0x00006890
        /*0d04*/ 	.word	0x000000ff
        /*0d08*/ 	.word	0x00038850
        /*0d0c*/ 	.short	0x010a
        /*0d0e*/ 	.byte	0x37
	.zero		1


	//   ....[33]....
        /*0d10*/ 	.word	0x000068e0
        /*0d14*/ 	.word	0x000000ff
        /*0d18*/ 	.word	0x00038850
        /*0d1c*/ 	.short	0x010a
        /*0d1e*/ 	.byte	0x37
	.zero		1


	//   ....[34]....
        /*0d20*/ 	.word	0x00006b20
        /*0d24*/ 	.word	0x000000ff
        /*0d28*/ 	.word	0x00000000
        /*0d2c*/ 	.short	0x0101
        /*0d2e*/ 	.byte	0x37
	.zero		1


	//   ....[35]....
        /*0d30*/ 	.word	0x00006c40
        /*0d34*/ 	.word	0x000000ff
        /*0d38*/ 	.word	0x00038830
        /*0d3c*/ 	.short	0x010a
        /*0d3e*/ 	.byte	0x2b
	.zero		1


	//   ....[36]....
        /*0d40*/ 	.word	0x00006c80
        /*0d44*/ 	.word	0x000000ff
        /*0d48*/ 	.word	0x00038830
        /*0d4c*/ 	.short	0x010a
        /*0d4e*/ 	.byte	0x2b
	.zero		1


	//   ....[37]....
        /*0d50*/ 	.word	0x00006fc0
        /*0d54*/ 	.word	0x000000ff
        /*0d58*/ 	.word	0x00000000
        /*0d5c*/ 	.short	0x0101
        /*0d5e*/ 	.byte	0x06
	.zero		1


	//   ....[38]....
        /*0d60*/ 	.word	0x00008ac0
        /*0d64*/ 	.word	0x000000ff
        /*0d68*/ 	.word	0x00038850
        /*0d6c*/ 	.short	0x010a
        /*0d6e*/ 	.byte	0x2b
	.zero		1


	//   ....[39]....
        /*0d70*/ 	.word	0x00008b00
        /*0d74*/ 	.word	0x000000ff
        /*0d78*/ 	.word	0x00038850
        /*0d7c*/ 	.short	0x010a
        /*0d7e*/ 	.byte	0x2b
	.zero		1


	//   ....[40]....
        /*0d80*/ 	.word	0x00008d40
        /*0d84*/ 	.word	0x000000ff
        /*0d88*/ 	.word	0x00000000
        /*0d8c*/ 	.short	0x0101
        /*0d8e*/ 	.byte	0x2b
	.zero		1


	//   ....[41]....
        /*0d90*/ 	.word	0x0000b820
        /*0d94*/ 	.word	0x000000ff
        /*0d98*/ 	.word	0x00000000
        /*0d9c*/ 	.short	0x0101
        /*0d9e*/ 	.byte	0x04
	.zero		1


	//   ....[42]....
        /*0da0*/ 	.word	0x0000e7a0
        /*0da4*/ 	.word	0x000000ff
        /*0da8*/ 	.word	0x00038880
        /*0dac*/ 	.short	0x010a
        /*0dae*/ 	.byte	0x2c
	.zero		1


	//   ....[43]....
        /*0db0*/ 	.word	0x0000ef10
        /*0db4*/ 	.word	0x000000ff
        /*0db8*/ 	.word	0x00038870
        /*0dbc*/ 	.short	0x0107
        /*0dbe*/ 	.byte	0x2c
	.zero		1


	//   ....[44]....
        /*0dc0*/ 	.word	0x0000efa0
        /*0dc4*/ 	.word	0x000000ff
        /*0dc8*/ 	.word	0x00038870
        /*0dcc*/ 	.short	0x0101
        /*0dce*/ 	.byte	0x2c
	.zero		1


	//   ....[45]....
        /*0dd0*/ 	.word	0x0000efd0
        /*0dd4*/ 	.word	0x000000ff
        /*0dd8*/ 	.word	0x00038840
        /*0ddc*/ 	.short	0x010a
        /*0dde*/ 	.byte	0x2c
	.zero		1


	//   ....[46]....
        /*0de0*/ 	.word	0x0000f630
        /*0de4*/ 	.word	0x000000ff
        /*0de8*/ 	.word	0x00038830
        /*0dec*/ 	.short	0x0107
        /*0dee*/ 	.byte	0x2c
	.zero		1


	//   ....[47]....
        /*0df0*/ 	.word	0x0000f6c0
        /*0df4*/ 	.word	0x000000ff
        /*0df8*/ 	.word	0x00038830
        /*0dfc*/ 	.short	0x0101
        /*0dfe*/ 	.byte	0x2c
	.zero		1


	//   ....[48]....
        /*0e00*/ 	.word	0x000100c0
        /*0e04*/ 	.word	0x000000ff
        /*0e08*/ 	.word	0x00038800
        /*0e0c*/ 	.short	0x0107
        /*0e0e*/ 	.byte	0x2c
	.zero		1


	//   ....[49]....
        /*0e10*/ 	.word	0x00010100
        /*0e14*/ 	.word	0x000000ff
        /*0e18*/ 	.word	0x00038800
        /*0e1c*/ 	.short	0x0101
        /*0e1e*/ 	.byte	0x2c
	.zero		1


	//   ....[50]....
        /*0e20*/ 	.word	0x00010130
        /*0e24*/ 	.word	0x000000ff
        /*0e28*/ 	.word	0x00038820
        /*0e2c*/ 	.short	0x010a
        /*0e2e*/ 	.byte	0x2c
	.zero		1


	//   ....[51]....
        /*0e30*/ 	.word	0x00010450
        /*0e34*/ 	.word	0x00000004
        /*0e38*/ 	.word	0x00038880
        /*0e3c*/ 	.short	0x010a
        /*0e3e*/ 	.byte	0x3f
	.zero		1


	//   ....[52]....
        /*0e40*/ 	.word	0x00010990
        /*0e44*/ 	.word	0x00000004
        /*0e48*/ 	.word	0x00038870
        /*0e4c*/ 	.short	0x0107
        /*0e4e*/ 	.byte	0x3f
	.zero		1


	//   ....[53]....
        /*0e50*/ 	.word	0x00010a20
        /*0e54*/ 	.word	0x00000004
        /*0e58*/ 	.word	0x00038870
        /*0e5c*/ 	.short	0x0101
        /*0e5e*/ 	.byte	0x3f
	.zero		1


	//   ....[54]....
        /*0e60*/ 	.word	0x00010a50
        /*0e64*/ 	.word	0x00000004
        /*0e68*/ 	.word	0x00038840
        /*0e6c*/ 	.short	0x010a
        /*0e6e*/ 	.byte	0x3f
	.zero		1


	//   ....[55]....
        /*0e70*/ 	.word	0x00010f60
        /*0e74*/ 	.word	0x00000004
        /*0e78*/ 	.word	0x00038830
        /*0e7c*/ 	.short	0x0107
        /*0e7e*/ 	.byte	0x3f
	.zero		1


	//   ....[56]....
        /*0e80*/ 	.word	0x00011000
        /*0e84*/ 	.word	0x00000004
        /*0e88*/ 	.word	0x00038830
        /*0e8c*/ 	.short	0x0101
        /*0e8e*/ 	.byte	0x3f
	.zero		1


	//   ....[57]....
        /*0e90*/ 	.word	0x00011080
        /*0e94*/ 	.word	0x00000005
        /*0e98*/ 	.word	0x00038870
        /*0e9c*/ 	.short	0x010a
        /*0e9e*/ 	.byte	0x3f
	.zero		1


	//   ....[58]....
        /*0ea0*/ 	.word	0x00011110
        /*0ea4*/ 	.word	0x00000005
        /*0ea8*/ 	.word	0x00038860
        /*0eac*/ 	.short	0x010a
        /*0eae*/ 	.byte	0x3f
	.zero		1


	//   ....[59]....
        /*0eb0*/ 	.word	0x00011890
        /*0eb4*/ 	.word	0x00000005
        /*0eb8*/ 	.word	0x00038850
        /*0ebc*/ 	.short	0x0101
        /*0ebe*/ 	.byte	0x3f
	.zero		1


	//   ....[60]....
        /*0ec0*/ 	.word	0x00011930
        /*0ec4*/ 	.word	0x00000005
        /*0ec8*/ 	.word	0x00000000
        /*0ecc*/ 	.short	0x0101
        /*0ece*/ 	.byte	0x3f
	.zero		1


	//   ....[61]....
        /*0ed0*/ 	.word	0x00011a00
        /*0ed4*/ 	.word	0x00000011
        /*0ed8*/ 	.word	0x00038870
        /*0edc*/ 	.short	0x010a
        /*0ede*/ 	.byte	0x3f
	.zero		1


	//   ....[62]....
        /*0ee0*/ 	.word	0x00011ac0
        /*0ee4*/ 	.word	0x00000011
        /*0ee8*/ 	.word	0x00038860
        /*0eec*/ 	.short	0x010a
        /*0eee*/ 	.byte	0x3f
	.zero		1


	//   ....[63]....
        /*0ef0*/ 	.word	0x00012230
        /*0ef4*/ 	.word	0x00000011
        /*0ef8*/ 	.word	0x00038850
        /*0efc*/ 	.short	0x0101
        /*0efe*/ 	.byte	0x3f
	.zero		1


	//   ....[64]....
        /*0f00*/ 	.word	0x00012300
        /*0f04*/ 	.word	0x00000011
        /*0f08*/ 	.word	0x00000000
        /*0f0c*/ 	.short	0x0101
        /*0f0e*/ 	.byte	0x3f
	.zero		1


	//   ....[65]....
        /*0f10*/ 	.word	0x00012350
        /*0f14*/ 	.word	0x00000005
        /*0f18*/ 	.word	0x00038820
        /*0f1c*/ 	.short	0x010a
        /*0f1e*/ 	.byte	0x3f
	.zero		1


	//   ....[66]....
        /*0f20*/ 	.word	0x00012470
        /*0f24*/ 	.word	0x00000004
        /*0f28*/ 	.word	0x00038840
        /*0f2c*/ 	.short	0x010a
        /*0f2e*/ 	.byte	0x3f
	.zero		1


	//   ....[67]....
        /*0f30*/ 	.word	0x00012510
        /*0f34*/ 	.word	0x00000005
        /*0f38*/ 	.word	0x00038840
        /*0f3c*/ 	.short	0x010a
        /*0f3e*/ 	.byte	0x3f
	.zero		1


	//   ....[68]....
        /*0f40*/ 	.word	0x00012550
        /*0f44*/ 	.word	0x00000004
        /*0f48*/ 	.word	0x00038860
        /*0f4c*/ 	.short	0x010a
        /*0f4e*/ 	.byte	0x3f
	.zero		1


	//   ....[69]....
        /*0f50*/ 	.word	0x00012590
        /*0f54*/ 	.word	0x00000005
        /*0f58*/ 	.word	0x00038860
        /*0f5c*/ 	.short	0x010a
        /*0f5e*/ 	.byte	0x3f
	.zero		1


	//   ....[70]....
        /*0f60*/ 	.word	0x000125d0
        /*0f64*/ 	.word	0x00000004
        /*0f68*/ 	.word	0x00038880
        /*0f6c*/ 	.short	0x010a
        /*0f6e*/ 	.byte	0x3f
	.zero		1


	//   ....[71]....
        /*0f70*/ 	.word	0x00012610
        /*0f74*/ 	.word	0x00000005
        /*0f78*/ 	.word	0x00038880
        /*0f7c*/ 	.short	0x010a
        /*0f7e*/ 	.byte	0x3f
	.zero		1


	//   ....[72]....
        /*0f80*/ 	.word	0x00012680
        /*0f84*/ 	.word	0x00000003
        /*0f88*/ 	.word	0x00038800
        /*0f8c*/ 	.short	0x010a
        /*0f8e*/ 	.byte	0x3f
	.zero		1


	//   ....[73]....
        /*0f90*/ 	.word	0x000126e0
        /*0f94*/ 	.word	0x00000003
        /*0f98*/ 	.word	0x00038830
        /*0f9c*/ 	.short	0x010a
        /*0f9e*/ 	.byte	0x3f
	.zero		1


	//   ....[74]....
        /*0fa0*/ 	.word	0x00012740
        /*0fa4*/ 	.word	0x00000009
        /*0fa8*/ 	.word	0x00038850
        /*0fac*/ 	.short	0x010a
        /*0fae*/ 	.byte	0x3f
	.zero		1


	//   ....[75]....
        /*0fb0*/ 	.word	0x000127b0
        /*0fb4*/ 	.word	0x00000000
        /*0fb8*/ 	.word	0x00038830
        /*0fbc*/ 	.short	0x010a
        /*0fbe*/ 	.byte	0x3f
	.zero		1


	//   ....[76]....
        /*0fc0*/ 	.word	0x00012820
        /*0fc4*/ 	.word	0x00000008
        /*0fc8*/ 	.word	0x00038850
        /*0fcc*/ 	.short	0x010a
        /*0fce*/ 	.byte	0x3f
	.zero		1


	//   ....[77]....
        /*0fd0*/ 	.word	0x00012880
        /*0fd4*/ 	.word	0x00000000
        /*0fd8*/ 	.word	0x00038830
        /*0fdc*/ 	.short	0x010a
        /*0fde*/ 	.byte	0x3f
	.zero		1


	//   ....[78]....
        /*0fe0*/ 	.word	0x000128e0
        /*0fe4*/ 	.word	0x00000006
        /*0fe8*/ 	.word	0x00038850
        /*0fec*/ 	.short	0x010a
        /*0fee*/ 	.byte	0x3f
	.zero		1


	//   ....[79]....
        /*0ff0*/ 	.word	0x000129c0
        /*0ff4*/ 	.word	0x00000002
        /*0ff8*/ 	.word	0x00038880
        /*0ffc*/ 	.short	0x010a
        /*0ffe*/ 	.byte	0x3f
	.zero		1


	//   ....[80]....
        /*1000*/ 	.word	0x000134d0
        /*1004*/ 	.word	0x00000002
        /*1008*/ 	.word	0x00038840
        /*100c*/ 	.short	0x010a
        /*100e*/ 	.byte	0x3f
	.zero		1


	//   ....[81]....
        /*1010*/ 	.word	0x00014960
        /*1014*/ 	.word	0x00000003
        /*1018*/ 	.word	0x00038820
        /*101c*/ 	.short	0x010a
        /*101e*/ 	.byte	0x3f
	.zero		1


	//   ....[82]....
        /*1020*/ 	.word	0x000149b0
        /*1024*/ 	.word	0x00000004
        /*1028*/ 	.word	0x00038880
        /*102c*/ 	.short	0x010a
        /*102e*/ 	.byte	0x3f
	.zero		1


	//   ....[83]....
        /*1030*/ 	.word	0x00015340
        /*1034*/ 	.word	0x00000004
        /*1038*/ 	.word	0x00038840
        /*103c*/ 	.short	0x010a
        /*103e*/ 	.byte	0x3f
	.zero		1


	//   ....[84]....
        /*1040*/ 	.word	0x00015c60
        /*1044*/ 	.word	0x00000005
        /*1048*/ 	.word	0x00038870
        /*104c*/ 	.short	0x010a
        /*104e*/ 	.byte	0x3f
	.zero		1


	//   ....[85]....
        /*1050*/ 	.word	0x00015cb0
        /*1054*/ 	.word	0x00000005
        /*1058*/ 	.word	0x00038860
        /*105c*/ 	.short	0x010a
        /*105e*/ 	.byte	0x3f
	.zero		1


	//   ....[86]....
        /*1060*/ 	.word	0x00015d00
        /*1064*/ 	.word	0x00000011
        /*1068*/ 	.word	0x00038870
        /*106c*/ 	.short	0x010a
        /*106e*/ 	.byte	0x3f
	.zero		1


	//   ....[87]....
        /*1070*/ 	.word	0x00015d50
        /*1074*/ 	.word	0x00000011
        /*1078*/ 	.word	0x00038860
        /*107c*/ 	.short	0x010a
        /*107e*/ 	.byte	0x3f
	.zero		1


	//   ....[88]....
        /*1080*/ 	.word	0x00015da0
        /*1084*/ 	.word	0x00000005
        /*1088*/ 	.word	0x00038820
        /*108c*/ 	.short	0x010a
        /*108e*/ 	.byte	0x3f
	.zero		1


	//   ....[89]....
        /*1090*/ 	.word	0x00015df0
        /*1094*/ 	.word	0x00000004
        /*1098*/ 	.word	0x00038840
        /*109c*/ 	.short	0x010a
        /*109e*/ 	.byte	0x3f
	.zero		1


	//   ....[90]....
        /*10a0*/ 	.word	0x00015e40
        /*10a4*/ 	.word	0x00000005
        /*10a8*/ 	.word	0x00038840
        /*10ac*/ 	.short	0x010a
        /*10ae*/ 	.byte	0x3f
	.zero		1


	//   ....[91]....
        /*10b0*/ 	.word	0x00015e90
        /*10b4*/ 	.word	0x00000004
        /*10b8*/ 	.word	0x00038860
        /*10bc*/ 	.short	0x010a
        /*10be*/ 	.byte	0x3f
	.zero		1


	//   ....[92]....
        /*10c0*/ 	.word	0x00015ee0
        /*10c4*/ 	.word	0x00000005
        /*10c8*/ 	.word	0x00038860
        /*10cc*/ 	.short	0x010a
        /*10ce*/ 	.byte	0x3f
	.zero		1


	//   ....[93]....
        /*10d0*/ 	.word	0x00015f30
        /*10d4*/ 	.word	0x00000004
        /*10d8*/ 	.word	0x00038880
        /*10dc*/ 	.short	0x010a
        /*10de*/ 	.byte	0x3f
	.zero		1


	//----- nvinfo : EIATTR_NUM_MBARRIERS
	.align		4
.L_272:
        /*10e0*/ 	.byte	0x03, 0x38
        /*10e2*/ 	.short	0x0016


	//----- nvinfo : EIATTR_EXIT_INSTR_OFFSETS
	.align		4
        /*10e4*/ 	.byte	0x04, 0x1c
        /*10e6*/ 	.short	(.L_274 - .L_273)


	//   ....[0]....
.L_273:
        /*10e8*/ 	.word	0x00012660


	//----- nvinfo : EIATTR_MAX_THREADS
	.align		4
.L_274:
        /*10ec*/ 	.byte	0x04, 0x05
        /*10ee*/ 	.short	(.L_276 - .L_275)
.L_275:
        /*10f0*/ 	.word	0x00000180
        /*10f4*/ 	.word	0x00000001
        /*10f8*/ 	.word	0x00000001


	//----- nvinfo : EIATTR_CRS_STACK_SIZE
	.align		4
.L_276:
        /*10fc*/ 	.byte	0x04, 0x1e
        /*10fe*/ 	.short	(.L_278 - .L_277)
.L_277:
        /*1100*/ 	.word	0x00000000


	//----- nvinfo : EIATTR_CBANK_PARAM_SIZE
	.align		4
.L_278:
        /*1104*/ 	.byte	0x03, 0x19
        /*1106*/ 	.short	0x0a70


	//----- nvinfo : EIATTR_PARAM_CBANK
	.align		4
        /*1108*/ 	.byte	0x04, 0x0a
        /*110a*/ 	.short	(.L_280 - .L_279)
	.align		4
.L_279:
        /*110c*/ 	.word	index@(.nv.constant0._ZN7cutlass13device_kernelIN5flash11enable_sm90INS1_16FlashAttnFwdSm90INS1_25CollectiveMainloopFwdSm90ILi2EN4cute5tupleIJNS5_1CILi1EEES8_S8_EEENS6_IJNS7_ILi128EEESA_NS7_ILi256EEEEEELi256ENS_12float_e4m3_tEfNS_4arch4Sm90ELb1ELb0ELb0ELb0ELb1ELb0ELb0ELb1ELb0ELb1ELb1ELb0EEENS1_21CollectiveEpilogueFwdINS6_IJSA_SB_SA_EEES9_NS_10bfloat16_tESF_Li256ELb0ELb1ELb1ELb1EEENS1_19SingleTileSchedulerILb0ELb1ELb1ELi128EEEEEEEEEvNT_6ParamsE)
        /*1110*/ 	.short	0x0210
        /*1112*/ 	.short	0x0a70


	//----- nvinfo : EIATTR_SW_WAR
	.align		4
.L_280:
        /*1114*/ 	.byte	0x04, 0x36
        /*1116*/ 	.short	(.L_282 - .L_281)
.L_281:
        /*1118*/ 	.word	0x00000008
.L_282:


//--------------------- .nv.info._ZN7cutlass13device_kernelIN5flash11enable_sm90INS1_16FlashAttnFwdSm90INS1_25CollectiveMainloopFwdSm90ILi2EN4cute5tupleIJNS5_1CILi1EEES8_S8_EEENS6_IJNS7_ILi128EEESA_NS7_ILi256EEEEEELi256ENS_12float_e4m3_tEfNS_4arch4Sm90ELb1ELb0ELb0ELb1ELb1ELb0ELb0ELb1ELb0ELb1ELb1ELb0EEENS1_21CollectiveEpilogueFwdINS6_IJSA_SB_SA_EEES9_NS_10bfloat16_tESF_Li256ELb1ELb1ELb1ELb1EEENS1_36VarlenDynamicPersistentTileSchedulerILi128ELi128ELi256ELi128ELb1ELb1ELb1ELb1ELb1ELb1EEEEEEEEEvNT_6ParamsE --------------------------
	.section	.nv.info._ZN7cutlass13device_kernelIN5flash11enable_sm90INS1_16FlashAttnFwdSm90INS1_25CollectiveMainloopFwdSm90ILi2EN4cute5tupleIJNS5_1CILi1EEES8_S8_EEENS6_IJNS7_ILi128EEESA_NS7_ILi256EEEEEELi256ENS_12float_e4m3_tEfNS_4arch4Sm90ELb1ELb0ELb0ELb1ELb1ELb0ELb0ELb1ELb0ELb1ELb1ELb0EEENS1_21CollectiveEpilogueFwdINS6_IJSA_SB_SA_EEES9_NS_10bfloat16_tESF_Li256ELb1ELb1ELb1ELb1EEENS1_36VarlenDynamicPersistentTileSchedulerILi128ELi128ELi256ELi128ELb1ELb1ELb1ELb1ELb1ELb1EEEEEEEEEvNT_6ParamsE,"",@"SHT_CUDA_INFO"
	.sectionflags	@""
	.align	4


	//----- nvinfo : EIATTR_CUDA_API_VERSION
	.align		4
        /*0000*/ 	.byte	0x04, 0x37
        /*0002*/ 	.short	(.L_284 - .L_283)
.L_283:
        /*0004*/ 	.word	0x00000082


	//----- nvinfo : EIATTR_KPARAM_INFO
	.align		4
.L_284:
        /*0008*/ 	.byte	0x04, 0x17
        /*000a*/ 	.short	(.L_286 - .L_285)
.L_285:
        /*000c*/ 	.word	0x00000000
        /*0010*/ 	.short	0x0000
        /*0012*/ 	.short	0x0070
        /*0014*/ 	.byte	0x00, 0xf0, 0x01, 0x2a


	//----- nvinfo : EIATTR_SPARSE_MMA_MASK
	.align		4
.L_286:
        /*0018*/ 	.byte	0x03, 0x50
        /*001a*/ 	.short	0x0000


	//----- nvinfo : EIATTR_MAXREG_COUNT
	.align		4
        /*001c*/ 	.byte	0x03, 0x1b
        /*001e*/ 	.short	0x00a8


	//----- nvinfo : EIATTR_NUM_BARRIERS
	.align		4
        /*0020*/ 	.byte	0x02, 0x4c
        /*0022*/ 	.byte	0x10
	.zero		1


	//----- nvinfo : EIATTR_EXTERNS
	.align		4
        /*0024*/ 	.byte	0x04, 0x0f
        /*0026*/ 	.short	(.L_288 - .L_287)


	//   ....[0]....
	.align		4
.L_287:
        /*0028*/ 	.word	index@(__assertfail)


	//----- nvinfo : EIATTR_ANNOTATIONS
	.align		4
.L_288:
        /*002c*/ 	.byte	0x04, 0x55
        /*002e*/ 	.short	(.L_290 - .L_289)


	//   ....[0]....
.L_289:
        /* <DEDUP_REMOVED lines=15> */


	//----- nvinfo : EIATTR_MERCURY_ISA_VERSION
	.align		4
.L_290:
        /*0110*/ 	.byte	0x03, 0x5f
        /*0112*/ 	.short	0x0101


	//----- nvinfo : EIATTR_UNUSED_LOAD_BYTE_OFFSET
	.align		4
        /*0114*/ 	.byte	0x04, 0x44
        /*0116*/ 	.short	(.L_292 - .L_291)


	//   ....[0]....
.L_291:
        /*0118*/ 	.word	0x00000980
        /*011c*/ 	.word	0x0000fff0


	//   ....[1]....
        /*0120*/ 	.word	0x0000a2e0
        /*0124*/ 	.word	0x0000fff0


	//----- nvinfo : EIATTR_INT_WARP_WIDE_INSTR_OFFSETS
	.align		4
.L_292:
        /*0128*/ 	.byte	0x04, 0x31
        /*012a*/ 	.short	(.L_294 - .L_293)


	//   ....[0]....
.L_293:
        /*012c*/ 	.word	0x000000c0


	//   ....[1]....
        /*0130*/ 	.word	0x000000d0


	//   ....[2]....
        /*0134*/ 	.word	0x00000170


	//   ....[3]....
        /*0138*/ 	.word	0x00012070


	//   ....[4]....
        /*013c*/ 	.word	0x00012100


	//   ....[5]....
        /*0140*/ 	.word	0x00015eb0


	//   ....[6]....
        /*0144*/ 	.word	0x00015f40


	//----- nvinfo : EIATTR_COOP_GROUP_MASK_REGIDS
	.align		4
.L_294:
        /*0148*/ 	.byte	0x04, 0x29
        /*014a*/ 	.short	(.L_296 - .L_295)


	//   ....[0]....
.L_295:
        /*014c*/ 	.word	0xffffffff


	//   ....[1]....
        /*0150*/ 	.word	0xffffffff


	//   ....[2]....
        /*0154*/ 	.word	0xffffffff


	//   ....[3]....
        /*0158*/ 	.word	0xffffffff


	//   ....[4]....
        /*015c*/ 	.word	0xffffffff


	//   ....[5]....
        /*0160*/ 	.word	0xffffffff


	//   ....[6]....
        /*0164*/ 	.word	0xffffffff


	//   ....[7]....
        /*0168*/ 	.word	0xffffffff


	//   ....[8]....
        /*016c*/ 	.word	0xffffffff


	//   ....[9]....
        /*0170*/ 	.word	0xffffffff


	//   ....[10]....
        /*0174*/ 	.word	0xffffffff


	//   ....[11]....
        /*0178*/ 	.word	0xffffffff


	//   ....[12]....
        /*017c*/ 	.word	0xffffffff


	//   ....[13]....
        /*0180*/ 	.word	0xffffffff


	//   ....[14]....
        /*0184*/ 	.word	0xffffffff


	//   ....[15]....
        /*0188*/ 	.word	0xffffffff


	//   ....[16]....
        /*018c*/ 	.word	0xffffffff


	//   ....[17]....
        /*0190*/ 	.word	0xffffffff


	//   ....[18]....
        /*0194*/ 	.word	0xffffffff


	//   ....[19]....
        /*0198*/ 	.word	0xffffffff


	//   ....[20]....
        /*019c*/ 	.word	0xffffffff


	//   ....[21]....
        /*01a0*/ 	.word	0xffffffff


	//   ....[22]....
        /*01a4*/ 	.word	0xffffffff


	//   ....[23]....
        /*01a8*/ 	.word	0xffffffff


	//   ....[24]....
        /*01ac*/ 	.word	0xffffffff


	//   ....[25]....
        /*01b0*/ 	.word	0xffffffff


	//   ....[26]....
        /*01b4*/ 	.word	0xffffffff


	//   ....[27]....
        /*01b8*/ 	.word	0xffffffff


	//   ....[28]....
        /*01bc*/ 	.word	0xffffffff


	//   ....[29]....
        /*01c0*/ 	.word	0xffffffff


	//   ....[30]....
        /*01c4*/ 	.word	0xffffffff


	//   ....[31]....
        /*01c8*/ 	.word	0xffffffff


	//   ....[32]....
        /*01cc*/ 	.word	0xffffffff


	//   ....[33]....
        /*01d0*/ 	.word	0xffffffff


	//   ....[34]....
        /*01d4*/ 	.word	0xffffffff


	//   ....[35]....
        /*01d8*/ 	.word	0xffffffff


	//   ....[36]....
        /*01dc*/ 	.word	0xffffffff


	//   ....[37]....
        /*01e0*/ 	.word	0xffffffff


	//   ....[38]....
        /*01e4*/ 	.word	0xffffffff


	//   ....[39]....
        /*01e8*/ 	.word	0xffffffff


	//   ....[40]....
        /*01ec*/ 	.word	0xffffffff


	//   ....[41]....
        /*01f0*/ 	.word	0xffffffff


	//   ....[42]....
        /*01f4*/ 	.word	0xffffffff


	//   ....[43]....
        /*01f8*/ 	.word	0xffffffff


	//   ....[44]....
        /*01fc*/ 	.word	0xffffffff


	//   ....[45]....
        /*0200*/ 	.word	0xffffffff


	//   ....[46]....
        /*0204*/ 	.word	0xffffffff


	//   ....[47]....
        /*0208*/ 	.word	0xffffffff


	//   ....[48]....
        /*020c*/ 	.word	0xffffffff


	//   ....[49]....
        /*0210*/ 	.word	0xffffffff


	//   ....[50]....
        /*0214*/ 	.word	0xffffffff


	//   ....[51]....
        /*0218*/ 	.word	0xffffffff


	//   ....[52]....
        /*021c*/ 	.word	0xffffffff


	//   ....[53]....
        /*0220*/ 	.word	0xffffffff


	//   ....[54]....
        /*0224*/ 	.word	0xffffffff


	//   ....[55]....
        /*0228*/ 	.word	0xffffffff


	//   ....[56]....
        /*022c*/ 	.word	0xffffffff


	//   ....[57]....
        /*0230*/ 	.word	0xffffffff


	//   ....[58]....
        /*0234*/ 	.word	0xffffffff


	//   ....[59]....
        /*0238*/ 	.word	0xffffffff


	//   ....[60]....
        /*023c*/ 	.word	0xffffffff


	//   ....[61]....
        /*0240*/ 	.word	0xffffffff


	//   ....[62]....
        /*0244*/ 	.word	0xffffffff


	//   ....[63]....
        /*0248*/ 	.word	0xffffffff


	//   ....[64]....
        /*024c*/ 	.word	0xffffffff


	//   ....[65]....
        /*0250*/ 	.word	0xffffffff


	//   ....[66]....
        /*0254*/ 	.word	0xffffffff


	//   ....[67]....
        /*0258*/ 	.word	0xffffffff


	//   ....[68]....
        /*025c*/ 	.word	0xffffffff


	//   ....[69]....
        /*0260*/ 	.word	0xffffffff


	//   ....[70]....
        /*0264*/ 	.word	0xffffffff


	//   ....[71]....
        /*0268*/ 	.word	0xffffffff


	//   ....[72]....
        /*026c*/ 	.word	0xffffffff


	//   ....[73]....
        /*0270*/ 	.word	0xffffffff


	//   ....[74]....
        /*0274*/ 	.word	0xffffffff


	//   ....[75]....
        /*0278*/ 	.word	0xffffffff


	//   ....[76]....
        /*027c*/ 	.word	0xffffffff


	//   ....[77]....
        /*0280*/ 	.word	0xffffffff


	//   ....[78]....
        /*0284*/ 	.word	0xffffffff


	//   ....[79]....
        /*0288*/ 	.word	0xffffffff


	//   ....[80]....
        /*028c*/ 	.word	0xffffffff


	//   ....[81]....
        /*0290*/ 	.word	0xffffffff


	//   ....[82]....
        /*0294*/ 	.word	0xffffffff


	//   ....[83]....
        /*0298*/ 	.word	0xffffffff


	//   ....[84]....
        /*029c*/ 	.word	0xffffffff


	//   ....[85]....
        /*02a0*/ 	.word	0xffffffff


	//   ....[86]....
        /*02a4*/ 	.word	0xffffffff


	//   ....[87]....
        /*02a8*/ 	.word	0xffffffff


	//   ....[88]....
        /*02ac*/ 	.word	0xffffffff


	//   ....[89]....
        /*02b0*/ 	.word	0xffffffff


	//   ....[90]....
        /*02b4*/ 	.word	0xffffffff


	//   ....[91]....
        /*02b8*/ 	.word	0xffffffff


	//   ....[92]....
        /*02bc*/ 	.word	0xffffffff


	//   ....[93]....
        /*02c0*/ 	.word	0xffffffff


	//   ....[94]....
        /*02c4*/ 	.word	0xffffffff


	//   ....[95]....
        /*02c8*/ 	.word	0xffffffff


	//   ....[96]....
        /*02cc*/ 	.word	0xffffffff


	//   ....[97]....
        /*02d0*/ 	.word	0xffffffff


	//   ....[98]....
        /*02d4*/ 	.word	0xffffffff


	//   ....[99]....
        /*02d8*/ 	.word	0xffffffff


	//   ....[100]....
        /*02dc*/ 	.word	0xffffffff


	//   ....[101]....
        /*02e0*/ 	.word	0xffffffff


	//   ....[102]....
        /*02e4*/ 	.word	0xffffffff


	//   ....[103]....
        /*02e8*/ 	.word	0xffffffff


	//   ....[104]....
        /*02ec*/ 	.word	0xffffffff


	//   ....[105]....
        /*02f0*/ 	.word	0xffffffff


	//   ....[106]....
        /*02f4*/ 	.word	0xffffffff


	//   ....[107]....
        /*02f8*/ 	.word	0xffffffff


	//   ....[108]....
        /*02fc*/ 	.word	0xffffffff


	//   ....[109]....
        /*0300*/ 	.word	0xffffffff


	//   ....[110]....
        /*0304*/ 	.word	0xffffffff


	//   ....[111]....
        /*0308*/ 	.word	0xffffffff


	//   ....[112]....
        /*030c*/ 	.word	0xffffffff


	//   ....[113]....
        /*0310*/ 	.word	0xffffffff


	//   ....[114]....
        /*0314*/ 	.word	0xffffffff


	//   ....[115]....
        /*0318*/ 	.word	0xffffffff


	//   ....[116]....
        /*031c*/ 	.word	0xffffffff


	//   ....[117]....
        /*0320*/ 	.word	0xffffffff


	//   ....[118]....
        /*0324*/ 	.word	0xffffffff


	//   ....[119]....
        /*0328*/ 	.word	0xffffffff


	//   ....[120]....
        /*032c*/ 	.word	0xffffffff


	//   ....[121]....
        /*0330*/ 	.word	0xffffffff


	//   ....[122]....
        /*0334*/ 	.word	0xffffffff


	//   ....[123]....
        /*0338*/ 	.word	0xffffffff


	//   ....[124]....
        /*033c*/ 	.word	0xffffffff


	//   ....[125]....
        /*0340*/ 	.word	0xffffffff


	//   ....[126]....
        /*0344*/ 	.word	0xffffffff


	//   ....[127]....
        /*0348*/ 	.word	0xffffffff


	//   ....[128]....
        /*034c*/ 	.word	0xffffffff


	//   ....[129]....
        /*0350*/ 	.word	0xffffffff


	//   ....[130]....
        /*0354*/ 	.word	0xffffffff


	//   ....[131]....
        /*0358*/ 	.word	0xffffffff


	//   ....[132]....
        /*035c*/ 	.word	0xffffffff


	//   ....[133]....
        /*0360*/ 	.word	0xffffffff


	//   ....[134]....
        /*0364*/ 	.word	0xffffffff


	//   ....[135]....
        /*0368*/ 	.word	0xffffffff


	//   ....[136]....
        /*036c*/ 	.word	0xffffffff


	//   ....[137]....
        /*0370*/ 	.word	0xffffffff


	//   ....[138]....
        /*0374*/ 	.word	0xffffffff


	//   ....[139]....
        /*0378*/ 	.word	0xffffffff


	//   ....[140]....
        /*037c*/ 	.word	0xffffffff


	//   ....[141]....
        /*0380*/ 	.word	0xffffffff


	//   ....[142]....
        /*0384*/ 	.word	0xffffffff


	//   ....[143]....
        /*0388*/ 	.word	0xffffffff


	//   ....[144]....
        /*038c*/ 	.word	0xffffffff


	//   ....[145]....
        /*0390*/ 	.word	0xffffffff


	//   ....[146]....
        /*0394*/ 	.word	0xffffffff


	//   ....[147]....
        /*0398*/ 	.word	0xffffffff


	//   ....[148]....
        /*039c*/ 	.word	0xffffffff


	//   ....[149]....
        /*03a0*/ 	.word	0xffffffff


	//   ....[150]....
        /*03a4*/ 	.word	0xffffffff


	//   ....[151]....
        /*03a8*/ 	.word	0xffffffff


	//   ....[152]....
        /*03ac*/ 	.word	0xffffffff


	//   ....[153]....
        /*03b0*/ 	.word	0xffffffff


	//   ....[154]....
        /*03b4*/ 	.word	0xffffffff


	//   ....[155]....
        /*03b8*/ 	.word	0xffffffff


	//   ....[156]....
        /*03bc*/ 	.word	0xffffffff


	//   ....[157]....
        /*03c0*/ 	.word	0xffffffff


	//   ....[158]....
        /*03c4*/ 	.word	0xffffffff


	//   ....[159]....
        /*03c8*/ 	.word	0xffffffff


	//   ....[160]....
        /*03cc*/ 	.word	0xffffffff


	//   ....[161]....
        /*03d0*/ 	.word	0xffffffff


	//   ....[162]....
        /*03d4*/ 	.word	0xffffffff


	//   ....[163]....
        /*03d8*/ 	.word	0xffffffff


	//   ....[164]....
        /*03dc*/ 	.word	0xffffffff


	//   ....[165]....
        /*03e0*/ 	.word	0xffffffff


	//   ....[166]....
        /*03e4*/ 	.word	0xffffffff


	//   ....[167]....
        /*03e8*/ 	.word	0xffffffff


	//   ....[168]....
        /*03ec*/ 	.word	0xffffffff


	//   ....[169]....
        /*03f0*/ 	.word	0xffffffff


	//   ....[170]....
        /*03f4*/ 	.word	0xffffffff


	//   ....[171]....
        /*03f8*/ 	.word	0xffffffff


	//   ....[172]....
        /*03fc*/ 	.word	0xffffffff


	//   ....[173]....
        /*0400*/ 	.word	0xffffffff


	//   ....[174]....
        /*0404*/ 	.word	0xffffffff


	//   ....[175]....
        /*0408*/ 	.word	0xffffffff


	//   ....[176]....
        /*040c*/ 	.word	0xffffffff


	//   ....[177]....
        /*0410*/ 	.word	0xffffffff


	//   ....[178]....
        /*0414*/ 	.word	0xffffffff


	//   ....[179]....
        /*0418*/ 	.word	0xffffffff


	//   ....[180]....
        /*041c*/ 	.word	0xffffffff


	//   ....[181]....
        /*0420*/ 	.word	0xffffffff


	//   ....[182]....
        /*0424*/ 	.word	0xffffffff


	//   ....[183]....
        /*0428*/ 	.word	0xffffffff


	//   ....[184]....
        /*042c*/ 	.word	0xffffffff


	//   ....[185]....
        /*0430*/ 	.word	0xffffffff


	//   ....[186]....
        /*0434*/ 	.word	0xffffffff


	//   ....[187]....
        /*0438*/ 	.word	0xffffffff


	//   ....[188]....
        /*043c*/ 	.word	0xffffffff


	//   ....[189]....
        /*0440*/ 	.word	0xffffffff


	//   ....[190]....
        /*0444*/ 	.word	0xffffffff


	//   ....[191]....
        /*0448*/ 	.word	0xffffffff


	//   ....[192]....
        /*044c*/ 	.word	0xffffffff


	//   ....[193]....
        /*0450*/ 	.word	0xffffffff


	//   ....[194]....
        /*0454*/ 	.word	0xffffffff


	//   ....[195]....
        /*0458*/ 	.word	0xffffffff


	//   ....[196]....
        /*045c*/ 	.word	0xffffffff


	//   ....[197]....
        /*0460*/ 	.word	0xffffffff


	//   ....[198]....
        /*0464*/ 	.word	0xffffffff


	//   ....[199]....
        /*0468*/ 	.word	0xffffffff


	//   ....[200]....
        /*046c*/ 	.word	0xffffffff


	//   ....[201]....
        /*0470*/ 	.word	0xffffffff


	//   ....[202]....
        /*0474*/ 	.word	0xffffffff


	//   ....[203]....
        /*0478*/ 	.word	0xffffffff


	//   ....[204]....
        /*047c*/ 	.word	0xffffffff


	//   ....[205]....
        /*0480*/ 	.word	0xffffffff


	//   ....[206]....
        /*0484*/ 	.word	0xffffffff


	//   ....[207]....
        /*0488*/ 	.word	0xffffffff


	//   ....[208]....
        /*048c*/ 	.word	0xffffffff


	//   ....[209]....
        /*0490*/ 	.word	0xffffffff


	//   ....[210]....
        /*0494*/ 	.word	0xffffffff


	//   ....[211]....
        /*0498*/ 	.word	0xffffffff


	//   ....[212]....
        /*049c*/ 	.word	0xffffffff


	//   ....[213]....
        /*04a0*/ 	.word	0xffffffff


	//   ....[214]....
        /*04a4*/ 	.word	0xffffffff


	//   ....[215]....
        /*04a8*/ 	.word	0xffffffff


	//   ....[216]....
        /*04ac*/ 	.word	0xffffffff


	//   ....[217]....
        /*04b0*/ 	.word	0xffffffff


	//   ....[218]....
        /*04b4*/ 	.word	0xffffffff


	//   ....[219]....
        /*04b8*/ 	.word	0xffffffff


	//   ....[220]....
        /*04bc*/ 	.word	0xffffffff


	//   ....[221]....
        /*04c0*/ 	.word	0xffffffff


	//   ....[222]....
        /*04c4*/ 	.word	0xffffffff


	//   ....[223]....
        /*04c8*/ 	.word	0xffffffff


	//   ....[224]....
        /*04cc*/ 	.word	0xffffffff


	//   ....[225]....
        /*04d0*/ 	.word	0xffffffff


	//   ....[226]....
        /*04d4*/ 	.word	0xffffffff


	//   ....[227]....
        /*04d8*/ 	.word	0xffffffff


	//   ....[228]....
        /*04dc*/ 	.word	0xffffffff


	//   ....[229]....
        /*04e0*/ 	.word	0xffffffff


	//   ....[230]....
        /*04e4*/ 	.word	0xffffffff


	//   ....[231]....
        /*04e8*/ 	.word	0xffffffff


	//   ....[232]....
        /*04ec*/ 	.word	0xffffffff


	//   ....[233]....
        /*04f0*/ 	.word	0xffffffff


	//   ....[234]....
        /*04f4*/ 	.word	0xffffffff


	//   ....[235]....
        /*04f8*/ 	.word	0xffffffff


	//   ....[236]....
        /*04fc*/ 	.word	0xffffffff


	//   ....[237]....
        /*0500*/ 	.word	0xffffffff


	//   ....[238]....
        /*0504*/ 	.word	0xffffffff


	//   ....[239]....
        /*0508*/ 	.word	0xffffffff


	//   ....[240]....
        /*050c*/ 	.word	0xffffffff


	//   ....[241]....
        /*0510*/ 	.word	0xffffffff


	//   ....[242]....
        /*0514*/ 	.word	0xffffffff


	//   ....[243]....
        /*0518*/ 	.word	0xffffffff


	//   ....[244]....
        /*051c*/ 	.word	0xffffffff


	//   ....[245]....
        /*0520*/ 	.word	0xffffffff


	//   ....[246]....
        /*0524*/ 	.word	0xffffffff


	//   ....[247]....
        /*0528*/ 	.word	0xffffffff


	//   ....[248]....
        /*052c*/ 	.word	0xffffffff


	//   ....[249]....
        /*0530*/ 	.word	0xffffffff


	//   ....[250]....
        /*0534*/ 	.word	0xffffffff


	//   ....[251]....
        /*0538*/ 	.word	0xffffffff


	//   ....[252]....
        /*053c*/ 	.word	0xffffffff


	//   ....[253]....
        /*0540*/ 	.word	0xffffffff


	//   ....[254]....
        /*0544*/ 	.word	0xffffffff


	//   ....[255]....
        /*0548*/ 	.word	0xffffffff


	//   ....[0]....
        /*054c*/ 	.word	0xffffffff


	//   ....[1]....
        /*0550*/ 	.word	0xffffffff


	//   ....[2]....
        /*0554*/ 	.word	0xffffffff


	//   ....[3]....
        /*0558*/ 	.word	0xffffffff


	//   ....[4]....
        /*055c*/ 	.word	0xffffffff


	//   ....[5]....
        /*0560*/ 	.word	0xffffffff


	//   ....[6]....
        /*0564*/ 	.word	0xffffffff


	//   ....[7]....
        /*0568*/ 	.word	0xffffffff


	//   ....[8]....
        /*056c*/ 	.word	0xffffffff


	//   ....[9]....
        /*0570*/ 	.word	0xffffffff


	//   ....[10]....
        /*0574*/ 	.word	0xffffffff


	//   ....[11]....
        /*0578*/ 	.word	0xffffffff


	//   ....[12]....
        /*057c*/ 	.word	0xffffffff


	//   ....[13]....
        /*0580*/ 	.word	0xffffffff


	//   ....[14]....
        /*0584*/ 	.word	0xffffffff


	//   ....[15]....
        /*0588*/ 	.word	0xffffffff


	//   ....[16]....
        /*058c*/ 	.word	0xffffffff


	//   ....[17]....
        /*0590*/ 	.word	0xffffffff


	//   ....[18]....
        /*0594*/ 	.word	0xffffffff


	//   ....[19]....
        /*0598*/ 	.word	0xffffffff


	//   ....[20]....
        /*059c*/ 	.word	0xffffffff


	//   ....[21]....
        /*05a0*/ 	.word	0xffffffff


	//   ....[22]....
        /*05a4*/ 	.word	0xffffffff


	//   ....[23]....
        /*05a8*/ 	.word	0xffffffff


	//   ....[24]....
        /*05ac*/ 	.word	0xffffffff


	//   ....[25]....
        /*05b0*/ 	.word	0xffffffff


	//   ....[26]....
        /*05b4*/ 	.word	0xffffffff


	//   ....[27]....
        /*05b8*/ 	.word	0xffffffff


	//   ....[28]....
        /*05bc*/ 	.word	0xffffffff


	//   ....[29]....
        /*05c0*/ 	.word	0xffffffff


	//   ....[30]....
        /*05c4*/ 	.word	0xffffffff


	//   ....[31]....
        /*05c8*/ 	.word	0xffffffff


	//   ....[32]....
        /*05cc*/ 	.word	0xffffffff


	//   ....[33]....
        /*05d0*/ 	.word	0xffffffff


	//   ....[34]....
        /*05d4*/ 	.word	0xffffffff


	//   ....[35]....
        /*05d8*/ 	.word	0xffffffff


	//   ....[36]....
        /*05dc*/ 	.word	0xffffffff


	//   ....[37]....
        /*05e0*/ 	.word	0xffffffff


	//   ....[38]....
        /*05e4*/ 	.word	0xffffffff


	//   ....[39]....
        /*05e8*/ 	.word	0x0500000f


	//   ....[40]....
        /*05ec*/ 	.word	0x0500000f


	//   ....[41]....
        /*05f0*/ 	.word	0x0500000f


	//   ....[42]....
        /*05f4*/ 	.word	0x0500000f


	//   ....[43]....
        /*05f8*/ 	.word	0x0500000f


	//   ....[44]....
        /*05fc*/ 	.word	0x0500000f


	//   ....[45]....
        /*0600*/ 	.word	0x0500000f


	//   ....[46]....
        /*0604*/ 	.word	0x0500000f


	//   ....[47]....
        /*0608*/ 	.word	0x0500000f


	//   ....[48]....
        /*060c*/ 	.word	0x0500000f


	//   ....[49]....
        /*0610*/ 	.word	0x0500000f


	//   ....[50]....
        /*0614*/ 	.word	0x0500000f


	//   ....[51]....
        /*0618*/ 	.word	0x0500000f


	//   ....[52]....
        /*061c*/ 	.word	0x0500000f


	//   ....[53]....
        /*0620*/ 	.word	0x0500000f


	//   ....[54]....
        /*0624*/ 	.word	0x0500000f


	//   ....[55]....
        /*0628*/ 	.word	0x0500000f


	//   ....[56]....
        /*062c*/ 	.word	0x0500000f


	//   ....[57]....
        /*0630*/ 	.word	0x0500000f


	//   ....[58]....
        /*0634*/ 	.word	0x0500000f


	//   ....[59]....
        /*0638*/ 	.word	0x0500000f


	//   ....[60]....
        /*063c*/ 	.word	0x0500000f


	//   ....[61]....
        /*0640*/ 	.word	0x0500000f


	//   ....[62]....
        /*0644*/ 	.word	0x0500000f


	//   ....[63]....
        /*0648*/ 	.word	0x0500000f


	//   ....[64]....
        /*064c*/ 	.word	0x0500000f


	//   ....[65]....
        /*0650*/ 	.word	0x0500000f


	//   ....[66]....
        /*0654*/ 	.word	0x0500000f


	//   ....[67]....
        /*0658*/ 	.word	0x0500000f


	//   ....[68]....
        /*065c*/ 	.word	0x0500000f


	//   ....[69]....
        /*0660*/ 	.word	0x0500000f


	//   ....[70]....
        /*0664*/ 	.word	0x0500000f


	//   ....[71]....
        /*0668*/ 	.word	0x0500000f


	//   ....[72]....
        /*066c*/ 	.word	0x0500000f


	//   ....[73]....
        /*0670*/ 	.word	0x0500000f


	//   ....[74]....
        /*0674*/ 	.word	0x0500000f


	//   ....[75]....
        /*0678*/ 	.word	0x0500000f


	//   ....[76]....
        /*067c*/ 	.word	0x0500000f


	//   ....[77]....
        /*0680*/ 	.word	0x0500000f


	//   ....[78]....
        /*0684*/ 	.word	0x0500000f


	//   ....[79]....
        /*0688*/ 	.word	0x0500000f


	//   ....[80]....
        /*068c*/ 	.word	0x0500000f


	//   ....[81]....
        /*0690*/ 	.word	0x0500000f


	//   ....[82]....
        /*0694*/ 	.word	0x0500000f


	//   ....[83]....
        /*0698*/ 	.word	0x0500000f


	//   ....[84]....
        /*069c*/ 	.word	0x0500000f


	//   ....[85]....
        /*06a0*/ 	.word	0x0500000f


	//   ....[86]....
        /*06a4*/ 	.word	0x0500000f


	//   ....[87]....
        /*06a8*/ 	.word	0x0500000f


	//   ....[88]....
        /*06ac*/ 	.word	0x0500000f


	//   ....[89]....
        /*06b0*/ 	.word	0x0500000f


	//   ....[90]....
        /*06b4*/ 	.word	0x0500000f


	//   ....[91]....
        /*06b8*/ 	.word	0x0500000f


	//   ....[92]....
        /*06bc*/ 	.word	0x0500000f


	//   ....[93]....
        /*06c0*/ 	.word	0x0500000f


	//   ....[94]....
        /*06c4*/ 	.word	0x0500000f


	//   ....[95]....
        /*06c8*/ 	.word	0x0500000f


	//   ....[96]....
        /*06cc*/ 	.word	0x0500000f


	//   ....[97]....
        /*06d0*/ 	.word	0x0500000f


	//   ....[98]....
        /*06d4*/ 	.word	0x0500000f


	//   ....[99]....
        /*06d8*/ 	.word	0x0500000f


	//   ....[100]....
        /*06dc*/ 	.word	0x0500000f


	//   ....[101]....
        /*06e0*/ 	.word	0x0500000f


	//   ....[102]....
        /*06e4*/ 	.word	0x0500000f


	//   ....[103]....
        /*06e8*/ 	.word	0x0500000f


	//   ....[104]....
        /*06ec*/ 	.word	0x0500000f


	//   ....[105]....
        /*06f0*/ 	.word	0x0500000f


	//   ....[106]....
        /*06f4*/ 	.word	0x0500000f


	//   ....[107]....
        /*06f8*/ 	.word	0x0500000f


	//   ....[108]....
        /*06fc*/ 	.word	0x0500000f


	//   ....[109]....
        /*0700*/ 	.word	0x0500000f


	//   ....[110]....
        /*0704*/ 	.word	0x0500000f


	//   ....[111]....
        /*0708*/ 	.word	0x0500000f


	//   ....[112]....
        /*070c*/ 	.word	0x0500000f


	//   ....[113]....
        /*0710*/ 	.word	0x0500000f


	//   ....[114]....
        /*0714*/ 	.word	0x0500000f


	//   ....[115]....
        /*0718*/ 	.word	0x0500000f


	//   ....[116]....
        /*071c*/ 	.word	0x0500000f


	//   ....[117]....
        /*0720*/ 	.word	0x0500000f


	//   ....[118]....
        /*0724*/ 	.word	0x0500000f


	//   ....[119]....
        /*0728*/ 	.word	0x0500000f


	//   ....[120]....
        /*072c*/ 	.word	0x0500000f


	//----- nvinfo : EIATTR_COOP_GROUP_INSTR_OFFSETS
	.align		4
.L_296:
        /*0730*/ 	.byte	0x04, 0x28
        /*0732*/ 	.short	(.L_298 - .L_297)


	//   ....[0]....
.L_297:
        /*0734*/ 	.word	0x00000080


	//   ....[1]....
        /*0738*/ 	.word	0x00000090


	//   ....[2]....
        /*073c*/ 	.word	0x000002d0


	//   ....[3]....
        /*0740*/ 	.word	0x00000430


	//   ....[4]....
        /*0744*/ 	.word	0x00000550


	//   ....[5]....
        /*0748*/ 	.word	0x000006b0


	//   ....[6]....
        /*074c*/ 	.word	0x000020e0


	//   ....[7]....
        /*0750*/ 	.word	0x000028c0


	//   ....[8]....
        /*0754*/ 	.word	0x000028f0


	//   ....[9]....
        /*0758*/ 	.word	0x00002f60


	//   ....[10]....
        /*075c*/ 	.word	0x00002f80


	//   ....[11]....
        /*0760*/ 	.word	0x00003910


	//   ....[12]....
        /*0764*/ 	.word	0x00003970


	//   ....[13]....
        /*0768*/ 	.word	0x00004ce0


	//   ....[14]....
        /*076c*/ 	.word	0x00004d00


	//   ....[15]....
        /*0770*/ 	.word	0x00005790


	//   ....[16]....
        /*0774*/ 	.word	0x000057b0


	//   ....[17]....
        /*0778*/ 	.word	0x000060f0


	//   ....[18]....
        /*077c*/ 	.word	0x000062c0


	//   ....[19]....
        /*0780*/ 	.word	0x00007ad0


	//   ....[20]....
        /*0784*/ 	.word	0x00007af0


	//   ....[21]....
        /*0788*/ 	.word	0x00008470


	//   ....[22]....
        /*078c*/ 	.word	0x00008570


	//   ....[23]....
        /*0790*/ 	.word	0x00009820


	//   ....[24]....
        /*0794*/ 	.word	0x00009840


	//   ....[25]....
        /*0798*/ 	.word	0x000098c0


	//   ....[26]....
        /*079c*/ 	.word	0x000098e0


	//   ....[27]....
        /*07a0*/ 	.word	0x0000ae00


	//   ....[28]....
        /*07a4*/ 	.word	0x0000ae30


	//   ....[29]....
        /*07a8*/ 	.word	0x0000ae60


	//   ....[30]....
        /*07ac*/ 	.word	0x0000ae90


	//   ....[31]....
        /*07b0*/ 	.word	0x0000aec0


	//   ....[32]....
        /*07b4*/ 	.word	0x0000af00


	//   ....[33]....
        /*07b8*/ 	.word	0x0000af40


	//   ....[34]....
        /*07bc*/ 	.word	0x0000af70


	//   ....[35]....
        /*07c0*/ 	.word	0x0000afa0


	//   ....[36]....
        /*07c4*/ 	.word	0x0000afd0


	//   ....[37]....
        /*07c8*/ 	.word	0x0000b010


	//   ....[38]....
        /*07cc*/ 	.word	0x0000b070


	//   ....[39]....
        /*07d0*/ 	.word	0x0000b0a0


	//   ....[40]....
        /*07d4*/ 	.word	0x0000b0d0


	//   ....[41]....
        /*07d8*/ 	.word	0x0000b100


	//   ....[42]....
        /*07dc*/ 	.word	0x0000b130


	//   ....[43]....
        /*07e0*/ 	.word	0x0000b170


	//   ....[44]....
        /*07e4*/ 	.word	0x0000b1d0


	//   ....[45]....
        /*07e8*/ 	.word	0x0000b200


	//   ....[46]....
        /*07ec*/ 	.word	0x0000b230


	//   ....[47]....
        /*07f0*/ 	.word	0x0000b260


	//   ....[48]....
        /*07f4*/ 	.word	0x0000b290


	//   ....[49]....
        /*07f8*/ 	.word	0x0000b2c0


	//   ....[50]....
        /*07fc*/ 	.word	0x0000b300


	//   ....[51]....
        /*0800*/ 	.word	0x0000b340


	//   ....[52]....
        /*0804*/ 	.word	0x0000b370


	//   ....[53]....
        /*0808*/ 	.word	0x0000b3a0


	//   ....[54]....
        /*080c*/ 	.word	0x0000b3d0


	//   ....[55]....
        /*0810*/ 	.word	0x0000b400


	//   ....[56]....
        /*0814*/ 	.word	0x0000b430


	//   ....[57]....
        /*0818*/ 	.word	0x0000b460


	//   ....[58]....
        /*081c*/ 	.word	0x0000b470


	//   ....[59]....
        /*0820*/ 	.word	0x0000b490


	//   ....[60]....
        /*0824*/ 	.word	0x0000b4a0


	//   ....[61]....
        /*0828*/ 	.word	0x0000b4b0


	//   ....[62]....
        /*082c*/ 	.word	0x0000b4c0


	//   ....[63]....
        /*0830*/ 	.word	0x0000b4d0


	//   ....[64]....
        /*0834*/ 	.word	0x0000b4e0


	//   ....[65]....
        /*0838*/ 	.word	0x0000b4f0


	//   ....[66]....
        /*083c*/ 	.word	0x0000b500


	//   ....[67]....
        /*0840*/ 	.word	0x0000b510


	//   ....[68]....
        /*0844*/ 	.word	0x0000b520


	//   ....[69]....
        /*0848*/ 	.word	0x0000b530


	//   ....[70]....
        /*084c*/ 	.word	0x0000b550


	//   ....[71]....
        /*0850*/ 	.word	0x0000b560


	//   ....[72]....
        /*0854*/ 	.word	0x0000b570


	//   ....[73]....
        /*0858*/ 	.word	0x0000b580


	//   ....[74]....
        /*085c*/ 	.word	0x0000b590


	//   ....[75]....
        /*0860*/ 	.word	0x0000b5a0


	//   ....[76]....
        /*0864*/ 	.word	0x0000b5b0


	//   ....[77]....
        /*0868*/ 	.word	0x0000b5c0


	//   ....[78]....
        /*086c*/ 	.word	0x0000b5d0


	//   ....[79]....
        /*0870*/ 	.word	0x0000b5e0


	//   ....[80]....
        /*0874*/ 	.word	0x0000b600


	//   ....[81]....
        /*0878*/ 	.word	0x0000b610


	//   ....[82]....
        /*087c*/ 	.word	0x0000b620


	//   ....[83]....
        /*0880*/ 	.word	0x0000b630


	//   ....[84]....
        /*0884*/ 	.word	0x0000b640


	//   ....[85]....
        /*0888*/ 	.word	0x0000b650


	//   ....[86]....
        /*088c*/ 	.word	0x0000b660


	//   ....[87]....
        /*0890*/ 	.word	0x0000b680


	//   ....[88]....
        /*0894*/ 	.word	0x0000b6a0


	//   ....[89]....
        /*0898*/ 	.word	0x0000b6b0


	//   ....[90]....
        /*089c*/ 	.word	0x0000b6d0


	//   ....[91]....
        /*08a0*/ 	.word	0x0000b6e0


	//   ....[92]....
        /*08a4*/ 	.word	0x0000b6f0


	//   ....[93]....
        /*08a8*/ 	.word	0x0000b700


	//   ....[94]....
        /*08ac*/ 	.word	0x0000b710


	//   ....[95]....
        /*08b0*/ 	.word	0x0000b720


	//   ....[96]....
        /*08b4*/ 	.word	0x0000b730


	//   ....[97]....
        /*08b8*/ 	.word	0x0000b740


	//   ....[98]....
        /*08bc*/ 	.word	0x0000b760


	//   ....[99]....
        /*08c0*/ 	.word	0x0000b790


	//   ....[100]....
        /*08c4*/ 	.word	0x0000b7b0


	//   ....[101]....
        /*08c8*/ 	.word	0x0000b7d0


	//   ....[102]....
        /*08cc*/ 	.word	0x0000b800


	//   ....[103]....
        /*08d0*/ 	.word	0x0000b820


	//   ....[104]....
        /*08d4*/ 	.word	0x0000b830


	//   ....[105]....
        /*08d8*/ 	.word	0x0000b850


	//   ....[106]....
        /*08dc*/ 	.word	0x0000b870


	//   ....[107]....
        /*08e0*/ 	.word	0x0000b890


	//   ....[108]....
        /*08e4*/ 	.word	0x0000b8a0


	//   ....[109]....
        /*08e8*/ 	.word	0x0000b8c0


	//   ....[110]....
        /*08ec*/ 	.word	0x0000b8f0


	//   ....[111]....
        /*08f0*/ 	.word	0x0000b920


	//   ....[112]....
        /*08f4*/ 	.word	0x0000b950


	//   ....[113]....
        /*08f8*/ 	.word	0x0000b980


	//   ....[114]....
        /*08fc*/ 	.word	0x0000b9b0


	//   ....[115]....
        /*0900*/ 	.word	0x0000b9d0


	//   ....[116]....
        /*0904*/ 	.word	0x0000ba00


	//   ....[117]....
        /*0908*/ 	.word	0x0000ba30


	//   ....[118]....
        /*090c*/ 	.word	0x0000ba50


	//   ....[119]....
        /*0910*/ 	.word	0x0000ba80


	//   ....[120]....
        /*0914*/ 	.word	0x0000bab0


	//   ....[121]....
        /*0918*/ 	.word	0x0000bae0


	//   ....[122]....
        /*091c*/ 	.word	0x0000bb10


	//   ....[123]....
        /*0920*/ 	.word	0x0000bb40


	//   ....[124]....
        /*0924*/ 	.word	0x0000bb70


	//   ....[125]....
        /*0928*/ 	.word	0x0000bba0


	//   ....[126]....
        /*092c*/ 	.word	0x0000bbd0


	//   ....[127]....
        /*0930*/ 	.word	0x0000bc00


	//   ....[128]....
        /*0934*/ 	.word	0x0000bc30


	//   ....[129]....
        /*0938*/ 	.word	0x0000bc60


	//   ....[130]....
        /*093c*/ 	.word	0x0000bc90


	//   ....[131]....
        /*0940*/ 	.word	0x0000bcc0


	//   ....[132]....
        /*0944*/ 	.word	0x0000bcf0


	//   ....[133]....
        /*0948*/ 	.word	0x0000bd20


	//   ....[134]....
        /*094c*/ 	.word	0x0000bd50


	//   ....[135]....
        /*0950*/ 	.word	0x0000bd80


	//   ....[136]....
        /*0954*/ 	.word	0x0000bdb0


	//   ....[137]....
        /*0958*/ 	.word	0x0000bde0


	//   ....[138]....
        /*095c*/ 	.word	0x0000be10


	//   ....[139]....
        /*0960*/ 	.word	0x0000be40


	//   ....[140]....
        /*0964*/ 	.word	0x0000be70


	//   ....[141]....
        /*0968*/ 	.word	0x0000bea0


	//   ....[142]....
        /*096c*/ 	.word	0x0000bed0


	//   ....[143]....
        /*0970*/ 	.word	0x0000bf00


	//   ....[144]....
        /*0974*/ 	.word	0x0000bf30


	//   ....[145]....
        /*0978*/ 	.word	0x0000bf60


	//   ....[146]....
        /*097c*/ 	.word	0x0000bf90


	//   ....[147]....
        /*0980*/ 	.word	0x0000bfc0


	//   ....[148]....
        /*0984*/ 	.word	0x0000bff0


	//   ....[149]....
        /*0988*/ 	.word	0x0000c020


	//   ....[150]....
        /*098c*/ 	.word	0x0000c080


	//   ....[151]....
        /*0990*/ 	.word	0x0000c0b0


	//   ....[152]....
        /*0994*/ 	.word	0x0000c0e0


	//   ....[153]....
        /*0998*/ 	.word	0x0000c110


	//   ....[154]....
        /*099c*/ 	.word	0x0000c140


	//   ....[155]....
        /*09a0*/ 	.word	0x0000ccb0


	//   ....[156]....
        /*09a4*/ 	.word	0x0000ccc0


	//   ....[157]....
        /*09a8*/ 	.word	0x0000ccd0


	//   ....[158]....
        /*09ac*/ 	.word	0x0000cce0


	//   ....[159]....
        /*09b0*/ 	.word	0x0000d7a0


	//   ....[160]....
        /*09b4*/ 	.word	0x0000d7c0


	//   ....[161]....
        /*09b8*/ 	.word	0x0000d960


	//   ....[162]....
        /*09bc*/ 	.word	0x0000d980


	//   ....[163]....
        /*09c0*/ 	.word	0x0000dac0


	//   ....[164]....
        /*09c4*/ 	.word	0x0000dae0


	//   ....[165]....
        /*09c8*/ 	.word	0x0000dc30


	//   ....[166]....
        /*09cc*/ 	.word	0x0000dc50


	//   ....[167]....
        /*09d0*/ 	.word	0x0000e230


	//   ....[168]....
        /*09d4*/ 	.word	0x0000e270


	//   ....[169]....
        /*09d8*/ 	.word	0x0000ec50


	//   ....[170]....
        /*09dc*/ 	.word	0x0000ec60


	//   ....[171]....
        /*09e0*/ 	.word	0x0000fe70


	//   ....[172]....
        /*09e4*/ 	.word	0x0000fea0


	//   ....[173]....
        /*09e8*/ 	.word	0x00010010


	//   ....[174]....
        /*09ec*/ 	.word	0x00010030


	//   ....[175]....
        /*09f0*/ 	.word	0x00010170


	//   ....[176]....
        /*09f4*/ 	.word	0x00010190


	//   ....[177]....
        /*09f8*/ 	.word	0x000102e0


	//   ....[178]....
        /*09fc*/ 	.word	0x00010300


	//   ....[179]....
        /*0a00*/ 	.word	0x000104d0


	//   ....[180]....
        /*0a04*/ 	.word	0x000106b0


	//   ....[181]....
        /*0a08*/ 	.word	0x000106e0


	//   ....[182]....
        /*0a0c*/ 	.word	0x00010710


	//   ....[183]....
        /*0a10*/ 	.word	0x00010740


	//   ....[184]....
        /*0a14*/ 	.word	0x00010770


	//   ....[185]....
        /*0a18*/ 	.word	0x000107c0


	//   ....[186]....
        /*0a1c*/ 	.word	0x00010940


	//   ....[187]....
        /*0a20*/ 	.word	0x00010970


	//   ....[188]....
        /*0a24*/ 	.word	0x000109a0


	//   ....[189]....
        /*0a28*/ 	.word	0x000109d0


	//   ....[190]....
        /*0a2c*/ 	.word	0x00010a00


	//   ....[191]....
        /*0a30*/ 	.word	0x00010a30


	//   ....[192]....
        /*0a34*/ 	.word	0x00010ae0


	//   ....[193]....
        /*0a38*/ 	.word	0x00010b40


	//   ....[194]....
        /*0a3c*/ 	.word	0x00010b50


	//   ....[195]....
        /*0a40*/ 	.word	0x00010ba0


	//   ....[196]....
        /*0a44*/ 	.word	0x00012c60


	//   ....[197]....
        /*0a48*/ 	.word	0x00012ca0


	//   ....[198]....
        /*0a4c*/ 	.word	0x00012db0


	//   ....[199]....
        /*0a50*/ 	.word	0x00012dc0


	//   ....[200]....
        /*0a54*/ 	.word	0x00012e30


	//   ....[201]....
        /*0a58*/ 	.word	0x00012e40


	//   ....[202]....
        /*0a5c*/ 	.word	0x00012eb0


	//   ....[203]....
        /*0a60*/ 	.word	0x00012ec0


	//   ....[204]....
        /*0a64*/ 	.word	0x00012f30


	//   ....[205]....
        /*0a68*/ 	.word	0x00012f40


	//   ....[206]....
        /*0a6c*/ 	.word	0x00012fb0


	//   ....[207]....
        /*0a70*/ 	.word	0x00012fc0


	//   ....[208]....
        /*0a74*/ 	.word	0x00013030


	//   ....[209]....
        /*0a78*/ 	.word	0x00013040


	//   ....[210]....
        /*0a7c*/ 	.word	0x00013050


	//   ....[211]....
        /*0a80*/ 	.word	0x000130d0


	//   ....[212]....
        /*0a84*/ 	.word	0x00013440


	//   ....[213]....
        /*0a88*/ 	.word	0x00013470


	//   ....[214]....
        /*0a8c*/ 	.word	0x00013490


	//   ....[215]....
        /*0a90*/ 	.word	0x00013590


	//   ....[216]....
        /*0a94*/ 	.word	0x000135a0


	//   ....[217]....
        /*0a98*/ 	.word	0x00013630


	//   ....[218]....
        /*0a9c*/ 	.word	0x00013640


	//   ....[219]....
        /*0aa0*/ 	.word	0x000136d0


	//   ....[220]....
        /*0aa4*/ 	.word	0x000136e0


	//   ....[221]....
        /*0aa8*/ 	.word	0x00013760


	//   ....[222]....
        /*0aac*/ 	.word	0x00013770


	//   ....[223]....
        /*0ab0*/ 	.word	0x000137f0


	//   ....[224]....
        /*0ab4*/ 	.word	0x00013800


	//   ....[225]....
        /*0ab8*/ 	.word	0x00013880


	//   ....[226]....
        /*0abc*/ 	.word	0x00013890


	//   ....[227]....
        /*0ac0*/ 	.word	0x000138a0


	//   ....[228]....
        /*0ac4*/ 	.word	0x00013fd0


	//   ....[229]....
        /*0ac8*/ 	.word	0x00014000


	//   ....[230]....
        /*0acc*/ 	.word	0x00014060


	//   ....[231]....
        /*0ad0*/ 	.word	0x000140b0


	//   ....[232]....
        /*0ad4*/ 	.word	0x00014100


	//   ....[233]....
        /*0ad8*/ 	.word	0x00014150


	//   ....[234]....
        /*0adc*/ 	.word	0x000141a0


	//   ....[235]....
        /*0ae0*/ 	.word	0x000141f0


	//   ....[236]....
        /*0ae4*/ 	.word	0x00014240


	//   ....[237]....
        /*0ae8*/ 	.word	0x00014290


	//   ....[238]....
        /*0aec*/ 	.word	0x000142e0


	//   ....[239]....
        /*0af0*/ 	.word	0x00014330


	//   ....[240]....
        /*0af4*/ 	.word	0x00014380


	//   ....[241]....
        /*0af8*/ 	.word	0x000143c0


	//   ....[242]....
        /*0afc*/ 	.word	0x000143e0


	//   ....[243]....
        /*0b00*/ 	.word	0x00014420


	//   ....[244]....
        /*0b04*/ 	.word	0x00014b10


	//   ....[245]....
        /*0b08*/ 	.word	0x00014b30


	//   ....[246]....
        /*0b0c*/ 	.word	0x00014b90


	//   ....[247]....
        /*0b10*/ 	.word	0x00014ba0


	//   ....[248]....
        /*0b14*/ 	.word	0x00014bf0


	//   ....[249]....
        /*0b18*/ 	.word	0x00014c00


	//   ....[250]....
        /*0b1c*/ 	.word	0x00014c50


	//   ....[251]....
        /*0b20*/ 	.word	0x00014c60


	//   ....[252]....
        /*0b24*/ 	.word	0x00014cb0


	//   ....[253]....
        /*0b28*/ 	.word	0x00014cc0


	//   ....[254]....
        /*0b2c*/ 	.word	0x00014d10


	//   ....[255]....
        /*0b30*/ 	.word	0x00014d20


	//   ....[0]....
        /*0b34*/ 	.word	0x00014d70


	//   ....[1]....
        /*0b38*/ 	.word	0x00014d80


	//   ....[2]....
        /*0b3c*/ 	.word	0x00014d90


	//   ....[3]....
        /*0b40*/ 	.word	0x00014de0


	//   ....[4]....
        /*0b44*/ 	.word	0x00015100


	//   ....[5]....
        /*0b48*/ 	.word	0x00015110


	//   ....[6]....
        /*0b4c*/ 	.word	0x00015130


	//   ....[7]....
        /*0b50*/ 	.word	0x00015170


	//   ....[8]....
        /*0b54*/ 	.word	0x00015190


	//   ....[9]....
        /*0b58*/ 	.word	0x000151d0


	//   ....[10]....
        /*0b5c*/ 	.word	0x000151f0


	//   ....[11]....
        /*0b60*/ 	.word	0x00015230


	//   ....[12]....
        /*0b64*/ 	.word	0x00015250


	//   ....[13]....
        /*0b68*/ 	.word	0x00015290


	//   ....[14]....
        /*0b6c*/ 	.word	0x000152b0


	//   ....[15]....
        /*0b70*/ 	.word	0x000152f0


	//   ....[16]....
        /*0b74*/ 	.word	0x00015310


	//   ....[17]....
        /*0b78*/ 	.word	0x00015350


	//   ....[18]....
        /*0b7c*/ 	.word	0x00015370


	//   ....[19]....
        /*0b80*/ 	.word	0x00015380


	//   ....[20]....
        /*0b84*/ 	.word	0x00016ab0


	//   ....[21]....
        /*0b88*/ 	.word	0x00016af0


	//   ....[22]....
        /*0b8c*/ 	.word	0x00016b20


	//   ....[23]....
        /*0b90*/ 	.word	0x00016b30


	//   ....[24]....
        /*0b94*/ 	.word	0x00016b60


	//   ....[25]....
        /*0b98*/ 	.word	0x00016b70


	//   ....[26]....
        /*0b9c*/ 	.word	0x00016ba0


	//   ....[27]....
        /*0ba0*/ 	.word	0x00016bd0


	//   ....[28]....
        /*0ba4*/ 	.word	0x00016d40


	//   ....[29]....
        /*0ba8*/ 	.word	0x00016d70


	//   ....[30]....
        /*0bac*/ 	.word	0x00016db0


	//   ....[31]....
        /*0bb0*/ 	.word	0x00016de0


	//   ....[32]....
        /*0bb4*/ 	.word	0x00016e10


	//   ....[33]....
        /*0bb8*/ 	.word	0x00016e40


	//   ....[34]....
        /*0bbc*/ 	.word	0x00016ed0


	//   ....[35]....
        /*0bc0*/ 	.word	0x00016f20


	//   ....[36]....
        /*0bc4*/ 	.word	0x00016f30


	//   ....[37]....
        /*0bc8*/ 	.word	0x00016f70


	//   ....[38]....
        /*0bcc*/ 	.word	0x000179b0


	//   ....[39]....
        /*0bd0*/ 	.word	0x00017fd0


	//   ....[40]....
        /*0bd4*/ 	.word	0x000180b0


	//   ....[41]....
        /*0bd8*/ 	.word	0x000181a0


	//   ....[42]....
        /*0bdc*/ 	.word	0x00018260


	//   ....[43]....
        /*0be0*/ 	.word	0x00018340


	//   ....[44]....
        /*0be4*/ 	.word	0x000183a0


	//   ....[45]....
        /*0be8*/ 	.word	0x00018480


	//   ....[46]....
        /*0bec*/ 	.word	0x000184e0


	//   ....[47]....
        /*0bf0*/ 	.word	0x000185c0


	//   ....[48]....
        /*0bf4*/ 	.word	0x00018620


	//   ....[49]....
        /*0bf8*/ 	.word	0x00018700


	//   ....[50]....
        /*0bfc*/ 	.word	0x00018760


	//   ....[51]....
        /*0c00*/ 	.word	0x00018840


	//   ....[52]....
        /*0c04*/ 	.word	0x000188a0


	//   ....[53]....
        /*0c08*/ 	.word	0x00018980


	//   ....[54]....
        /*0c0c*/ 	.word	0x000189e0


	//   ....[55]....
        /*0c10*/ 	.word	0x00018ab0


	//   ....[56]....
        /*0c14*/ 	.word	0x00018c40


	//   ....[57]....
        /*0c18*/ 	.word	0x00018cd0


	//   ....[58]....
        /*0c1c*/ 	.word	0x00018df0


	//   ....[59]....
        /*0c20*/ 	.word	0x00018e40


	//   ....[60]....
        /*0c24*/ 	.word	0x00018f60


	//   ....[61]....
        /*0c28*/ 	.word	0x00018fb0


	//   ....[62]....
        /*0c2c*/ 	.word	0x000190d0


	//   ....[63]....
        /*0c30*/ 	.word	0x00019120


	//   ....[64]....
        /*0c34*/ 	.word	0x00019220


	//   ....[65]....
        /*0c38*/ 	.word	0x000192c0


	//   ....[66]....
        /*0c3c*/ 	.word	0x00019320


	//   ....[67]....
        /*0c40*/ 	.word	0x00019410


	//   ....[68]....
        /*0c44*/ 	.word	0x00019470


	//   ....[69]....
        /*0c48*/ 	.word	0x00019560


	//   ....[70]....
        /*0c4c*/ 	.word	0x000195c0


	//   ....[71]....
        /*0c50*/ 	.word	0x000196b0


	//   ....[72]....
        /*0c54*/ 	.word	0x00019750


	//   ....[73]....
        /*0c58*/ 	.word	0x000197c0


	//   ....[74]....
        /*0c5c*/ 	.word	0x00019840


	//   ....[75]....
        /*0c60*/ 	.word	0x00019900


	//   ....[76]....
        /*0c64*/ 	.word	0x00019980


	//   ....[77]....
        /*0c68*/ 	.word	0x00019a50


	//   ....[78]....
        /*0c6c*/ 	.word	0x00019ad0


	//   ....[79]....
        /*0c70*/ 	.word	0x00019ba0


	//   ....[80]....
        /*0c74*/ 	.word	0x00019c20


	//   ....[81]....
        /*0c78*/ 	.word	0x00019cf0


	//   ....[82]....
        /*0c7c*/ 	.word	0x00019d70


	//   ....[83]....
        /*0c80*/ 	.word	0x00019e40


	//   ....[84]....
        /*0c84*/ 	.word	0x00019ec0


	//   ....[85]....
        /*0c88*/ 	.word	0x00019f80


	//   ....[86]....
        /*0c8c*/ 	.word	0x0001a000


	//   ....[87]....
        /*0c90*/ 	.word	0x0001a0b0


	//   ....[88]....
        /*0c94*/ 	.word	0x0001a1e0


	//   ....[89]....
        /*0c98*/ 	.word	0x0001a280


	//   ....[90]....
        /*0c9c*/ 	.word	0x0001a2e0


	//   ....[91]....
        /*0ca0*/ 	.word	0x0001a3a0


	//   ....[92]....
        /*0ca4*/ 	.word	0x0001a400


	//   ....[93]....
        /*0ca8*/ 	.word	0x0001a4c0


	//   ....[94]....
        /*0cac*/ 	.word	0x0001a520


	//   ....[95]....
        /*0cb0*/ 	.word	0x0001a5e0


	//   ....[96]....
        /*0cb4*/ 	.word	0x0001a640


	//   ....[97]....
        /*0cb8*/ 	.word	0x0001a700


	//   ....[98]....
        /*0cbc*/ 	.word	0x0001a760


	//   ....[99]....
        /*0cc0*/ 	.word	0x0001a820


	//   ....[100]....
        /*0cc4*/ 	.word	0x0001a880


	//   ....[101]....
        /*0cc8*/ 	.word	0x0001a940


	//   ....[102]....
        /*0ccc*/ 	.word	0x0001a9a0


	//   ....[103]....
        /*0cd0*/ 	.word	0x0001aa60


	//   ....[104]....
        /*0cd4*/ 	.word	0x0001ab50


	//   ....[105]....
        /*0cd8*/ 	.word	0x0001abe0


	//   ....[106]....
        /*0cdc*/ 	.word	0x0001ac40


	//   ....[107]....
        /*0ce0*/ 	.word	0x0001acf0


	//   ....[108]....
        /*0ce4*/ 	.word	0x0001ad50


	//   ....[109]....
        /*0ce8*/ 	.word	0x0001ae00


	//   ....[110]....
        /*0cec*/ 	.word	0x0001ae60


	//   ....[111]....
        /*0cf0*/ 	.word	0x0001af10


	//   ....[112]....
        /*0cf4*/ 	.word	0x0001af70


	//   ....[113]....
        /*0cf8*/ 	.word	0x0001b020


	//   ....[114]....
        /*0cfc*/ 	.word	0x0001b080


	//   ....[115]....
        /*0d00*/ 	.word	0x0001b130


	//   ....[116]....
        /*0d04*/ 	.word	0x0001b190


	//   ....[117]....
        /*0d08*/ 	.word	0x0001b240


	//   ....[118]....
        /*0d0c*/ 	.word	0x0001b2a0


	//   ....[119]....
        /*0d10*/ 	.word	0x0001b350


	//   ....[120]....
        /*0d14*/ 	.word	0x0001b5a0


	//----- nvinfo : EIATTR_REG_RECONFIG
	.align		4
.L_298:
        /*0d18*/ 	.byte	0x01, 0x54
	.zero		2


	//----- nvinfo : EIATTR_SYSCALL_OFFSETS
	.align		4
        /*0d1c*/ 	.byte	0x04, 0x46
        /*0d1e*/ 	.short	(.L_300 - .L_299)


	//   ....[0]....
.L_299:
        /*0d20*/ 	.word	0x00002260


	//   ....[1]....
        /*0d24*/ 	.word	0x00012260


	//   ....[2]....
        /*0d28*/ 	.word	0x000123d0


	//   ....[3]....
        /*0d2c*/ 	.word	0x00012520


	//   ....[4]....
        /*0d30*/ 	.word	0x00012660


	//   ....[5]....
        /*0d34*/ 	.word	0x00013c70


	//----- nvinfo : EIATTR_MBARRIER_INSTR_OFFSETS
	.align		4
.L_300:
        /*0d38*/ 	.byte	0x04, 0x39
        /*0d3a*/ 	.short	(.L_302 - .L_301)


	//   ....[0]....
.L_301:
        /*0d3c*/ 	.word	0x00000180
        /*0d40*/ 	.word	0x000000ff
        /*0d44*/ 	.word	0x00038800
        /*0d48*/ 	.short	0x0100
        /*0d4a*/ 	.byte	0x08
	.zero		1


	//   ....[1]....
        /*0d4c*/ 	.word	0x00000190
        /*0d50*/ 	.word	0x000000ff
        /*0d54*/ 	.word	0x00038820
        /*0d58*/ 	.short	0x0100
        /*0d5a*/ 	.byte	0x08
	.zero		1


	//   ....[2]....
        /*0d5c*/ 	.word	0x00000280
        /*0d60*/ 	.word	0x000000ff
        /*0d64*/ 	.word	0x00038830
        /*0d68*/ 	.short	0x0100
        /*0d6a*/ 	.byte	0x08
	.zero		1


	//   ....[3]....
        /*0d6c*/ 	.word	0x00000290
        /*0d70*/ 	.word	0x000000ff
        /*0d74*/ 	.word	0x00038840
        /*0d78*/ 	.short	0x0100
        /*0d7a*/ 	.byte	0x08
	.zero		1


	//   ....[4]....
        /*0d7c*/ 	.word	0x000002a0
        /*0d80*/ 	.word	0x000000ff
        /*0d84*/ 	.word	0x00038838
        /*0d88*/ 	.short	0x0100
        /*0d8a*/ 	.byte	0x08
	.zero		1


	//   ....[5]....
        /*0d8c*/ 	.word	0x000002b0
        /*0d90*/ 	.word	0x000000ff
        /*0d94*/ 	.word	0x00038848
        /*0d98*/ 	.short	0x0100
        /*0d9a*/ 	.byte	0x08
	.zero		1


	//   ....[6]....
        /*0d9c*/ 	.word	0x000003e0
        /*0da0*/ 	.word	0x000000ff
        /*0da4*/ 	.word	0x00038850
        /*0da8*/ 	.short	0x0100
        /*0daa*/ 	.byte	0x08
	.zero		1


	//   ....[7]....
        /*0dac*/ 	.word	0x000003f0
        /*0db0*/ 	.word	0x000000ff
        /*0db4*/ 	.word	0x00038860
        /*0db8*/ 	.short	0x0100
        /*0dba*/ 	.byte	0x08
	.zero		1


	//   ....[8]....
        /*0dbc*/ 	.word	0x00000400
        /*0dc0*/ 	.word	0x000000ff
        /*0dc4*/ 	.word	0x00038858
        /*0dc8*/ 	.short	0x0100
        /*0dca*/ 	.byte	0x08
	.zero		1


	//   ....[9]....
        /*0dcc*/ 	.word	0x00000410
        /*0dd0*/ 	.word	0x000000ff
        /*0dd4*/ 	.word	0x00038868
        /*0dd8*/ 	.short	0x0100
        /*0dda*/ 	.byte	0x08
	.zero		1


	//   ....[10]....
        /*0ddc*/ 	.word	0x00000500
        /*0de0*/ 	.word	0x000000ff
        /*0de4*/ 	.word	0x00038870
        /*0de8*/ 	.short	0x0100
        /*0dea*/ 	.byte	0x06
	.zero		1


	//   ....[11]....
        /*0dec*/ 	.word	0x00000510
        /*0df0*/ 	.word	0x000000ff
        /*0df4*/ 	.word	0x00038880
        /*0df8*/ 	.short	0x0100
        /*0dfa*/ 	.byte	0x06
	.zero		1


	//   ....[12]....
        /*0dfc*/ 	.word	0x00000520
        /*0e00*/ 	.word	0x000000ff
        /*0e04*/ 	.word	0x00038878
        /*0e08*/ 	.short	0x0100
        /*0e0a*/ 	.byte	0x06
	.zero		1


	//   ....[13]....
        /*0e0c*/ 	.word	0x00000530
        /*0e10*/ 	.word	0x000000ff
        /*0e14*/ 	.word	0x00038888
        /*0e18*/ 	.short	0x0100
        /*0e1a*/ 	.byte	0x06
	.zero		1


	//   ....[14]....
        /*0e1c*/ 	.word	0x00000660
        /*0e20*/ 	.word	0x000000ff
        /*0e24*/ 	.word	0x00038890
        /*0e28*/ 	.short	0x0100
        /*0e2a*/ 	.byte	0x08
	.zero		1


	//   ....[15]....
        /*0e2c*/ 	.word	0x00000670
        /*0e30*/ 	.word	0x000000ff
        /*0e34*/ 	.word	0x000388a0
        /*0e38*/ 	.short	0x0100
        /*0e3a*/ 	.byte	0x08
	.zero		1


	//   ....[16]....
        /*0e3c*/ 	.word	0x00000680
        /*0e40*/ 	.word	0x000000ff
        /*0e44*/ 	.word	0x00038898
        /*0e48*/ 	.short	0x0100
        /*0e4a*/ 	.byte	0x08
	.zero		1


	//   ....[17]....
        /*0e4c*/ 	.word	0x00000690
        /*0e50*/ 	.word	0x000000ff
        /*0e54*/ 	.word	0x000388a8
        /*0e58*/ 	.short	0x0100
        /*0e5a*/ 	.byte	0x08
	.zero		1


	//   ....[18]....
        /*0e5c*/ 	.word	0x000007e0
        /*0e60*/ 	.word	0x000000ff
        /*0e64*/ 	.word	0x000388b0
        /*0e68*/ 	.short	0x0100
        /*0e6a*/ 	.byte	0x08
	.zero		1


	//   ....[19]....
        /*0e6c*/ 	.word	0x000007f0
        /*0e70*/ 	.word	0x000000ff
        /*0e74*/ 	.word	0x000388c0
        /*0e78*/ 	.short	0x0100
        /*0e7a*/ 	.byte	0x08
	.zero		1


	//   ....[20]....
        /*0e7c*/ 	.word	0x00000800
        /*0e80*/ 	.word	0x000000ff
        /*0e84*/ 	.word	0x000388b8
        /*0e88*/ 	.short	0x0100
        /*0e8a*/ 	.byte	0x08
	.zero		1


	//   ....[21]....
        /*0e8c*/ 	.word	0x00000810
        /*0e90*/ 	.word	0x000000ff
        /*0e94*/ 	.word	0x000388c8
        /*0e98*/ 	.short	0x0100
        /*0e9a*/ 	.byte	0x08
	.zero		1


	//   ....[22]....
        /*0e9c*/ 	.word	0x000022e0
        /*0ea0*/ 	.word	0x000000ff
        /*0ea4*/ 	.word	0x00038800
        /*0ea8*/ 	.short	0x010a
        /*0eaa*/ 	.byte	0x35
	.zero		1


	//   ....[23]....
        /*0eac*/ 	.word	0x00002390
        /*0eb0*/ 	.word	0x000000ff
        /*0eb4*/ 	.word	0x00038830
        /*0eb8*/ 	.short	0x010a
        /*0eba*/ 	.byte	0x3a
	.zero		1


	//   ....[24]....
        /*0ebc*/ 	.word	0x000023d0
        /*0ec0*/ 	.word	0x000000ff
        /*0ec4*/ 	.word	0x00038830
        /*0ec8*/ 	.short	0x010a
        /*0eca*/ 	.byte	0x3a
	.zero		1


	//   ....[25]....
        /*0ecc*/ 	.word	0x00002950
        /*0ed0*/ 	.word	0x000000ff
        /*0ed4*/ 	.word	0x00000000
        /*0ed8*/ 	.short	0x0101
        /*0eda*/ 	.byte	0x06
	.zero		1


	//   ....[26]....
        /*0edc*/ 	.word	0x00004450
        /*0ee0*/ 	.word	0x000000ff
        /*0ee4*/ 	.word	0x00038850
        /*0ee8*/ 	.short	0x010a
        /*0eea*/ 	.byte	0x3a
	.zero		1


	//   ....[27]....
        /*0eec*/ 	.word	0x00004490
        /*0ef0*/ 	.word	0x000000ff
        /*0ef4*/ 	.word	0x00038850
        /*0ef8*/ 	.short	0x010a
        /*0efa*/ 	.byte	0x3a
	.zero		1


	//   ....[28]....
        /*0efc*/ 	.word	0x00004720
        /*0f00*/ 	.word	0x000000ff
        /*0f04*/ 	.word	0x00000000
        /*0f08*/ 	.short	0x0101
        /*0f0a*/ 	.byte	0x3a
	.zero		1


	//   ....[29]....
        /*0f0c*/ 	.word	0x000048c0
        /*0f10*/ 	.word	0x000000ff
        /*0f14*/ 	.word	0x00038830
        /*0f18*/ 	.short	0x010a
        /*0f1a*/ 	.byte	0x38
	.zero		1


	//   ....[30]....
        /*0f1c*/ 	.word	0x00004900
        /*0f20*/ 	.word	0x000000ff
        /*0f24*/ 	.word	0x00038830
        /*0f28*/ 	.short	0x010a
        /*0f2a*/ 	.byte	0x38
	.zero		1


	//   ....[31]....
        /*0f2c*/ 	.word	0x00004d40
        /*0f30*/ 	.word	0x000000ff
        /*0f34*/ 	.word	0x00000000
        /*0f38*/ 	.short	0x0101
        /*0f3a*/ 	.byte	0x06
	.zero		1


	//   ....[32]....
        /*0f3c*/ 	.word	0x00007170
        /*0f40*/ 	.word	0x000000ff
        /*0f44*/ 	.word	0x00038850
        /*0f48*/ 	.short	0x010a
        /*0f4a*/ 	.byte	0x38
	.zero		1


	//   ....[33]....
        /*0f4c*/ 	.word	0x000071b0
        /*0f50*/ 	.word	0x000000ff
        /*0f54*/ 	.word	0x00038850
        /*0f58*/ 	.short	0x010a
        /*0f5a*/ 	.byte	0x38
	.zero		1


	//   ....[34]....
        /*0f5c*/ 	.word	0x00007420
        /*0f60*/ 	.word	0x000000ff
        /*0f64*/ 	.word	0x00000000
        /*0f68*/ 	.short	0x0101
        /*0f6a*/ 	.byte	0x38
	.zero		1


	//   ....[35]....
        /*0f6c*/ 	.word	0x00007560
        /*0f70*/ 	.word	0x000000ff
        /*0f74*/ 	.word	0x00038830
        /*0f78*/ 	.short	0x010a
        /*0f7a*/ 	.byte	0x32
	.zero		1


	//   ....[36]....
        /*0f7c*/ 	.word	0x000075a0
        /*0f80*/ 	.word	0x000000ff
        /*0f84*/ 	.word	0x00038830
        /*0f88*/ 	.short	0x010a
        /*0f8a*/ 	.byte	0x32
	.zero		1


	//   ....[37]....
        /*0f8c*/ 	.word	0x00007900
        /*0f90*/ 	.word	0x000000ff
        /*0f94*/ 	.word	0x00000000
        /*0f98*/ 	.short	0x0101
        /*0f9a*/ 	.byte	0x06
	.zero		1


	//   ....[38]....
        /*0f9c*/ 	.word	0x00009410
        /*0fa0*/ 	.word	0x000000ff
        /*0fa4*/ 	.word	0x00038850
        /*0fa8*/ 	.short	0x010a
        /*0faa*/ 	.byte	0x32
	.zero		1


	//   ....[39]....
        /*0fac*/ 	.word	0x00009450
        /*0fb0*/ 	.word	0x000000ff
        /*0fb4*/ 	.word	0x00038850
        /*0fb8*/ 	.short	0x010a
        /*0fba*/ 	.byte	0x32
	.zero		1


	//   ....[40]....
        /*0fbc*/ 	.word	0x000096c0
        /*0fc0*/ 	.word	0x000000ff
        /*0fc4*/ 	.word	0x00000000
        /*0fc8*/ 	.short	0x0101
        /*0fca*/ 	.byte	0x32
	.zero		1


	//   ....[41]....
        /*0fcc*/ 	.word	0x0000d790
        /*0fd0*/ 	.word	0x000000ff
        /*0fd4*/ 	.word	0x00000000
        /*0fd8*/ 	.short	0x0101
        /*0fda*/ 	.byte	0x08
	.zero		1


	//   ....[42]....
        /*0fdc*/ 	.word	0x0000e040
        /*0fe0*/ 	.word	0x000000ff
        /*0fe4*/ 	.word	0x00000000
        /*0fe8*/ 	.short	0x0101
        /*0fea*/ 	.byte	0x08
	.zero		1


	//   ....[43]....
        /*0fec*/ 	.word	0x00012a70
        /*0ff0*/ 	.word	0x00000006
        /*0ff4*/ 	.word	0x00038880
        /*0ff8*/ 	.short	0x010a
        /*0ffa*/ 	.byte	0x3f
	.zero		1


	//   ....[44]....
        /*0ffc*/ 	.word	0x000131c0
        /*1000*/ 	.word	0x00000006
        /*1004*/ 	.word	0x00038870
        /*1008*/ 	.short	0x0107
        /*100a*/ 	.byte	0x3f
	.zero		1


	//   ....[45]....
        /*100c*/ 	.word	0x00013280
        /*1010*/ 	.word	0x00000006
        /*1014*/ 	.word	0x00038870
        /*1018*/ 	.short	0x0101
        /*101a*/ 	.byte	0x3f
	.zero		1


	//   ....[46]....
        /*101c*/ 	.word	0x000132b0
        /*1020*/ 	.word	0x00000006
        /*1024*/ 	.word	0x00038840
        /*1028*/ 	.short	0x010a
        /*102a*/ 	.byte	0x3f
	.zero		1


	//   ....[47]....
        /*102c*/ 	.word	0x000139c0
        /*1030*/ 	.word	0x00000006
        /*1034*/ 	.word	0x00038830
        /*1038*/ 	.short	0x0107
        /*103a*/ 	.byte	0x3f
	.zero		1


	//   ....[48]....
        /*103c*/ 	.word	0x00013a80
        /*1040*/ 	.word	0x00000006
        /*1044*/ 	.word	0x00038830
        /*1048*/ 	.short	0x0101
        /*104a*/ 	.byte	0x3f
	.zero		1


	//   ....[49]....
        /*104c*/ 	.word	0x00014510
        /*1050*/ 	.word	0x00000011
        /*1054*/ 	.word	0x00038800
        /*1058*/ 	.short	0x0107
        /*105a*/ 	.byte	0x3f
	.zero		1


	//   ....[50]....
        /*105c*/ 	.word	0x00014610
        /*1060*/ 	.word	0x00000011
        /*1064*/ 	.word	0x00038800
        /*1068*/ 	.short	0x0101
        /*106a*/ 	.byte	0x3f
	.zero		1


	//   ....[51]....
        /*106c*/ 	.word	0x00014650
        /*1070*/ 	.word	0x00000011
        /*1074*/ 	.word	0x00038820
        /*1078*/ 	.short	0x010a
        /*107a*/ 	.byte	0x3f
	.zero		1


	//   ....[52]....
        /*107c*/ 	.word	0x00014960
        /*1080*/ 	.word	0x00000000
        /*1084*/ 	.word	0x00038880
        /*1088*/ 	.short	0x010a
        /*108a*/ 	.byte	0x3f
	.zero		1


	//   ....[53]....
        /*108c*/ 	.word	0x00014e70
        /*1090*/ 	.word	0x00000000
        /*1094*/ 	.word	0x00038870
        /*1098*/ 	.short	0x0107
        /*109a*/ 	.byte	0x3f
	.zero		1


	//   ....[54]....
        /*109c*/ 	.word	0x00014f30
        /*10a0*/ 	.word	0x00000000
        /*10a4*/ 	.word	0x00038870
        /*10a8*/ 	.short	0x0101
        /*10aa*/ 	.byte	0x3f
	.zero		1


	//   ....[55]....
        /*10ac*/ 	.word	0x00014f60
        /*10b0*/ 	.word	0x00000000
        /*10b4*/ 	.word	0x00038840
        /*10b8*/ 	.short	0x010a
        /*10ba*/ 	.byte	0x3f
	.zero		1


	//   ....[56]....
        /*10bc*/ 	.word	0x00015440
        /*10c0*/ 	.word	0x00000000
        /*10c4*/ 	.word	0x00038830
        /*10c8*/ 	.short	0x0107
        /*10ca*/ 	.byte	0x3f
	.zero		1


	//   ....[57]....
        /*10cc*/ 	.word	0x00015500
        /*10d0*/ 	.word	0x00000000
        /*10d4*/ 	.word	0x00038830
        /*10d8*/ 	.short	0x0101
        /*10da*/ 	.byte	0x3f
	.zero		1


	//   ....[58]....
        /*10dc*/ 	.word	0x00015590
        /*10e0*/ 	.word	0x00000012
        /*10e4*/ 	.word	0x00038870
        /*10e8*/ 	.short	0x010a
        /*10ea*/ 	.byte	0x3f
	.zero		1


	//   ....[59]....
        /*10ec*/ 	.word	0x00015620
        /*10f0*/ 	.word	0x00000012
        /*10f4*/ 	.word	0x00038860
        /*10f8*/ 	.short	0x010a
        /*10fa*/ 	.byte	0x3f
	.zero		1


	//   ....[60]....
        /*10fc*/ 	.word	0x00015d80
        /*1100*/ 	.word	0x00000012
        /*1104*/ 	.word	0x00038850
        /*1108*/ 	.short	0x0101
        /*110a*/ 	.byte	0x3f
	.zero		1


	//   ....[61]....
        /*110c*/ 	.word	0x00015e10
        /*1110*/ 	.word	0x00000012
        /*1114*/ 	.word	0x00000000
        /*1118*/ 	.short	0x0101
        /*111a*/ 	.byte	0x3f
	.zero		1


	//   ....[62]....
        /*111c*/ 	.word	0x00015fd0
        /*1120*/ 	.word	0x00000013
        /*1124*/ 	.word	0x00038870
        /*1128*/ 	.short	0x010a
        /*112a*/ 	.byte	0x3f
	.zero		1


	//   ....[63]....
        /*112c*/ 	.word	0x00016050
        /*1130*/ 	.word	0x00000013
        /*1134*/ 	.word	0x00038860
        /*1138*/ 	.short	0x010a
        /*113a*/ 	.byte	0x3f
	.zero		1


	//   ....[64]....
        /*113c*/ 	.word	0x000167c0
        /*1140*/ 	.word	0x00000013
        /*1144*/ 	.word	0x00038850
        /*1148*/ 	.short	0x0101
        /*114a*/ 	.byte	0x3f
	.zero		1


	//   ....[65]....
        /*114c*/ 	.word	0x00016880
        /*1150*/ 	.word	0x00000013
        /*1154*/ 	.word	0x00000000
        /*1158*/ 	.short	0x0101
        /*115a*/ 	.byte	0x3f
	.zero		1


	//   ....[66]....
        /*115c*/ 	.word	0x00017930
        /*1160*/ 	.word	0x00000004
        /*1164*/ 	.word	0x00038820
        /*1168*/ 	.short	0x010a
        /*116a*/ 	.byte	0x3f
	.zero		1


	//   ....[67]....
        /*116c*/ 	.word	0x00017ab0
        /*1170*/ 	.word	0x00000005
        /*1174*/ 	.word	0x00038840
        /*1178*/ 	.short	0x010a
        /*117a*/ 	.byte	0x3f
	.zero		1


	//   ....[68]....
        /*117c*/ 	.word	0x00017b50
        /*1180*/ 	.word	0x00000019
        /*1184*/ 	.word	0x00038840
        /*1188*/ 	.short	0x010a
        /*118a*/ 	.byte	0x3f
	.zero		1


	//   ....[69]....
        /*118c*/ 	.word	0x00017b90
        /*1190*/ 	.word	0x00000005
        /*1194*/ 	.word	0x00038860
        /*1198*/ 	.short	0x010a
        /*119a*/ 	.byte	0x3f
	.zero		1


	//   ....[70]....
        /*119c*/ 	.word	0x00017bd0
        /*11a0*/ 	.word	0x00000019
        /*11a4*/ 	.word	0x00038860
        /*11a8*/ 	.short	0x010a
        /*11aa*/ 	.byte	0x3f
	.zero		1


	//   ....[71]....
        /*11ac*/ 	.word	0x00017c10
        /*11b0*/ 	.word	0x00000005
        /*11b4*/ 	.word	0x00038880
        /*11b8*/ 	.short	0x010a
        /*11ba*/ 	.byte	0x3f
	.zero		1


	//   ....[72]....
        /*11bc*/ 	.word	0x00017c50
        /*11c0*/ 	.word	0x00000019
        /*11c4*/ 	.word	0x00038880
        /*11c8*/ 	.short	0x010a
        /*11ca*/ 	.byte	0x3f
	.zero		1


	//   ....[73]....
        /*11cc*/ 	.word	0x00017cc0
        /*11d0*/ 	.word	0x00000003
        /*11d4*/ 	.word	0x00038800
        /*11d8*/ 	.short	0x010a
        /*11da*/ 	.byte	0x3f
	.zero		1


	//   ....[74]....
        /*11dc*/ 	.word	0x00017d20
        /*11e0*/ 	.word	0x00000000
        /*11e4*/ 	.word	0x00038830
        /*11e8*/ 	.short	0x010a
        /*11ea*/ 	.byte	0x3f
	.zero		1


	//   ....[75]....
        /*11ec*/ 	.word	0x00017d80
        /*11f0*/ 	.word	0x00000008
        /*11f4*/ 	.word	0x00038850
        /*11f8*/ 	.short	0x010a
        /*11fa*/ 	.byte	0x3f
	.zero		1


	//   ....[76]....
        /*11fc*/ 	.word	0x00017de0
        /*1200*/ 	.word	0x00000003
        /*1204*/ 	.word	0x00038830
        /*1208*/ 	.short	0x010a
        /*120a*/ 	.byte	0x3f
	.zero		1


	//   ....[77]....
        /*120c*/ 	.word	0x00017e40
        /*1210*/ 	.word	0x00000007
        /*1214*/ 	.word	0x00038850
        /*1218*/ 	.short	0x010a
        /*121a*/ 	.byte	0x3f
	.zero		1


	//   ....[78]....
        /*121c*/ 	.word	0x00017ea0
        /*1220*/ 	.word	0x00000003
        /*1224*/ 	.word	0x00038830
        /*1228*/ 	.short	0x010a
        /*122a*/ 	.byte	0x3f
	.zero		1


	//   ....[79]....
        /*122c*/ 	.word	0x00017f00
        /*1230*/ 	.word	0x00000007
        /*1234*/ 	.word	0x00038850
        /*1238*/ 	.short	0x010a
        /*123a*/ 	.byte	0x3f
	.zero		1


	//   ....[80]....
        /*123c*/ 	.word	0x00018000
        /*1240*/ 	.word	0x00000006
        /*1244*/ 	.word	0x00038880
        /*1248*/ 	.short	0x010a
        /*124a*/ 	.byte	0x3f
	.zero		1


	//   ....[81]....
        /*124c*/ 	.word	0x00018b90
        /*1250*/ 	.word	0x00000006
        /*1254*/ 	.word	0x00038840
        /*1258*/ 	.short	0x010a
        /*125a*/ 	.byte	0x3f
	.zero		1


	//   ....[82]....
        /*125c*/ 	.word	0x0001a0e0
        /*1260*/ 	.word	0x00000011
        /*1264*/ 	.word	0x00038820
        /*1268*/ 	.short	0x010a
        /*126a*/ 	.byte	0x3f
	.zero		1


	//   ....[83]....
        /*126c*/ 	.word	0x0001a130
        /*1270*/ 	.word	0x00000000
        /*1274*/ 	.word	0x00038880
        /*1278*/ 	.short	0x010a
        /*127a*/ 	.byte	0x3f
	.zero		1


	//   ....[84]....
        /*127c*/ 	.word	0x0001aaa0
        /*1280*/ 	.word	0x00000000
        /*1284*/ 	.word	0x00038840
        /*1288*/ 	.short	0x010a
        /*128a*/ 	.byte	0x3f
	.zero		1


	//   ....[85]....
        /*128c*/ 	.word	0x0001b380
        /*1290*/ 	.word	0x00000012
        /*1294*/ 	.word	0x00038870
        /*1298*/ 	.short	0x010a
        /*129a*/ 	.byte	0x3f
	.zero		1


	//   ....[86]....
        /*129c*/ 	.word	0x0001b3d0
        /*12a0*/ 	.word	0x00000012
        /*12a4*/ 	.word	0x00038860
        /*12a8*/ 	.short	0x010a
        /*12aa*/ 	.byte	0x3f
	.zero		1


	//   ....[87]....
        /*12ac*/ 	.word	0x0001b420
        /*12b0*/ 	.word	0x00000013
        /*12b4*/ 	.word	0x00038870
        /*12b8*/ 	.short	0x010a
        /*12ba*/ 	.byte	0x3f
	.zero		1


	//   ....[88]....
        /*12bc*/ 	.word	0x0001b470
        /*12c0*/ 	.word	0x00000013
        /*12c4*/ 	.word	0x00038860
        /*12c8*/ 	.short	0x010a
        /*12ca*/ 	.byte	0x3f
	.zero		1


	//   ....[89]....
        /*12cc*/ 	.word	0x0001b4c0
        /*12d0*/ 	.word	0x00000004
        /*12d4*/ 	.word	0x00038820
        /*12d8*/ 	.short	0x010a
        /*12da*/ 	.byte	0x3f
	.zero		1


	//   ....[90]....
        /*12dc*/ 	.word	0x0001b660
        /*12e0*/ 	.word	0x00000005
        /*12e4*/ 	.word	0x00038840
        /*12e8*/ 	.short	0x010a
        /*12ea*/ 	.byte	0x3f
	.zero		1


	//   ....[91]....
        /*12ec*/ 	.word	0x0001b6b0
        /*12f0*/ 	.word	0x00000019
        /*12f4*/ 	.word	0x00038840
        /*12f8*/ 	.short	0x010a
        /*12fa*/ 	.byte	0x3f
	.zero		1


	//   ....[92]....
        /*12fc*/ 	.word	0x0001b700
        /*1300*/ 	.word	0x00000005
        /*1304*/ 	.word	0x00038860
        /*1308*/ 	.short	0x010a
        /*130a*/ 	.byte	0x3f
	.zero		1


	//   ....[93]....
        /*130c*/ 	.word	0x0001b750
        /*1310*/ 	.word	0x00000019
        /*1314*/ 	.word	0x00038860
        /*1318*/ 	.short	0x010a
        /*131a*/ 	.byte	0x3f
	.zero		1


	//   ....[94]....
        /*131c*/ 	.word	0x0001b7a0
        /*1320*/ 	.word	0x00000005
        /*1324*/ 	.word	0x00038880
        /*1328*/ 	.short	0x010a
        /*132a*/ 	.byte	0x3f
	.zero		1


	//----- nvinfo : EIATTR_NUM_MBARRIERS
	.align		4
.L_302:
        /*132c*/ 	.byte	0x03, 0x38
        /*132e*/ 	.short	0x0016


	//----- nvinfo : EIATTR_EXIT_INSTR_OFFSETS
	.align		4
        /*1330*/ 	.byte	0x04, 0x1c
        /*1332*/ 	.short	(.L_304 - .L_303)


	//   ....[0]....
.L_303:
        /*1334*/ 	.word	0x000009c0


	//   ....[1]....
        /*1338*/ 	.word	0x00010480


	//   ....[2]....
        /*133c*/ 	.word	0x00017ca0


	//----- nvinfo : EIATTR_MAX_THREADS
	.align		4
.L_304:
        /*1340*/ 	.byte	0x04, 0x05
        /*1342*/ 	.short	(.L_306 - .L_305)
.L_305:
        /*1344*/ 	.word	0x00000180
        /*1348*/ 	.word	0x00000001
        /*134c*/ 	.word	0x00000001


	//----- nvinfo : EIATTR_CRS_STACK_SIZE
	.align		4
.L_306:
        /*1350*/ 	.byte	0x04, 0x1e
        /*1352*/ 	.short	(.L_308 - .L_307)
.L_307:
        /*1354*/ 	.word	0x00000000


	//----- nvinfo : EIATTR_CBANK_PARAM_SIZE
	.align		4
.L_308:
        /*1358*/ 	.byte	0x03, 0x19
        /*135a*/ 	.short	0x0af0


	//----- nvinfo : EIATTR_PARAM_CBANK
	.align		4
        /*135c*/ 	.byte	0x04, 0x0a
        /*135e*/ 	.short	(.L_310 - .L_309)
	.align		4
.L_309:
        /*1360*/ 	.word	index@(.nv.constant0._ZN7cutlass13device_kernelIN5flash11enable_sm90INS1_16FlashAttnFwdSm90INS1_25CollectiveMainloopFwdSm90ILi2EN4cute5tupleIJNS5_1CILi1EEES8_S8_EEENS6_IJNS7_ILi128EEESA_NS7_ILi256EEEEEELi256ENS_12float_e4m3_tEfNS_4arch4Sm90ELb1ELb0ELb0ELb1ELb1ELb0ELb0ELb1ELb0ELb1ELb1ELb0EEENS1_21CollectiveEpilogueFwdINS6_IJSA_SB_SA_EEES9_NS_10bfloat16_tESF_Li256ELb1ELb1ELb1ELb1EEENS1_36VarlenDynamicPersistentTileSchedulerILi128ELi128ELi256ELi128ELb1ELb1ELb1ELb1ELb1ELb1EEEEEEEEEvNT_6ParamsE)
        /*1364*/ 	.short	0x0210
        /*1366*/ 	.short	0x0af0


	//----- nvinfo : EIATTR_SW_WAR
	.align		4
.L_310:
        /*1368*/ 	.byte	0x04, 0x36
        /*136a*/ 	.short	(.L_312 - .L_311)
.L_311:
        /*136c*/ 	.word	0x00000008
.L_312:


//--------------------- .nv.info._ZN7cutlass13device_kernelIN5flash11enable_sm90INS1_16FlashAttnFwdSm90INS1_25CollectiveMainloopFwdSm90ILi2EN4cute5tupleIJNS5_1CILi1EEES8_S8_EEENS6_IJNS7_ILi128EEESA_NS7_ILi256EEEEEELi256ENS_12float_e4m3_tEfNS_4arch4Sm90ELb1ELb0ELb0ELb1ELb1ELb1ELb0ELb1ELb0ELb1ELb1ELb0EEENS1_21CollectiveEpilogueFwdINS6_IJSA_SB_SA_EEES9_NS_10bfloat16_tESF_Li256ELb1ELb1ELb1ELb1EEENS1_36VarlenDynamicPersistentTileSchedulerILi128ELi128ELi256ELi128ELb1ELb1ELb1ELb1ELb1ELb1EEEEEEEEEvNT_6ParamsE --------------------------
	.section	.nv.info._ZN7cutlass13device_kernelIN5flash11enable_sm90INS1_16FlashAttnFwdSm90INS1_25CollectiveMainloopFwdSm90ILi2EN4cute5tupleIJNS5_1CILi1EEES8_S8_EEENS6_IJNS7_ILi128EEESA_NS7_ILi256EEEEEELi256ENS_12float_e4m3_tEfNS_4arch4Sm90ELb1ELb0ELb0ELb1ELb1ELb1ELb0ELb1ELb0ELb1ELb1ELb0EEENS1_21CollectiveEpilogueFwdINS6_IJSA_SB_SA_EEES9_NS_10bfloat16_tESF_Li256ELb1ELb1ELb1ELb1EEENS1_36VarlenDynamicPersistentTileSchedulerILi128ELi128ELi256ELi128ELb1ELb1ELb1ELb1ELb1ELb1EEEEEEEEEvNT_6ParamsE,"",@"SHT_CUDA_INFO"
	.sectionflags	@""
	.align	4


	//----- nvinfo : EIATTR_CUDA_API_VERSION
	.align		4
        /*0000*/ 	.byte	0x04, 0x37
        /*0002*/ 	.short	(.L_314 - .L_313)
.L_313:
        /*0004*/ 	.word	0x00000082


	//----- nvinfo : EIATTR_KPARAM_INFO
	.align		4
.L_314:
        /*0008*/ 	.byte	0x04, 0x17
        /*000a*/ 	.short	(.L_316 - .L_315)
.L_315:
        /*000c*/ 	.word	0x00000000
        /*0010*/ 	.short	0x0000
        /*0012*/ 	.short	0x0070
        /*0014*/ 	.byte	0x00, 0xf0, 0x01, 0x2a


	//----- nvinfo : EIATTR_SPARSE_MMA_MASK
	.align		4
.L_316:
        /*0018*/ 	.byte	0x03, 0x50
        /*001a*/ 	.short	0x0000


	//----- nvinfo : EIATTR_MAXREG_COUNT
	.align		4
        /*001c*/ 	.byte	0x03, 0x1b
        /*001e*/ 	.short	0x00a8


	//----- nvinfo : EIATTR_NUM_BARRIERS
	.align		4
        /*0020*/ 	.byte	0x02, 0x4c
        /*0022*/ 	.byte	0x10
	.zero		1


	//----- nvinfo : EIATTR_EXTERNS
	.align		4
        /*0024*/ 	.byte	0x04, 0x0f
        /*0026*/ 	.short	(.L_318 - .L_317)


	//   ....[0]....
	.align		4
.L_317:
        /*0028*/ 	.word	index@(__assertfail)


	//----- nvinfo : EIATTR_ANNOTATIONS
	.align		4
.L_318:
        /*002c*/ 	.byte	0x04, 0x55
        /*002e*/ 	.short	(.L_320 - .L_319)


	//   ....[0]....
.L_319:
        /* <DEDUP_REMOVED lines=210> */


	//----- nvinfo : EIATTR_MERCURY_ISA_VERSION
	.align		4
.L_320:
        /*0d38*/ 	.byte	0x03, 0x5f
        /*0d3a*/ 	.short	0x0101


	//----- nvinfo : EIATTR_UNUSED_LOAD_BYTE_OFFSET
	.align		4
        /*0d3c*/ 	.byte	0x04, 0x44
        /*0d3e*/ 	.short	(.L_322 - .L_321)


	//   ....[0]....
.L_321:
        /*0d40*/ 	.word	0x00000aa0
        /*0d44*/ 	.word	0x0000fff0


	//   ....[1]....
        /*0d48*/ 	.word	0x0001fc40
        /*0d4c*/ 	.word	0x0000fff0


	//----- nvinfo : EIATTR_INT_WARP_WIDE_INSTR_OFFSETS
	.align		4
.L_322:
        /*0d50*/ 	.byte	0x04, 0x31
        /*0d52*/ 	.short	(.L_324 - .L_323)


	//   ....[0]....
.L_323:
        /*0d54*/ 	.word	0x00000130


	//   ....[1]....
        /*0d58*/ 	.word	0x00000170


	//   ....[2]....
        /*0d5c*/ 	.word	0x000001e0


	//   ....[3]....
        /*0d60*/ 	.word	0x0002a380


	//   ....[4]....
        /*0d64*/ 	.word	0x0002a410


	//   ....[5]....
        /*0d68*/ 	.word	0x0002e200


	//   ....[6]....
        /*0d6c*/ 	.word	0x0002e290


	//----- nvinfo : EIATTR_COOP_GROUP_MASK_REGIDS
	.align		4
.L_324:
        /*0d70*/ 	.byte	0x04, 0x29
        /*0d72*/ 	.short	(.L_326 - .L_325)


	//   ....[0]....
.L_325:
        /*0d74*/ 	.word	0xffffffff


	//   ....[1]....
        /*0d78*/ 	.word	0xffffffff


	//   ....[2]....
        /*0d7c*/ 	.word	0xffffffff


	//   ....[3]....
        /*0d80*/ 	.word	0xffffffff


	//   ....[4]....
        /*0d84*/ 	.word	0xffffffff


	//   ....[5]....
        /*0d88*/ 	.word	0xffffffff


	//   ....[6]....
        /*0d8c*/ 	.word	0xffffffff


	//   ....[7]....
        /*0d90*/ 	.word	0xffffffff


	//   ....[8]....
        /*0d94*/ 	.word	0xffffffff


	//   ....[9]....
        /*0d98*/ 	.word	0xffffffff


	//   ....[10]....
        /*0d9c*/ 	.word	0xffffffff


	//   ....[11]....
        /*0da0*/ 	.word	0xffffffff


	//   ....[12]....
        /*0da4*/ 	.word	0xffffffff


	//   ....[13]....
        /*0da8*/ 	.word	0xffffffff


	//   ....[14]....
        /*0dac*/ 	.word	0xffffffff


	//   ....[15]....
        /*0db0*/ 	.word	0xffffffff


	//   ....[16]....
        /*0db4*/ 	.word	0xffffffff


	//   ....[17]....
        /*0db8*/ 	.word	0xffffffff


	//   ....[18]....
        /*0dbc*/ 	.word	0xffffffff


	//   ....[19]....
        /*0dc0*/ 	.word	0xffffffff


	//   ....[20]....
        /*0dc4*/ 	.word	0xffffffff


	//   ....[21]....
        /*0dc8*/ 	.word	0xffffffff


	//   ....[22]....
        /*0dcc*/ 	.word	0xffffffff


	//   ....[23]....
        /*0dd0*/ 	.word	0xffffffff


	//   ....[24]....
        /*0dd4*/ 	.word	0xffffffff


	//   ....[25]....
        /*0dd8*/ 	.word	0xffffffff


	//   ....[26]....
        /*0ddc*/ 	.word	0xffffffff


	//   ....[27]....
        /*0de0*/ 	.word	0xffffffff


	//   ....[28]....
        /*0de4*/ 	.word	0xffffffff


	//   ....[29]....
        /*0de8*/ 	.word	0xffffffff


	//   ....[30]....
        /*0dec*/ 	.word	0xffffffff


	//   ....[31]....
        /*0df0*/ 	.word	0xffffffff


	//   ....[32]....
        /*0df4*/ 	.word	0xffffffff


	//   ....[33]....
        /*0df8*/ 	.word	0xffffffff


	//   ....[34]....
        /*0dfc*/ 	.word	0xffffffff


	//   ....[35]....
        /*0e00*/ 	.word	0xffffffff


	//   ....[36]....
        /*0e04*/ 	.word	0xffffffff


	//   ....[37]....
        /*0e08*/ 	.word	0xffffffff


	//   ....[38]....
        /*0e0c*/ 	.word	0xffffffff


	//   ....[39]....
        /*0e10*/ 	.word	0xffffffff


	//   ....[40]....
        /*0e14*/ 	.word	0xffffffff


	//   ....[41]....
        /*0e18*/ 	.word	0xffffffff


	//   ....[42]....
        /*0e1c*/ 	.word	0xffffffff


	//   ....[43]....
        /*0e20*/ 	.word	0xffffffff


	//   ....[44]....
        /*0e24*/ 	.word	0xffffffff


	//   ....[45]....
        /*0e28*/ 	.word	0xffffffff


	//   ....[46]....
        /*0e2c*/ 	.word	0xffffffff


	//   ....[47]....
        /*0e30*/ 	.word	0xffffffff


	//   ....[48]....
        /*0e34*/ 	.word	0xffffffff


	//   ....[49]....
        /*0e38*/ 	.word	0xffffffff


	//   ....[50]....
        /*0e3c*/ 	.word	0xffffffff


	//   ....[51]....
        /*0e40*/ 	.word	0xffffffff


	//   ....[52]....
        /*0e44*/ 	.word	0xffffffff


	//   ....[53]....
        /*0e48*/ 	.word	0xffffffff


	//   ....[54]....
        /*0e4c*/ 	.word	0xffffffff


	//   ....[55]....
        /*0e50*/ 	.word	0xffffffff


	//   ....[56]....
        /*0e54*/ 	.word	0xffffffff


	//   ....[57]....
        /*0e58*/ 	.word	0xffffffff


	//   ....[58]....
        /*0e5c*/ 	.word	0xffffffff


	//   ....[59]....
        /*0e60*/ 	.word	0xffffffff


	//   ....[60]....
        /*0e64*/ 	.word	0xffffffff


	//   ....[61]....
        /*0e68*/ 	.word	0xffffffff


	//   ....[62]....
        /*0e6c*/ 	.word	0xffffffff


	//   ....[63]....
        /*0e70*/ 	.word	0xffffffff


	//   ....[64]....
        /*0e74*/ 	.word	0xffffffff


	//   ....[65]....
        /*0e78*/ 	.word	0xffffffff


	//   ....[66]....
        /*0e7c*/ 	.word	0xffffffff


	//   ....[67]....
        /*0e80*/ 	.word	0xffffffff


	//   ....[68]....
        /*0e84*/ 	.word	0xffffffff


	//   ....[69]....
        /*0e88*/ 	.word	0xffffffff


	//   ....[70]....
        /*0e8c*/ 	.word	0xffffffff


	//   ....[71]....
        /*0e90*/ 	.word	0xffffffff


	//   ....[72]....
        /*0e94*/ 	.word	0xffffffff


	//   ....[73]....
        /*0e98*/ 	.word	0xffffffff


	//   ....[74]....
        /*0e9c*/ 	.word	0xffffffff


	//   ....[75]....
        /*0ea0*/ 	.word	0xffffffff


	//   ....[76]....
        /*0ea4*/ 	.word	0xffffffff


	//   ....[77]....
        /*0ea8*/ 	.word	0xffffffff


	//   ....[78]....
        /*0eac*/ 	.word	0xffffffff


	//   ....[79]....
        /*0eb0*/ 	.word	0xffffffff


	//   ....[80]....
        /*0eb4*/ 	.word	0xffffffff


	//   ....[81]....
        /*0eb8*/ 	.word	0xffffffff


	//   ....[82]....
        /*0ebc*/ 	.word	0xffffffff


	//   ....[83]....
        /*0ec0*/ 	.word	0xffffffff


	//   ....[84]....
        /*0ec4*/ 	.word	0xffffffff


	//   ....[85]....
        /*0ec8*/ 	.word	0xffffffff


	//   ....[86]....
        /*0ecc*/ 	.word	0xffffffff


	//   ....[87]....
        /*0ed0*/ 	.word	0xffffffff


	//   ....[88]....
        /*0ed4*/ 	.word	0xffffffff


	//   ....[89]....
        /*0ed8*/ 	.word	0xffffffff


	//   ....[90]....
        /*0edc*/ 	.word	0xffffffff


	//   ....[91]....
        /*0ee0*/ 	.word	0xffffffff


	//   ....[92]....
        /*0ee4*/ 	.word	0xffffffff


	//   ....[93]....
        /*0ee8*/ 	.word	0xffffffff


	//   ....[94]....
        /*0eec*/ 	.word	0xffffffff


	//   ....[95]....
        /*0ef0*/ 	.word	0xffffffff


	//   ....[96]....
        /*0ef4*/ 	.word	0xffffffff


	//   ....[97]....
        /*0ef8*/ 	.word	0xffffffff


	//   ....[98]....
        /*0efc*/ 	.word	0xffffffff


	//   ....[99]....
        /*0f00*/ 	.word	0xffffffff


	//   ....[100]....
        /*0f04*/ 	.word	0xffffffff


	//   ....[101]....
        /*0f08*/ 	.word	0xffffffff


	//   ....[102]....
        /*0f0c*/ 	.word	0xffffffff


	//   ....[103]....
        /*0f10*/ 	.word	0xffffffff


	//   ....[104]....
        /*0f14*/ 	.word	0xffffffff


	//   ....[105]....
        /*0f18*/ 	.word	0xffffffff


	//   ....[106]....
        /*0f1c*/ 	.word	0xffffffff


	//   ....[107]....
        /*0f20*/ 	.word	0xffffffff


	//   ....[108]....
        /*0f24*/ 	.word	0xffffffff


	//   ....[109]....
        /*0f28*/ 	.word	0xffffffff


	//   ....[110]....
        /*0f2c*/ 	.word	0xffffffff


	//   ....[111]....
        /*0f30*/ 	.word	0xffffffff


	//   ....[112]....
        /*0f34*/ 	.word	0xffffffff


	//   ....[113]....
        /*0f38*/ 	.word	0xffffffff


	//   ....[114]....
        /*0f3c*/ 	.word	0xffffffff


	//   ....[115]....
        /*0f40*/ 	.word	0xffffffff


	//   ....[116]....
        /*0f44*/ 	.word	0xffffffff


	//   ....[117]....
        /*0f48*/ 	.word	0xffffffff


	//   ....[118]....
        /*0f4c*/ 	.word	0xffffffff


	//   ....[119]....
        /*0f50*/ 	.word	0xffffffff


	//   ....[120]....
        /*0f54*/ 	.word	0xffffffff


	//   ....[121]....
        /*0f58*/ 	.word	0xffffffff


	//   ....[122]....
        /*0f5c*/ 	.word	0xffffffff


	//   ....[123]....
        /*0f60*/ 	.word	0xffffffff


	//   ....[124]....
        /*0f64*/ 	.word	0xffffffff


	//   ....[125]....
        /*0f68*/ 	.word	0xffffffff


	//   ....[126]....
        /*0f6c*/ 	.word	0xffffffff


	//   ....[127]....
        /*0f70*/ 	.word	0xffffffff


	//   ....[128]....
        /*0f74*/ 	.word	0xffffffff


	//   ....[129]....
        /*0f78*/ 	.word	0xffffffff


	//   ....[130]....
        /*0f7c*/ 	.word	0xffffffff


	//   ....[131]....
        /*0f80*/ 	.word	0xffffffff


	//   ....[132]....
        /*0f84*/ 	.word	0xffffffff


	//   ....[133]....
        /*0f88*/ 	.word	0xffffffff


	//   ....[134]....
        /*0f8c*/ 	.word	0xffffffff


	//   ....[135]....
        /*0f90*/ 	.word	0xffffffff


	//   ....[136]....
        /*0f94*/ 	.word	0xffffffff


	//   ....[137]....
        /*0f98*/ 	.word	0xffffffff


	//   ....[138]....
        /*0f9c*/ 	.word	0xffffffff


	//   ....[139]....
        /*0fa0*/ 	.word	0xffffffff


	//   ....[140]....
        /*0fa4*/ 	.word	0xffffffff


	//   ....[141]....
        /*0fa8*/ 	.word	0xffffffff


	//   ....[142]....
        /*0fac*/ 	.word	0xffffffff


	//   ....[143]....
        /*0fb0*/ 	.word	0xffffffff


	//   ....[144]....
        /*0fb4*/ 	.word	0xffffffff


	//   ....[145]....
        /*0fb8*/ 	.word	0xffffffff


	//   ....[146]....
        /*0fbc*/ 	.word	0xffffffff


	//   ....[147]....
        /*0fc0*/ 	.word	0xffffffff


	//   ....[148]....
        /*0fc4*/ 	.word	0xffffffff


	//   ....[149]....
        /*0fc8*/ 	.word	0xffffffff


	//   ....[150]....
        /*0fcc*/ 	.word	0xffffffff


	//   ....[151]....
        /*0fd0*/ 	.word	0xffffffff


	//   ....[152]....
        /*0fd4*/ 	.word	0xffffffff


	//   ....[153]....
        /*0fd8*/ 	.word	0xffffffff


	//   ....[154]....
        /*0fdc*/ 	.word	0xffffffff


	//   ....[155]....
        /*0fe0*/ 	.word	0xffffffff


	//   ....[156]....
        /*0fe4*/ 	.word	0xffffffff


	//   ....[157]....
        /*0fe8*/ 	.word	0xffffffff


	//   ....[158]....
        /*0fec*/ 	.word	0xffffffff


	//   ....[159]....
        /*0ff0*/ 	.word	0xffffffff


	//   ....[160]....
        /*0ff4*/ 	.word	0xffffffff


	//   ....[161]....
        /*0ff8*/ 	.word	0xffffffff


	//   ....[162]....
        /*0ffc*/ 	.word	0xffffffff


	//   ....[163]....
        /*1000*/ 	.word	0xffffffff


	//   ....[164]....
        /*1004*/ 	.word	0xffffffff


	//   ....[165]....
        /*1008*/ 	.word	0xffffffff


	//   ....[166]....
        /*100c*/ 	.word	0xffffffff


	//   ....[167]....
        /*1010*/ 	.word	0xffffffff


	//   ....[168]....
        /*1014*/ 	.word	0xffffffff


	//   ....[169]....
        /*1018*/ 	.word	0xffffffff


	//   ....[170]....
        /*101c*/ 	.word	0xffffffff


	//   ....[171]....
        /*1020*/ 	.word	0xffffffff


	//   ....[172]....
        /*1024*/ 	.word	0xffffffff


	//   ....[173]....
        /*1028*/ 	.word	0xffffffff


	//   ....[174]....
        /*102c*/ 	.word	0xffffffff


	//   ....[175]....
        /*1030*/ 	.word	0xffffffff


	//   ....[176]....
        /*1034*/ 	.word	0xffffffff


	//   ....[177]....
        /*1038*/ 	.word	0xffffffff


	//   ....[178]....
        /*103c*/ 	.word	0xffffffff


	//   ....[179]....
        /*1040*/ 	.word	0xffffffff


	//   ....[180]....
        /*1044*/ 	.word	0xffffffff


	//   ....[181]....
        /*1048*/ 	.word	0xffffffff


	//   ....[182]....
        /*104c*/ 	.word	0xffffffff


	//   ....[183]....
        /*1050*/ 	.word	0xffffffff


	//   ....[184]....
        /*1054*/ 	.word	0xffffffff


	//   ....[185]....
        /*1058*/ 	.word	0xffffffff


	//   ....[186]....
        /*105c*/ 	.word	0xffffffff


	//   ....[187]....
        /*1060*/ 	.word	0xffffffff


	//   ....[188]....
        /*1064*/ 	.word	0xffffffff


	//   ....[189]....
        /*1068*/ 	.word	0xffffffff


	//   ....[190]....
        /*106c*/ 	.word	0xffffffff


	//   ....[191]....
        /*1070*/ 	.word	0xffffffff


	//   ....[192]....
        /*1074*/ 	.word	0xffffffff


	//   ....[193]....
        /*1078*/ 	.word	0xffffffff


	//   ....[194]....
        /*107c*/ 	.word	0xffffffff


	//   ....[195]....
        /*1080*/ 	.word	0xffffffff


	//   ....[196]....
        /*1084*/ 	.word	0xffffffff


	//   ....[197]....
        /*1088*/ 	.word	0xffffffff


	//   ....[198]....
        /*108c*/ 	.word	0xffffffff


	//   ....[199]....
        /*1090*/ 	.word	0xffffffff


	//   ....[200]....
        /*1094*/ 	.word	0xffffffff


	//   ....[201]....
        /*1098*/ 	.word	0xffffffff


	//   ....[202]....
        /*109c*/ 	.word	0xffffffff


	//   ....[203]....
        /*10a0*/ 	.word	0xffffffff


	//   ....[204]....
        /*10a4*/ 	.word	0xffffffff


	//   ....[205]....
        /*10a8*/ 	.word	0xffffffff


	//   ....[206]....
        /*10ac*/ 	.word	0xffffffff


	//   ....[207]....
        /*10b0*/ 	.word	0xffffffff


	//   ....[208]....
        /*10b4*/ 	.word	0xffffffff


	//   ....[209]....
        /*10b8*/ 	.word	0xffffffff


	//   ....[210]....
        /*10bc*/ 	.word	0xffffffff


	//   ....[211]....
        /*10c0*/ 	.word	0xffffffff


	//   ....[212]....
        /*10c4*/ 	.word	0xffffffff


	//   ....[213]....
        /*10c8*/ 	.word	0xffffffff


	//   ....[214]....
        /*10cc*/ 	.word	0xffffffff


	//   ....[215]....
        /*10d0*/ 	.word	0xffffffff


	//   ....[216]....
        /*10d4*/ 	.word	0xffffffff


	//   ....[217]....
        /*10d8*/ 	.word	0xffffffff


	//   ....[218]....
        /*10dc*/ 	.word	0xffffffff


	//   ....[219]....
        /*10e0*/ 	.word	0xffffffff


	//   ....[220]....
        /*10e4*/ 	.word	0xffffffff


	//   ....[221]....
        /*10e8*/ 	.word	0xffffffff


	//   ....[222]....
        /*10ec*/ 	.word	0xffffffff


	//   ....[223]....
        /*10f0*/ 	.word	0xffffffff


	//   ....[224]....
        /*10f4*/ 	.word	0xffffffff


	//   ....[225]....
        /*10f8*/ 	.word	0xffffffff


	//   ....[226]....
        /*10fc*/ 	.word	0xffffffff


	//   ....[227]....
        /*1100*/ 	.word	0xffffffff


	//   ....[228]....
        /*1104*/ 	.word	0xffffffff


	//   ....[229]....
        /*1108*/ 	.word	0xffffffff


	//   ....[230]....
        /*110c*/ 	.word	0xffffffff


	//   ....[231]....
        /*1110*/ 	.word	0xffffffff


	//   ....[232]....
        /*1114*/ 	.word	0xffffffff


	//   ....[233]....
        /*1118*/ 	.word	0xffffffff


	//   ....[234]....
        /*111c*/ 	.word	0xffffffff


	//   ....[235]....
        /*1120*/ 	.word	0xffffffff


	//   ....[236]....
        /*1124*/ 	.word	0xffffffff


	//   ....[237]....
        /*1128*/ 	.word	0xffffffff


	//   ....[238]....
        /*112c*/ 	.word	0xffffffff


	//   ....[239]....
        /*1130*/ 	.word	0xffffffff


	//   ....[240]....
        /*1134*/ 	.word	0xffffffff


	//   ....[241]....
        /*1138*/ 	.word	0xffffffff


	//   ....[242]....
        /*113c*/ 	.word	0xffffffff


	//   ....[243]....
        /*1140*/ 	.word	0xffffffff


	//   ....[244]....
        /*1144*/ 	.word	0xffffffff


	//   ....[245]....
        /*1148*/ 	.word	0xffffffff


	//   ....[246]....
        /*114c*/ 	.word	0xffffffff


	//   ....[247]....
        /*1150*/ 	.word	0xffffffff


	//   ....[248]....
        /*1154*/ 	.word	0xffffffff


	//   ....[249]....
        /*1158*/ 	.word	0xffffffff


	//   ....[250]....
        /*115c*/ 	.word	0xffffffff


	//   ....[251]....
        /*1160*/ 	.word	0xffffffff


	//   ....[252]....
        /*1164*/ 	.word	0xffffffff


	//   ....[253]....
        /*1168*/ 	.word	0xffffffff


	//   ....[254]....
        /*116c*/ 	.word	0xffffffff


	//   ....[255]....
        /*1170*/ 	.word	0xffffffff


	//   ....[0]....
        /*1174*/ 	.word	0xffffffff


	//   ....[1]....
        /*1178*/ 	.word	0xffffffff


	//   ....[2]....
        /*117c*/ 	.word	0xffffffff


	//   ....[3]....
        /*1180*/ 	.word	0xffffffff


	//   ....[4]....
        /*1184*/ 	.word	0xffffffff


	//   ....[5]....
        /*1188*/ 	.word	0xffffffff


	//   ....[6]....
        /*118c*/ 	.word	0xffffffff


	//   ....[7]....
        /*1190*/ 	.word	0xffffffff


	//   ....[8]....
        /*1194*/ 	.word	0xffffffff


	//   ....[9]....
        /*1198*/ 	.word	0xffffffff


	//   ....[10]....
        /*119c*/ 	.word	0xffffffff


	//   ....[11]....
        /*11a0*/ 	.word	0xffffffff


	//   ....[12]....
        /*11a4*/ 	.word	0xffffffff


	//   ....[13]....
        /*11a8*/ 	.word	0xffffffff


	//   ....[14]....
        /*11ac*/ 	.word	0xffffffff


	//   ....[15]....
        /*11b0*/ 	.word	0xffffffff


	//   ....[16]....
        /*11b4*/ 	.word	0xffffffff


	//   ....[17]....
        /*11b8*/ 	.word	0xffffffff


	//   ....[18]....
        /*11bc*/ 	.word	0xffffffff


	//   ....[19]....
        /*11c0*/ 	.word	0xffffffff


	//   ....[20]....
        /*11c4*/ 	.word	0xffffffff


	//   ....[21]....
        /*11c8*/ 	.word	0xffffffff


	//   ....[22]....
        /*11cc*/ 	.word	0xffffffff


	//   ....[23]....
        /*11d0*/ 	.word	0xffffffff


	//   ....[24]....
        /*11d4*/ 	.word	0xffffffff


	//   ....[25]....
        /*11d8*/ 	.word	0xffffffff


	//   ....[26]....
        /*11dc*/ 	.word	0xffffffff


	//   ....[27]....
        /*11e0*/ 	.word	0xffffffff


	//   ....[28]....
        /*11e4*/ 	.word	0xffffffff


	//   ....[29]....
        /*11e8*/ 	.word	0xffffffff


	//   ....[30]....
        /*11ec*/ 	.word	0xffffffff


	//   ....[31]....
        /*11f0*/ 	.word	0xffffffff


	//   ....[32]....
        /*11f4*/ 	.word	0xffffffff


	//   ....[33]....
        /*11f8*/ 	.word	0xffffffff


	//   ....[34]....
        /*11fc*/ 	.word	0xffffffff


	//   ....[35]....
        /*1200*/ 	.word	0xffffffff


	//   ....[36]....
        /*1204*/ 	.word	0xffffffff


	//   ....[37]....
        /*1208*/ 	.word	0xffffffff


	//   ....[38]....
        /*120c*/ 	.word	0xffffffff


	//   ....[39]....
        /*1210*/ 	.word	0xffffffff


	//   ....[40]....
        /*1214*/ 	.word	0xffffffff


	//   ....[41]....
        /*1218*/ 	.word	0xffffffff


	//   ....[42]....
        /*121c*/ 	.word	0xffffffff


	//   ....[43]....
        /*1220*/ 	.word	0xffffffff


	//   ....[44]....
        /*1224*/ 	.word	0xffffffff


	//   ....[45]....
        /*1228*/ 	.word	0xffffffff


	//   ....[46]....
        /*122c*/ 	.word	0xffffffff


	//   ....[47]....
        /*1230*/ 	.word	0xffffffff


	//   ....[48]....
        /*1234*/ 	.word	0xffffffff


	//   ....[49]....
        /*1238*/ 	.word	0xffffffff


	//   ....[50]....
        /*123c*/ 	.word	0xffffffff


	//   ....[51]....
        /*1240*/ 	.word	0xffffffff


	//   ....[52]....
        /*1244*/ 	.word	0xffffffff


	//   ....[53]....
        /*1248*/ 	.word	0xffffffff


	//   ....[54]....
        /*124c*/ 	.word	0xffffffff


	//   ....[55]....
        /*1250*/ 	.word	0xffffffff


	//   ....[56]....
        /*1254*/ 	.word	0xffffffff


	//   ....[57]....
        /*1258*/ 	.word	0xffffffff


	//   ....[58]....
        /*125c*/ 	.word	0xffffffff


	//   ....[59]....
        /*1260*/ 	.word	0xffffffff


	//   ....[60]....
        /*1264*/ 	.word	0xffffffff


	//   ....[61]....
        /*1268*/ 	.word	0xffffffff


	//   ....[62]....
        /*126c*/ 	.word	0xffffffff


	//   ....[63]....
        /*1270*/ 	.word	0xffffffff


	//   ....[64]....
        /*1274*/ 	.word	0xffffffff


	//   ....[65]....
        /*1278*/ 	.word	0xffffffff


	//   ....[66]....
        /*127c*/ 	.word	0xffffffff


	//   ....[67]....
        /*1280*/ 	.word	0xffffffff


	//   ....[68]....
        /*1284*/ 	.word	0xffffffff


	//   ....[69]....
        /*1288*/ 	.word	0xffffffff


	//   ....[70]....
        /*128c*/ 	.word	0xffffffff


	//   ....[71]....
        /*1290*/ 	.word	0xffffffff


	//   ....[72]....
        /*1294*/ 	.word	0xffffffff


	//   ....[73]....
        /*1298*/ 	.word	0xffffffff


	//   ....[74]....
        /*129c*/ 	.word	0xffffffff


	//   ....[75]....
        /*12a0*/ 	.word	0xffffffff


	//   ....[76]....
        /*12a4*/ 	.word	0xffffffff


	//   ....[77]....
        /*12a8*/ 	.word	0xffffffff


	//   ....[78]....
        /*12ac*/ 	.word	0xffffffff


	//   ....[79]....
        /*12b0*/ 	.word	0xffffffff


	//   ....[80]....
        /*12b4*/ 	.word	0xffffffff


	//   ....[81]....
        /*12b8*/ 	.word	0xffffffff


	//   ....[82]....
        /*12bc*/ 	.word	0xffffffff


	//   ....[83]....
        /*12c0*/ 	.word	0xffffffff


	//   ....[84]....
        /*12c4*/ 	.word	0xffffffff


	//   ....[85]....
        /*12c8*/ 	.word	0xffffffff


	//   ....[86]....
        /*12cc*/ 	.word	0xffffffff


	//   ....[87]....
        /*12d0*/ 	.word	0xffffffff


	//   ....[88]....
        /*12d4*/ 	.word	0xffffffff


	//   ....[89]....
        /*12d8*/ 	.word	0xffffffff


	//   ....[90]....
        /*12dc*/ 	.word	0xffffffff


	//   ....[91]....
        /*12e0*/ 	.word	0xffffffff


	//   ....[92]....
        /*12e4*/ 	.word	0xffffffff


	//   ....[93]....
        /*12e8*/ 	.word	0xffffffff


	//   ....[94]....
        /*12ec*/ 	.word	0xffffffff


	//   ....[95]....
        /*12f0*/ 	.word	0xffffffff


	//   ....[96]....
        /*12f4*/ 	.word	0xffffffff


	//   ....[97]....
        /*12f8*/ 	.word	0xffffffff


	//   ....[98]....
        /*12fc*/ 	.word	0xffffffff


	//   ....[99]....
        /*1300*/ 	.word	0xffffffff


	//   ....[100]....
        /*1304*/ 	.word	0xffffffff


	//   ....[101]....
        /*1308*/ 	.word	0xffffffff


	//   ....[102]....
        /*130c*/ 	.word	0xffffffff


	//   ....[103]....
        /*1310*/ 	.word	0xffffffff


	//   ....[104]....
        /*1314*/ 	.word	0xffffffff


	//   ....[105]....
        /*1318*/ 	.word	0x0500000f


	//   ....[106]....
        /*131c*/ 	.word	0x0500000f


	//   ....[107]....
        /*1320*/ 	.word	0x0500000f


	//   ....[108]....
        /*1324*/ 	.word	0x0500000f


	//   ....[109]....
        /*1328*/ 	.word	0x0500000f


	//   ....[110]....
        /*132c*/ 	.word	0x0500000f


	//   ....[111]....
        /*1330*/ 	.word	0x0500000f


	//   ....[112]....
        /*1334*/ 	.word	0x0500000f


	//   ....[113]....
        /*1338*/ 	.word	0x0500000f


	//   ....[114]....
        /*133c*/ 	.word	0x0500000f


	//   ....[115]....
        /*1340*/ 	.word	0x0500000f


	//   ....[116]....
        /*1344*/ 	.word	0x0500000f


	//   ....[117]....
        /*1348*/ 	.word	0x0500000f


	//   ....[118]....
        /*134c*/ 	.word	0x0500000f


	//   ....[119]....
        /*1350*/ 	.word	0x0500000f


	//   ....[120]....
        /*1354*/ 	.word	0x0500000f


	//   ....[121]....
        /*1358*/ 	.word	0x0500000f


	//   ....[122]....
        /*135c*/ 	.word	0x0500000f


	//   ....[123]....
        /*1360*/ 	.word	0x0500000f


	//   ....[124]....
        /*1364*/ 	.word	0x0500000f


	//   ....[125]....
        /*1368*/ 	.word	0x0500000f


	//   ....[126]....
        /*136c*/ 	.word	0x0500000f


	//   ....[127]....
        /*1370*/ 	.word	0x0500000f


	//   ....[128]....
        /*1374*/ 	.word	0x0500000f


	//   ....[129]....
        /*1378*/ 	.word	0x0500000f


	//   ....[130]....
        /*137c*/ 	.word	0x0500000f


	//   ....[131]....
        /*1380*/ 	.word	0x0500000f


	//   ....[132]....
        /*1384*/ 	.word	0x0500000f


	//   ....[133]....
        /*1388*/ 	.word	0x0500000f


	//   ....[134]....
        /*138c*/ 	.word	0x0500000f


	//   ....[135]....
        /*1390*/ 	.word	0x0500000f


	//   ....[136]....
        /*1394*/ 	.word	0x0500000f


	//   ....[137]....
        /*1398*/ 	.word	0x0500000f


	//   ....[138]....
        /*139c*/ 	.word	0x0500000f


	//   ....[139]....
        /*13a0*/ 	.word	0x0500000f


	//   ....[140]....
        /*13a4*/ 	.word	0x0500000f


	//   ....[141]....
        /*13a8*/ 	.word	0x0500000f


	//   ....[142]....
        /*13ac*/ 	.word	0x0500000f


	//   ....[143]....
        /*13b0*/ 	.word	0x0500000f


	//   ....[144]....
        /*13b4*/ 	.word	0x0500000f


	//   ....[145]....
        /*13b8*/ 	.word	0x0500000f


	//   ....[146]....
        /*13bc*/ 	.word	0x0500000f


	//   ....[147]....
        /*13c0*/ 	.word	0x0500000f


	//   ....[148]....
        /*13c4*/ 	.word	0x0500000f


	//   ....[149]....
        /*13c8*/ 	.word	0x0500000f


	//   ....[150]....
        /*13cc*/ 	.word	0x0500000f


	//   ....[151]....
        /*13d0*/ 	.word	0x0500000f


	//   ....[152]....
        /*13d4*/ 	.word	0x0500000f


	//   ....[153]....
        /*13d8*/ 	.word	0x0500000f


	//   ....[154]....
        /*13dc*/ 	.word	0x0500000f


	//   ....[155]....
        /*13e0*/ 	.word	0x0500000f


	//   ....[156]....
        /*13e4*/ 	.word	0x0500000f


	//   ....[157]....
        /*13e8*/ 	.word	0x0500000f


	//   ....[158]....
        /*13ec*/ 	.word	0x0500000f


	//   ....[159]....
        /*13f0*/ 	.word	0x0500000f


	//   ....[160]....
        /*13f4*/ 	.word	0x0500000f


	//   ....[161]....
        /*13f8*/ 	.word	0x0500000f


	//   ....[162]....
        /*13fc*/ 	.word	0x0500000f


	//   ....[163]....
        /*1400*/ 	.word	0x0500000f


	//   ....[164]....
        /*1404*/ 	.word	0x0500000f


	//   ....[165]....
        /*1408*/ 	.word	0x0500000f


	//   ....[166]....
        /*140c*/ 	.word	0x0500000f


	//   ....[167]....
        /*1410*/ 	.word	0x0500000f


	//   ....[168]....
        /*1414*/ 	.word	0x0500000f


	//   ....[169]....
        /*1418*/ 	.word	0x0500000f


	//   ....[170]....
        /*141c*/ 	.word	0x0500000f


	//   ....[171]....
        /*1420*/ 	.word	0x0500000f


	//   ....[172]....
        /*1424*/ 	.word	0x0500000f


	//   ....[173]....
        /*1428*/ 	.word	0x0500000f


	//   ....[174]....
        /*142c*/ 	.word	0x0500000f


	//   ....[175]....
        /*1430*/ 	.word	0x0500000f


	//   ....[176]....
        /*1434*/ 	.word	0x0500000f


	//   ....[177]....
        /*1438*/ 	.word	0x0500000f


	//   ....[178]....
        /*143c*/ 	.word	0x0500000f


	//   ....[179]....
        /*1440*/ 	.word	0x0500000f


	//   ....[180]....
        /*1444*/ 	.word	0x0500000f


	//   ....[181]....
        /*1448*/ 	.word	0x0500000f


	//   ....[182]....
        /*144c*/ 	.word	0x0500000f


	//   ....[183]....
        /*1450*/ 	.word	0x0500000f


	//   ....[184]....
        /*1454*/ 	.word	0x0500000f


	//   ....[185]....
        /*1458*/ 	.word	0x0500000f


	//   ....[186]....
        /*145c*/ 	.word	0x0500000f


	//   ....[187]....
        /*1460*/ 	.word	0x0500000f


	//   ....[188]....
        /*1464*/ 	.word	0x0500000f


	//   ....[189]....
        /*1468*/ 	.word	0x0500000f


	//   ....[190]....
        /*146c*/ 	.word	0x0500000f


	//   ....[191]....
        /*1470*/ 	.word	0x0500000f


	//   ....[192]....
        /*1474*/ 	.word	0x0500000f


	//   ....[193]....
        /*1478*/ 	.word	0x0500000f


	//   ....[194]....
        /*147c*/ 	.word	0x0500000f


	//   ....[195]....
        /*1480*/ 	.word	0x0500000f


	//   ....[196]....
        /*1484*/ 	.word	0x0500000f


	//   ....[197]....
        /*1488*/ 	.word	0x0500000f


	//   ....[198]....
        /*148c*/ 	.word	0x0500000f


	//   ....[199]....
        /*1490*/ 	.word	0x0500000f


	//   ....[200]....
        /*1494*/ 	.word	0x0500000f


	//   ....[201]....
        /*1498*/ 	.word	0x0500000f


	//   ....[202]....
        /*149c*/ 	.word	0x0500000f


	//   ....[203]....
        /*14a0*/ 	.word	0x0500000f


	//   ....[204]....
        /*14a4*/ 	.word	0x0500000f


	//   ....[205]....
        /*14a8*/ 	.word	0x0500000f


	//   ....[206]....
        /*14ac*/ 	.word	0x0500000f


	//   ....[207]....
        /*14b0*/ 	.word	0x0500000f


	//   ....[208]....
        /*14b4*/ 	.word	0x0500000f


	//   ....[209]....
        /*14b8*/ 	.word	0x0500000f


	//   ....[210]....
        /*14bc*/ 	.word	0x0500000f


	//   ....[211]....
        /*14c0*/ 	.word	0x0500000f


	//   ....[212]....
        /*14c4*/ 	.word	0x0500000f


	//   ....[213]....
        /*14c8*/ 	.word	0x0500000f


	//   ....[214]....
        /*14cc*/ 	.word	0x0500000f


	//   ....[215]....
        /*14d0*/ 	.word	0x0500000f


	//   ....[216]....
        /*14d4*/ 	.word	0x0500000f


	//   ....[217]....
        /*14d8*/ 	.word	0x0500000f


	//   ....[218]....
        /*14dc*/ 	.word	0x0500000f


	//   ....[219]....
        /*14e0*/ 	.word	0x0500000f


	//   ....[220]....
        /*14e4*/ 	.word	0x0500000f


	//   ....[221]....
        /*14e8*/ 	.word	0x0500000f


	//   ....[222]....
        /*14ec*/ 	.word	0x0500000f


	//   ....[223]....
        /*14f0*/ 	.word	0x0500000f


	//   ....[224]....
        /*14f4*/ 	.word	0x0500000f


	//   ....[225]....
        /*14f8*/ 	.word	0x0500000f


	//   ....[226]....
        /*14fc*/ 	.word	0x0500000f


	//   ....[227]....
        /*1500*/ 	.word	0x0500000f


	//   ....[228]....
        /*1504*/ 	.word	0x0500000f


	//   ....[229]....
        /*1508*/ 	.word	0x0500000f


	//   ....[230]....
        /*150c*/ 	.word	0x0500000f


	//   ....[231]....
        /*1510*/ 	.word	0x0500000f


	//   ....[232]....
        /*1514*/ 	.word	0x0500000f


	//   ....[233]....
        /*1518*/ 	.word	0x0500000f


	//   ....[234]....
        /*151c*/ 	.word	0x0500000f


	//   ....[235]....
        /*1520*/ 	.word	0x0500000f


	//   ....[236]....
        /*1524*/ 	.word	0x0500000f


	//   ....[237]....
        /*1528*/ 	.word	0x0500000f


	//   ....[238]....
        /*152c*/ 	.word	0x0500000f


	//   ....[239]....
        /*1530*/ 	.word	0x0500000f


	//   ....[240]....
        /*1534*/ 	.word	0x0500000f


	//   ....[241]....
        /*1538*/ 	.word	0x0500000f


	//   ....[242]....
        /*153c*/ 	.word	0x0500000f


	//   ....[243]....
        /*1540*/ 	.word	0x0500000f


	//   ....[244]....
        /*1544*/ 	.word	0x0500000f


	//   ....[245]....
        /*1548*/ 	.word	0x0500000f


	//   ....[246]....
        /*154c*/ 	.word	0x0500000f


	//   ....[247]....
        /*1550*/ 	.word	0x0500000f


	//   ....[248]....
        /*1554*/ 	.word	0x0500000f


	//   ....[249]....
        /*1558*/ 	.word	0x0500000f


	//   ....[250]....
        /*155c*/ 	.word	0x0500000f


	//   ....[251]....
        /*1560*/ 	.word	0x0500000f


	//   ....[252]....
        /*1564*/ 	.word	0x0500000f


	//   ....[253]....
        /*1568*/ 	.word	0x0500000f


	//   ....[254]....
        /*156c*/ 	.word	0x0500000f


	//   ....[255]....
        /*1570*/ 	.word	0x0500000f


	//   ....[0]....
        /*1574*/ 	.word	0x0500000f


	//   ....[1]....
        /*1578*/ 	.word	0x0500000f


	//   ....[2]....
        /*157c*/ 	.word	0x0500000f


	//   ....[3]....
        /*1580*/ 	.word	0x0500000f


	//   ....[4]....
        /*1584*/ 	.word	0x0500000f


	//   ....[5]....
        /*1588*/ 	.word	0x0500000f


	//   ....[6]....
        /*158c*/ 	.word	0x0500000f


	//   ....[7]....
        /*1590*/ 	.word	0x0500000f


	//   ....[8]....
        /*1594*/ 	.word	0x0500000f


	//   ....[9]....
        /*1598*/ 	.word	0x0500000f


	//   ....[10]....
        /*159c*/ 	.word	0x0500000f


	//   ....[11]....
        /*15a0*/ 	.word	0x0500000f


	//   ....[12]....
        /*15a4*/ 	.word	0x0500000f


	//   ....[13]....
        /*15a8*/ 	.word	0x0500000f


	//   ....[14]....
        /*15ac*/ 	.word	0x0500000f


	//   ....[15]....
        /*15b0*/ 	.word	0x0500000f


	//   ....[16]....
        /*15b4*/ 	.word	0x0500000f


	//   ....[17]....
        /*15b8*/ 	.word	0x0500000f


	//   ....[18]....
        /*15bc*/ 	.word	0x0500000f


	//   ....[19]....
        /*15c0*/ 	.word	0x0500000f


	//   ....[20]....
        /*15c4*/ 	.word	0x0500000f


	//   ....[21]....
        /*15c8*/ 	.word	0x0500000f


	//   ....[22]....
        /*15cc*/ 	.word	0x0500000f


	//   ....[23]....
        /*15d0*/ 	.word	0x0500000f


	//   ....[24]....
        /*15d4*/ 	.word	0x0500000f


	//   ....[25]....
        /*15d8*/ 	.word	0x0500000f


	//   ....[26]....
        /*15dc*/ 	.word	0x0500000f


	//   ....[27]....
        /*15e0*/ 	.word	0x0500000f


	//   ....[28]....
        /*15e4*/ 	.word	0x0500000f


	//   ....[29]....
        /*15e8*/ 	.word	0x0500000f


	//   ....[30]....
        /*15ec*/ 	.word	0x0500000f


	//   ....[31]....
        /*15f0*/ 	.word	0x0500000f


	//   ....[32]....
        /*15f4*/ 	.word	0x0500000f


	//   ....[33]....
        /*15f8*/ 	.word	0x0500000f


	//   ....[34]....
        /*15fc*/ 	.word	0x0500000f


	//   ....[35]....
        /*1600*/ 	.word	0x0500000f


	//   ....[36]....
        /*1604*/ 	.word	0x0500000f


	//   ....[37]....
        /*1608*/ 	.word	0x0500000f


	//   ....[38]....
        /*160c*/ 	.word	0x0500000f


	//   ....[39]....
        /*1610*/ 	.word	0x0500000f


	//   ....[40]....
        /*1614*/ 	.word	0x0500000f


	//   ....[41]....
        /*1618*/ 	.word	0x0500000f


	//   ....[42]....
        /*161c*/ 	.word	0x0500000f


	//   ....[43]....
        /*1620*/ 	.word	0x0500000f


	//   ....[44]....
        /*1624*/ 	.word	0x0500000f


	//   ....[45]....
        /*1628*/ 	.word	0x0500000f


	//   ....[46]....
        /*162c*/ 	.word	0x0500000f


	//   ....[47]....
        /*1630*/ 	.word	0x0500000f


	//   ....[48]....
        /*1634*/ 	.word	0x0500000f


	//   ....[49]....
        /*1638*/ 	.word	0x0500000f


	//   ....[50]....
        /*163c*/ 	.word	0x0500000f


	//   ....[51]....
        /*1640*/ 	.word	0x0500000f


	//   ....[52]....
        /*1644*/ 	.word	0x0500000f


	//   ....[53]....
        /*1648*/ 	.word	0x0500000f


	//   ....[54]....
        /*164c*/ 	.word	0x0500000f


	//   ....[55]....
        /*1650*/ 	.word	0x0500000f


	//   ....[56]....
        /*1654*/ 	.word	0x0500000f


	//   ....[57]....
        /*1658*/ 	.word	0x0500000f


	//   ....[58]....
        /*165c*/ 	.word	0x0500000f


	//   ....[59]....
        /*1660*/ 	.word	0x0500000f


	//   ....[60]....
        /*1664*/ 	.word	0x0500000f


	//   ....[61]....
        /*1668*/ 	.word	0x0500000f


	//   ....[62]....
        /*166c*/ 	.word	0x0500000f


	//   ....[63]....
        /*1670*/ 	.word	0x0500000f


	//   ....[64]....
        /*1674*/ 	.word	0x0500000f


	//   ....[65]....
        /*1678*/ 	.word	0x0500000f


	//   ....[66]....
        /*167c*/ 	.word	0x0500000f


	//   ....[67]....
        /*1680*/ 	.word	0x0500000f


	//   ....[68]....
        /*1684*/ 	.word	0x0500000f


	//   ....[69]....
        /*1688*/ 	.word	0x0500000f


	//   ....[70]....
        /*168c*/ 	.word	0x0500000f


	//   ....[71]....
        /*1690*/ 	.word	0x0500000f


	//   ....[72]....
        /*1694*/ 	.word	0x0500000f


	//   ....[73]....
        /*1698*/ 	.word	0x0500000f


	//   ....[74]....
        /*169c*/ 	.word	0x0500000f


	//   ....[75]....
        /*16a0*/ 	.word	0x0500000f


	//   ....[76]....
        /*16a4*/ 	.word	0x0500000f


	//   ....[77]....
        /*16a8*/ 	.word	0x0500000f


	//   ....[78]....
        /*16ac*/ 	.word	0x0500000f


	//   ....[79]....
        /*16b0*/ 	.word	0x0500000f


	//   ....[80]....
        /*16b4*/ 	.word	0x0500000f


	//   ....[81]....
        /*16b8*/ 	.word	0x0500000f


	//   ....[82]....
        /*16bc*/ 	.word	0x0500000f


	//   ....[83]....
        /*16c0*/ 	.word	0x0500000f


	//   ....[84]....
        /*16c4*/ 	.word	0x0500000f


	//   ....[85]....
        /*16c8*/ 	.word	0x0500000f


	//   ....[86]....
        /*16cc*/ 	.word	0x0500000f


	//   ....[87]....
        /*16d0*/ 	.word	0x0500000f


	//   ....[88]....
        /*16d4*/ 	.word	0x0500000f


	//   ....[89]....
        /*16d8*/ 	.word	0x0500000f


	//   ....[90]....
        /*16dc*/ 	.word	0x0500000f


	//   ....[91]....
        /*16e0*/ 	.word	0x0500000f


	//   ....[92]....
        /*16e4*/ 	.word	0x0500000f


	//   ....[93]....
        /*16e8*/ 	.word	0x0500000f


	//   ....[94]....
        /*16ec*/ 	.word	0x0500000f


	//   ....[95]....
        /*16f0*/ 	.word	0x0500000f


	//   ....[96]....
        /*16f4*/ 	.word	0x0500000f


	//   ....[97]....
        /*16f8*/ 	.word	0x0500000f


	//   ....[98]....
        /*16fc*/ 	.word	0x0500000f


	//   ....[99]....
        /*1700*/ 	.word	0x0500000f


	//   ....[100]....
        /*1704*/ 	.word	0x0500000f


	//   ....[101]....
        /*1708*/ 	.word	0x0500000f


	//   ....[102]....
        /*170c*/ 	.word	0x0500000f


	//   ....[103]....
        /*1710*/ 	.word	0x0500000f


	//   ....[104]....
        /*1714*/ 	.word	0x0500000f


	//   ....[105]....
        /*1718*/ 	.word	0x0500000f


	//   ....[106]....
        /*171c*/ 	.word	0x0500000f


	//   ....[107]....
        /*1720*/ 	.word	0x0500000f


	//   ....[108]....
        /*1724*/ 	.word	0x0500000f


	//   ....[109]....
        /*1728*/ 	.word	0x0500000f


	//   ....[110]....
        /*172c*/ 	.word	0x0500000f


	//   ....[111]....
        /*1730*/ 	.word	0x0500000f


	//   ....[112]....
        /*1734*/ 	.word	0x0500000f


	//   ....[113]....
        /*1738*/ 	.word	0x0500000f


	//   ....[114]....
        /*173c*/ 	.word	0x0500000f


	//   ....[115]....
        /*1740*/ 	.word	0x0500000f


	//   ....[116]....
        /*1744*/ 	.word	0x0500000f


	//   ....[117]....
        /*1748*/ 	.word	0x0500000f


	//   ....[118]....
        /*174c*/ 	.word	0x0500000f


	//   ....[119]....
        /*1750*/ 	.word	0x0500000f


	//   ....[120]....
        /*1754*/ 	.word	0x0500000f


	//   ....[121]....
        /*1758*/ 	.word	0x0500000f


	//   ....[122]....
        /*175c*/ 	.word	0x0500000f


	//   ....[123]....
        /*1760*/ 	.word	0x0500000f


	//   ....[124]....
        /*1764*/ 	.word	0x0500000f


	//   ....[125]....
        /*1768*/ 	.word	0x0500000f


	//   ....[126]....
        /*176c*/ 	.word	0x0500000f


	//   ....[127]....
        /*1770*/ 	.word	0x0500000f


	//   ....[128]....
        /*1774*/ 	.word	0x0500000f


	//   ....[129]....
        /*1778*/ 	.word	0x0500000f


	//   ....[130]....
        /*177c*/ 	.word	0x0500000f


	//   ....[131]....
        /*1780*/ 	.word	0x0500000f


	//   ....[132]....
        /*1784*/ 	.word	0x0500000f


	//   ....[133]....
        /*1788*/ 	.word	0x0500000f


	//   ....[134]....
        /*178c*/ 	.word	0x0500000f


	//   ....[135]....
        /*1790*/ 	.word	0x0500000f


	//   ....[136]....
        /*1794*/ 	.word	0x0500000f


	//   ....[137]....
        /*1798*/ 	.word	0x0500000f


	//   ....[138]....
        /*179c*/ 	.word	0x0500000f


	//   ....[139]....
        /*17a0*/ 	.word	0x0500000f


	//   ....[140]....
        /*17a4*/ 	.word	0x0500000f


	//   ....[141]....
        /*17a8*/ 	.word	0x0500000f


	//   ....[142]....
        /*17ac*/ 	.word	0x0500000f


	//   ....[143]....
        /*17b0*/ 	.word	0x0500000f


	//   ....[144]....
        /*17b4*/ 	.word	0x0500000f


	//   ....[145]....
        /*17b8*/ 	.word	0x0500000f


	//   ....[146]....
        /*17bc*/ 	.word	0x0500000f


	//   ....[147]....
        /*17c0*/ 	.word	0x0500000f


	//   ....[148]....
        /*17c4*/ 	.word	0x0500000f


	//   ....[149]....
        /*17c8*/ 	.word	0x0500000f


	//   ....[150]....
        /*17cc*/ 	.word	0x0500000f


	//   ....[151]....
        /*17d0*/ 	.word	0x0500000f


	//   ....[152]....
        /*17d4*/ 	.word	0x0500000f


	//   ....[153]....
        /*17d8*/ 	.word	0x0500000f


	//   ....[154]....
        /*17dc*/ 	.word	0x0500000f


	//----- nvinfo : EIATTR_COOP_GROUP_INSTR_OFFSETS
	.align		4
.L_326:
        /*17e0*/ 	.byte	0x04, 0x28
        /*17e2*/ 	.short	(.L_328 - .L_327)


	//   ....[0]....
.L_327:
        /*17e4*/ 	.word	0x00000070


	//   ....[1]....
        /*17e8*/ 	.word	0x00000140


	//   ....[2]....
        /*17ec*/ 	.word	0x00000190


	//   ....[3]....
        /*17f0*/ 	.word	0x000003c0


	//   ....[4]....
        /*17f4*/ 	.word	0x00000520


	//   ....[5]....
        /*17f8*/ 	.word	0x00000640


	//   ....[6]....
        /*17fc*/ 	.word	0x000007a0


	//   ....[7]....
        /*1800*/ 	.word	0x00003cc0


	//   ....[8]....
        /*1804*/ 	.word	0x00003cd0


	//   ....[9]....
        /*1808*/ 	.word	0x00004bc0


	//   ....[10]....
        /*180c*/ 	.word	0x00004bd0


	//   ....[11]....
        /*1810*/ 	.word	0x00005ac0


	//   ....[12]....
        /*1814*/ 	.word	0x00005ad0


	//   ....[13]....
        /*1818*/ 	.word	0x000069a0


	//   ....[14]....
        /*181c*/ 	.word	0x000069b0


	//   ....[15]....
        /*1820*/ 	.word	0x00007f10


	//   ....[16]....
        /*1824*/ 	.word	0x00007f20


	//   ....[17]....
        /*1828*/ 	.word	0x00008f00


	//   ....[18]....
        /*182c*/ 	.word	0x00008f10


	//   ....[19]....
        /*1830*/ 	.word	0x00009ed0


	//   ....[20]....
        /*1834*/ 	.word	0x00009ee0


	//   ....[21]....
        /*1838*/ 	.word	0x0000aec0


	//   ....[22]....
        /*183c*/ 	.word	0x0000aed0


	//   ....[23]....
        /*1840*/ 	.word	0x0000c0e0


	//   ....[24]....
        /*1844*/ 	.word	0x0000c0f0


	//   ....[25]....
        /*1848*/ 	.word	0x0000c200


	//   ....[26]....
        /*184c*/ 	.word	0x0000c210


	//   ....[27]....
        /*1850*/ 	.word	0x0000c330


	//   ....[28]....
        /*1854*/ 	.word	0x0000c340


	//   ....[29]....
        /*1858*/ 	.word	0x0000c460


	//   ....[30]....
        /*185c*/ 	.word	0x0000c470


	//   ....[31]....
        /*1860*/ 	.word	0x0000c7e0


	//   ....[32]....
        /*1864*/ 	.word	0x0000c800


	//   ....[33]....
        /*1868*/ 	.word	0x0000c8e0


	//   ....[34]....
        /*186c*/ 	.word	0x0000c900


	//   ....[35]....
        /*1870*/ 	.word	0x0000c9e0


	//   ....[36]....
        /*1874*/ 	.word	0x0000ca00


	//   ....[37]....
        /*1878*/ 	.word	0x0000cae0


	//   ....[38]....
        /*187c*/ 	.word	0x0000cb00


	//   ....[39]....
        /*1880*/ 	.word	0x0000d7c0


	//   ....[40]....
        /*1884*/ 	.word	0x0000ded0


	//   ....[41]....
        /*1888*/ 	.word	0x0000dee0


	//   ....[42]....
        /*188c*/ 	.word	0x0000def0


	//   ....[43]....
        /*1890*/ 	.word	0x0000df00


	//   ....[44]....
        /*1894*/ 	.word	0x0000e120


	//   ....[45]....
        /*1898*/ 	.word	0x0000e130


	//   ....[46]....
        /*189c*/ 	.word	0x0000e140


	//   ....[47]....
        /*18a0*/ 	.word	0x0000e150


	//   ....[48]....
        /*18a4*/ 	.word	0x0000e340


	//   ....[49]....
        /*18a8*/ 	.word	0x0000e350


	//   ....[50]....
        /*18ac*/ 	.word	0x0000e360


	//   ....[51]....
        /*18b0*/ 	.word	0x0000e370


	//   ....[52]....
        /*18b4*/ 	.word	0x0000e580


	//   ....[53]....
        /*18b8*/ 	.word	0x0000e590


	//   ....[54]....
        /*18bc*/ 	.word	0x0000e5a0


	//   ....[55]....
        /*18c0*/ 	.word	0x0000e5b0


	//   ....[56]....
        /*18c4*/ 	.word	0x000128f0


	//   ....[57]....
        /*18c8*/ 	.word	0x00012900


	//   ....[58]....
        /*18cc*/ 	.word	0x00012910


	//   ....[59]....
        /*18d0*/ 	.word	0x00012920


	//   ....[60]....
        /*18d4*/ 	.word	0x000129f0


	//   ....[61]....
        /*18d8*/ 	.word	0x00012a10


	//   ....[62]....
        /*18dc*/ 	.word	0x00012a20


	//   ....[63]....
        /*18e0*/ 	.word	0x00012a30


	//   ....[64]....
        /*18e4*/ 	.word	0x00012c10


	//   ....[65]....
        /*18e8*/ 	.word	0x00012c30


	//   ....[66]....
        /*18ec*/ 	.word	0x00012c50


	//   ....[67]....
        /*18f0*/ 	.word	0x00012c60


	//   ....[68]....
        /*18f4*/ 	.word	0x00012ce0


	//   ....[69]....
        /*18f8*/ 	.word	0x00012cf0


	//   ....[70]....
        /*18fc*/ 	.word	0x00012d00


	//   ....[71]....
        /*1900*/ 	.word	0x00012d10


	//   ....[72]....
        /*1904*/ 	.word	0x00017a90


	//   ....[73]....
        /*1908*/ 	.word	0x00017ab0


	//   ....[74]....
        /*190c*/ 	.word	0x00018120


	//   ....[75]....
        /*1910*/ 	.word	0x00018160


	//   ....[76]....
        /*1914*/ 	.word	0x00018ab0


	//   ....[77]....
        /*1918*/ 	.word	0x00018b20


	//   ....[78]....
        /*191c*/ 	.word	0x0001a210


	//   ....[79]....
        /*1920*/ 	.word	0x0001a230


	//   ....[80]....
        /*1924*/ 	.word	0x0001abd0


	//   ....[81]....
        /*1928*/ 	.word	0x0001abf0


	//   ....[82]....
        /*192c*/ 	.word	0x0001b210


	//   ....[83]....
        /*1930*/ 	.word	0x0001b230


	//   ....[84]....
        /*1934*/ 	.word	0x0001d330


	//   ....[85]....
        /*1938*/ 	.word	0x0001d350


	//   ....[86]....
        /*193c*/ 	.word	0x0001dc70


	//   ....[87]....
        /*1940*/ 	.word	0x0001de40


	//   ....[88]....
        /*1944*/ 	.word	0x0001f040


	//   ....[89]....
        /*1948*/ 	.word	0x0001f0b0


	//   ....[90]....
        /*194c*/ 	.word	0x0001f170


	//   ....[91]....
        /*1950*/ 	.word	0x0001f190


	//   ....[92]....
        /*1954*/ 	.word	0x00020420


	//   ....[93]....
        /*1958*/ 	.word	0x00020460


	//   ....[94]....
        /*195c*/ 	.word	0x00020490


	//   ....[95]....
        /*1960*/ 	.word	0x000204c0


	//   ....[96]....
        /*1964*/ 	.word	0x000204f0


	//   ....[97]....
        /*1968*/ 	.word	0x00020520


	//   ....[98]....
        /*196c*/ 	.word	0x00020550


	//   ....[99]....
        /*1970*/ 	.word	0x00020580


	//   ....[100]....
        /*1974*/ 	.word	0x000205b0


	//   ....[101]....
        /*1978*/ 	.word	0x000205e0


	//   ....[102]....
        /*197c*/ 	.word	0x00020610


	//   ....[103]....
        /*1980*/ 	.word	0x00020640


	//   ....[104]....
        /*1984*/ 	.word	0x00020670


	//   ....[105]....
        /*1988*/ 	.word	0x000206a0


	//   ....[106]....
        /*198c*/ 	.word	0x000206d0


	//   ....[107]....
        /*1990*/ 	.word	0x00020700


	//   ....[108]....
        /*1994*/ 	.word	0x00020730


	//   ....[109]....
        /*1998*/ 	.word	0x00020760


	//   ....[110]....
        /*199c*/ 	.word	0x00020790


	//   ....[111]....
        /*19a0*/ 	.word	0x000207c0


	//   ....[112]....
        /*19a4*/ 	.word	0x000207f0


	//   ....[113]....
        /*19a8*/ 	.word	0x00020820


	//   ....[114]....
        /*19ac*/ 	.word	0x00020850


	//   ....[115]....
        /*19b0*/ 	.word	0x00020880


	//   ....[116]....
        /*19b4*/ 	.word	0x000208b0


	//   ....[117]....
        /*19b8*/ 	.word	0x000208e0


	//   ....[118]....
        /*19bc*/ 	.word	0x00020910


	//   ....[119]....
        /*19c0*/ 	.word	0x00020940


	//   ....[120]....
        /*19c4*/ 	.word	0x00020970


	//   ....[121]....
        /*19c8*/ 	.word	0x000209a0


	//   ....[122]....
        /*19cc*/ 	.word	0x000209d0


	//   ....[123]....
        /*19d0*/ 	.word	0x00020a00


	//   ....[124]....
        /*19d4*/ 	.word	0x00020a30


	//   ....[125]....
        /*19d8*/ 	.word	0x00020a60


	//   ....[126]....
        /*19dc*/ 	.word	0x00020a90


	//   ....[127]....
        /*19e0*/ 	.word	0x00020ac0


	//   ....[128]....
        /*19e4*/ 	.word	0x00020af0


	//   ....[129]....
        /*19e8*/ 	.word	0x00020b20


	//   ....[130]....
        /*19ec*/ 	.word	0x00020b50


	//   ....[131]....
        /*19f0*/ 	.word	0x00020b80


	//   ....[132]....
        /*19f4*/ 	.word	0x00020bb0


	//   ....[133]....
        /*19f8*/ 	.word	0x00020be0


	//   ....[134]....
        /*19fc*/ 	.word	0x00020c10


	//   ....[135]....
        /*1a00*/ 	.word	0x00020c40


	//   ....[136]....
        /*1a04*/ 	.word	0x00020c70


	//   ....[137]....
        /*1a08*/ 	.word	0x00020ca0


	//   ....[138]....
        /*1a0c*/ 	.word	0x00020cd0


	//   ....[139]....
        /*1a10*/ 	.word	0x00020d00


	//   ....[140]....
        /*1a14*/ 	.word	0x00020d30


	//   ....[141]....
        /*1a18*/ 	.word	0x00020d60


	//   ....[142]....
        /*1a1c*/ 	.word	0x00020d90


	//   ....[143]....
        /*1a20*/ 	.word	0x00020dc0


	//   ....[144]....
        /*1a24*/ 	.word	0x00020df0


	//   ....[145]....
        /*1a28*/ 	.word	0x00020e20


	//   ....[146]....
        /*1a2c*/ 	.word	0x00020e50


	//   ....[147]....
        /*1a30*/ 	.word	0x00020e80


	//   ....[148]....
        /*1a34*/ 	.word	0x00020eb0


	//   ....[149]....
        /*1a38*/ 	.word	0x00020ee0


	//   ....[150]....
        /*1a3c*/ 	.word	0x00020f10


	//   ....[151]....
        /*1a40*/ 	.word	0x00020f40


	//   ....[152]....
        /*1a44*/ 	.word	0x00020f70


	//   ....[153]....
        /*1a48*/ 	.word	0x00020fa0


	//   ....[154]....
        /*1a4c*/ 	.word	0x00020fd0


	//   ....[155]....
        /*1a50*/ 	.word	0x00021000


	//   ....[156]....
        /*1a54*/ 	.word	0x00021030


	//   ....[157]....
        /*1a58*/ 	.word	0x00021060


	//   ....[158]....
        /*1a5c*/ 	.word	0x00021090


	//   ....[159]....
        /*1a60*/ 	.word	0x000210c0


	//   ....[160]....
        /*1a64*/ 	.word	0x000210f0


	//   ....[161]....
        /*1a68*/ 	.word	0x00021120


	//   ....[162]....
        /*1a6c*/ 	.word	0x00021150


	//   ....[163]....
        /*1a70*/ 	.word	0x00021180


	//   ....[164]....
        /*1a74*/ 	.word	0x000211b0


	//   ....[165]....
        /*1a78*/ 	.word	0x000211e0


	//   ....[166]....
        /*1a7c*/ 	.word	0x00021210


	//   ....[167]....
        /*1a80*/ 	.word	0x00021240


	//   ....[168]....
        /*1a84*/ 	.word	0x00021270


	//   ....[169]....
        /*1a88*/ 	.word	0x000212a0


	//   ....[170]....
        /*1a8c*/ 	.word	0x000212d0


	//   ....[171]....
        /*1a90*/ 	.word	0x00021300


	//   ....[172]....
        /*1a94*/ 	.word	0x00021330


	//   ....[173]....
        /*1a98*/ 	.word	0x00021360


	//   ....[174]....
        /*1a9c*/ 	.word	0x00021390


	//   ....[175]....
        /*1aa0*/ 	.word	0x000213c0


	//   ....[176]....
        /*1aa4*/ 	.word	0x000213f0


	//   ....[177]....
        /*1aa8*/ 	.word	0x00021420


	//   ....[178]....
        /*1aac*/ 	.word	0x00021450


	//   ....[179]....
        /*1ab0*/ 	.word	0x00021480


	//   ....[180]....
        /*1ab4*/ 	.word	0x000214b0


	//   ....[181]....
        /*1ab8*/ 	.word	0x000214e0


	//   ....[182]....
        /*1abc*/ 	.word	0x00021510


	//   ....[183]....
        /*1ac0*/ 	.word	0x00021540


	//   ....[184]....
        /*1ac4*/ 	.word	0x00021570


	//   ....[185]....
        /*1ac8*/ 	.word	0x000215a0


	//   ....[186]....
        /*1acc*/ 	.word	0x000215d0


	//   ....[187]....
        /*1ad0*/ 	.word	0x00021600


	//   ....[188]....
        /*1ad4*/ 	.word	0x00021630


	//   ....[189]....
        /*1ad8*/ 	.word	0x00021660


	//   ....[190]....
        /*1adc*/ 	.word	0x00021690


	//   ....[191]....
        /*1ae0*/ 	.word	0x000216c0


	//   ....[192]....
        /*1ae4*/ 	.word	0x000216f0


	//   ....[193]....
        /*1ae8*/ 	.word	0x00021720


	//   ....[194]....
        /*1aec*/ 	.word	0x00021750


	//   ....[195]....
        /*1af0*/ 	.word	0x00021780


	//   ....[196]....
        /*1af4*/ 	.word	0x000217b0


	//   ....[197]....
        /*1af8*/ 	.word	0x000217e0


	//   ....[198]....
        /*1afc*/ 	.word	0x00021810


	//   ....[199]....
        /*1b00*/ 	.word	0x00021840


	//   ....[200]....
        /*1b04*/ 	.word	0x00021870


	//   ....[201]....
        /*1b08*/ 	.word	0x000218a0


	//   ....[202]....
        /*1b0c*/ 	.word	0x000218d0


	//   ....[203]....
        /*1b10*/ 	.word	0x00021900


	//   ....[204]....
        /*1b14*/ 	.word	0x00021930


	//   ....[205]....
        /*1b18*/ 	.word	0x00021960


	//   ....[206]....
        /*1b1c*/ 	.word	0x00021990


	//   ....[207]....
        /*1b20*/ 	.word	0x000219c0


	//   ....[208]....
        /*1b24*/ 	.word	0x000219f0


	//   ....[209]....
        /*1b28*/ 	.word	0x00021a20


	//   ....[210]....
        /*1b2c*/ 	.word	0x00021a50


	//   ....[211]....
        /*1b30*/ 	.word	0x00021a60


	//   ....[212]....
        /*1b34*/ 	.word	0x00021a90


	//   ....[213]....
        /*1b38*/ 	.word	0x00021aa0


	//   ....[214]....
        /*1b3c*/ 	.word	0x00021ad0


	//   ....[215]....
        /*1b40*/ 	.word	0x00021ae0


	//   ....[216]....
        /*1b44*/ 	.word	0x00021b10


	//   ....[217]....
        /*1b48*/ 	.word	0x00021b20


	//   ....[218]....
        /*1b4c*/ 	.word	0x00021b50


	//   ....[219]....
        /*1b50*/ 	.word	0x00021b60


	//   ....[220]....
        /*1b54*/ 	.word	0x00022650


	//   ....[221]....
        /*1b58*/ 	.word	0x00022670


	//   ....[222]....
        /*1b5c*/ 	.word	0x00022680


	//   ....[223]....
        /*1b60*/ 	.word	0x00022690


	//   ....[224]....
        /*1b64*/ 	.word	0x000230b0


	//   ....[225]....
        /*1b68*/ 	.word	0x000230c0


	//   ....[226]....
        /*1b6c*/ 	.word	0x00023290


	//   ....[227]....
        /*1b70*/ 	.word	0x000232a0


	//   ....[228]....
        /*1b74*/ 	.word	0x00023480


	//   ....[229]....
        /*1b78*/ 	.word	0x00023490


	//   ....[230]....
        /*1b7c*/ 	.word	0x00023670


	//   ....[231]....
        /*1b80*/ 	.word	0x00023680


	//   ....[232]....
        /*1b84*/ 	.word	0x00023b00


	//   ....[233]....
        /*1b88*/ 	.word	0x00023b10


	//   ....[234]....
        /*1b8c*/ 	.word	0x00024b30


	//   ....[235]....
        /*1b90*/ 	.word	0x00024b40


	//   ....[236]....
        /*1b94*/ 	.word	0x00026ba0


	//   ....[237]....
        /*1b98*/ 	.word	0x00026bb0


	//   ....[238]....
        /*1b9c*/ 	.word	0x00026d90


	//   ....[239]....
        /*1ba0*/ 	.word	0x00026da0


	//   ....[240]....
        /*1ba4*/ 	.word	0x00026f80


	//   ....[241]....
        /*1ba8*/ 	.word	0x00026f90


	//   ....[242]....
        /*1bac*/ 	.word	0x00027170


	//   ....[243]....
        /*1bb0*/ 	.word	0x00027180


	//   ....[244]....
        /*1bb4*/ 	.word	0x000273b0


	//   ....[245]....
        /*1bb8*/ 	.word	0x000275a0


	//   ....[246]....
        /*1bbc*/ 	.word	0x000275d0


	//   ....[247]....
        /*1bc0*/ 	.word	0x00027600


	//   ....[248]....
        /*1bc4*/ 	.word	0x00027630


	//   ....[249]....
        /*1bc8*/ 	.word	0x00027660


	//   ....[250]....
        /*1bcc*/ 	.word	0x00027690


	//   ....[251]....
        /*1bd0*/ 	.word	0x00027820


	//   ....[252]....
        /*1bd4*/ 	.word	0x00027850


	//   ....[253]....
        /*1bd8*/ 	.word	0x00027880


	//   ....[254]....
        /*1bdc*/ 	.word	0x000278b0


	//   ....[255]....
        /*1be0*/ 	.word	0x000278e0


	//   ....[0]....
        /*1be4*/ 	.word	0x00027910


	//   ....[1]....
        /*1be8*/ 	.word	0x000279a0


	//   ....[2]....
        /*1bec*/ 	.word	0x000279d0


	//   ....[3]....
        /*1bf0*/ 	.word	0x000279e0


	//   ....[4]....
        /*1bf4*/ 	.word	0x00027a20


	//   ....[5]....
        /*1bf8*/ 	.word	0x00029020


	//   ....[6]....
        /*1bfc*/ 	.word	0x0002af50


	//   ....[7]....
        /*1c00*/ 	.word	0x0002af90


	//   ....[8]....
        /*1c04*/ 	.word	0x0002b0a0


	//   ....[9]....
        /*1c08*/ 	.word	0x0002b0b0


	//   ....[10]....
        /*1c0c*/ 	.word	0x0002b120


	//   ....[11]....
        /*1c10*/ 	.word	0x0002b130


	//   ....[12]....
        /*1c14*/ 	.word	0x0002b1a0


	//   ....[13]....
        /*1c18*/ 	.word	0x0002b1b0


	//   ....[14]....
        /*1c1c*/ 	.word	0x0002b220


	//   ....[15]....
        /*1c20*/ 	.word	0x0002b230


	//   ....[16]....
        /*1c24*/ 	.word	0x0002b2a0


	//   ....[17]....
        /*1c28*/ 	.word	0x0002b2b0


	//   ....[18]....
        /*1c2c*/ 	.word	0x0002b320


	//   ....[19]....
        /*1c30*/ 	.word	0x0002b330


	//   ....[20]....
        /*1c34*/ 	.word	0x0002b340


	//   ....[21]....
        /*1c38*/ 	.word	0x0002b3c0


	//   ....[22]....
        /*1c3c*/ 	.word	0x0002b730


	//   ....[23]....
        /*1c40*/ 	.word	0x0002b760


	//   ....[24]....
        /*1c44*/ 	.word	0x0002b880


	//   ....[25]....
        /*1c48*/ 	.word	0x0002b890


	//   ....[26]....
        /*1c4c*/ 	.word	0x0002b920


	//   ....[27]....
        /*1c50*/ 	.word	0x0002b930


	//   ....[28]....
        /*1c54*/ 	.word	0x0002b9c0


	//   ....[29]....
        /*1c58*/ 	.word	0x0002b9d0


	//   ....[30]....
        /*1c5c*/ 	.word	0x0002ba50


	//   ....[31]....
        /*1c60*/ 	.word	0x0002ba60


	//   ....[32]....
        /*1c64*/ 	.word	0x0002bae0


	//   ....[33]....
        /*1c68*/ 	.word	0x0002baf0


	//   ....[34]....
        /*1c6c*/ 	.word	0x0002bb70


	//   ....[35]....
        /*1c70*/ 	.word	0x0002bb80


	//   ....[36]....
        /*1c74*/ 	.word	0x0002bb90


	//   ....[37]....
        /*1c78*/ 	.word	0x0002bba0


	//   ....[38]....
        /*1c7c*/ 	.word	0x0002c2f0


	//   ....[39]....
        /*1c80*/ 	.word	0x0002c320


	//   ....[40]....
        /*1c84*/ 	.word	0x0002c340


	//   ....[41]....
        /*1c88*/ 	.word	0x0002c3c0


	//   ....[42]....
        /*1c8c*/ 	.word	0x0002c3e0


	//   ....[43]....
        /*1c90*/ 	.word	0x0002c460


	//   ....[44]....
        /*1c94*/ 	.word	0x0002c480


	//   ....[45]....
        /*1c98*/ 	.word	0x0002c500


	//   ....[46]....
        /*1c9c*/ 	.word	0x0002c520


	//   ....[47]....
        /*1ca0*/ 	.word	0x0002c5a0


	//   ....[48]....
        /*1ca4*/ 	.word	0x0002c5c0


	//   ....[49]....
        /*1ca8*/ 	.word	0x0002c640


	//   ....[50]....
        /*1cac*/ 	.word	0x0002c660


	//   ....[51]....
        /*1cb0*/ 	.word	0x0002c6e0


	//   ....[52]....
        /*1cb4*/ 	.word	0x0002c6f0


	//   ....[53]....
        /*1cb8*/ 	.word	0x0002c700


	//   ....[54]....
        /*1cbc*/ 	.word	0x0002ce40


	//   ....[55]....
        /*1cc0*/ 	.word	0x0002ce60


	//   ....[56]....
        /*1cc4*/ 	.word	0x0002cec0


	//   ....[57]....
        /*1cc8*/ 	.word	0x0002ced0


	//   ....[58]....
        /*1ccc*/ 	.word	0x0002cf20


	//   ....[59]....
        /*1cd0*/ 	.word	0x0002cf30


	//   ....[60]....
        /*1cd4*/ 	.word	0x0002cf80


	//   ....[61]....
        /*1cd8*/ 	.word	0x0002cf90


	//   ....[62]....
        /*1cdc*/ 	.word	0x0002cfe0


	//   ....[63]....
        /*1ce0*/ 	.word	0x0002cff0


	//   ....[64]....
        /*1ce4*/ 	.word	0x0002d040


	//   ....[65]....
        /*1ce8*/ 	.word	0x0002d050


	//   ....[66]....
        /*1cec*/ 	.word	0x0002d0a0


	//   ....[67]....
        /*1cf0*/ 	.word	0x0002d0b0


	//   ....[68]....
        /*1cf4*/ 	.word	0x0002d0c0


	//   ....[69]....
        /*1cf8*/ 	.word	0x0002d110


	//   ....[70]....
        /*1cfc*/ 	.word	0x0002d430


	//   ....[71]....
        /*1d00*/ 	.word	0x0002d440


	//   ....[72]....
        /*1d04*/ 	.word	0x0002d4a0


	//   ....[73]....
        /*1d08*/ 	.word	0x0002d4b0


	//   ....[74]....
        /*1d0c*/ 	.word	0x0002d500


	//   ....[75]....
        /*1d10*/ 	.word	0x0002d510


	//   ....[76]....
        /*1d14*/ 	.word	0x0002d560


	//   ....[77]....
        /*1d18*/ 	.word	0x0002d570


	//   ....[78]....
        /*1d1c*/ 	.word	0x0002d5c0


	//   ....[79]....
        /*1d20*/ 	.word	0x0002d5d0


	//   ....[80]....
        /*1d24*/ 	.word	0x0002d620


	//   ....[81]....
        /*1d28*/ 	.word	0x0002d630


	//   ....[82]....
        /*1d2c*/ 	.word	0x0002d680


	//   ....[83]....
        /*1d30*/ 	.word	0x0002d690


	//   ....[84]....
        /*1d34*/ 	.word	0x0002d6a0


	//   ....[85]....
        /*1d38*/ 	.word	0x0002d6f0


	//   ....[86]....
        /*1d3c*/ 	.word	0x0002edd0


	//   ....[87]....
        /*1d40*/ 	.word	0x0002ee00


	//   ....[88]....
        /*1d44*/ 	.word	0x0002ee60


	//   ....[89]....
        /*1d48*/ 	.word	0x0002ee90


	//   ....[90]....
        /*1d4c*/ 	.word	0x0002eec0


	//   ....[91]....
        /*1d50*/ 	.word	0x0002eef0


	//   ....[92]....
        /*1d54*/ 	.word	0x0002ef20


	//   ....[93]....
        /*1d58*/ 	.word	0x0002ef50


	//   ....[94]....
        /*1d5c*/ 	.word	0x0002f0f0


	//   ....[95]....
        /*1d60*/ 	.word	0x0002f120


	//   ....[96]....
        /*1d64*/ 	.word	0x0002f150


	//   ....[97]....
        /*1d68*/ 	.word	0x0002f180


	//   ....[98]....
        /*1d6c*/ 	.word	0x0002f1b0


	//   ....[99]....
        /*1d70*/ 	.word	0x0002f1e0


	//   ....[100]....
        /*1d74*/ 	.word	0x0002f2a0


	//   ....[101]....
        /*1d78*/ 	.word	0x0002f2c0


	//   ....[102]....
        /*1d7c*/ 	.word	0x0002f2e0


	//   ....[103]....
        /*1d80*/ 	.word	0x0002f340


	//   ....[104]....
        /*1d84*/ 	.word	0x0002fd80


	//   ....[105]....
        /*1d88*/ 	.word	0x00030120


	//   ....[106]....
        /*1d8c*/ 	.word	0x000301b0


	//   ....[107]....
        /*1d90*/ 	.word	0x00030250


	//   ....[108]....
        /*1d94*/ 	.word	0x000302e0


	//   ....[109]....
        /*1d98*/ 	.word	0x00030380


	//   ....[110]....
        /*1d9c*/ 	.word	0x00030410


	//   ....[111]....
        /*1da0*/ 	.word	0x000304b0


	//   ....[112]....
        /*1da4*/ 	.word	0x00030540


	//   ....[113]....
        /*1da8*/ 	.word	0x00030630


	//   ....[114]....
        /*1dac*/ 	.word	0x000306c0


	//   ....[115]....
        /*1db0*/ 	.word	0x00030760


	//   ....[116]....
        /*1db4*/ 	.word	0x000307f0


	//   ....[117]....
        /*1db8*/ 	.word	0x00030890


	//   ....[118]....
        /*1dbc*/ 	.word	0x00030920


	//   ....[119]....
        /*1dc0*/ 	.word	0x000309c0


	//   ....[120]....
        /*1dc4*/ 	.word	0x00030a50


	//   ....[121]....
        /*1dc8*/ 	.word	0x00030b40


	//   ....[122]....
        /*1dcc*/ 	.word	0x00030bd0


	//   ....[123]....
        /*1dd0*/ 	.word	0x00030c60


	//   ....[124]....
        /*1dd4*/ 	.word	0x00030cf0


	//   ....[125]....
        /*1dd8*/ 	.word	0x00030d80


	//   ....[126]....
        /*1ddc*/ 	.word	0x00030e10


	//   ....[127]....
        /*1de0*/ 	.word	0x00030ea0


	//   ....[128]....
        /*1de4*/ 	.word	0x00030f30


	//   ....[129]....
        /*1de8*/ 	.word	0x00031000


	//   ....[130]....
        /*1dec*/ 	.word	0x000310a0


	//   ....[131]....
        /*1df0*/ 	.word	0x00031130


	//   ....[132]....
        /*1df4*/ 	.word	0x00031180


	//   ....[133]....
        /*1df8*/ 	.word	0x000311d0


	//   ....[134]....
        /*1dfc*/ 	.word	0x00031260


	//   ....[135]....
        /*1e00*/ 	.word	0x000312f0


	//   ....[136]....
        /*1e04*/ 	.word	0x00031340


	//   ....[137]....
        /*1e08*/ 	.word	0x00031390


	//   ....[138]....
        /*1e0c*/ 	.word	0x00031420


	//   ....[139]....
        /*1e10*/ 	.word	0x000314b0


	//   ....[140]....
        /*1e14*/ 	.word	0x00031500


	//   ....[141]....
        /*1e18*/ 	.word	0x00031550


	//   ....[142]....
        /*1e1c*/ 	.word	0x000315e0


	//   ....[143]....
        /*1e20*/ 	.word	0x00031670


	//   ....[144]....
        /*1e24*/ 	.word	0x000316c0


	//   ....[145]....
        /*1e28*/ 	.word	0x00031710


	//   ....[146]....
        /*1e2c*/ 	.word	0x00031810


	//   ....[147]....
        /*1e30*/ 	.word	0x000318c0


	//   ....[148]....
        /*1e34*/ 	.word	0x00031910


	//   ....[149]....
        /*1e38*/ 	.word	0x00031960


	//   ....[150]....
        /*1e3c*/ 	.word	0x00031a70


	//   ....[151]....
        /*1e40*/ 	.word	0x00031ac0


	//   ....[152]....
        /*1e44*/ 	.word	0x00031b10


	//   ....[153]....
        /*1e48*/ 	.word	0x00031b60


	//   ....[154]....
        /*1e4c*/ 	.word	0x00031c80


	//   ....[155]....
        /*1e50*/ 	.word	0x00031d20


	//   ....[156]....
        /*1e54*/ 	.word	0x00031d80


	//   ....[157]....
        /*1e58*/ 	.word	0x00031df0


	//   ....[158]....
        /*1e5c*/ 	.word	0x00031e90


	//   ....[159]....
        /*1e60*/ 	.word	0x00031ee0


	//   ....[160]....
        /*1e64*/ 	.word	0x00031f30


	//   ....[161]....
        /*1e68*/ 	.word	0x00031f80


	//   ....[162]....
        /*1e6c*/ 	.word	0x00032320


	//   ....[163]....
        /*1e70*/ 	.word	0x00032440


	//   ....[164]....
        /*1e74*/ 	.word	0x00032570


	//   ....[165]....
        /*1e78*/ 	.word	0x00032680


	//   ....[166]....
        /*1e7c*/ 	.word	0x000327b0


	//   ....[167]....
        /*1e80*/ 	.word	0x000328d0


	//   ....[168]....
        /*1e84*/ 	.word	0x000329f0


	//   ....[169]....
        /*1e88*/ 	.word	0x00032b10


	//   ....[170]....
        /*1e8c*/ 	.word	0x00032c40


	//   ....[171]....
        /*1e90*/ 	.word	0x00032d60


	//   ....[172]....
        /*1e94*/ 	.word	0x00032e80


	//   ....[173]....
        /*1e98*/ 	.word	0x00032f10


	//   ....[174]....
        /*1e9c*/ 	.word	0x00032f90


	//   ....[175]....
        /*1ea0*/ 	.word	0x00033000


	//   ....[176]....
        /*1ea4*/ 	.word	0x00033060


	//   ....[177]....
        /*1ea8*/ 	.word	0x000330b0


	//   ....[178]....
        /*1eac*/ 	.word	0x00033130


	//   ....[179]....
        /*1eb0*/ 	.word	0x000331a0


	//   ....[180]....
        /*1eb4*/ 	.word	0x00033200


	//   ....[181]....
        /*1eb8*/ 	.word	0x00033250


	//   ....[182]....
        /*1ebc*/ 	.word	0x000332d0


	//   ....[183]....
        /*1ec0*/ 	.word	0x00033340


	//   ....[184]....
        /*1ec4*/ 	.word	0x000333a0


	//   ....[185]....
        /*1ec8*/ 	.word	0x000333f0


	//   ....[186]....
        /*1ecc*/ 	.word	0x00033470


	//   ....[187]....
        /*1ed0*/ 	.word	0x000334e0


	//   ....[188]....
        /*1ed4*/ 	.word	0x00033540


	//   ....[189]....
        /*1ed8*/ 	.word	0x00033590


	//   ....[190]....
        /*1edc*/ 	.word	0x00033610


	//   ....[191]....
        /*1ee0*/ 	.word	0x00033680


	//   ....[192]....
        /*1ee4*/ 	.word	0x000336e0


	//   ....[193]....
        /*1ee8*/ 	.word	0x00033730


	//   ....[194]....
        /*1eec*/ 	.word	0x000337b0


	//   ....[195]....
        /*1ef0*/ 	.word	0x00033820


	//   ....[196]....
        /*1ef4*/ 	.word	0x00033880


	//   ....[197]....
        /*1ef8*/ 	.word	0x000338d0


	//   ....[198]....
        /*1efc*/ 	.word	0x00033950


	//   ....[199]....
        /*1f00*/ 	.word	0x000339c0


	//   ....[200]....
        /*1f04*/ 	.word	0x00033a20


	//   ....[201]....
        /*1f08*/ 	.word	0x00033a70


	//   ....[202]....
        /*1f0c*/ 	.word	0x00033af0


	//   ....[203]....
        /*1f10*/ 	.word	0x00033b60


	//   ....[204]....
        /*1f14*/ 	.word	0x00033bc0


	//   ....[205]....
        /*1f18*/ 	.word	0x00033c10


	//   ....[206]....
        /*1f1c*/ 	.word	0x00033c90


	//   ....[207]....
        /*1f20*/ 	.word	0x00033d00


	//   ....[208]....
        /*1f24*/ 	.word	0x00033d60


	//   ....[209]....
        /*1f28*/ 	.word	0x00033db0


	//   ....[210]....
        /*1f2c*/ 	.word	0x00033e30


	//   ....[211]....
        /*1f30*/ 	.word	0x00033ea0


	//   ....[212]....
        /*1f34*/ 	.word	0x00033f00


	//   ....[213]....
        /*1f38*/ 	.word	0x00033f50


	//   ....[214]....
        /*1f3c*/ 	.word	0x00033fd0


	//   ....[215]....
        /*1f40*/ 	.word	0x00034040


	//   ....[216]....
        /*1f44*/ 	.word	0x000340a0


	//   ....[217]....
        /*1f48*/ 	.word	0x000340f0


	//   ....[218]....
        /*1f4c*/ 	.word	0x00034170


	//   ....[219]....
        /*1f50*/ 	.word	0x000341e0


	//   ....[220]....
        /*1f54*/ 	.word	0x00034240


	//   ....[221]....
        /*1f58*/ 	.word	0x00034290


	//   ....[222]....
        /*1f5c*/ 	.word	0x00034310


	//   ....[223]....
        /*1f60*/ 	.word	0x00034380


	//   ....[224]....
        /*1f64*/ 	.word	0x000343e0


	//   ....[225]....
        /*1f68*/ 	.word	0x00034430


	//   ....[226]....
        /*1f6c*/ 	.word	0x000344b0


	//   ....[227]....
        /*1f70*/ 	.word	0x00034520


	//   ....[228]....
        /*1f74*/ 	.word	0x00034580


	//   ....[229]....
        /*1f78*/ 	.word	0x000345d0


	//   ....[230]....
        /*1f7c*/ 	.word	0x00034650


	//   ....[231]....
        /*1f80*/ 	.word	0x000346c0


	//   ....[232]....
        /*1f84*/ 	.word	0x00034720


	//   ....[233]....
        /*1f88*/ 	.word	0x00034770


	//   ....[234]....
        /*1f8c*/ 	.word	0x000347f0


	//   ....[235]....
        /*1f90*/ 	.word	0x00034860


	//   ....[236]....
        /*1f94*/ 	.word	0x000348c0


	//   ....[237]....
        /*1f98*/ 	.word	0x00034910


	//   ....[238]....
        /*1f9c*/ 	.word	0x00034990


	//   ....[239]....
        /*1fa0*/ 	.word	0x00034a00


	//   ....[240]....
        /*1fa4*/ 	.word	0x00034a60


	//   ....[241]....
        /*1fa8*/ 	.word	0x00034ab0


	//   ....[242]....
        /*1fac*/ 	.word	0x00034b30


	//   ....[243]....
        /*1fb0*/ 	.word	0x00034ba0


	//   ....[244]....
        /*1fb4*/ 	.word	0x00034c00


	//   ....[245]....
        /*1fb8*/ 	.word	0x00034c50


	//   ....[246]....
        /*1fbc*/ 	.word	0x00034cd0


	//   ....[247]....
        /*1fc0*/ 	.word	0x00034d40


	//   ....[248]....
        /*1fc4*/ 	.word	0x00034da0


	//   ....[249]....
        /*1fc8*/ 	.word	0x00034df0


	//   ....[250]....
        /*1fcc*/ 	.word	0x00034e70


	//   ....[251]....
        /*1fd0*/ 	.word	0x00034ee0


	//   ....[252]....
        /*1fd4*/ 	.word	0x00034f40


	//   ....[253]....
        /*1fd8*/ 	.word	0x00034f90


	//   ....[254]....
        /*1fdc*/ 	.word	0x00035010


	//   ....[255]....
        /*1fe0*/ 	.word	0x00035080


	//   ....[0]....
        /*1fe4*/ 	.word	0x000350e0


	//   ....[1]....
        /*1fe8*/ 	.word	0x00035130


	//   ....[2]....
        /*1fec*/ 	.word	0x000351b0


	//   ....[3]....
        /*1ff0*/ 	.word	0x00035220


	//   ....[4]....
        /*1ff4*/ 	.word	0x00035280


	//   ....[5]....
        /*1ff8*/ 	.word	0x000352d0


	//   ....[6]....
        /*1ffc*/ 	.word	0x00035350


	//   ....[7]....
        /*2000*/ 	.word	0x000353c0


	//   ....[8]....
        /*2004*/ 	.word	0x00035420


	//   ....[9]....
        /*2008*/ 	.word	0x00035470


	//   ....[10]....
        /*200c*/ 	.word	0x000354f0


	//   ....[11]....
        /*2010*/ 	.word	0x00035560


	//   ....[12]....
        /*2014*/ 	.word	0x000355c0


	//   ....[13]....
        /*2018*/ 	.word	0x00035610


	//   ....[14]....
        /*201c*/ 	.word	0x00035690


	//   ....[15]....
        /*2020*/ 	.word	0x00035700


	//   ....[16]....
        /*2024*/ 	.word	0x00035760


	//   ....[17]....
        /*2028*/ 	.word	0x000357b0


	//   ....[18]....
        /*202c*/ 	.word	0x00035830


	//   ....[19]....
        /*2030*/ 	.word	0x000358a0


	//   ....[20]....
        /*2034*/ 	.word	0x00035900


	//   ....[21]....
        /*2038*/ 	.word	0x00035950


	//   ....[22]....
        /*203c*/ 	.word	0x000359d0


	//   ....[23]....
        /*2040*/ 	.word	0x00035a40


	//   ....[24]....
        /*2044*/ 	.word	0x00035aa0


	//   ....[25]....
        /*2048*/ 	.word	0x00035af0


	//   ....[26]....
        /*204c*/ 	.word	0x00035b70


	//   ....[27]....
        /*2050*/ 	.word	0x00035be0


	//   ....[28]....
        /*2054*/ 	.word	0x00035c40


	//   ....[29]....
        /*2058*/ 	.word	0x00035c90


	//   ....[30]....
        /*205c*/ 	.word	0x00035d10


	//   ....[31]....
        /*2060*/ 	.word	0x00035d80


	//   ....[32]....
        /*2064*/ 	.word	0x00035de0


	//   ....[33]....
        /*2068*/ 	.word	0x00035e30


	//   ....[34]....
        /*206c*/ 	.word	0x00035ed0


	//   ....[35]....
        /*2070*/ 	.word	0x00035f20


	//   ....[36]....
        /*2074*/ 	.word	0x00035fb0


	//   ....[37]....
        /*2078*/ 	.word	0x00036040


	//   ....[38]....
        /*207c*/ 	.word	0x000360d0


	//   ....[39]....
        /*2080*/ 	.word	0x00036160


	//   ....[40]....
        /*2084*/ 	.word	0x000361f0


	//   ....[41]....
        /*2088*/ 	.word	0x00036280


	//   ....[42]....
        /*208c*/ 	.word	0x00036300


	//   ....[43]....
        /*2090*/ 	.word	0x00036350


	//   ....[44]....
        /*2094*/ 	.word	0x000363f0


	//   ....[45]....
        /*2098*/ 	.word	0x00036480


	//   ....[46]....
        /*209c*/ 	.word	0x00036510


	//   ....[47]....
        /*20a0*/ 	.word	0x00036560


	//   ....[48]....
        /*20a4*/ 	.word	0x000365f0


	//   ....[49]....
        /*20a8*/ 	.word	0x00036680


	//   ....[50]....
        /*20ac*/ 	.word	0x00036710


	//   ....[51]....
        /*20b0*/ 	.word	0x000367a0


	//   ....[52]....
        /*20b4*/ 	.word	0x00036830


	//   ....[53]....
        /*20b8*/ 	.word	0x000368c0


	//   ....[54]....
        /*20bc*/ 	.word	0x00036980


	//   ....[55]....
        /*20c0*/ 	.word	0x00036c60


	//   ....[56]....
        /*20c4*/ 	.word	0x00036d50


	//   ....[57]....
        /*20c8*/ 	.word	0x00036e30


	//   ....[58]....
        /*20cc*/ 	.word	0x00036f00


	//   ....[59]....
        /*20d0*/ 	.word	0x00036fe0


	//   ....[60]....
        /*20d4*/ 	.word	0x00037040


	//   ....[61]....
        /*20d8*/ 	.word	0x00037120


	//   ....[62]....
        /*20dc*/ 	.word	0x00037180


	//   ....[63]....
        /*20e0*/ 	.word	0x00037260


	//   ....[64]....
        /*20e4*/ 	.word	0x000372c0


	//   ....[65]....
        /*20e8*/ 	.word	0x000373a0


	//   ....[66]....
        /*20ec*/ 	.word	0x00037400


	//   ....[67]....
        /*20f0*/ 	.word	0x000374e0


	//   ....[68]....
        /*20f4*/ 	.word	0x00037540


	//   ....[69]....
        /*20f8*/ 	.word	0x00037620


	//   ....[70]....
        /*20fc*/ 	.word	0x00037680


	//   ....[71]....
        /*2100*/ 	.word	0x00037750


	//   ....[72]....
        /*2104*/ 	.word	0x000378e0


	//   ....[73]....
        /*2108*/ 	.word	0x00037970


	//   ....[74]....
        /*210c*/ 	.word	0x00037a90


	//   ....[75]....
        /*2110*/ 	.word	0x00037ae0


	//   ....[76]....
        /*2114*/ 	.word	0x00037c00


	//   ....[77]....
        /*2118*/ 	.word	0x00037c50


	//   ....[78]....
        /*211c*/ 	.word	0x00037d70


	//   ....[79]....
        /*2120*/ 	.word	0x00037dc0


	//   ....[80]....
        /*2124*/ 	.word	0x00037ec0


	//   ....[81]....
        /*2128*/ 	.word	0x00037f60


	//   ....[82]....
        /*212c*/ 	.word	0x00037fc0


	//   ....[83]....
        /*2130*/ 	.word	0x000380b0


	//   ....[84]....
        /*2134*/ 	.word	0x00038110


	//   ....[85]....
        /*2138*/ 	.word	0x00038200


	//   ....[86]....
        /*213c*/ 	.word	0x00038260


	//   ....[87]....
        /*2140*/ 	.word	0x00038340


	//   ....[88]....
        /*2144*/ 	.word	0x00038430


	//   ....[89]....
        /*2148*/ 	.word	0x00038490


	//   ....[90]....
        /*214c*/ 	.word	0x000384f0


	//   ....[91]....
        /*2150*/ 	.word	0x000385e0


	//   ....[92]....
        /*2154*/ 	.word	0x00038640


	//   ....[93]....
        /*2158*/ 	.word	0x00038730


	//   ....[94]....
        /*215c*/ 	.word	0x00038790


	//   ....[95]....
        /*2160*/ 	.word	0x00038880


	//   ....[96]....
        /*2164*/ 	.word	0x000388e0


	//   ....[97]....
        /*2168*/ 	.word	0x000389d0


	//   ....[98]....
        /*216c*/ 	.word	0x00038a30


	//   ....[99]....
        /*2170*/ 	.word	0x00038b20


	//   ....[100]....
        /*2174*/ 	.word	0x00038b80


	//   ....[101]....
        /*2178*/ 	.word	0x00038c70


	//   ....[102]....
        /*217c*/ 	.word	0x00038cd0


	//   ....[103]....
        /*2180*/ 	.word	0x00038db0


	//   ....[104]....
        /*2184*/ 	.word	0x00038ee0


	//   ....[105]....
        /*2188*/ 	.word	0x00038f80


	//   ....[106]....
        /*218c*/ 	.word	0x00038fe0


	//   ....[107]....
        /*2190*/ 	.word	0x000390a0


	//   ....[108]....
        /*2194*/ 	.word	0x00039100


	//   ....[109]....
        /*2198*/ 	.word	0x000391c0


	//   ....[110]....
        /*219c*/ 	.word	0x00039220


	//   ....[111]....
        /*21a0*/ 	.word	0x000392e0


	//   ....[112]....
        /*21a4*/ 	.word	0x00039340


	//   ....[113]....
        /*21a8*/ 	.word	0x00039400


	//   ....[114]....
        /*21ac*/ 	.word	0x00039460


	//   ....[115]....
        /*21b0*/ 	.word	0x00039520


	//   ....[116]....
        /*21b4*/ 	.word	0x00039580


	//   ....[117]....
        /*21b8*/ 	.word	0x00039640


	//   ....[118]....
        /*21bc*/ 	.word	0x000396a0


	//   ....[119]....
        /*21c0*/ 	.word	0x00039760


	//   ....[120]....
        /*21c4*/ 	.word	0x00039850


	//   ....[121]....
        /*21c8*/ 	.word	0x000398e0


	//   ....[122]....
        /*21cc*/ 	.word	0x00039940


	//   ....[123]....
        /*21d0*/ 	.word	0x00039a00


	//   ....[124]....
        /*21d4*/ 	.word	0x00039a60


	//   ....[125]....
        /*21d8*/ 	.word	0x00039b20


	//   ....[126]....
        /*21dc*/ 	.word	0x00039b80


	//   ....[127]....
        /*21e0*/ 	.word	0x00039c40


	//   ....[128]....
        /*21e4*/ 	.word	0x00039ca0


	//   ....[129]....
        /*21e8*/ 	.word	0x00039d60


	//   ....[130]....
        /*21ec*/ 	.word	0x00039dc0


	//   ....[131]....
        /*21f0*/ 	.word	0x00039e80


	//   ....[132]....
        /*21f4*/ 	.word	0x00039ee0


	//   ....[133]....
        /*21f8*/ 	.word	0x00039fa0


	//   ....[134]....
        /*21fc*/ 	.word	0x0003a000


	//   ....[135]....
        /*2200*/ 	.word	0x0003a0c0


	//   ....[136]....
        /*2204*/ 	.word	0x0003a2a0


	//   ....[137]....
        /*2208*/ 	.word	0x0003a340


	//   ....[138]....
        /*220c*/ 	.word	0x0003a4b0


	//   ....[139]....
        /*2210*/ 	.word	0x0003a520


	//   ....[140]....
        /*2214*/ 	.word	0x0003a590


	//   ....[141]....
        /*2218*/ 	.word	0x0003a600


	//   ....[142]....
        /*221c*/ 	.word	0x0003a670


	//   ....[143]....
        /*2220*/ 	.word	0x0003a6f0


	//   ....[144]....
        /*2224*/ 	.word	0x0003a770


	//   ....[145]....
        /*2228*/ 	.word	0x0003a800


	//   ....[146]....
        /*222c*/ 	.word	0x0003a870


	//   ....[147]....
        /*2230*/ 	.word	0x0003a8e0


	//   ....[148]....
        /*2234*/ 	.word	0x0003a950


	//   ....[149]....
        /*2238*/ 	.word	0x0003a9d0


	//   ....[150]....
        /*223c*/ 	.word	0x0003aa40


	//   ....[151]....
        /*2240*/ 	.word	0x0003aad0


	//   ....[152]....
        /*2244*/ 	.word	0x0003ab30


	//   ....[153]....
        /*2248*/ 	.word	0x0003abc0


	//   ....[154]....
        /*224c*/ 	.word	0x0003acf0


	//----- nvinfo : EIATTR_REG_RECONFIG
	.align		4
.L_328:
        /*2250*/ 	.byte	0x01, 0x54
	.zero		2


	//----- nvinfo : EIATTR_SYSCALL_OFFSETS
	.align		4
        /*2254*/ 	.byte	0x04, 0x46
        /*2256*/ 	.short	(.L_330 - .L_329)


	//   ....[0]....
.L_329:
        /*2258*/ 	.word	0x000025d0


	//   ....[1]....
        /*225c*/ 	.word	0x00002720


	//   ....[2]....
        /*2260*/ 	.word	0x0000d960


	//   ....[3]....
        /*2264*/ 	.word	0x0000dc80


	//   ....[4]....
        /*2268*/ 	.word	0x0002a570


	//   ....[5]....
        /*226c*/ 	.word	0x0002a6e0


	//   ....[6]....
        /*2270*/ 	.word	0x0002a830


	//   ....[7]....
        /*2274*/ 	.word	0x0002a970


	//   ....[8]....
        /*2278*/ 	.word	0x0002bfb0


	//----- nvinfo : EIATTR_MBARRIER_INSTR_OFFSETS
	.align		4
.L_330:
        /*227c*/ 	.byte	0x04, 0x39
        /*227e*/ 	.short	(.L_332 - .L_331)


	//   ....[0]....
.L_331:
        /*2280*/ 	.word	0x00000270
        /*2284*/ 	.word	0x000000ff
        /*2288*/ 	.word	0x00038800
        /*228c*/ 	.short	0x0100
        /*228e*/ 	.byte	0x08
	.zero		1


	//   ....[1]....
        /*2290*/ 	.word	0x00000280
        /*2294*/ 	.word	0x000000ff
        /*2298*/ 	.word	0x00038820
        /*229c*/ 	.short	0x0100
        /*229e*/ 	.byte	0x08
	.zero		1


	//   ....[2]....
        /*22a0*/ 	.word	0x00000370
        /*22a4*/ 	.word	0x000000ff
        /*22a8*/ 	.word	0x00038830
        /*22ac*/ 	.short	0x0100
        /*22ae*/ 	.byte	0x08
	.zero		1


	//   ....[3]....
        /*22b0*/ 	.word	0x00000380
        /*22b4*/ 	.word	0x000000ff
        /*22b8*/ 	.word	0x00038840
        /*22bc*/ 	.short	0x0100
        /*22be*/ 	.byte	0x08
	.zero		1


	//   ....[4]....
        /*22c0*/ 	.word	0x00000390
        /*22c4*/ 	.word	0x000000ff
        /*22c8*/ 	.word	0x00038838
        /*22cc*/ 	.short	0x0100
        /*22ce*/ 	.byte	0x08
	.zero		1


	//   ....[5]....
        /*22d0*/ 	.word	0x000003a0
        /*22d4*/ 	.word	0x000000ff
        /*22d8*/ 	.word	0x00038848
        /*22dc*/ 	.short	0x0100
        /*22de*/ 	.byte	0x08
	.zero		1


	//   ....[6]....
        /*22e0*/ 	.word	0x000004d0
        /*22e4*/ 	.word	0x000000ff
        /*22e8*/ 	.word	0x00038850
        /*22ec*/ 	.short	0x0100
        /*22ee*/ 	.byte	0x08
	.zero		1


	//   ....[7]....
        /*22f0*/ 	.word	0x000004e0
        /*22f4*/ 	.word	0x000000ff
        /*22f8*/ 	.word	0x00038860
        /*22fc*/ 	.short	0x0100
        /*22fe*/ 	.byte	0x08
	.zero		1


	//   ....[8]....
        /*2300*/ 	.word	0x000004f0
        /*2304*/ 	.word	0x000000ff
        /*2308*/ 	.word	0x00038858
        /*230c*/ 	.short	0x0100
        /*230e*/ 	.byte	0x08
	.zero		1


	//   ....[9]....
        /*2310*/ 	.word	0x00000500
        /*2314*/ 	.word	0x000000ff
        /*2318*/ 	.word	0x00038868
        /*231c*/ 	.short	0x0100
        /*231e*/ 	.byte	0x08
	.zero		1


	//   ....[10]....
        /*2320*/ 	.word	0x000005f0
        /*2324*/ 	.word	0x000000ff
        /*2328*/ 	.word	0x00038870
        /*232c*/ 	.short	0x0100
        /*232e*/ 	.byte	0x06
	.zero		1


	//   ....[11]....
        /*2330*/ 	.word	0x00000600
        /*2334*/ 	.word	0x000000ff
        /*2338*/ 	.word	0x00038880
        /*233c*/ 	.short	0x0100
        /*233e*/ 	.byte	0x06
	.zero		1


	//   ....[12]....
        /*2340*/ 	.word	0x00000610
        /*2344*/ 	.word	0x000000ff
        /*2348*/ 	.word	0x00038878
        /*234c*/ 	.short	0x0100
        /*234e*/ 	.byte	0x06
	.zero		1


	//   ....[13]....
        /*2350*/ 	.word	0x00000620
        /*2354*/ 	.word	0x000000ff
        /*2358*/ 	.word	0x00038888
        /*235c*/ 	.short	0x0100
        /*235e*/ 	.byte	0x06
	.zero		1


	//   ....[14]....
        /*2360*/ 	.word	0x00000750
        /*2364*/ 	.word	0x000000ff
        /*2368*/ 	.word	0x00038890
        /*236c*/ 	.short	0x0100
        /*236e*/ 	.byte	0x08
	.zero		1


	//   ....[15]....
        /*2370*/ 	.word	0x00000760
        /*2374*/ 	.word	0x000000ff
        /*2378*/ 	.word	0x000388a0
        /*237c*/ 	.short	0x0100
        /*237e*/ 	.byte	0x08
	.zero		1


	//   ....[16]....
        /*2380*/ 	.word	0x00000770
        /*2384*/ 	.word	0x000000ff
        /*2388*/ 	.word	0x00038898
        /*238c*/ 	.short	0x0100
        /*238e*/ 	.byte	0x08
	.zero		1


	//   ....[17]....
        /*2390*/ 	.word	0x00000780
        /*2394*/ 	.word	0x000000ff
        /*2398*/ 	.word	0x000388a8
        /*239c*/ 	.short	0x0100
        /*239e*/ 	.byte	0x08
	.zero		1


	//   ....[18]....
        /*23a0*/ 	.word	0x000008c0
        /*23a4*/ 	.word	0x000000ff
        /*23a8*/ 	.word	0x000388b0
        /*23ac*/ 	.short	0x0100
        /*23ae*/ 	.byte	0x08
	.zero		1


	//   ....[19]....
        /*23b0*/ 	.word	0x000008d0
        /*23b4*/ 	.word	0x000000ff
        /*23b8*/ 	.word	0x000388c0
        /*23bc*/ 	.short	0x0100
        /*23be*/ 	.byte	0x08
	.zero		1


	//   ....[20]....
        /*23c0*/ 	.word	0x000008e0
        /*23c4*/ 	.word	0x000000ff
        /*23c8*/ 	.word	0x000388b8
        /*23cc*/ 	.short	0x0100
        /*23ce*/ 	.byte	0x08
	.zero		1


	//   ....[21]....
        /*23d0*/ 	.word	0x000008f0
        /*23d4*/ 	.word	0x000000ff
        /*23d8*/ 	.word	0x000388c8
        /*23dc*/ 	.short	0x0100
        /*23de*/ 	.byte	0x08
	.zero		1


	//   ....[22]....
        /*23e0*/ 	.word	0x00003c70
        /*23e4*/ 	.word	0x00000058
        /*23e8*/ 	.word	0x00038890
        /*23ec*/ 	.short	0x010a
        /*23ee*/ 	.byte	0x3f
	.zero		1


	//   ....[23]....
        /*23f0*/ 	.word	0x00007eb0
        /*23f4*/ 	.word	0x00000058
        /*23f8*/ 	.word	0x00038890
        /*23fc*/ 	.short	0x010a
        /*23fe*/ 	.byte	0x3f
	.zero		1


	//   ....[24]....
        /*2400*/ 	.word	0x0000bf40
        /*2404*/ 	.word	0x00000058
        /*2408*/ 	.word	0x00038890
        /*240c*/ 	.short	0x010a
        /*240e*/ 	.byte	0x3f
	.zero		1


	//   ....[25]....
        /*2410*/ 	.word	0x0000c630
        /*2414*/ 	.word	0x0000000b
        /*2418*/ 	.word	0x00000000
        /*241c*/ 	.short	0x0101
        /*241e*/ 	.byte	0x3f
	.zero		1


	//   ....[26]....
        /*2420*/ 	.word	0x0000c670
        /*2424*/ 	.word	0x00000058
        /*2428*/ 	.word	0x000388b0
        /*242c*/ 	.short	0x010a
        /*242e*/ 	.byte	0x3f
	.zero		1


	//   ....[27]....
        /*2430*/ 	.word	0x0000cc80
        /*2434*/ 	.word	0x00000058
        /*2438*/ 	.word	0x00000000
        /*243c*/ 	.short	0x0101
        /*243e*/ 	.byte	0x3f
	.zero		1


	//   ....[28]....
        /*2440*/ 	.word	0x0000da00
        /*2444*/ 	.word	0x000000d8
        /*2448*/ 	.word	0x00038800
        /*244c*/ 	.short	0x010a
        /*244e*/ 	.byte	0x3f
	.zero		1


	//   ....[29]....
        /*2450*/ 	.word	0x0000da50
        /*2454*/ 	.word	0x000000d8
        /*2458*/ 	.word	0x00038800
        /*245c*/ 	.short	0x010a
        /*245e*/ 	.byte	0x3f
	.zero		1


	//   ....[30]....
        /*2460*/ 	.word	0x0000e7d0
        /*2464*/ 	.word	0x000000d8
        /*2468*/ 	.word	0x00038800
        /*246c*/ 	.short	0x010a
        /*246e*/ 	.byte	0x3f
	.zero		1


	//   ....[31]....
        /*2470*/ 	.word	0x00012f70
        /*2474*/ 	.word	0x000000d8
        /*2478*/ 	.word	0x00038800
        /*247c*/ 	.short	0x010a
        /*247e*/ 	.byte	0x3f
	.zero		1


	//   ....[32]....
        /*2480*/ 	.word	0x000172b0
        /*2484*/ 	.word	0x00000004
        /*2488*/ 	.word	0x00038830
        /*248c*/ 	.short	0x010a
        /*248e*/ 	.byte	0x3f
	.zero		1


	//   ....[33]....
        /*2490*/ 	.word	0x000172f0
        /*2494*/ 	.word	0x00000004
        /*2498*/ 	.word	0x00038830
        /*249c*/ 	.short	0x010a
        /*249e*/ 	.byte	0x3f
	.zero		1


	//   ....[34]....
        /*24a0*/ 	.word	0x00018fd0
        /*24a4*/ 	.word	0x00000035
        /*24a8*/ 	.word	0x00000000
        /*24ac*/ 	.short	0x0101
        /*24ae*/ 	.byte	0x3f
	.zero		1


	//   ....[35]....
        /*24b0*/ 	.word	0x00019600
        /*24b4*/ 	.word	0x00000004
        /*24b8*/ 	.word	0x00038850
        /*24bc*/ 	.short	0x010a
        /*24be*/ 	.byte	0x3f
	.zero		1


	//   ....[36]....
        /*24c0*/ 	.word	0x00019650
        /*24c4*/ 	.word	0x00000004
        /*24c8*/ 	.word	0x00038850
        /*24cc*/ 	.short	0x010a
        /*24ce*/ 	.byte	0x3f
	.zero		1


	//   ....[37]....
        /*24d0*/ 	.word	0x00019980
        /*24d4*/ 	.word	0x00000004
        /*24d8*/ 	.word	0x00000000
        /*24dc*/ 	.short	0x0101
        /*24de*/ 	.byte	0x3f
	.zero		1


	//   ....[38]....
        /*24e0*/ 	.word	0x00019b30
        /*24e4*/ 	.word	0x00000005
        /*24e8*/ 	.word	0x00038830
        /*24ec*/ 	.short	0x010a
        /*24ee*/ 	.byte	0x3f
	.zero		1


	//   ....[39]....
        /*24f0*/ 	.word	0x00019bb0
        /*24f4*/ 	.word	0x00000005
        /*24f8*/ 	.word	0x00038830
        /*24fc*/ 	.short	0x010a
        /*24fe*/ 	.byte	0x3f
	.zero		1


	//   ....[40]....
        /*2500*/ 	.word	0x0001b690
        /*2504*/ 	.word	0x000000a9
        /*2508*/ 	.word	0x00000000
        /*250c*/ 	.short	0x0101
        /*250e*/ 	.byte	0x3f
	.zero		1


	//   ....[41]....
        /*2510*/ 	.word	0x0001c6c0
        /*2514*/ 	.word	0x00000005
        /*2518*/ 	.word	0x00038850
        /*251c*/ 	.short	0x010a
        /*251e*/ 	.byte	0x3f
	.zero		1


	//   ....[42]....
        /*2520*/ 	.word	0x0001c710
        /*2524*/ 	.word	0x00000005
        /*2528*/ 	.word	0x00038850
        /*252c*/ 	.short	0x010a
        /*252e*/ 	.byte	0x3f
	.zero		1


	//   ....[43]....
        /*2530*/ 	.word	0x0001ca00
        /*2534*/ 	.word	0x00000005
        /*2538*/ 	.word	0x00000000
        /*253c*/ 	.short	0x0101
        /*253e*/ 	.byte	0x3f
	.zero		1


	//   ....[44]....
        /*2540*/ 	.word	0x0001cb40
        /*2544*/ 	.word	0x00000005
        /*2548*/ 	.word	0x00038830
        /*254c*/ 	.short	0x010a
        /*254e*/ 	.byte	0x3f
	.zero		1


	//   ....[45]....
        /*2550*/ 	.word	0x0001cbc0
        /*2554*/ 	.word	0x00000005
        /*2558*/ 	.word	0x00038830
        /*255c*/ 	.short	0x010a
        /*255e*/ 	.byte	0x3f
	.zero		1


	//   ....[46]....
        /*2560*/ 	.word	0x0001e440
        /*2564*/ 	.word	0x0000009a
        /*2568*/ 	.word	0x00000000
        /*256c*/ 	.short	0x0101
        /*256e*/ 	.byte	0x3f
	.zero		1


	//   ....[47]....
        /*2570*/ 	.word	0x0001ec90
        /*2574*/ 	.word	0x00000005
        /*2578*/ 	.word	0x00038850
        /*257c*/ 	.short	0x010a
        /*257e*/ 	.byte	0x3f
	.zero		1


	//   ....[48]....
        /*2580*/ 	.word	0x0001ece0
        /*2584*/ 	.word	0x00000005
        /*2588*/ 	.word	0x00038850
        /*258c*/ 	.short	0x010a
        /*258e*/ 	.byte	0x3f
	.zero		1


	//   ....[49]....
        /*2590*/ 	.word	0x0001efd0
        /*2594*/ 	.word	0x00000005
        /*2598*/ 	.word	0x00000000
        /*259c*/ 	.short	0x0101
        /*259e*/ 	.byte	0x3f
	.zero		1


	//   ....[50]....
        /*25a0*/ 	.word	0x00022ff0
        /*25a4*/ 	.word	0x00000008
        /*25a8*/ 	.word	0x00000000
        /*25ac*/ 	.short	0x0101
        /*25ae*/ 	.byte	0x3f
	.zero		1


	//   ....[51]....
        /*25b0*/ 	.word	0x00023a60
        /*25b4*/ 	.word	0x0000000e
        /*25b8*/ 	.word	0x00000000
        /*25bc*/ 	.short	0x0101
        /*25be*/ 	.byte	0x3f
	.zero		1


	//   ....[52]....
        /*25c0*/ 	.word	0x00029100
        /*25c4*/ 	.word	0x00000016
        /*25c8*/ 	.word	0x00038820
        /*25cc*/ 	.short	0x010a
        /*25ce*/ 	.byte	0x3f
	.zero		1


	//   ....[53]....
        /*25d0*/ 	.word	0x00029190
        /*25d4*/ 	.word	0x0000000a
        /*25d8*/ 	.word	0x000388a0
        /*25dc*/ 	.short	0x010a
        /*25de*/ 	.byte	0x3f
	.zero		1


	//   ....[54]....
        /*25e0*/ 	.word	0x000294e0
        /*25e4*/ 	.word	0x0000000a
        /*25e8*/ 	.word	0x000388c0
        /*25ec*/ 	.short	0x010a
        /*25ee*/ 	.byte	0x3f
	.zero		1


	//   ....[55]....
        /*25f0*/ 	.word	0x00029900
        /*25f4*/ 	.word	0x00000009
        /*25f8*/ 	.word	0x000388a0
        /*25fc*/ 	.short	0x010a
        /*25fe*/ 	.byte	0x3f
	.zero		1


	//   ....[56]....
        /*2600*/ 	.word	0x00029c40
        /*2604*/ 	.word	0x00000009
        /*2608*/ 	.word	0x000388c0
        /*260c*/ 	.short	0x010a
        /*260e*/ 	.byte	0x3f
	.zero		1


	//   ....[57]....
        /*2610*/ 	.word	0x0002ad60
        /*2614*/ 	.word	0x00000006
        /*2618*/ 	.word	0x00038880
        /*261c*/ 	.short	0x010a
        /*261e*/ 	.byte	0x3f
	.zero		1


	//   ....[58]....
        /*2620*/ 	.word	0x0002b4b0
        /*2624*/ 	.word	0x00000006
        /*2628*/ 	.word	0x00038870
        /*262c*/ 	.short	0x0107
        /*262e*/ 	.byte	0x3f
	.zero		1


	//   ....[59]....
        /*2630*/ 	.word	0x0002b570
        /*2634*/ 	.word	0x00000006
        /*2638*/ 	.word	0x00038870
        /*263c*/ 	.short	0x0101
        /*263e*/ 	.byte	0x3f
	.zero		1


	//   ....[60]....
        /*2640*/ 	.word	0x0002b5a0
        /*2644*/ 	.word	0x00000006
        /*2648*/ 	.word	0x00038840
        /*264c*/ 	.short	0x010a
        /*264e*/ 	.byte	0x3f
	.zero		1


	//   ....[61]....
        /*2650*/ 	.word	0x0002bcd0
        /*2654*/ 	.word	0x00000006
        /*2658*/ 	.word	0x00038830
        /*265c*/ 	.short	0x0107
        /*265e*/ 	.byte	0x3f
	.zero		1


	//   ....[62]....
        /*2660*/ 	.word	0x0002bdc0
        /*2664*/ 	.word	0x00000006
        /*2668*/ 	.word	0x00038830
        /*266c*/ 	.short	0x0101
        /*266e*/ 	.byte	0x3f
	.zero		1


	//   ....[63]....
        /*2670*/ 	.word	0x0002c830
        /*2674*/ 	.word	0x00000016
        /*2678*/ 	.word	0x00038800
        /*267c*/ 	.short	0x0107
        /*267e*/ 	.byte	0x3f
	.zero		1


	//   ....[64]....
        /*2680*/ 	.word	0x0002c940
        /*2684*/ 	.word	0x00000016
        /*2688*/ 	.word	0x00038800
        /*268c*/ 	.short	0x0101
        /*268e*/ 	.byte	0x3f
	.zero		1


	//   ....[65]....
        /*2690*/ 	.word	0x0002c960
        /*2694*/ 	.word	0x00000016
        /*2698*/ 	.word	0x00038820
        /*269c*/ 	.short	0x010a
        /*269e*/ 	.byte	0x3f
	.zero		1


	//   ....[66]....
        /*26a0*/ 	.word	0x0002cc90
        /*26a4*/ 	.word	0x00000000
        /*26a8*/ 	.word	0x00038880
        /*26ac*/ 	.short	0x010a
        /*26ae*/ 	.byte	0x3f
	.zero		1


	//   ....[67]....
        /*26b0*/ 	.word	0x0002d1a0
        /*26b4*/ 	.word	0x00000000
        /*26b8*/ 	.word	0x00038870
        /*26bc*/ 	.short	0x0107
        /*26be*/ 	.byte	0x3f
	.zero		1


	//   ....[68]....
        /*26c0*/ 	.word	0x0002d260
        /*26c4*/ 	.word	0x00000000
        /*26c8*/ 	.word	0x00038870
        /*26cc*/ 	.short	0x0101
        /*26ce*/ 	.byte	0x3f
	.zero		1


	//   ....[69]....
        /*26d0*/ 	.word	0x0002d290
        /*26d4*/ 	.word	0x00000000
        /*26d8*/ 	.word	0x00038840
        /*26dc*/ 	.short	0x010a
        /*26de*/ 	.byte	0x3f
	.zero		1


	//   ....[70]....
        /*26e0*/ 	.word	0x0002d780
        /*26e4*/ 	.word	0x00000000
        /*26e8*/ 	.word	0x00038830
        /*26ec*/ 	.short	0x0107
        /*26ee*/ 	.byte	0x3f
	.zero		1


	//   ....[71]....
        /*26f0*/ 	.word	0x0002d840
        /*26f4*/ 	.word	0x00000000
        /*26f8*/ 	.word	0x00038830
        /*26fc*/ 	.short	0x0101
        /*26fe*/ 	.byte	0x3f
	.zero		1


	//   ....[72]....
        /*2700*/ 	.word	0x0002d8d0
        /*2704*/ 	.word	0x00000011
        /*2708*/ 	.word	0x00038870
        /*270c*/ 	.short	0x010a
        /*270e*/ 	.byte	0x3f
	.zero		1


	//   ....[73]....
        /*2710*/ 	.word	0x0002d960
        /*2714*/ 	.word	0x00000011
        /*2718*/ 	.word	0x00038860
        /*271c*/ 	.short	0x010a
        /*271e*/ 	.byte	0x3f
	.zero		1


	//   ....[74]....
        /*2720*/ 	.word	0x0002e0d0
        /*2724*/ 	.word	0x00000011
        /*2728*/ 	.word	0x00038850
        /*272c*/ 	.short	0x0101
        /*272e*/ 	.byte	0x3f
	.zero		1


	//   ....[75]....
        /*2730*/ 	.word	0x0002e160
        /*2734*/ 	.word	0x00000011
        /*2738*/ 	.word	0x00000000
        /*273c*/ 	.short	0x0101
        /*273e*/ 	.byte	0x3f
	.zero		1


	//   ....[76]....
        /*2740*/ 	.word	0x0002e320
        /*2744*/ 	.word	0x00000012
        /*2748*/ 	.word	0x00038870
        /*274c*/ 	.short	0x010a
        /*274e*/ 	.byte	0x3f
	.zero		1


	//   ....[77]....
        /*2750*/ 	.word	0x0002e3a0
        /*2754*/ 	.word	0x00000012
        /*2758*/ 	.word	0x00038860
        /*275c*/ 	.short	0x010a
        /*275e*/ 	.byte	0x3f
	.zero		1


	//   ....[78]....
        /*2760*/ 	.word	0x0002eb20
        /*2764*/ 	.word	0x00000012
        /*2768*/ 	.word	0x00038850
        /*276c*/ 	.short	0x0101
        /*276e*/ 	.byte	0x3f
	.zero		1


	//   ....[79]....
        /*2770*/ 	.word	0x0002ebe0
        /*2774*/ 	.word	0x00000012
        /*2778*/ 	.word	0x00000000
        /*277c*/ 	.short	0x0101
        /*277e*/ 	.byte	0x3f
	.zero		1


	//   ....[80]....
        /*2780*/ 	.word	0x0002fd00
        /*2784*/ 	.word	0x00000007
        /*2788*/ 	.word	0x00038820
        /*278c*/ 	.short	0x010a
        /*278e*/ 	.byte	0x3f
	.zero		1


	//   ....[81]....
        /*2790*/ 	.word	0x0002fe70
        /*2794*/ 	.word	0x00000005
        /*2798*/ 	.word	0x00038840
        /*279c*/ 	.short	0x010a
        /*279e*/ 	.byte	0x3f
	.zero		1


	//   ....[82]....
        /*27a0*/ 	.word	0x0002ff10
        /*27a4*/ 	.word	0x00000003
        /*27a8*/ 	.word	0x00038840
        /*27ac*/ 	.short	0x010a
        /*27ae*/ 	.byte	0x3f
	.zero		1


	//   ....[83]....
        /*27b0*/ 	.word	0x0002ff50
        /*27b4*/ 	.word	0x00000005
        /*27b8*/ 	.word	0x00038860
        /*27bc*/ 	.short	0x010a
        /*27be*/ 	.byte	0x3f
	.zero		1


	//   ....[84]....
        /*27c0*/ 	.word	0x0002ff90
        /*27c4*/ 	.word	0x00000003
        /*27c8*/ 	.word	0x00038860
        /*27cc*/ 	.short	0x010a
        /*27ce*/ 	.byte	0x3f
	.zero		1


	//   ....[85]....
        /*27d0*/ 	.word	0x0002ffd0
        /*27d4*/ 	.word	0x00000005
        /*27d8*/ 	.word	0x00038880
        /*27dc*/ 	.short	0x010a
        /*27de*/ 	.byte	0x3f
	.zero		1


	//   ....[86]....
        /*27e0*/ 	.word	0x00030010
        /*27e4*/ 	.word	0x00000003
        /*27e8*/ 	.word	0x00038880
        /*27ec*/ 	.short	0x010a
        /*27ee*/ 	.byte	0x3f
	.zero		1


	//   ....[87]....
        /*27f0*/ 	.word	0x00030070
        /*27f4*/ 	.word	0x00000058
        /*27f8*/ 	.word	0x00038890
        /*27fc*/ 	.short	0x010a
        /*27fe*/ 	.byte	0x3f
	.zero		1


	//   ....[88]....
        /*2800*/ 	.word	0x00030580
        /*2804*/ 	.word	0x00000058
        /*2808*/ 	.word	0x00038890
        /*280c*/ 	.short	0x010a
        /*280e*/ 	.byte	0x3f
	.zero		1


	//   ....[89]....
        /*2810*/ 	.word	0x00030a90
        /*2814*/ 	.word	0x00000058
        /*2818*/ 	.word	0x00038890
        /*281c*/ 	.short	0x010a
        /*281e*/ 	.byte	0x3f
	.zero		1


	//   ....[90]....
        /*2820*/ 	.word	0x00030f60
        /*2824*/ 	.word	0x00000058
        /*2828*/ 	.word	0x000388b0
        /*282c*/ 	.short	0x010a
        /*282e*/ 	.byte	0x3f
	.zero		1


	//   ....[91]....
        /*2830*/ 	.word	0x00031750
        /*2834*/ 	.word	0x000000d8
        /*2838*/ 	.word	0x00038800
        /*283c*/ 	.short	0x010a
        /*283e*/ 	.byte	0x3f
	.zero		1


	//   ....[92]....
        /*2840*/ 	.word	0x00032090
        /*2844*/ 	.word	0x000000d8
        /*2848*/ 	.word	0x00038800
        /*284c*/ 	.short	0x010a
        /*284e*/ 	.byte	0x3f
	.zero		1


	//   ....[93]....
        /*2850*/ 	.word	0x000320e0
        /*2854*/ 	.word	0x00000004
        /*2858*/ 	.word	0x00038830
        /*285c*/ 	.short	0x010a
        /*285e*/ 	.byte	0x3f
	.zero		1


	//   ....[94]....
        /*2860*/ 	.word	0x00032130
        /*2864*/ 	.word	0x00000004
        /*2868*/ 	.word	0x00038850
        /*286c*/ 	.short	0x010a
        /*286e*/ 	.byte	0x3f
	.zero		1


	//   ....[95]....
        /*2870*/ 	.word	0x00032180
        /*2874*/ 	.word	0x00000005
        /*2878*/ 	.word	0x00038830
        /*287c*/ 	.short	0x010a
        /*287e*/ 	.byte	0x3f
	.zero		1


	//   ....[96]....
        /*2880*/ 	.word	0x000321d0
        /*2884*/ 	.word	0x00000005
        /*2888*/ 	.word	0x00038850
        /*288c*/ 	.short	0x010a
        /*288e*/ 	.byte	0x3f
	.zero		1


	//   ....[97]....
        /*2890*/ 	.word	0x00032220
        /*2894*/ 	.word	0x00000005
        /*2898*/ 	.word	0x00038830
        /*289c*/ 	.short	0x010a
        /*289e*/ 	.byte	0x3f
	.zero		1


	//   ....[98]....
        /*28a0*/ 	.word	0x00032270
        /*28a4*/ 	.word	0x00000005
        /*28a8*/ 	.word	0x00038850
        /*28ac*/ 	.short	0x010a
        /*28ae*/ 	.byte	0x3f
	.zero		1


	//   ....[99]....
        /*28b0*/ 	.word	0x00036a40
        /*28b4*/ 	.word	0x00000016
        /*28b8*/ 	.word	0x00038820
        /*28bc*/ 	.short	0x010a
        /*28be*/ 	.byte	0x3f
	.zero		1


	//   ....[100]....
        /*28c0*/ 	.word	0x00036a90
        /*28c4*/ 	.word	0x0000000a
        /*28c8*/ 	.word	0x000388a0
        /*28cc*/ 	.short	0x010a
        /*28ce*/ 	.byte	0x3f
	.zero		1


	//   ....[101]....
        /*28d0*/ 	.word	0x00036ae0
        /*28d4*/ 	.word	0x0000000a
        /*28d8*/ 	.word	0x000388c0
        /*28dc*/ 	.short	0x010a
        /*28de*/ 	.byte	0x3f
	.zero		1


	//   ....[102]....
        /*28e0*/ 	.word	0x00036b30
        /*28e4*/ 	.word	0x00000009
        /*28e8*/ 	.word	0x000388a0
        /*28ec*/ 	.short	0x010a
        /*28ee*/ 	.byte	0x3f
	.zero		1


	//   ....[103]....
        /*28f0*/ 	.word	0x00036b80
        /*28f4*/ 	.word	0x00000009
        /*28f8*/ 	.word	0x000388c0
        /*28fc*/ 	.short	0x010a
        /*28fe*/ 	.byte	0x3f
	.zero		1


	//   ....[104]....
        /*2900*/ 	.word	0x00036ca0
        /*2904*/ 	.word	0x00000006
        /*2908*/ 	.word	0x00038880
        /*290c*/ 	.short	0x010a
        /*290e*/ 	.byte	0x3f
	.zero		1


	//   ....[105]....
        /*2910*/ 	.word	0x00037830
        /*2914*/ 	.word	0x00000006
        /*2918*/ 	.word	0x00038840
        /*291c*/ 	.short	0x010a
        /*291e*/ 	.byte	0x3f
	.zero		1


	//   ....[106]....
        /*2920*/ 	.word	0x00038de0
        /*2924*/ 	.word	0x00000016
        /*2928*/ 	.word	0x00038820
        /*292c*/ 	.short	0x010a
        /*292e*/ 	.byte	0x3f
	.zero		1


	//   ....[107]....
        /*2930*/ 	.word	0x00038e30
        /*2934*/ 	.word	0x00000000
        /*2938*/ 	.word	0x00038880
        /*293c*/ 	.short	0x010a
        /*293e*/ 	.byte	0x3f
	.zero		1


	//   ....[108]....
        /*2940*/ 	.word	0x000397a0
        /*2944*/ 	.word	0x00000000
        /*2948*/ 	.word	0x00038840
        /*294c*/ 	.short	0x010a
        /*294e*/ 	.byte	0x3f
	.zero		1


	//   ....[109]....
        /*2950*/ 	.word	0x0003a100
        /*2954*/ 	.word	0x00000011
        /*2958*/ 	.word	0x00038870
        /*295c*/ 	.short	0x010a
        /*295e*/ 	.byte	0x3f
	.zero		1


	//   ....[110]....
        /*2960*/ 	.word	0x0003a150
        /*2964*/ 	.word	0x00000011
        /*2968*/ 	.word	0x00038860
        /*296c*/ 	.short	0x010a
        /*296e*/ 	.byte	0x3f
	.zero		1


	//   ....[111]....
        /*2970*/ 	.word	0x0003a1a0
        /*2974*/ 	.word	0x00000012
        /*2978*/ 	.word	0x00038870
        /*297c*/ 	.short	0x010a
        /*297e*/ 	.byte	0x3f
	.zero		1


	//   ....[112]....
        /*2980*/ 	.word	0x0003a1f0
        /*2984*/ 	.word	0x00000012
        /*2988*/ 	.word	0x00038860
        /*298c*/ 	.short	0x010a
        /*298e*/ 	.byte	0x3f
	.zero		1


	//   ....[113]....
        /*2990*/ 	.word	0x0003ac10
        /*2994*/ 	.word	0x00000007
        /*2998*/ 	.word	0x00038820
        /*299c*/ 	.short	0x010a
        /*299e*/ 	.byte	0x3f
	.zero		1


	//   ....[114]....
        /*29a0*/ 	.word	0x0003adb0
        /*29a4*/ 	.word	0x00000005
        /*29a8*/ 	.word	0x00038840
        /*29ac*/ 	.short	0x010a
        /*29ae*/ 	.byte	0x3f
	.zero		1


	//   ....[115]....
        /*29b0*/ 	.word	0x0003ae00
        /*29b4*/ 	.word	0x00000003
        /*29b8*/ 	.word	0x00038840
        /*29bc*/ 	.short	0x010a
        /*29be*/ 	.byte	0x3f
	.zero		1


	//   ....[116]....
        /*29c0*/ 	.word	0x0003ae50
        /*29c4*/ 	.word	0x00000005
        /*29c8*/ 	.word	0x00038860
        /*29cc*/ 	.short	0x010a
        /*29ce*/ 	.byte	0x3f
	.zero		1


	//   ....[117]....
        /*29d0*/ 	.word	0x0003aea0
        /*29d4*/ 	.word	0x00000003
        /*29d8*/ 	.word	0x00038860
        /*29dc*/ 	.short	0x010a
        /*29de*/ 	.byte	0x3f
	.zero		1


	//   ....[118]....
        /*29e0*/ 	.word	0x0003aef0
        /*29e4*/ 	.word	0x00000005
        /*29e8*/ 	.word	0x00038880
        /*29ec*/ 	.short	0x010a
        /*29ee*/ 	.byte	0x3f
	.zero		1


	//----- nvinfo : EIATTR_NUM_MBARRIERS
	.align		4
.L_332:
        /*29f0*/ 	.byte	0x03, 0x38
        /*29f2*/ 	.short	0x0016


	//----- nvinfo : EIATTR_EXIT_INSTR_OFFSETS
	.align		4
        /*29f4*/ 	.byte	0x04, 0x1c
        /*29f6*/ 	.short	(.L_334 - .L_333)


	//   ....[0]....
.L_333:
        /*29f8*/ 	.word	0x00030060


	//----- nvinfo : EIATTR_MAX_THREADS
	.align		4
.L_334:
        /*29fc*/ 	.byte	0x04, 0x05
        /*29fe*/ 	.short	(.L_336 - .L_335)
.L_335:
        /*2a00*/ 	.word	0x00000180
        /*2a04*/ 	.word	0x00000001
        /*2a08*/ 	.word	0x00000001


	//----- nvinfo : EIATTR_CRS_STACK_SIZE
	.align		4
.L_336:
        /*2a0c*/ 	.byte	0x04, 0x1e
        /*2a0e*/ 	.short	(.L_338 - .L_337)
.L_337:
        /*2a10*/ 	.word	0x00000000


	//----- nvinfo : EIATTR_CBANK_PARAM_SIZE
	.align		4
.L_338:
        /*2a14*/ 	.byte	0x03, 0x19
        /*2a16*/ 	.short	0x0af0


	//----- nvinfo : EIATTR_PARAM_CBANK
	.align		4
        /*2a18*/ 	.byte	0x04, 0x0a
        /*2a1a*/ 	.short	(.L_340 - .L_339)
	.align		4
.L_339:
        /*2a1c*/ 	.word	index@(.nv.constant0._ZN7cutlass13device_kernelIN5flash11enable_sm90INS1_16FlashAttnFwdSm90INS1_25CollectiveMainloopFwdSm90ILi2EN4cute5tupleIJNS5_1CILi1EEES8_S8_EEENS6_IJNS7_ILi128EEESA_NS7_ILi256EEEEEELi256ENS_12float_e4m3_tEfNS_4arch4Sm90ELb1ELb0ELb0ELb1ELb1ELb1ELb0ELb1ELb0ELb1ELb1ELb0EEENS1_21CollectiveEpilogueFwdINS6_IJSA_SB_SA_EEES9_NS_10bfloat16_tESF_Li256ELb1ELb1ELb1ELb1EEENS1_36VarlenDynamicPersistentTileSchedulerILi128ELi128ELi256ELi128ELb1ELb1ELb1ELb1ELb1ELb1EEEEEEEEEvNT_6ParamsE)
        /*2a20*/ 	.short	0x0210
        /*2a22*/ 	.short	0x0af0


	//----- nvinfo : EIATTR_SW_WAR
	.align		4
.L_340:
        /*2a24*/ 	.byte	0x04, 0x36
        /*2a26*/ 	.short	(.L_342 - .L_341)
.L_341:
        /*2a28*/ 	.word	0x00000008
.L_342:


//--------------------- .nv.callgraph             --------------------------
	.section	.nv.callgraph,"",@"SHT_CUDA_CALLGRAPH"
	.align	4
	.sectionentsize	8
	.align		4
        /*0000*/ 	.word	0x00000000
	.align		4
        /*0004*/ 	.word	0xffffffff
	.align		4
        /*0008*/ 	.word	index@(_ZN7cutlass13device_kernelIN5flash11enable_sm90INS1_16FlashAttnFwdSm90INS1_25CollectiveMainloopFwdSm90ILi2EN4cute5tupleIJNS5_1CILi1EEES8_S8_EEENS6_IJNS7_ILi128EEESA_NS7_ILi256EEEEEELi256ENS_12float_e4m3_tEfNS_4arch4Sm90ELb0ELb0ELb0ELb0ELb1ELb0ELb0ELb1ELb0ELb1ELb1ELb0EEENS1_21CollectiveEpilogueFwdINS6_IJSA_SB_SA_EEES9_NS_10bfloat16_tESF_Li256ELb0ELb1ELb1ELb1EEENS1_19SingleTileSchedulerILb0ELb1ELb1ELi128EEEEEEEEEvNT_6ParamsE)
	.align		4
        /*000c*/ 	.word	index@(__assertfail)
	.align		4
        /*0010*/ 	.word	index@(_ZN7cutlass13device_kernelIN5flash11enable_sm90INS1_16FlashAttnFwdSm90INS1_25CollectiveMainloopFwdSm90ILi2EN4cute5tupleIJNS5_1CILi1EEES8_S8_EEENS6_IJNS7_ILi128EEESA_NS7_ILi256EEEEEELi256ENS_12float_e4m3_tEfNS_4arch4Sm90ELb0ELb0ELb0ELb1ELb1ELb0ELb0ELb1ELb0ELb1ELb1ELb0EEENS1_21CollectiveEpilogueFwdINS6_IJSA_SB_SA_EEES9_NS_10bfloat16_tESF_Li256ELb1ELb1ELb1ELb1EEENS1_36VarlenDynamicPersistentTileSchedulerILi128ELi128ELi256ELi128ELb1ELb1ELb1ELb0ELb1ELb1EEEEEEEEEvNT_6ParamsE)
	.align		4
        /*0014*/ 	.word	index@(__assertfail)
	.align		4
        /*0018*/ 	.word	index@(_ZN7cutlass13device_kernelIN5flash11enable_sm90INS1_16FlashAttnFwdSm90INS1_25CollectiveMainloopFwdSm90ILi2EN4cute5tupleIJNS5_1CILi1EEES8_S8_EEENS6_IJNS7_ILi128EEESA_NS7_ILi256EEEEEELi256ENS_12float_e4m3_tEfNS_4arch4Sm90ELb0ELb0ELb0ELb1ELb1ELb1ELb0ELb1ELb0ELb1ELb1ELb0EEENS1_21CollectiveEpilogueFwdINS6_IJSA_SB_SA_EEES9_NS_10bfloat16_tESF_Li256ELb1ELb1ELb1ELb1EEENS1_36VarlenDynamicPersistentTileSchedulerILi128ELi128ELi256ELi128ELb1ELb1ELb1ELb0ELb1ELb1EEEEEEEEEvNT_6ParamsE)
	.align		4
        /*001c*/ 	.word	index@(__assertfail)
	.align		4
        /*0020*/ 	.word	index@(_ZN7cutlass13device_kernelIN5flash11enable_sm90INS1_16FlashAttnFwdSm90INS1_25CollectiveMainloopFwdSm90ILi2EN4cute5tupleIJNS5_1CILi1EEES8_S8_EEENS6_IJNS7_ILi128EEENS7_ILi64EEENS7_ILi256EEEEEELi256ENS_12float_e4m3_tEfNS_4arch4Sm90ELb0ELb1ELb0ELb0ELb1ELb0ELb0ELb1ELb0ELb1ELb1ELb0EEENS1_21CollectiveEpilogueFwdINS6_IJSA_SC_SB_EEES9_NS_10bfloat16_tESG_Li256ELb0ELb1ELb1ELb1EEENS1_19SingleTileSchedulerILb0ELb1ELb1ELi128EEEEEEEEEvNT_6ParamsE)
	.align		4
        /*0024*/ 	.word	index@(__assertfail)
	.align		4
        /*0028*/ 	.word	index@(_ZN7cutlass13device_kernelIN5flash11enable_sm90INS1_16FlashAttnFwdSm90INS1_25CollectiveMainloopFwdSm90ILi2EN4cute5tupleIJNS5_1CILi1EEES8_S8_EEENS6_IJNS7_ILi128EEENS7_ILi64EEENS7_ILi256EEEEEELi256ENS_12float_e4m3_tEfNS_4arch4Sm90ELb0ELb1ELb0ELb1ELb1ELb0ELb0ELb1ELb0ELb1ELb1ELb0EEENS1_21CollectiveEpilogueFwdINS6_IJSA_SC_SB_EEES9_NS_10bfloat16_tESG_Li256ELb1ELb1ELb1ELb1EEENS1_36VarlenDynamicPersistentTileSchedulerILi128ELi64ELi256ELi128ELb1ELb1ELb1ELb1ELb0ELb1EEEEEEEEEvNT_6ParamsE)
	.align		4
        /*002c*/ 	.word	index@(__assertfail)
	.align		4
        /*0030*/ 	.word	index@(_ZN7cutlass13device_kernelIN5flash11enable_sm90INS1_16FlashAttnFwdSm90INS1_25CollectiveMainloopFwdSm90ILi2EN4cute5tupleIJNS5_1CILi1EEES8_S8_EEENS6_IJNS7_ILi128EEENS7_ILi64EEENS7_ILi256EEEEEELi256ENS_12float_e4m3_tEfNS_4arch4Sm90ELb0ELb1ELb0ELb1ELb1ELb1ELb0ELb1ELb0ELb1ELb1ELb0EEENS1_21CollectiveEpilogueFwdINS6_IJSA_SC_SB_EEES9_NS_10bfloat16_tESG_Li256ELb1ELb1ELb1ELb1EEENS1_36VarlenDynamicPersistentTileSchedulerILi128ELi64ELi256ELi128ELb1ELb1ELb1ELb1ELb0ELb1EEEEEEEEEvNT_6ParamsE)
	.align		4
        /*0034*/ 	.word	index@(__assertfail)
	.align		4
        /*0038*/ 	.word	index@(_ZN7cutlass13device_kernelIN5flash11enable_sm90INS1_16FlashAttnFwdSm90INS1_25CollectiveMainloopFwdSm90ILi2EN4cute5tupleIJNS5_1CILi1EEES8_S8_EEENS6_IJNS7_ILi128EEESA_NS7_ILi256EEEEEELi256ENS_12float_e4m3_tEfNS_4arch4Sm90ELb1ELb0ELb0ELb0ELb1ELb0ELb0ELb1ELb0ELb1ELb1ELb0EEENS1_21CollectiveEpilogueFwdINS6_IJSA_SB_SA_EEES9_NS_10bfloat16_tESF_Li256ELb0ELb1ELb1ELb1EEENS1_19SingleTileSchedulerILb0ELb1ELb1ELi128EEEEEEEEEvNT_6ParamsE)
	.align		4
        /*003c*/ 	.word	index@(__assertfail)
	.align		4
        /*0040*/ 	.word	index@(_ZN7cutlass13device_kernelIN5flash11enable_sm90INS1_16FlashAttnFwdSm90INS1_25CollectiveMainloopFwdSm90ILi2EN4cute5tupleIJNS5_1CILi1EEES8_S8_EEENS6_IJNS7_ILi128EEESA_NS7_ILi256EEEEEELi256ENS_12float_e4m3_tEfNS_4arch4Sm90ELb1ELb0ELb0ELb1ELb1ELb0ELb0ELb1ELb0ELb1ELb1ELb0EEENS1_21CollectiveEpilogueFwdINS6_IJSA_SB_SA_EEES9_NS_10bfloat16_tESF_Li256ELb1ELb1ELb1ELb1EEENS1_36VarlenDynamicPersistentTileSchedulerILi128ELi128ELi256ELi128ELb1ELb1ELb1ELb1ELb1ELb1EEEEEEEEEvNT_6ParamsE)
	.align		4
        /*0044*/ 	.word	index@(__assertfail)
	.align		4
        /*0048*/ 	.word	index@(_ZN7cutlass13device_kernelIN5flash11enable_sm90INS1_16FlashAttnFwdSm90INS1_25CollectiveMainloopFwdSm90ILi2EN4cute5tupleIJNS5_1CILi1EEES8_S8_EEENS6_IJNS7_ILi128EEESA_NS7_ILi256EEEEEELi256ENS_12float_e4m3_tEfNS_4arch4Sm90ELb1ELb0ELb0ELb1ELb1ELb1ELb0ELb1ELb0ELb1ELb1ELb0EEENS1_21CollectiveEpilogueFwdINS6_IJSA_SB_SA_EEES9_NS_10bfloat16_tESF_Li256ELb1ELb1ELb1ELb1EEENS1_36VarlenDynamicPersistentTileSchedulerILi128ELi128ELi256ELi128ELb1ELb1ELb1ELb1ELb1ELb1EEEEEEEEEvNT_6ParamsE)
	.align		4
        /*004c*/ 	.word	index@(__assertfail)
	.align		4
        /*0050*/ 	.word	0x00000000
	.align		4
        /*0054*/ 	.word	0xfffffffe
	.align		4
        /*0058*/ 	.word	0x00000000
	.align		4
        /*005c*/ 	.word	0xfffffffd
	.align		4
        /*0060*/ 	.word	0x00000000
	.align		4
        /*0064*/ 	.word	0xfffffffc


//--------------------- .nv.constant4             --------------------------
	.section	.nv.constant4,"a",@progbits
	.align	8
	.align		8
.nv.constant4:
        /*0000*/ 	.dword	__assertfail
	.align		8
        /*0008*/ 	.dword	__unnamed_1
	.align		8
        /*0010*/ 	.dword	__unnamed_2
	.align		8
        /*0018*/ 	.dword	__unnamed_3
	.align		8
        /*0020*/ 	.dword	__unnamed_4
	.align		8
        /*0028*/ 	.dword	__unnamed_5
	.align		8
        /*0030*/ 	.dword	__unnamed_6
	.align		8
        /*0038*/ 	.dword	_ZZN5flash28permute_output_fp8_VcolmajorIN4cute6TensorINS1_11ArrayEngineIfLm128EEENS1_6LayoutINS1_5tupleIJNS6_IJNS1_1CILi2EEES8_NS7_ILi32EEEEEENS7_ILi1EEESB_EEENS6_IJNS6_IJSB_S8_NS7_ILi4EEEEEENS7_ILi0EEESF_EEEEEEEEEvRT_E9upper_map
	.align		8
        /*0040*/ 	.dword	__unnamed_7
	.align		8
        /*0048*/ 	.dword	__unnamed_8
	.align		8
        /*0050*/ 	.dword	__unnamed_9
	.align		8
        /*0058*/ 	.dword	__unnamed_10
	.align		8
        /*0060*/ 	.dword	__unnamed_11
	.align		8
        /*0068*/ 	.dword	_ZN78_INTERNAL_15aef12b_42_flash_fwd_hdim256_e4m3_paged_split_sm90_cu_9949e2e8_42834cuda3std3__45__cpo5beginE
	.align		8
        /*0070*/ 	.dword	_ZN78_INTERNAL_15aef12b_42_flash_fwd_hdim256_e4m3_paged_split_sm90_cu_9949e2e8_42834cuda3std3__45__cpo3endE
	.align		8
        /*0078*/ 	.dword	_ZN78_INTERNAL_15aef12b_42_flash_fwd_hdim256_e4m3_paged_split_sm90_cu_9949e2e8_42834cuda3std3__45__cpo6cbeginE
	.align		8
        /*0080*/ 	.dword	_ZN78_INTERNAL_15aef12b_42_flash_fwd_hdim256_e4m3_paged_split_sm90_cu_9949e2e8_42834cuda3std3__45__cpo4cendE
	.align		8
        /*0088*/ 	.dword	_ZN78_INTERNAL_15aef12b_42_flash_fwd_hdim256_e4m3_paged_split_sm90_cu_9949e2e8_42834cuda3std3__480_GLOBAL__N__15aef12b_42_flash_fwd_hdim256_e4m3_paged_split_sm90_cu_9949e2e8_42836ignoreE
	.align		8
        /*0090*/ 	.dword	_ZN78_INTERNAL_15aef12b_42_flash_fwd_hdim256_e4m3_paged_split_sm90_cu_9949e2e8_42834cuda3std3__419piecewise_constructE
	.align		8
        /*0098*/ 	.dword	_ZN78_INTERNAL_15aef12b_42_flash_fwd_hdim256_e4m3_paged_split_sm90_cu_9949e2e8_42834cuda3std3__48in_placeE
	.align		8
        /*00a0*/ 	.dword	_ZN78_INTERNAL_15aef12b_42_flash_fwd_hdim256_e4m3_paged_split_sm90_cu_9949e2e8_42834cuda3std6ranges3__45__cpo4swapE
	.align		8
        /*00a8*/ 	.dword	_ZN78_INTERNAL_15aef12b_42_flash_fwd_hdim256_e4m3_paged_split_sm90_cu_9949e2e8_42834cuda3std6ranges3__45__cpo9iter_moveE
	.align		8
        /*00b0*/ 	.dword	_ZN78_INTERNAL_15aef12b_42_flash_fwd_hdim256_e4m3_paged_split_sm90_cu_9949e2e8_42834cute7productE
	.align		8
        /*00b8*/ 	.dword	_ZN78_INTERNAL_15aef12b_42_flash_fwd_hdim256_e4m3_paged_split_sm90_cu_9949e2e8_42834cute1_E
	.align		8
        /*00c0*/ 	.dword	$str$23
	.align		8
        /*00c8*/ 	.dword	$str$24


//--------------------- .text._ZN7cutlass13device_kernelIN5flash11enable_sm90INS1_16FlashAttnFwdSm90INS1_25CollectiveMainloopFwdSm90ILi2EN4cute5tupleIJNS5_1CILi1EEES8_S8_EEENS6_IJNS7_ILi128EEESA_NS7_ILi256EEEEEELi256ENS_12float_e4m3_tEfNS_4arch4Sm90ELb0ELb0ELb0ELb0ELb1ELb0ELb0ELb1ELb0ELb1ELb1ELb0EEENS1_21CollectiveEpilogueFwdINS6_IJSA_SB_SA_EEES9_NS_10bfloat16_tESF_Li256ELb0ELb1ELb1ELb1EEENS1_19SingleTileSchedulerILb0ELb1ELb1ELi128EEEEEEEEEvNT_6ParamsE --------------------------
	.section	.text._ZN7cutlass13device_kernelIN5flash11enable_sm90INS1_16FlashAttnFwdSm90INS1_25CollectiveMainloopFwdSm90ILi2EN4cute5tupleIJNS5_1CILi1EEES8_S8_EEENS6_IJNS7_ILi128EEESA_NS7_ILi256EEEEEELi256ENS_12float_e4m3_tEfNS_4arch4Sm90ELb0ELb0ELb0ELb0ELb1ELb0ELb0ELb1ELb0ELb1ELb1ELb0EEENS1_21CollectiveEpilogueFwdINS6_IJSA_SB_SA_EEES9_NS_10bfloat16_tESF_Li256ELb0ELb1ELb1ELb1EEENS1_19SingleTileSchedulerILb0ELb1ELb1ELi128EEEEEEEEEvNT_6ParamsE,"ax",@progbits
	.align	128
.text._ZN7cutlass13device_kernelIN5flash11enable_sm90INS1_16FlashAttnFwdSm90INS1_25CollectiveMainloopFwdSm90ILi2EN4cute5tupleIJNS5_1CILi1EEES8_S8_EEENS6_IJNS7_ILi128EEESA_NS7_ILi256EEEEEELi256ENS_12float_e4m3_tEfNS_4arch4Sm90ELb0ELb0ELb0ELb0ELb1ELb0ELb0ELb1ELb0ELb1ELb1ELb0EEENS1_21CollectiveEpilogueFwdINS6_IJSA_SB_SA_EEES9_NS_10bfloat16_tESF_Li256ELb0ELb1ELb1ELb1EEENS1_19SingleTileSchedulerILb0ELb1ELb1ELi128EEEEEEEEEvNT_6ParamsE:
        .type           _ZN7cutlass13device_kernelIN5flash11enable_sm90INS1_16FlashAttnFwdSm90INS1_25CollectiveMainloopFwdSm90ILi2EN4cute5tupleIJNS5_1CILi1EEES8_S8_EEENS6_IJNS7_ILi128EEESA_NS7_ILi256EEEEEELi256ENS_12float_e4m3_tEfNS_4arch4Sm90ELb0ELb0ELb0ELb0ELb1ELb0ELb0ELb1ELb0ELb1ELb1ELb0EEENS1_21CollectiveEpilogueFwdINS6_IJSA_SB_SA_EEES9_NS_10bfloat16_tESF_Li256ELb0ELb1ELb1ELb1EEENS1_19SingleTileSchedulerILb0ELb1ELb1ELi128EEEEEEEEEvNT_6ParamsE,@function
        .size           _ZN7cutlass13device_kernelIN5flash11enable_sm90INS1_16FlashAttnFwdSm90INS1_25CollectiveMainloopFwdSm90ILi2EN4cute5tupleIJNS5_1CILi1EEES8_S8_EEENS6_IJNS7_ILi128EEESA_NS7_ILi256EEEEEELi256ENS_12float_e4m3_tEfNS_4arch4Sm90ELb0ELb0ELb0ELb0ELb1ELb0ELb0ELb1ELb0ELb1ELb1ELb0EEENS1_21CollectiveEpilogueFwdINS6_IJSA_SB_SA_EEES9_NS_10bfloat16_tESF_Li256ELb0ELb1ELb1ELb1EEENS1_19SingleTileSchedulerILb0ELb1ELb1ELi128EEEEEEEEEvNT_6ParamsE,(.L_x_3852 - _ZN7cutlass13device_kernelIN5flash11enable_sm90INS1_16FlashAttnFwdSm90INS1_25CollectiveMainloopFwdSm90ILi2EN4cute5tupleIJNS5_1CILi1EEES8_S8_EEENS6_IJNS7_ILi128EEESA_NS7_ILi256EEEEEELi256ENS_12float_e4m3_tEfNS_4arch4Sm90ELb0ELb0ELb0ELb0ELb1ELb0ELb0ELb1ELb0ELb1ELb1ELb0EEENS1_21CollectiveEpilogueFwdINS6_IJSA_SB_SA_EEES9_NS_10bfloat16_tESF_Li256ELb0ELb1ELb1ELb1EEENS1_19SingleTileSchedulerILb0ELb1ELb1ELi128EEEEEEEEEvNT_6ParamsE)
        .other          _ZN7cutlass13device_kernelIN5flash11enable_sm90INS1_16FlashAttnFwdSm90INS1_25CollectiveMainloopFwdSm90ILi2EN4cute5tupleIJNS5_1CILi1EEES8_S8_EEENS6_IJNS7_ILi128EEESA_NS7_ILi256EEEEEELi256ENS_12float_e4m3_tEfNS_4arch4Sm90ELb0ELb0ELb0ELb0ELb1ELb0ELb0ELb1ELb0ELb1ELb1ELb0EEENS1_21CollectiveEpilogueFwdINS6_IJSA_SB_SA_EEES9_NS_10bfloat16_tESF_Li256ELb0ELb1ELb1ELb1EEENS1_19SingleTileSchedulerILb0ELb1ELb1ELi128EEEEEEEEEvNT_6ParamsE,@"STO_CUDA_ENTRY STV_DEFAULT"
_ZN7cutlass13device_kernelIN5flash11enable_sm90INS1_16FlashAttnFwdSm90INS1_25CollectiveMainloopFwdSm90ILi2EN4cute5tupleIJNS5_1CILi1EEES8_S8_EEENS6_IJNS7_ILi128EEESA_NS7_ILi256EEEEEELi256ENS_12float_e4m3_tEfNS_4arch4Sm90ELb0ELb0ELb0ELb0ELb1ELb0ELb0ELb1ELb0ELb1ELb1ELb0EEENS1_21CollectiveEpilogueFwdINS6_IJSA_SB_SA_EEES9_NS_10bfloat16_tESF_Li256ELb0ELb1ELb1ELb1EEENS1_19SingleTileSchedulerILb0ELb1ELb1ELi128EEEEEEEEEvNT_6ParamsE:
[----:B------:R-:W0:Y:S02]  /*0000*/  LDC R1, c[0x0][0x28] ;  /* 0x00000a00ff017b82 */ /* 0x000e240000000800 */
[----:B0-----:R-:W-:Y:S01]  /*0010*/  VIADD R1, R1, 0xfffffff0 ;  /* 0xfffffff001017836 */ /* 0x001fe20000000000 */
[----:B------:R-:W0:Y:S01]  /*0020*/  S2R R19, SR_TID.X ;  /* 0x0000000000137919 */ /* 0x000e220000002100 */
[----:B------:R-:W-:Y:S01]  /*0030*/  ELECT P0, URZ, PT ;  /* 0x00000000003f782f */ /* 0x000fe20003800000 */
[----:B------:R-:W-:Y:S01]  /*0040*/  UMOV UR4, 0x80 ;  /* 0x0000008000047882 */ /* 0x000fe20000000000 */
[----:B------:R-:W-:Y:S01]  /*0050*/  UMOV UR7, 0x100 ;  /* 0x0000010000077882 */ /* 0x000fe20000000000 */
[--C-:B0-----:R-:W-:Y:S02]  /*0060*/  SHF.R.U32.HI R0, RZ, 0x5, R19.reuse ;  /* 0x00000005ff007819 */ /* 0x101fe40000011613 */
[----:B------:R-:W-:-:S03]  /*0070*/  SHF.R.U32.HI R16, RZ, 0x7, R19 ;  /* 0x00000007ff107819 */ /* 0x000fc60000011613 */
[----:B------:R-:W0:Y:S04]  /*0080*/  SHFL.IDX PT, R2, R0, RZ, 0x1f ;  /* 0x00001fff00027589 */ /* 0x000e2800000e0000 */
[----:B------:R1:W2:Y:S01]  /*0090*/  SHFL.IDX PT, R3, R16, RZ, 0x1f ;  /* 0x00001fff10037589 */ /* 0x0002a200000e0000 */
[C---:B0-----:R-:W-:Y:S02]  /*00a0*/  ISETP.NE.OR P0, PT, R2.reuse, RZ, !P0 ;  /* 0x000000ff0200720c */ /* 0x041fe40004705670 */
[----:B------:R-:W-:-:S11]  /*00b0*/  ISETP.NE.AND P1, PT, R2, RZ, PT ;  /* 0x000000ff0200720c */ /* 0x000fd60003f25270 */
[----:B------:R-:W-:Y:S01]  /*00c0*/  VOTEU.ALL UP0, P0 ;  /* 0x00000000003f7886 */ /* 0x000fe20000000000 */
[----:B------:R-:W-:-:S04]  /*00d0*/  VOTEU.ALL UP1, P0 ;  /* 0x00000000003f7886 */ /* 0x000fc80000020000 */
[----:B------:R-:W0:Y:S01]  /*00e0*/  @!UP0 S2UR UR8, SR_CgaCtaId ;  /* 0x00000000000889c3 */ /* 0x000e220000008800 */
[----:B------:R-:W-:Y:S01]  /*00f0*/  @!UP0 UMOV UR6, 0x400 ;  /* 0x0000040000068882 */ /* 0x000fe20000000000 */
[----:B------:R-:W-:-:S04]  /*0100*/  @!UP0 UIADD3 UR4, -UR4, 0x100000, URZ ;  /* 0x0010000004048890 */ /* 0x000fc8000fffe13f */
[----:B------:R-:W-:Y:S02]  /*0110*/  @!UP0 USHF.L.U32 UR5, UR4, 0xb, URZ ;  /* 0x0000000b04058899 */ /* 0x000fe4000800063f */
[----:B------:R-:W-:Y:S02]  /*0120*/  @!UP0 USHF.L.U32 UR4, UR4, 0x1, URZ ;  /* 0x0000000104048899 */ /* 0x000fe4000800063f */
[----:B0-----:R-:W-:Y:S02]  /*0130*/  @!UP0 ULEA UR8, UR8, UR6, 0x18 ;  /* 0x0000000608088291 */ /* 0x001fe4000f8ec03f */
[----:B------:R-:W-:-:S04]  /*0140*/  @!UP0 UIADD3 UR6, -UR7, 0x100000, URZ ;  /* 0x0010000007068890 */ /* 0x000fc8000fffe13f */
[----:B------:R-:W-:Y:S02]  /*0150*/  @!UP0 USHF.L.U32 UR7, UR6, 0xb, URZ ;  /* 0x0000000b06078899 */ /* 0x000fe4000800063f */
[----:B------:R-:W-:Y:S01]  /*0160*/  @!UP0 USHF.L.U32 UR6, UR6, 0x1, URZ ;  /* 0x0000000106068899 */ /* 0x000fe2000800063f */
[----:B------:R-:W-:-:S05]  /*0170*/  VOTEU.ALL UP0, P0 ;  /* 0x00000000003f7886 */ /* 0x000fca0000000000 */
[----:B------:R1:W0:Y:S06]  /*0180*/  @!UP0 SYNCS.EXCH.64 URZ, [UR8+0x38800], UR4 ;  /* 0x03880004083f85b2 */ /* 0x00022c0008000100 */
[----:B------:R1:W3:Y:S02]  /*0190*/  @!UP1 SYNCS.EXCH.64 URZ, [UR8+0x38820], UR6 ;  /* 0x03882006083f95b2 */ /* 0x0002e40008000100 */
[----:B-12---:R-:W-:Y:S05]  /*01a0*/  @P1 BRA `(.L_x_0) ;  /* 0x0000000000481947 */ /* 0x006fea0003800000 */
[----:B------:R-:W1:Y:S01]  /*01b0*/  S2UR UR5, SR_CgaCtaId ;  /* 0x00000000000579c3 */ /* 0x000e620000008800 */
[----:B------:R-:W-:Y:S01]  /*01c0*/  UMOV UR4, 0x400 ;  /* 0x0000040000047882 */ /* 0x000fe20000000000 */
[----:B------:R-:W-:Y:S01]  /*01d0*/  UMOV UR6, 0x80 ;  /* 0x0000008000067882 */ /* 0x000fe20000000000 */
[----:B------:R-:W-:Y:S01]  /*01e0*/  UMOV UR7, 0x100 ;  /* 0x0000010000077882 */ /* 0x000fe20000000000 */
[----:B------:R-:W-:Y:S01]  /*01f0*/  ELECT P0, URZ, PT ;  /* 0x00000000003f782f */ /* 0x000fe20003800000 */
[----:B-1----:R-:W-:Y:S02]  /*0200*/  ULEA UR8, UR5, UR4, 0x18 ;  /* 0x0000000405087291 */ /* 0x002fe4000f8ec03f */
[----:B------:R-:W-:-:S04]  /*0210*/  UIADD3 UR4, -UR6, 0x100000, URZ ;  /* 0x0010000006047890 */ /* 0x000fc8000fffe13f */
[----:B------:R-:W-:Y:S02]  /*0220*/  USHF.L.U32 UR5, UR4, 0xb, URZ ;  /* 0x0000000b04057899 */ /* 0x000fe4000800063f */
[----:B------:R-:W-:Y:S02]  /*0230*/  USHF.L.U32 UR4, UR4, 0x1, URZ ;  /* 0x0000000104047899 */ /* 0x000fe4000800063f */
[----:B------:R-:W-:-:S04]  /*0240*/  UIADD3 UR6, -UR7, 0x100000, URZ ;  /* 0x0010000007067890 */ /* 0x000fc8000fffe13f */
[----:B------:R-:W-:Y:S02]  /*0250*/  USHF.L.U32 UR7, UR6, 0xb, URZ ;  /* 0x0000000b06077899 */ /* 0x000fe4000800063f */
[----:B------:R-:W-:Y:S01]  /*0260*/  USHF.L.U32 UR6, UR6, 0x1, URZ ;  /* 0x0000000106067899 */ /* 0x000fe2000800063f */
[----:B------:R-:W1:Y:S03]  /*0270*/  FENCE.VIEW.ASYNC.S ;  /* 0x00000000000073c6 */ /* 0x000e660000000000 */
[----:B-1----:R1:W2:Y:S08]  /*0280*/  SYNCS.EXCH.64 URZ, [UR8+0x38830], UR4 ;  /* 0x03883004083f75b2 */ /* 0x0022b00008000100 */
[----:B------:R1:W4:Y:S01]  /*0290*/  SYNCS.EXCH.64 URZ, [UR8+0x38840], UR6 ;  /* 0x03884006083f75b2 */ /* 0x0003220008000100 */
[----:B------:R1:W0:Y:S01]  /*02a0*/  SYNCS.EXCH.64 URZ, [UR8+0x38838], UR4 ;  /* 0x03883804083f75b2 */ /* 0x0002220008000100 */
[----:B------:R1:W0:Y:S01]  /*02b0*/  SYNCS.EXCH.64 URZ, [UR8+0x38848], UR6 ;  /* 0x03884806083f75b2 */ /* 0x0002220008000100 */
[----:B------:R-:W-:Y:S01]  /*02c0*/  NOP ;  /* 0x0000000000007918 */ /* 0x000fe20000000000 */
.L_x_0:
[----:B------:R-:W5:Y:S01]  /*02d0*/  SHFL.IDX PT, R2, R0, RZ, 0x1f ;  /* 0x00001fff00027589 */ /* 0x000f6200000e0000 */
[----:B------:R-:W-:Y:S01]  /*02e0*/  NOP ;  /* 0x0000000000007918 */ /* 0x000fe20000000000 */
[----:B-----5:R-:W-:-:S13]  /*02f0*/  ISETP.NE.AND P0, PT, R2, RZ, PT ;  /* 0x000000ff0200720c */ /* 0x020fda0003f05270 */
[----:B------:R-:W-:Y:S05]  /*0300*/  @P0 BRA `(.L_x_1) ;  /* 0x0000000000480947 */ /* 0x000fea0003800000 */
[----:B-1----:R-:W1:Y:S01]  /*0310*/  S2UR UR5, SR_CgaCtaId ;  /* 0x00000000000579c3 */ /* 0x002e620000008800 */
        /* <DEDUP_REMOVED lines=12> */
[----:B-1----:R1:W0:Y:S08]  /*03e0*/  SYNCS.EXCH.64 URZ, [UR8+0x38850], UR4 ;  /* 0x03885004083f75b2 */ /* 0x0022300008000100 */
[----:B------:R1:W0:Y:S01]  /*03f0*/  SYNCS.EXCH.64 URZ, [UR8+0x38860], UR6 ;  /* 0x03886006083f75b2 */ /* 0x0002220008000100 */
[----:B------:R1:W0:Y:S01]  /*0400*/  SYNCS.EXCH.64 URZ, [UR8+0x38858], UR4 ;  /* 0x03885804083f75b2 */ /* 0x0002220008000100 */
[----:B------:R1:W0:Y:S01]  /*0410*/  SYNCS.EXCH.64 URZ, [UR8+0x38868], UR6 ;  /* 0x03886806083f75b2 */ /* 0x0002220008000100 */
[----:B------:R-:W-:Y:S01]  /*0420*/  NOP ;  /* 0x0000000000007918 */ /* 0x000fe20000000000 */
.L_x_1:
[----:B------:R-:W5:Y:S01]  /*0430*/  SHFL.IDX PT, R2, R0, RZ, 0x1f ;  /* 0x00001fff00027589 */ /* 0x000f6200000e0000 */
[----:B------:R-:W-:Y:S01]  /*0440*/  NOP ;  /* 0x0000000000007918 */ /* 0x000fe20000000000 */
[----:B-----5:R-:W-:-:S13]  /*0450*/  ISETP.NE.AND P0, PT, R2, RZ, PT ;  /* 0x000000ff0200720c */ /* 0x020fda0003f05270 */
[----:B------:R-:W-:Y:S05]  /*0460*/  @P0 BRA `(.L_x_2) ;  /* 0x0000000000380947 */ /* 0x000fea0003800000 */
[----:B-1----:R-:W1:Y:S01]  /*0470*/  S2UR UR5, SR_CgaCtaId ;  /* 0x00000000000579c3 */ /* 0x002e620000008800 */
[----:B------:R-:W-:Y:S01]  /*0480*/  UMOV UR4, 0x400 ;  /* 0x0000040000047882 */ /* 0x000fe20000000000 */
[----:B------:R-:W-:Y:S01]  /*0490*/  UMOV UR7, 0x80 ;  /* 0x0000008000077882 */ /* 0x000fe20000000000 */
[----:B------:R-:W-:Y:S01]  /*04a0*/  ELECT P0, URZ, PT ;  /* 0x00000000003f782f */ /* 0x000fe20003800000 */
[----:B-1----:R-:W-:Y:S02]  /*04b0*/  ULEA UR6, UR5, UR4, 0x18 ;  /* 0x0000000405067291 */ /* 0x002fe4000f8ec03f */
[----:B------:R-:W-:-:S04]  /*04c0*/  UIADD3 UR4, -UR7, 0x100000, URZ ;  /* 0x0010000007047890 */ /* 0x000fc8000fffe13f */
[----:B------:R-:W-:Y:S02]  /*04d0*/  USHF.L.U32 UR5, UR4, 0xb, URZ ;  /* 0x0000000b04057899 */ /* 0x000fe4000800063f */
[----:B------:R-:W-:Y:S01]  /*04e0*/  USHF.L.U32 UR4, UR4, 0x1, URZ ;  /* 0x0000000104047899 */ /* 0x000fe2000800063f */
[----:B------:R-:W1:Y:S11]  /*04f0*/  FENCE.VIEW.ASYNC.S ;  /* 0x00000000000073c6 */ /* 0x000e760000000000 */
[----:B-1----:R1:W0:Y:S01]  /*0500*/  SYNCS.EXCH.64 URZ, [UR6+0x38870], UR4 ;  /* 0x03887004063f75b2 */ /* 0x0022220008000100 */
[----:B------:R1:W0:Y:S01]  /*0510*/  SYNCS.EXCH.64 URZ, [UR6+0x38880], UR4 ;  /* 0x03888004063f75b2 */ /* 0x0002220008000100 */
[----:B------:R1:W0:Y:S01]  /*0520*/  SYNCS.EXCH.64 URZ, [UR6+0x38878], UR4 ;  /* 0x03887804063f75b2 */ /* 0x0002220008000100 */
[----:B------:R1:W0:Y:S01]  /*0530*/  SYNCS.EXCH.64 URZ, [UR6+0x38888], UR4 ;  /* 0x03888804063f75b2 */ /* 0x0002220008000100 */
[----:B------:R-:W-:Y:S01]  /*0540*/  NOP ;  /* 0x0000000000007918 */ /* 0x000fe20000000000 */
.L_x_2:
        /* <DEDUP_REMOVED lines=22> */
.L_x_3:
[----:B------:R-:W5:Y:S01]  /*06b0*/  SHFL.IDX PT, R2, R0, RZ, 0x1f ;  /* 0x00001fff00027589 */ /* 0x000f6200000e0000 */
[----:B------:R-:W-:Y:S01]  /*06c0*/  R2UR UR9, R3 ;  /* 0x00000000030972ca */ /* 0x000fe200000e0000 */
        /* <DEDUP_REMOVED lines=21> */
.L_x_4:
[----:B------:R-:W-:Y:S01]  /*0820*/  UISETP.NE.AND UP0, UPT, UR9, URZ, UPT ;  /* 0x0000003f0900728c */ /* 0x000fe2000bf05270 */
[----:B------:R-:W-:Y:S01]  /*0830*/  NOP ;  /* 0x0000000000007918 */ /* 0x000fe20000000000 */
[----:B------:R-:W-:Y:S01]  /*0840*/  UMOV UR36, 0x1 ;  /* 0x0000000100247882 */ /* 0x000fe20000000000 */
[----:B------:R-:W-:Y:S01]  /*0850*/  ULDC.64 UR46, c[0x0][0x208] ;  /* 0x00008200002e7ab9 */ /* 0x000fe20000000a00 */
[----:B------:R-:W-:Y:S01]  /*0860*/  USEL UR36, UR36, 0x2, !UP0 ;  /* 0x0000000224247887 */ /* 0x000fe2000c000000 */
[----:B------:R-:W-:Y:S01]  /*0870*/  BSSY B6, `(.L_x_5) ;  /* 0x0000eb6000067945 */ /* 0x000fe20003800000 */
[----:B0-234-:R-:W-:Y:S01]  /*0880*/  BAR.SYNC.DEFER_BLOCKING 0x0 ;  /* 0x0000000000007b1d */ /* 0x01dfe20000010000 */
[----:B------:R-:W-:-:S13]  /*0890*/  PLOP3.LUT P0, PT, PT, PT, UP0, 0x80, 0x0 ;  /* 0x000000000000781c */ /* 0x000fda0003f0f008 */
[----:B------:R-:W-:Y:S05]  /*08a0*/  @!P0 BRA `(.L_x_6) ;  /* 0x0000009c000c8947 */ /* 0x000fea0003800000 */
.L_x_7:
[----:B------:R-:W-:-:S08]  /*08b0*/  NOP ;  /* 0x0000000000007918 */ /* 0x000fd00000000000 */
[----:B------:R-:W0:Y:S02]  /*08c0*/  USETMAXREG.TRY_ALLOC.CTAPOOL UP0, 0xe8 ;  /* 0x000000e8000079c8 */ /* 0x000e240008000600 */
[----:B0-----:R-:W-:-:S13]  /*08d0*/  PLOP3.LUT P0, PT, PT, PT, UP0, 0x80, 0x0 ;  /* 0x000000000000781c */ /* 0x001fda0003f0f008 */
[----:B------:R-:W-:Y:S05]  /*08e0*/  @!P0 BRA `(.L_x_7) ;  /* 0xfffffffc00f08947 */ /* 0x000fea000383ffff */
[----:B-1----:R-:W0:Y:S01]  /*08f0*/  S2UR UR6, SR_CTAID.Y ;  /* 0x00000000000679c3 */ /* 0x002e220000002600 */
[----:B------:R-:W-:-:S07]  /*0900*/  ULDC UR8, c[0x0][0xc50] ;  /* 0x0003140000087ab9 */ /* 0x000fce0000000800 */
[----:B------:R-:W-:Y:S08]  /*0910*/  BAR.ARV 0x8, 0x180 ;  /* 0x0206000000007b1d */ /* 0x000ff00000002000 */
[----:B------:R-:W1:Y:S01]  /*0920*/  S2UR UR37, SR_CTAID.Z ;  /* 0x00000000002579c3 */ /* 0x000e620000002700 */
[----:B------:R-:W-:Y:S01]  /*0930*/  ISETP.NE.AND P0, PT, R16, 0x1, PT ;  /* 0x000000011000780c */ /* 0x000fe20003f05270 */
[----:B------:R-:W-:-:S11]  /*0940*/  UISETP.NE.AND UP0, UPT, UR8, 0x1, UPT ;  /* 0x000000010800788c */ /* 0x000fd6000bf05270 */
[----:B------:R-:W-:Y:S01]  /*0950*/  @UP0 ULDC UR4, c[0x0][0xc54] ;  /* 0x0003150000040ab9 */ /* 0x000fe20000000800 */
[----:B------:R-:W-:Y:S06]  /*0960*/  @!P0 BAR.ARV 0x9, 0x100 ;  /* 0x0244000000008b1d */ /* 0x000fec0000002000 */
[----:B0-----:R-:W-:Y:S01]  /*0970*/  UIMAD.WIDE.U32 UR4, UR6, UR4, URZ ;  /* 0x00000004060472a5 */ /* 0x001fe2000f8e003f */
[----:B------:R-:W-:Y:S01]  /*0980*/  @UP0 ULDC UR7, c[0x0][0xc58] ;  /* 0x0003160000070ab9 */ /* 0x000fe20000000800 */
[----:B------:R-:W-:Y:S01]  /*0990*/  UMOV UR42, UR6 ;  /* 0x00000006002a7c82 */ /* 0x000fe20008000000 */
[----:B-1----:R-:W-:Y:S01]  /*09a0*/  ISETP.LE.AND P0, PT, RZ, UR37, PT ;  /* 0x00000025ff007c0c */ /* 0x002fe2000bf03270 */
[----:B------:R-:W-:-:S04]  /*09b0*/  @UP0 USHF.R.U32.HI UR42, URZ, UR7, UR5 ;  /* 0x000000073f2a0299 */ /* 0x000fc80008011605 */
[----:B------:R-:W-:-:S04]  /*09c0*/  UIADD3 UR4, -UR42, URZ, URZ ;  /* 0x0000003f2a047290 */ /* 0x000fc8000fffe13f */
[----:B------:R-:W-:-:S04]  /*09d0*/  UIMAD UR8, UR8, UR4, UR6 ;  /* 0x00000004080872a4 */ /* 0x000fc8000f8e0206 */
[----:B------:R-:W-:Y:S08]  /*09e0*/  @!P0 BRA `(.L_x_8) ;  /* 0x000000e800788947 */ /* 0x000ff00003800000 */
[----:B------:R-:W-:Y:S01]  /*09f0*/  ULDC.64 UR4, c[0x0][0x990] ;  /* 0x0002640000047ab9 */ /* 0x000fe20000000a00 */
[----:B------:R-:W-:Y:S01]  /*0a00*/  ULDC.64 UR6, c[0x0][0x998] ;  /* 0x0002660000067ab9 */ /* 0x000fe20000000a00 */
[----:B------:R-:W-:Y:S01]  /*0a10*/  UISETP.NE.U32.AND UP0, UPT, UR4, URZ, UPT ;  /* 0x0000003f0400728c */ /* 0x000fe2000bf05070 */
[----:B------:R-:W-:Y:S01]  /*0a20*/  IMAD.MOV.U32 R0, RZ, RZ, 0x3f800000 ;  /* 0x3f800000ff007424 */ /* 0x000fe200078e00ff */
[----:B------:R-:W-:Y:S01]  /*0a30*/  UISETP.NE.U32.AND UP1, UPT, UR6, URZ, UPT ;  /* 0x0000003f0600728c */ /* 0x000fe2000bf25070 */
[----:B------:R-:W-:Y:S01]  /*0a40*/  IMAD.MOV.U32 R5, RZ, RZ, 0x3f800000 ;  /* 0x3f800000ff057424 */ /* 0x000fe200078e00ff */
[----:B------:R-:W-:Y:S02]  /*0a50*/  UISETP.NE.AND.EX UP0, UPT, UR5, URZ, UPT, UP0 ;  /* 0x0000003f0500728c */ /* 0x000fe4000bf05300 */
[----:B------:R-:W-:Y:S02]  /*0a60*/  UISETP.NE.AND.EX UP1, UPT, UR7, URZ, UPT, UP1 ;  /* 0x0000003f0700728c */ /* 0x000fe4000bf25310 */
[----:B------:R-:W-:-:S02]  /*0a70*/  USHF.R.S32.HI UR38, URZ, 0x1f, UR37 ;  /* 0x0000001f3f267899 */ /* 0x000fc40008011425 */
[----:B------:R-:W-:Y:S01]  /*0a80*/  PLOP3.LUT P0, PT, PT, PT, UP0, 0x80, 0x0 ;  /* 0x000000000000781c */ /* 0x000fe20003f0f008 */
[----:B------:R-:W-:Y:S01]  /*0a90*/  ULDC UR45, c[0x0][0x424] ;  /* 0x00010900002d7ab9 */ /* 0x000fe20000000800 */
[----:B------:R-:W-:-:S03]  /*0aa0*/  PLOP3.LUT P1, PT, PT, PT, UP1, 0x80, 0x0 ;  /* 0x000000000000781c */ /* 0x000fc60003f2f018 */
[----:B------:R-:W-:Y:S02]  /*0ab0*/  @UP0 ULDC.64 UR12, c[0x0][0x9a8] ;  /* 0x00026a00000c0ab9 */ /* 0x000fe40000000a00 */
[----:B------:R-:W-:Y:S01]  /*0ac0*/  @UP1 ULDC.64 UR16, c[0x0][0x9b8] ;  /* 0x00026e0000101ab9 */ /* 0x000fe20000000a00 */
[----:B------:R-:W-:Y:S02]  /*0ad0*/  @UP0 UIMAD UR9, UR38, UR12, URZ ;  /* 0x0000000c260902a4 */ /* 0x000fe4000f8e023f */
[----:B------:R-:W-:Y:S02]  /*0ae0*/  @UP1 UIMAD UR15, UR38, UR16, URZ ;  /* 0x00000010260f12a4 */ /* 0x000fe4000f8e023f */
[----:B------:R-:W-:Y:S02]  /*0af0*/  @UP0 UIMAD UR14, UR37, UR13, UR9 ;  /* 0x0000000d250e02a4 */ /* 0x000fe4000f8e0209 */
[----:B------:R-:W-:Y:S02]  /*0b00*/  @UP0 UIMAD.WIDE.U32 UR10, UR37, UR12, URZ ;  /* 0x0000000c250a02a5 */ /* 0x000fe4000f8e003f */
[----:B------:R-:W-:-:S02]  /*0b10*/  @UP0 USHF.R.S32.HI UR9, URZ, 0x1f, UR42 ;  /* 0x0000001f3f090899 */ /* 0x000fc4000801142a */
[----:B------:R-:W-:Y:S02]  /*0b20*/  @UP1 UIMAD.WIDE.U32 UR12, UR37, UR16, URZ ;  /* 0x00000010250c12a5 */ /* 0x000fe4000f8e003f */
[----:B------:R-:W-:Y:S02]  /*0b30*/  @UP1 UIMAD UR15, UR37, UR17, UR15 ;  /* 0x00000011250f12a4 */ /* 0x000fe4000f8e020f */
[----:B------:R-:W-:Y:S01]  /*0b40*/  @UP1 USHF.R.S32.HI UR20, URZ, 0x1f, UR42 ;  /* 0x0000001f3f141899 */ /* 0x000fe2000801142a */
[----:B------:R-:W-:Y:S01]  /*0b50*/  @UP0 ULDC.64 UR16, c[0x0][0x9b0] ;  /* 0x00026c0000100ab9 */ /* 0x000fe20000000a00 */
[----:B------:R-:W-:Y:S01]  /*0b60*/  @UP1 ULDC.64 UR18, c[0x0][0x9c0] ;  /* 0x0002700000121ab9 */ /* 0x000fe20000000a00 */
[----:B------:R-:W-:Y:S02]  /*0b70*/  @UP0 UIMAD UR9, UR9, UR16, URZ ;  /* 0x00000010090902a4 */ /* 0x000fe4000f8e023f */
[----:B------:R-:W-:Y:S02]  /*0b80*/  @UP0 UIADD3 UR11, UR11, UR14, URZ ;  /* 0x0000000e0b0b0290 */ /* 0x000fe4000fffe03f */
[----:B------:R-:W-:-:S02]  /*0b90*/  @UP1 UIMAD UR14, UR20, UR18, URZ ;  /* 0x00000012140e12a4 */ /* 0x000fc4000f8e023f */
[----:B------:R-:W-:Y:S02]  /*0ba0*/  @UP1 UIADD3 UR13, UR13, UR15, URZ ;  /* 0x0000000f0d0d1290 */ /* 0x000fe4000fffe03f */
[----:B------:R-:W-:Y:S02]  /*0bb0*/  @UP0 UIMAD UR9, UR42, UR17, UR9 ;  /* 0x000000112a0902a4 */ /* 0x000fe4000f8e0209 */
[----:B------:R-:W-:Y:S02]  /*0bc0*/  @UP0 UIMAD.WIDE.U32 UR10, UR42, UR16, UR10 ;  /* 0x000000102a0a02a5 */ /* 0x000fe4000f8e000a */
[----:B------:R-:W-:Y:S02]  /*0bd0*/  @UP1 UIMAD UR14, UR42, UR19, UR14 ;  /* 0x000000132a0e12a4 */ /* 0x000fe4000f8e020e */
[----:B------:R-:W-:Y:S02]  /*0be0*/  @UP1 UIMAD.WIDE.U32 UR12, UR42, UR18, UR12 ;  /* 0x000000122a0c12a5 */ /* 0x000fe4000f8e000c */
[----:B------:R-:W-:-:S02]  /*0bf0*/  @UP0 UIADD3 UR11, UR11, UR9, URZ ;  /* 0x000000090b0b0290 */ /* 0x000fc4000fffe03f */
[----:B------:R-:W-:Y:S02]  /*0c00*/  @UP1 UIADD3 UR9, UR13, UR14, URZ ;  /* 0x0000000e0d091290 */ /* 0x000fe4000fffe03f */
[----:B------:R-:W-:Y:S02]  /*0c10*/  @UP1 ULEA UR6, UP3, UR12, UR6, 0x2 ;  /* 0x000000060c061291 */ /* 0x000fe4000f86103f */
[----:B------:R-:W-:Y:S02]  /*0c20*/  @UP0 ULEA UR4, UP2, UR10, UR4, 0x2 ;  /* 0x000000040a040291 */ /* 0x000fe4000f84103f */
[----:B------:R-:W-:Y:S02]  /*0c30*/  @UP1 ULEA.HI.X UR7, UR12, UR7, UR9, 0x2, UP3 ;  /* 0x000000070c071291 */ /* 0x000fe400098f1409 */
[----:B------:R-:W-:Y:S01]  /*0c40*/  IMAD.U32 R6, RZ, RZ, UR6 ;  /* 0x00000006ff067e24 */ /* 0x000fe2000f8e00ff */
[----:B------:R-:W-:Y:S01]  /*0c50*/  @UP0 ULEA.HI.X UR5, UR10, UR5, UR11, 0x2, UP2 ;  /* 0x000000050a050291 */ /* 0x000fe200090f140b */
[----:B------:R-:W-:-:S02]  /*0c60*/  IMAD.U32 R2, RZ, RZ, UR4 ;  /* 0x00000004ff027e24 */ /* 0x000fc4000f8e00ff */
[----:B------:R-:W-:-:S03]  /*0c70*/  IMAD.U32 R7, RZ, RZ, UR7 ;  /* 0x00000007ff077e24 */ /* 0x000fc6000f8e00ff */
[----:B------:R-:W-:Y:S01]  /*0c80*/  IMAD.U32 R3, RZ, RZ, UR5 ;  /* 0x00000005ff037e24 */ /* 0x000fe2000f8e00ff */
[----:B------:R-:W-:Y:S01]  /*0c90*/  ULDC.64 UR4, c[0x0][0x418] ;  /* 0x0001060000047ab9 */ /* 0x000fe20000000a00 */
[----:B------:R0:W5:Y:S01]  /*0ca0*/  @P1 LDG.E R0, desc[UR46][R6.64] ;  /* 0x0000002e06001981 */ /* 0x000162000c1e1900 */
[----:B------:R-:W-:-:S03]  /*0cb0*/  UISETP.NE.U32.AND UP0, UPT, UR4, URZ, UPT ;  /* 0x0000003f0400728c */ /* 0x000fc6000bf05070 */
[----:B------:R-:W-:Y:S01]  /*0cc0*/  ULDC UR4, c[0x0][0x2f0] ;  /* 0x0000bc0000047ab9 */ /* 0x000fe20000000800 */
[----:B------:R-:W-:Y:S01]  /*0cd0*/  UISETP.NE.AND.EX UP0, UPT, UR5, URZ, UPT, UP0 ;  /* 0x0000003f0500728c */ /* 0x000fe2000bf05300 */
[----:B------:R0:W5:Y:S03]  /*0ce0*/  @P0 LDG.E R5, desc[UR46][R2.64] ;  /* 0x0000002e02050981 */ /* 0x000166000c1e1900 */
[----:B------:R-:W-:-:S04]  /*0cf0*/  USEL UR45, UR45, 0x1, UP0 ;  /* 0x000000012d2d7887 */ /* 0x000fc80008000000 */
[----:B------:R-:W-:-:S04]  /*0d00*/  UIMAD UR45, UR45, UR4, URZ ;  /* 0x000000042d2d72a4 */ /* 0x000fc8000f8e023f */
[----:B------:R-:W-:Y:S02]  /*0d10*/  UISETP.GE.AND UP0, UPT, UR45, 0x1, UPT ;  /* 0x000000012d00788c */ /* 0x000fe4000bf06270 */
[----:B------:R-:W-:-:S04]  /*0d20*/  UIADD3 UR4, UR45, 0x7f, URZ ;  /* 0x0000007f2d047890 */ /* 0x000fc8000fffe03f */
[----:B------:R-:W-:Y:S01]  /*0d30*/  PLOP3.LUT P0, PT, PT, PT, UP0, 0x80, 0x0 ;  /* 0x000000000000781c */ /* 0x000fe20003f0f008 */
[----:B------:R-:W-:-:S04]  /*0d40*/  USHF.R.S32.HI UR5, URZ, 0x1f, UR4 ;  /* 0x0000001f3f057899 */ /* 0x000fc80008011404 */
[----:B------:R-:W-:Y:S02]  /*0d50*/  ULEA.HI UR5, UR5, UR4, URZ, 0x7 ;  /* 0x0000000405057291 */ /* 0x000fe4000f8f383f */
[----:B------:R-:W-:Y:S01]  /*0d60*/  ULOP3.LUT UR39, UR8, 0xffff, URZ, 0xc0, !UPT ;  /* 0x0000ffff08277892 */ /* 0x000fe2000f8ec03f */
[----:B------:R-:W-:Y:S01]  /*0d70*/  UMOV UR4, URZ ;  /* 0x0000003f00047c82 */ /* 0x000fe20008000000 */
[----:B------:R-:W-:-:S04]  /*0d80*/  USHF.R.S32.HI UR6, URZ, 0x7, UR5 ;  /* 0x000000073f067899 */ /* 0x000fc80008011405 */
[----:B0-----:R-:W-:Y:S08]  /*0d90*/  @!P0 BRA `(.L_x_9) ;  /* 0x0000000000908947 */ /* 0x001ff00003800000 */
[----:B------:R-:W-:Y:S01]  /*0da0*/  USHF.R.U32.HI UR8, URZ, 0x10, UR8 ;  /* 0x000000103f087899 */ /* 0x000fe20008011608 */
[----:B------:R-:W-:-:S03]  /*0db0*/  UMOV UR4, URZ ;  /* 0x0000003f00047c82 */ /* 0x000fc60008000000 */
[----:B------:R-:W-:-:S11]  /*0dc0*/  UISETP.NE.AND UP0, UPT, UR8, URZ, UPT ;  /* 0x0000003f0800728c */ /* 0x000fd6000bf05270 */
[----:B------:R-:W-:Y:S02]  /*0dd0*/  @!UP0 ULDC UR8, c[0x0][0x9f0] ;  /* 0x00027c0000088ab9 */ /* 0x000fe40000000800 */
[----:B------:R-:W-:Y:S01]  /*0de0*/  IMAD.U32 R4, RZ, RZ, UR8 ;  /* 0x00000008ff047e24 */ /* 0x000fe2000f8e00ff */
[----:B------:R-:W-:-:S04]  /*0df0*/  UIADD3 UR7, UR6, -0x1, UR8 ;  /* 0xffffffff06077890 */ /* 0x000fc8000fffe008 */
[-C--:B------:R-:W-:Y:S02]  /*0e00*/  IABS R2, R4.reuse ;  /* 0x0000000400027213 */ /* 0x080fe40000000000 */
[----:B------:R-:W-:Y:S01]  /*0e10*/  IMAD.U32 R6, RZ, RZ, UR7 ;  /* 0x00000007ff067e24 */ /* 0x000fe2000f8e00ff */
[----:B------:R-:W-:Y:S01]  /*0e20*/  IABS R7, R4 ;  /* 0x0000000400077213 */ /* 0x000fe20000000000 */
[----:B------:R-:W-:Y:S01]  /*0e30*/  ULOP3.LUT UR7, UR7, UR8, URZ, 0x3c, !UPT ;  /* 0x0000000807077292 */ /* 0x000fe2000f8e3c3f */
[----:B------:R-:W-:Y:S02]  /*0e40*/  R2UR UR11, R2 ;  /* 0x00000000020b72ca */ /* 0x000fe400000e0000 */
[----:B------:R-:W-:-:S05]  /*0e50*/  IABS R6, R6 ;  /* 0x0000000600067213 */ /* 0x000fca0000000000 */
[----:B------:R-:W-:-:S05]  /*0e60*/  IMAD.MOV.U32 R4, RZ, RZ, R6 ;  /* 0x000000ffff047224 */ /* 0x000fca00078e0006 */
[----:B------:R-:W-:Y:S01]  /*0e70*/  R2UR UR10, R4 ;  /* 0x00000000040a72ca */ /* 0x000fe200000e0000 */
[----:B------:R-:W0:Y:S08]  /*0e80*/  I2F.RP R2, UR11 ;  /* 0x0000000b00027d06 */ /* 0x000e300008209400 */
[----:B0-----:R-:W0:Y:S02]  /*0e90*/  MUFU.RCP R2, R2 ;  /* 0x0000000200027308 */ /* 0x001e240000001000 */
[----:B0-----:R-:W-:-:S02]  /*0ea0*/  VIADD R3, R2, 0xffffffe ;  /* 0x0ffffffe02037836 */ /* 0x001fc40000000000 */
[----:B------:R-:W-:-:S04]  /*0eb0*/  IMAD.MOV R2, RZ, RZ, -R7 ;  /* 0x000000ffff027224 */ /* 0x000fc800078e0a07 */
[----:B------:R-:W0:Y:S02]  /*0ec0*/  F2I.FTZ.U32.TRUNC.NTZ R3, R3 ;  /* 0x0000000300037305 */ /* 0x000e24000021f000 */
[----:B0-----:R-:W-:-:S13]  /*0ed0*/  R2UR UR5, R3 ;  /* 0x00000000030572ca */ /* 0x001fda00000e0000 */
[----:B------:R-:W-:-:S04]  /*0ee0*/  UIADD3 UR9, URZ, -UR5, URZ ;  /* 0x800000053f097290 */ /* 0x000fc8000fffe03f */
[----:B------:R-:W-:-:S04]  /*0ef0*/  UIMAD UR9, UR9, UR11, URZ ;  /* 0x0000000b090972a4 */ /* 0x000fc8000f8e023f */
[----:B------:R-:W-:-:S03]  /*0f00*/  UIMAD.WIDE.U32 UR4, UR5, UR9, UR4 ;  /* 0x00000009050472a5 */ /* 0x000fc6000f8e0004 */
[----:B------:R-:W-:Y:S01]  /*0f10*/  R2UR UR9, R2 ;  /* 0x00000000020972ca */ /* 0x000fe200000e0000 */
[----:B------:R-:W-:-:S12]  /*0f20*/  UIMAD.WIDE.U32 UR4, UR5, UR10, URZ ;  /* 0x0000000a050472a5 */ /* 0x000fd8000f8e003f */
[----:B------:R-:W-:-:S04]  /*0f30*/  UIMAD UR4, UR5, UR9, UR10 ;  /* 0x00000009050472a4 */ /* 0x000fc8000f8e020a */
[----:B------:R-:W-:-:S11]  /*0f40*/  UISETP.GT.U32.AND UP1, UPT, UR11, UR4, UPT ;  /* 0x000000040b00728c */ /* 0x000fd6000bf24070 */
[----:B------:R-:W-:Y:S02]  /*0f50*/  @!UP1 UIADD3 UR4, UR4, -UR11, URZ ;  /* 0x8000000b04049290 */ /* 0x000fe4000fffe03f */
[----:B------:R-:W-:Y:S02]  /*0f60*/  @!UP1 UIADD3 UR5, UR5, 0x1, URZ ;  /* 0x0000000105059890 */ /* 0x000fe4000fffe03f */
[----:B------:R-:W-:Y:S02]  /*0f70*/  UISETP.GE.U32.AND UP0, UPT, UR4, UR11, UPT ;  /* 0x0000000b0400728c */ /* 0x000fe4000bf06070 */
[----:B------:R-:W-:-:S09]  /*0f80*/  UISETP.GE.AND UP1, UPT, UR7, URZ, UPT ;  /* 0x0000003f0700728c */ /* 0x000fd2000bf26270 */
[----:B------:R-:W-:Y:S02]  /*0f90*/  @UP0 UIADD3 UR5, UR5, 0x1, URZ ;  /* 0x0000000105050890 */ /* 0x000fe4000fffe03f */
[----:B------:R-:W-:-:S05]  /*0fa0*/  UISETP.NE.AND UP0, UPT, UR8, URZ, UPT ;  /* 0x0000003f0800728c */ /* 0x000fca000bf05270 */
[----:B------:R-:W-:Y:S02]  /*0fb0*/  UMOV UR4, UR5 ;  /* 0x0000000500047c82 */ /* 0x000fe40008000000 */
[----:B------:R-:W-:-:S04]  /*0fc0*/  @!UP1 UIADD3 UR4, -UR4, URZ, URZ ;  /* 0x0000003f04049290 */ /* 0x000fc8000fffe13f */
[----:B------:R-:W-:-:S12]  /*0fd0*/  @!UP0 ULOP3.LUT UR4, URZ, UR8, URZ, 0x33, !UPT ;  /* 0x000000083f048292 */ /* 0x000fd8000f8e333f */
.L_x_9:
[----:B------:R-:W-:Y:S01]  /*0fe0*/  UIMAD UR39, UR39, UR4, URZ ;  /* 0x00000004272772a4 */ /* 0x000fe2000f8e023f */
[----:B------:R-:W-:Y:S02]  /*0ff0*/  IMAD.U32 R2, RZ, RZ, UR6 ;  /* 0x00000006ff027e24 */ /* 0x000fe4000f8e00ff */
[----:B-----5:R-:W-:Y:S01]  /*1000*/  FMUL.FTZ R0, R5, R0 ;  /* 0x0000000005007220 */ /* 0x020fe20000410000 */
[----:B------:R-:W-:Y:S01]  /*1010*/  IMAD.U32 R3, RZ, RZ, UR4 ;  /* 0x00000004ff037e24 */ /* 0x000fe2000f8e00ff */
[----:B------:R-:W-:Y:S01]  /*1020*/  ULDC UR4, c[0x0][0x988] ;  /* 0x0002620000047ab9 */ /* 0x000fe20000000800 */
[----:B------:R-:W-:Y:S02]  /*1030*/  VIADD R19, R19, 0xffffff80 ;  /* 0xffffff8013137836 */ /* 0x000fe40000000000 */
[----:B------:R-:W-:Y:S01]  /*1040*/  FMUL.FTZ R0, R0, UR4 ;  /* 0x0000000400007c20 */ /* 0x000fe20008410000 */
[----:B------:R-:W-:Y:S02]  /*1050*/  PLOP3.LUT P0, PT, PT, PT, PT, 0x80, 0x0 ;  /* 0x000000000000781c */ /* 0x000fe40003f0f070 */
[----:B------:R-:W-:-:S02]  /*1060*/  CS2R R28, SRZ ;  /* 0x00000000001c7805 */ /* 0x000fc4000001ff00 */
[----:B------:R-:W-:Y:S02]  /*1070*/  VIADDMNMX R2, R3, UR39, R2, PT ;  /* 0x0000002703027c46 */ /* 0x000fe4000b800102 */
[----:B------:R-:W-:Y:S02]  /*1080*/  CS2R R24, SRZ ;  /* 0x0000000000187805 */ /* 0x000fe4000001ff00 */
[----:B------:R-:W-:Y:S01]  /*1090*/  R2UR UR40, R0 ;  /* 0x00000000002872ca */ /* 0x000fe200000e0000 */
[----:B------:R-:W-:Y:S01]  /*10a0*/  IMAD.MOV.U32 R0, RZ, RZ, RZ ;  /* 0x000000ffff007224 */ /* 0x000fe200078e00ff */
[----:B------:R-:W-:Y:S01]  /*10b0*/  R2UR UR44, R2 ;  /* 0x00000000022c72ca */ /* 0x000fe200000e0000 */
[----:B------:R-:W-:Y:S01]  /*10c0*/  IMAD.MOV.U32 R2, RZ, RZ, RZ ;  /* 0x000000ffff027224 */ /* 0x000fe200078e00ff */
[----:B------:R-:W-:Y:S01]  /*10d0*/  CS2R R26, SRZ ;  /* 0x00000000001a7805 */ /* 0x000fe2000001ff00 */
[----:B------:R-:W-:Y:S01]  /*10e0*/  IMAD.MOV.U32 R6, RZ, RZ, RZ ;  /* 0x000000ffff067224 */ /* 0x000fe200078e00ff */
[----:B------:R-:W-:Y:S01]  /*10f0*/  CS2R R36, SRZ ;  /* 0x0000000000247805 */ /* 0x000fe2000001ff00 */
[----:B------:R-:W-:Y:S01]  /*1100*/  IMAD.MOV.U32 R31, RZ, RZ, RZ ;  /* 0x000000ffff1f7224 */ /* 0x000fe200078e00ff */
[----:B------:R-:W-:Y:S01]  /*1110*/  CS2R R32, SRZ ;  /* 0x0000000000207805 */ /* 0x000fe2000001ff00 */
[----:B------:R-:W-:Y:S01]  /*1120*/  IMAD.MOV.U32 R10, RZ, RZ, RZ ;  /* 0x000000ffff0a7224 */ /* 0x000fe200078e00ff */
[----:B------:R-:W-:Y:S01]  /*1130*/  CS2R R34, SRZ ;  /* 0x0000000000227805 */ /* 0x000fe2000001ff00 */
[----:B------:R-:W-:Y:S01]  /*1140*/  IMAD.MOV.U32 R39, RZ, RZ, RZ ;  /* 0x000000ffff277224 */ /* 0x000fe200078e00ff */
[----:B------:R-:W-:-:S02]  /*1150*/  CS2R R44, SRZ ;  /* 0x00000000002c7805 */ /* 0x000fc4000001ff00 */
[----:B------:R-:W-:Y:S02]  /*1160*/  CS2R R40, SRZ ;  /* 0x0000000000287805 */ /* 0x000fe4000001ff00 */
[----:B------:R-:W-:Y:S01]  /*1170*/  CS2R R46, SRZ ;  /* 0x00000000002e7805 */ /* 0x000fe2000001ff00 */
[----:B------:R-:W-:Y:S01]  /*1180*/  UISETP.GT.AND UP0, UPT, UR44, UR39, UPT ;  /* 0x000000272c00728c */ /* 0x000fe2000bf04270 */
[----:B------:R-:W-:Y:S02]  /*1190*/  CS2R R42, SRZ ;  /* 0x00000000002a7805 */ /* 0x000fe4000001ff00 */
[----:B------:R-:W-:Y:S02]  /*11a0*/  CS2R R52, SRZ ;  /* 0x0000000000347805 */ /* 0x000fe4000001ff00 */
[----:B------:R-:W-:Y:S02]  /*11b0*/  CS2R R48, SRZ ;  /* 0x0000000000307805 */ /* 0x000fe4000001ff00 */
[----:B------:R-:W-:-:S02]  /*11c0*/  CS2R R54, SRZ ;  /* 0x0000000000367805 */ /* 0x000fc4000001ff00 */
[----:B------:R-:W-:Y:S02]  /*11d0*/  CS2R R50, SRZ ;  /* 0x0000000000327805 */ /* 0x000fe4000001ff00 */
[----:B------:R-:W-:Y:S02]  /*11e0*/  PLOP3.LUT P1, PT, PT, PT, UP0, 0x80, 0x0 ;  /* 0x000000000000781c */ /* 0x000fe40003f2f008 */
[----:B------:R-:W-:Y:S02]  /*11f0*/  CS2R R60, SRZ ;  /* 0x00000000003c7805 */ /* 0x000fe4000001ff00 */
[----:B------:R-:W-:Y:S02]  /*1200*/  CS2R R56, SRZ ;  /* 0x0000000000387805 */ /* 0x000fe4000001ff00 */
[----:B------:R-:W-:Y:S02]  /*1210*/  CS2R R62, SRZ ;  /* 0x00000000003e7805 */ /* 0x000fe4000001ff00 */
[----:B------:R-:W-:-:S02]  /*1220*/  CS2R R58, SRZ ;  /* 0x00000000003a7805 */ /* 0x000fc4000001ff00 */
[----:B------:R-:W-:Y:S02]  /*1230*/  CS2R R68, SRZ ;  /* 0x0000000000447805 */ /* 0x000fe4000001ff00 */
[----:B------:R-:W-:Y:S02]  /*1240*/  CS2R R64, SRZ ;  /* 0x0000000000407805 */ /* 0x000fe4000001ff00 */
        /* <DEDUP_REMOVED lines=40> */
[----:B------:R-:W-:Y:S01]  /*14d0*/  CS2R R150, SRZ ;  /* 0x0000000000967805 */ /* 0x000fe2000001ff00 */
[----:B------:R-:W-:Y:S02]  /*14e0*/  IMAD.MOV.U32 R8, RZ, RZ, RZ ;  /* 0x000000ffff087224 */ /* 0x000fe400078e00ff */
[----:B------:R-:W-:Y:S01]  /*14f0*/  IMAD.MOV.U32 R147, RZ, RZ, RZ ;  /* 0x000000ffff937224 */ /* 0x000fe200078e00ff */
[----:B------:R-:W-:Y:S06]  /*1500*/  @!P1 BRA `(.L_x_10) ;  /* 0x00000050009c9947 */ /* 0x000fec0003800000 */
[----:B------:R-:W-:Y:S01]  /*1510*/  SHF.R.S32.HI R0, RZ, 0x1f, R19 ;  /* 0x0000001fff007819 */ /* 0x000fe20000011413 */
[----:B------:R-:W0:Y:S01]  /*1520*/  S2UR UR43, SR_CgaCtaId ;  /* 0x00000000002b79c3 */ /* 0x000e220000008800 */
[----:B------:R-:W-:Y:S02]  /*1530*/  UMOV UR41, 0x400 ;  /* 0x0000040000297882 */ /* 0x000fe40000000000 */
[----:B------:R-:W-:-:S04]  /*1540*/  LEA.HI R17, R0, R19, RZ, 0x7 ;  /* 0x0000001300117211 */ /* 0x000fc800078f38ff */
[----:B------:R-:W-:-:S06]  /*1550*/  SHF.R.S32.HI R0, RZ, 0x7, R17 ;  /* 0x00000007ff007819 */ /* 0x000fcc0000011411 */
[----:B------:R-:W1:Y:S01]  /*1560*/  SHFL.IDX PT, R0, R0, RZ, 0x1f ;  /* 0x00001fff00007589 */ /* 0x000e6200000e0000 */
[----:B0-----:R-:W-:-:S04]  /*1570*/  ULEA UR41, UR43, UR41, 0x18 ;  /* 0x000000292b297291 */ /* 0x001fc8000f8ec03f */
[----:B------:R-:W-:-:S04]  /*1580*/  UIADD3 UR6, UR41, 0x20400, URZ ;  /* 0x0002040029067890 */ /* 0x000fc8000fffe03f */
[----:B------:R-:W-:Y:S01]  /*1590*/  ULOP3.LUT UP0, URZ, UR6, 0x3ff, URZ, 0xc0, !UPT ;  /* 0x000003ff063f7892 */ /* 0x000fe2000f80c03f */
[----:B-1----:R-:W-:-:S05]  /*15a0*/  R2UR UR4, R0 ;  /* 0x00000000000472ca */ /* 0x002fca00000e0000 */
[----:B------:R-:W-:-:S08]  /*15b0*/  PLOP3.LUT P0, PT, PT, PT, UP0, 0x80, 0x0 ;  /* 0x000000000000781c */ /* 0x000fd00003f0f008 */
[----:B------:R-:W-:-:S04]  /*15c0*/  ULEA.HI UR5, UR4, UR4, URZ, 0x1 ;  /* 0x0000000404057291 */ /* 0x000fc8000f8f083f */
[----:B------:R-:W-:-:S04]  /*15d0*/  ULOP3.LUT UR5, UR5, 0x1e, URZ, 0xc0, !UPT ;  /* 0x0000001e05057892 */ /* 0x000fc8000f8ec03f */
[----:B------:R-:W-:-:S04]  /*15e0*/  UIADD3 UR5, UR4, -UR5, URZ ;  /* 0x8000000504057290 */ /* 0x000fc8000fffe03f */
[----:B------:R-:W-:-:S04]  /*15f0*/  ULEA UR5, UR5, UR6, 0xd ;  /* 0x0000000605057291 */ /* 0x000fc8000f8e683f */
[----:B------:R-:W-:-:S04]  /*1600*/  USHF.R.U32.HI UR5, URZ, 0x4, UR5 ;  /* 0x000000043f057899 */ /* 0x000fc80008011605 */
[----:B------:R-:W-:Y:S01]  /*1610*/  ULOP3.LUT UR48, UR5, 0x3fff, URZ, 0xc0, !UPT ;  /* 0x00003fff05307892 */ /* 0x000fe2000f8ec03f */
[----:B------:R-:W-:Y:S11]  /*1620*/  @!P0 BRA `(.L_x_11) ;  /* 0x0000000000408947 */ /* 0x000ff60003800000 */
[----:B------:R-:W-:Y:S01]  /*1630*/  MOV R0, 0x0 ;  /* 0x0000000000007802 */ /* 0x000fe20000000f00 */
[----:B------:R-:W-:Y:S01]  /*1640*/  ULDC.64 UR4, c[0x4][0xc0] ;  /* 0x0100300000047ab9 */ /* 0x000fe20000000a00 */
[----:B------:R-:W-:Y:S01]  /*1650*/  ULDC.64 UR6, c[0x4][0x30] ;  /* 0x01000c0000067ab9 */ /* 0x000fe20000000a00 */
[----:B------:R-:W-:Y:S01]  /*1660*/  IMAD.U32 R4, RZ, RZ, UR4 ;  /* 0x00000004ff047e24 */ /* 0x000fe2000f8e00ff */
[----:B------:R0:W1:Y:S01]  /*1670*/  LDC.64 R2, c[0x4][R0] ;  /* 0x0100000000027b82 */ /* 0x0000620000000a00 */
[----:B------:R-:W-:Y:S01]  /*1680*/  IMAD.U32 R5, RZ, RZ, UR5 ;  /* 0x00000005ff057e24 */ /* 0x000fe2000f8e00ff */
[----:B------:R-:W-:Y:S01]  /*1690*/  ULDC.64 UR4, c[0x4][0xc8] ;  /* 0x0100320000047ab9 */ /* 0x000fe20000000a00 */
[----:B------:R-:W-:Y:S02]  /*16a0*/  IMAD.U32 R10, RZ, RZ, UR6 ;  /* 0x00000006ff0a7e24 */ /* 0x000fe4000f8e00ff */
[----:B------:R-:W-:Y:S02]  /*16b0*/  IMAD.U32 R6, RZ, RZ, UR4 ;  /* 0x00000004ff067e24 */ /* 0x000fe4000f8e00ff */
[----:B------:R-:W-:-:S02]  /*16c0*/  IMAD.U32 R7, RZ, RZ, UR5 ;  /* 0x00000005ff077e24 */ /* 0x000fc4000f8e00ff */
[----:B------:R-:W-:Y:S02]  /*16d0*/  IMAD.U32 R11, RZ, RZ, UR7 ;  /* 0x00000007ff0b7e24 */ /* 0x000fe4000f8e00ff */
[----:B------:R-:W-:Y:S02]  /*16e0*/  IMAD.MOV.U32 R8, RZ, RZ, 0x70 ;  /* 0x00000070ff087424 */ /* 0x000fe400078e00ff */
[----:B------:R-:W-:Y:S02]  /*16f0*/  IMAD.MOV.U32 R12, RZ, RZ, 0x1 ;  /* 0x00000001ff0c7424 */ /* 0x000fe400078e00ff */
[----:B0-----:R-:W-:-:S07]  /*1700*/  IMAD.MOV.U32 R13, RZ, RZ, RZ ;  /* 0x000000ffff0d7224 */ /* 0x001fce00078e00ff */
[----:B------:R-:W-:-:S07]  /*1710*/  LEPC R20, `(.L_x_11) ;  /* 0x000000001014794e */ /* 0x000fce0000000000 */
[----:B-1----:R-:W-:Y:S05]  /*1720*/  CALL.ABS.NOINC R2 ;  /* 0x0000000002007343 */ /* 0x002fea0003c00000 */
.L_x_11:
[----:B------:R-:W-:Y:S01]  /*1730*/  SHF.L.U32 R6, RZ, 0x1f, RZ ;  /* 0x0000001fff067819 */ /* 0x000fe200000006ff */
[----:B------:R-:W-:-:S03]  /*1740*/  VIADD R2, R16, 0x8 ;  /* 0x0000000810027836 */ /* 0x000fc60000000000 */
[----:B------:R-:W0:Y:S02]  /*1750*/  SYNCS.PHASECHK.TRANS64.TRYWAIT P0, [UR41+0x38800], R6 ;  /* 0x03880006ff0075a7 */ /* 0x000e240008000169 */
[----:B0-----:R-:W-:Y:S05]  /*1760*/  @!P0 BRA `(.L_x_12) ;  /* 0x000000dc00208947 */ /* 0x001fea0003800000 */
.L_x_96:
[----:B------:R-:W-:Y:S05]  /*1770*/  WARPSYNC.ALL ;  /* 0x0000000000007948 */ /* 0x000fea0003800000 */
[----:B------:R-:W-:Y:S01]  /*1780*/  ULOP3.LUT UR4, UR36, 0x1, URZ, 0xfc, !UPT ;  /* 0x0000000124047892 */ /* 0x000fe2000f8efc3f */
[----:B------:R1:W-:Y:S03]  /*1790*/  BAR.SYNC.DEFER_BLOCKING R2, 0x100 ;  /* 0x000400020000751d */ /* 0x0003e60000010000 */
[----:B------:R-:W-:-:S06]  /*17a0*/  UISETP.NE.AND UP0, UPT, UR4, 0x3, UPT ;  /* 0x000000030400788c */ /* 0x000fcc000bf05270 */
[----:B------:R-:W-:-:S13]  /*17b0*/  PLOP3.LUT P0, PT, PT, PT, UP0, 0x80, 0x0 ;  /* 0x000000000000781c */ /* 0x000fda0003f0f008 */
[----:B-1----:R-:W-:Y:S05]  /*17c0*/  @!P0 BRA `(.L_x_13) ;  /* 0x0000000000048947 */ /* 0x002fea0003800000 */
[----:B------:R-:W-:Y:S01]  /*17d0*/  BPT.TRAP 0x1 ;  /* 0x000000040000795c */ /* 0x000fe20000300000 */
.L_x_13:
[----:B------:R1:W2:Y:S01]  /*17e0*/  SYNCS.PHASECHK.TRANS64.TRYWAIT P1, [UR41+0x38830], R6 ;  /* 0x03883006ff0075a7 */ /* 0x0002a20008020169 */
[----:B------:R-:W-:Y:S05]  /*17f0*/  @!P0 BRA `(.L_x_14) ;  /* 0x0000000000048947 */ /* 0x000fea0003800000 */
[----:B------:R-:W-:Y:S01]  /*1800*/  BPT.TRAP 0x1 ;  /* 0x000000040000795c */ /* 0x000fe20000300000 */
.L_x_14:
[----:B--2---:R-:W-:Y:S05]  /*1810*/  @P1 BRA `(.L_x_15) ;  /* 0x0000000000081947 */ /* 0x004fea0003800000 */
[----:B------:R-:W2:Y:S02]  /*1820*/  SYNCS.PHASECHK.TRANS64.TRYWAIT P1, [UR41+0x38830], R6 ;  /* 0x03883006ff0075a7 */ /* 0x000ea40008020169 */
[----:B--2---:R-:W-:Y:S05]  /*1830*/  @!P1 BRA `(.L_x_16) ;  /* 0x000000dc00049947 */ /* 0x004fea0003800000 */
.L_x_15:
[----:B------:R-:W-:Y:S01]  /*1840*/  UIADD3 UR4, UR41, 0x28400, URZ ;  /* 0x0002840029047890 */ /* 0x000fe2000fffe03f */
[----:B------:R-:W-:Y:S01]  /*1850*/  WARPGROUP.ARRIVE ;  /* 0x00000000000079c5 */ /* 0x000fe20000000000 */
[----:B------:R-:W-:Y:S01]  /*1860*/  ULOP3.LUT UR28, UR48, 0x10000, URZ, 0xfc, !UPT ;  /* 0x00010000301c7892 */ /* 0x000fe2000f8efc3f */
[----:B------:R-:W-:Y:S01]  /*1870*/  IADD3 R0, -R16, 0xb, RZ ;  /* 0x0000000b10007810 */ /* 0x000fe20007ffe1ff */
[----:B------:R-:W-:Y:S01]  /*1880*/  USHF.R.U32.HI UR4, URZ, 0x4, UR4 ;  /* 0x000000043f047899 */ /* 0x000fe20008011604 */
[----:B------:R-:W-:Y:S01]  /*1890*/  UMOV UR29, 0x40000040 ;  /* 0x40000040001d7882 */ /* 0x000fe20000000000 */
[----:B------:R-:W-:Y:S02]  /*18a0*/  UMOV UR7, 0x40000040 ;  /* 0x4000004000077882 */ /* 0x000fe40000000000 */
[----:B------:R-:W-:Y:S01]  /*18b0*/  ULOP3.LUT UR4, UR4, 0x3fff, URZ, 0xc0, !UPT ;  /* 0x00003fff04047892 */ /* 0x000fe2000f8ec03f */
[----:B------:R-:W-:Y:S01]  /*18c0*/  UMOV UR5, UR29 ;  /* 0x0000001d00057c82 */ /* 0x000fe20008000000 */
[----:B------:R-:W-:-:S02]  /*18d0*/  UIADD3 UR24, UR28, 0x2, URZ ;  /* 0x000000021c187890 */ /* 0x000fc4000fffe03f */
[----:B------:R-:W-:Y:S01]  /*18e0*/  ULOP3.LUT UR48, UR4, 0x10000, URZ, 0xfc, !UPT ;  /* 0x0001000004307892 */ /* 0x000fe2000f8efc3f */
[----:B------:R-:W-:Y:S02]  /*18f0*/  UMOV UR25, 0x40000040 ;  /* 0x4000004000197882 */ /* 0x000fe40000000000 */
[----:B------:R-:W-:Y:S01]  /*1900*/  UMOV UR4, UR28 ;  /* 0x0000001c00047c82 */ /* 0x000fe20008000000 */
[----:B------:R-:W-:Y:S01]  /*1910*/  UIADD3 UR26, UR48, 0x2, URZ ;  /* 0x00000002301a7890 */ /* 0x000fe2000fffe03f */
[----:B------:R-:W-:Y:S02]  /*1920*/  UMOV UR27, 0x40000040 ;  /* 0x40000040001b7882 */ /* 0x000fe40000000000 */
[----:B------:R-:W-:Y:S01]  /*1930*/  UMOV UR6, UR48 ;  /* 0x0000003000067c82 */ /* 0x000fe20008000000 */
[----:B------:R-:W-:Y:S01]  /*1940*/  UIADD3 UR20, UR28, 0x4, URZ ;  /* 0x000000041c147890 */ /* 0x000fe2000fffe03f */
[----:B------:R-:W-:Y:S01]  /*1950*/  QGMMA.64x128x32.F32.E4M3.E4M3 R24, gdesc[UR4], RZ, !UPT, gsb0 ;  /* 0x01e00000041879f3 */ /* 0x000fe2000c0008ff */
[----:B------:R-:W-:Y:S01]  /*1960*/  UIADD3 UR22, UR48, 0x4, URZ ;  /* 0x0000000430167890 */ /* 0x000fe2000fffe03f */
[----:B------:R-:W-:Y:S01]  /*1970*/  UMOV UR21, 0x40000040 ;  /* 0x4000004000157882 */ /* 0x000fe20000000000 */
[----:B------:R-:W-:Y:S01]  /*1980*/  UMOV UR23, 0x40000040 ;  /* 0x4000004000177882 */ /* 0x000fe20000000000 */
[----:B------:R-:W-:-:S02]  /*1990*/  UIADD3 UR16, UR28, 0x6, URZ ;  /* 0x000000061c107890 */ /* 0x000fc4000fffe03f */
[----:B------:R-:W-:Y:S01]  /*19a0*/  UIADD3 UR18, UR48, 0x6, URZ ;  /* 0x0000000630127890 */ /* 0x000fe2000fffe03f */
[----:B------:R-:W-:Y:S01]  /*19b0*/  UMOV UR17, 0x40000040 ;  /* 0x4000004000117882 */ /* 0x000fe20000000000 */
[----:B------:R-:W-:Y:S01]  /*19c0*/  UMOV UR19, 0x40000040 ;  /* 0x4000004000137882 */ /* 0x000fe20000000000 */
[----:B------:R-:W-:Y:S02]  /*19d0*/  UIADD3 UR12, UR28, 0x400, URZ ;  /* 0x000004001c0c7890 */ /* 0x000fe4000fffe03f */
[----:B------:R-:W-:Y:S01]  /*19e0*/  UIADD3 UR14, UR48, 0x400, URZ ;  /* 0x00000400300e7890 */ /* 0x000fe2000fffe03f */
[----:B------:R-:W-:Y:S01]  /*19f0*/  UMOV UR13, 0x40000040 ;  /* 0x40000040000d7882 */ /* 0x000fe20000000000 */
[----:B------:R-:W-:Y:S01]  /*1a00*/  UMOV UR15, 0x40000040 ;  /* 0x40000040000f7882 */ /* 0x000fe20000000000 */
[----:B------:R-:W-:Y:S02]  /*1a10*/  UIADD3 UR8, UR28, 0x402, URZ ;  /* 0x000004021c087890 */ /* 0x000fe4000fffe03f */
        /* <DEDUP_REMOVED lines=11> */
[----:B------:R-:W-:Y:S02]  /*1ad0*/  WARPGROUP.DEPBAR.LE gsb0, 0x0 ;  /* 0x00008000000079c5 */ /* 0x000fe40000010000 */
[----:B------:R-:W-:-:S06]  /*1ae0*/  WARPGROUP.ARRIVE ;  /* 0x00000000000079c5 */ /* 0x000fcc0000000000 */
[----:B------:R-:W-:Y:S03]  /*1af0*/  QGMMA.64x128x32.F32.E4M3.E4M3 R24, gdesc[UR24], R24, gsb0 ;  /* 0x01e00000181879f3 */ /* 0x000fe60008000818 */
[----:B------:R-:W-:Y:S02]  /*1b00*/  WARPGROUP.DEPBAR.LE gsb0, 0x0 ;  /* 0x00008000000079c5 */ /* 0x000fe40000010000 */
[----:B------:R-:W-:-:S07]  /*1b10*/  WARPGROUP.ARRIVE ;  /* 0x00000000000079c5 */ /* 0x000fce0000000000 */
        /* <DEDUP_REMOVED lines=17> */
[----:B------:R2:W-:Y:S06]  /*1c30*/  BAR.ARV R0, 0x100 ;  /* 0x000400000000751d */ /* 0x0005ec0000002000 */
[----:B------:R-:W-:Y:S05]  /*1c40*/  @!P0 BRA `(.L_x_17) ;  /* 0x0000000000048947 */ /* 0x000fea0003800000 */
[----:B------:R-:W-:Y:S01]  /*1c50*/  BPT.TRAP 0x1 ;  /* 0x000000040000795c */ /* 0x000fe20000300000 */
.L_x_17:
[----:B------:R-:W-:Y:S01]  /*1c60*/  LOP3.LUT R4, R17, 0xffffff80, RZ, 0xc0, !PT ;  /* 0xffffff8011047812 */ /* 0x000fe200078ec0ff */
[----:B------:R-:W-:Y:S01]  /*1c70*/  UIMAD UR45, UR44, -0x80, UR45 ;  /* 0xffffff802c2d78a4 */ /* 0x000fe2000f8e022d */
[----:B------:R-:W-:Y:S01]  /*1c80*/  P2R R14, PR, RZ, 0x1 ;  /* 0x00000001ff0e7803 */ /* 0x000fe20000000000 */
[----:B------:R-:W-:Y:S02]  /*1c90*/  UIADD3 UR6, UR41, 0x38840, URZ ;  /* 0x0003884029067890 */ /* 0x000fe4000fffe03f */
[----:B------:R-:W-:Y:S01]  /*1ca0*/  IMAD.IADD R4, R19, 0x1, -R4 ;  /* 0x0000000113047824 */ /* 0x000fe200078e0a04 */
[----:B------:R-:W-:Y:S02]  /*1cb0*/  UIADD3 UR45, UR45, 0x80, URZ ;  /* 0x000000802d2d7890 */ /* 0x000fe4000fffe03f */
[----:B------:R-:W-:Y:S02]  /*1cc0*/  UPRMT UR6, UR43, 0x654, UR6 ;  /* 0x000006542b067896 */ /* 0x000fe40008000006 */
[----:B0-----:R-:W-:-:S02]  /*1cd0*/  SHF.R.S32.HI R3, RZ, 0x1f, R4 ;  /* 0x0000001fff037819 */ /* 0x001fc40000011404 */
[----:B------:R-:W-:Y:S02]  /*1ce0*/  IMAD.U32 R8, RZ, RZ, UR45 ;  /* 0x0000002dff087e24 */ /* 0x000fe4000f8e00ff */
[----:B------:R-:W-:-:S03]  /*1cf0*/  LEA.HI R3, R3, R4, RZ, 0x2 ;  /* 0x0000000403037211 */ /* 0x000fc600078f10ff */
[----:B------:R-:W-:Y:S01]  /*1d00*/  SYNCS.ARRIVE.TRANS64.RED.A1T0 RZ, [UR6], RZ ;  /* 0x000000ffffff79a7 */ /* 0x000fe20008100406 */
[----:B------:R-:W-:-:S05]  /*1d10*/  LOP3.LUT R3, R3, 0x7ffffffc, RZ, 0xc0, !PT ;  /* 0x7ffffffc03037812 */ /* 0x000fca00078ec0ff */
[----:B------:R-:W-:-:S04]  /*1d20*/  IMAD.IADD R3, R4, 0x1, -R3 ;  /* 0x0000000104037824 */ /* 0x000fc800078e0a03 */
[----:B------:R-:W-:-:S05]  /*1d30*/  IMAD R4, R3, -0x2, R8 ;  /* 0xfffffffe03047824 */ /* 0x000fca00078e0208 */
[C---:B------:R-:W-:Y:S02]  /*1d40*/  ISETP.GT.AND P4, PT, R4.reuse, RZ, PT ;  /* 0x000000ff0400720c */ /* 0x040fe40003f84270 */
[C---:B------:R-:W-:Y:S02]  /*1d50*/  ISETP.GT.AND P3, PT, R4.reuse, 0x1, PT ;  /* 0x000000010400780c */ /* 0x040fe40003f64270 */
[----:B------:R-:W-:Y:S02]  /*1d60*/  ISETP.GT.AND P1, PT, R4, 0x8, PT ;  /* 0x000000080400780c */ /* 0x000fe40003f24270 */
[----:B------:R-:W-:Y:S02]  /*1d70*/  FSEL R24, R24, -INF , P4 ;  /* 0xff80000018187808 */ /* 0x000fe40002000000 */
[----:B------:R-:W-:Y:S02]  /*1d80*/  FSEL R25, R25, -INF , P3 ;  /* 0xff80000019197808 */ /* 0x000fe40001800000 */
[----:B------:R-:W-:-:S02]  /*1d90*/  ISETP.GT.AND P2, PT, R4, 0x9, PT ;  /* 0x000000090400780c */ /* 0x000fc40003f44270 */
[----:B------:R-:W-:Y:S02]  /*1da0*/  FSEL R28, R28, -INF , P1 ;  /* 0xff8000001c1c7808 */ /* 0x000fe40000800000 */
[----:B------:R-:W-:Y:S02]  /*1db0*/  FMNMX.FTZ R3, R24, R25, !PT ;  /* 0x0000001918037209 */ /* 0x000fe40007810000 */
[----:B------:R-:W-:Y:S02]  /*1dc0*/  ISETP.GT.AND P6, PT, R4, 0x10, PT ;  /* 0x000000100400780c */ /* 0x000fe40003fc4270 */
[----:B------:R-:W-:Y:S02]  /*1dd0*/  FSEL R29, R29, -INF , P2 ;  /* 0xff8000001d1d7808 */ /* 0x000fe40001000000 */
[----:B------:R-:W-:Y:S02]  /*1de0*/  FMNMX.FTZ R8, R28, R3, !PT ;  /* 0x000000031c087209 */ /* 0x000fe40007810000 */
[----:B------:R-:W-:-:S02]  /*1df0*/  ISETP.GT.AND P5, PT, R4, 0x11, PT ;  /* 0x000000110400780c */ /* 0x000fc40003fa4270 */
[----:B------:R-:W-:Y:S02]  /*1e00*/  FSEL R32, R32, -INF , P6 ;  /* 0xff80000020207808 */ /* 0x000fe40003000000 */
[----:B------:R-:W-:Y:S02]  /*1e10*/  FMNMX.FTZ R3, R29, R8, !PT ;  /* 0x000000081d037209 */ /* 0x000fe40007810000 */
[----:B------:R-:W-:Y:S02]  /*1e20*/  FSEL R26, R26, -INF , P4 ;  /* 0xff8000001a1a7808 */ /* 0x000fe40002000000 */
[----:B------:R-:W-:Y:S02]  /*1e30*/  ISETP.GT.AND P4, PT, R4, 0x18, PT ;  /* 0x000000180400780c */ /* 0x000fe40003f84270 */
[----:B------:R-:W-:Y:S02]  /*1e40*/  FSEL R33, R33, -INF , P5 ;  /* 0xff80000021217808 */ /* 0x000fe40002800000 */
[----:B------:R-:W-:-:S02]  /*1e50*/  FMNMX.FTZ R8, R32, R3, !PT ;  /* 0x0000000320087209 */ /* 0x000fc40007810000 */
[----:B------:R-:W-:Y:S02]  /*1e60*/  FSEL R27, R27, -INF , P3 ;  /* 0xff8000001b1b7808 */ /* 0x000fe40001800000 */
[----:B------:R-:W-:Y:S02]  /*1e70*/  ISETP.GT.AND P3, PT, R4, 0x19, PT ;  /* 0x000000190400780c */ /* 0x000fe40003f64270 */
[----:B------:R-:W-:Y:S02]  /*1e80*/  FSEL R36, R36, -INF , P4 ;  /* 0xff80000024247808 */ /* 0x000fe40002000000 */
[----:B------:R-:W-:Y:S02]  /*1e90*/  FMNMX.FTZ R3, R33, R8, !PT ;  /* 0x0000000821037209 */ /* 0x000fe40007810000 */
[----:B------:R-:W-:Y:S02]  /*1ea0*/  FSEL R30, R30, -INF , P1 ;  /* 0xff8000001e1e7808 */ /* 0x000fe40000800000 */
        /* <DEDUP_REMOVED lines=59> */
[----:B------:R-:W-:Y:S02]  /*2260*/  ISETP.GT.AND P0, PT, R4, 0x59, PT ;  /* 0x000000590400780c */ /* 0x000fe40003f04270 */
[----:B------:R-:W-:-:S02]  /*2270*/  FSEL R68, R68, -INF , P6 ;  /* 0xff80000044447808 */ /* 0x000fc40003000000 */
[----:B------:R-:W-:Y:S02]  /*2280*/  FMNMX.FTZ R3, R65, R8, !PT ;  /* 0x0000000841037209 */ /* 0x000fe40007810000 */
[----:B------:R-:W-:Y:S02]  /*2290*/  FSEL R59, R59, -INF , P5 ;  /* 0xff8000003b3b7808 */ /* 0x000fe40002800000 */
        /* <DEDUP_REMOVED lines=15> */
[----:B------:R-:W-:-:S02]  /*2390*/  FSEL R77, R77, -INF , P2 ;  /* 0xff8000004d4d7808 */ /* 0x000fc40001000000 */
[----:B------:R-:W-:Y:S02]  /*23a0*/  FMNMX.FTZ R8, R76, R3, !PT ;  /* 0x000000034c087209 */ /* 0x000fe40007810000 */
[----:B------:R-:W-:Y:S02]  /*23b0*/  ISETP.GT.AND P3, PT, R4, 0x70, PT ;  /* 0x000000700400780c */ /* 0x000fe40003f64270 */
[----:B------:R-:W-:Y:S02]  /*23c0*/  FSEL R62, R62, -INF , P4 ;  /* 0xff8000003e3e7808 */ /* 0x000fe40002000000 */
[----:B------:R-:W-:Y:S02]  /*23d0*/  FSEL R80, R80, -INF , P3 ;  /* 0xff80000050507808 */ /* 0x000fe40001800000 */
[----:B------:R-:W-:Y:S02]  /*23e0*/  FMNMX.FTZ R3, R77, R8, !PT ;  /* 0x000000084d037209 */ /* 0x000fe40007810000 */
[----:B------:R-:W-:-:S02]  /*23f0*/  ISETP.GT.AND P4, PT, R4, 0x71, PT ;  /* 0x000000710400780c */ /* 0x000fc40003f84270 */
[----:B------:R-:W-:Y:S02]  /*2400*/  FMNMX.FTZ R8, R80, R3, !PT ;  /* 0x0000000350087209 */ /* 0x000fe40007810000 */
[----:B------:R-:W-:Y:S02]  /*2410*/  FSEL R81, R81, -INF , P4 ;  /* 0xff80000051517808 */ /* 0x000fe40002000000 */
[----:B------:R-:W-:Y:S02]  /*2420*/  ISETP.GT.AND P5, PT, R4, 0x78, PT ;  /* 0x000000780400780c */ /* 0x000fe40003fa4270 */
[----:B------:R-:W-:Y:S02]  /*2430*/  FMNMX.FTZ R3, R81, R8, !PT ;  /* 0x0000000851037209 */ /* 0x000fe40007810000 */
[----:B------:R-:W-:Y:S02]  /*2440*/  FSEL R84, R84, -INF , P5 ;  /* 0xff80000054547808 */ /* 0x000fe40002800000 */
[----:B------:R-:W-:-:S02]  /*2450*/  ISETP.GT.AND P6, PT, R4, 0x79, PT ;  /* 0x000000790400780c */ /* 0x000fc40003fc4270 */
[----:B------:R-:W-:Y:S02]  /*2460*/  FMNMX.FTZ R8, R84, R3, !PT ;  /* 0x0000000354087209 */ /* 0x000fe40007810000 */
[----:B------:R-:W-:Y:S02]  /*2470*/  FSEL R85, R85, -INF , P6 ;  /* 0xff80000055557808 */ /* 0x000fe40003000000 */
[----:B------:R-:W-:Y:S02]  /*2480*/  P2R R9, PR, RZ, 0x8 ;  /* 0x00000008ff097803 */ /* 0x000fe40000000000 */
[----:B------:R-:W-:Y:S02]  /*2490*/  FMNMX.FTZ R8, R85, R8, !PT ;  /* 0x0000000855087209 */ /* 0x000fe40007810000 */
[----:B------:R-:W-:Y:S02]  /*24a0*/  P2R R11, PR, RZ, 0x4 ;  /* 0x00000004ff0b7803 */ /* 0x000fe40000000000 */
[----:B------:R-:W-:Y:S01]  /*24b0*/  ISETP.GT.AND P2, PT, R4, 0x58, PT ;  /* 0x000000580400780c */ /* 0x000fe20003f44270 */
[----:B------:R-:W0:Y:S01]  /*24c0*/  SHFL.BFLY PT, R3, R8, 0x2, 0x1f ;  /* 0x0c401f0008037f89 */ /* 0x000e2200000e0000 */
[----:B------:R-:W-:-:S02]  /*24d0*/  P2R R13, PR, RZ, 0x1 ;  /* 0x00000001ff0d7803 */ /* 0x000fc40000000000 */
[----:B------:R-:W-:Y:S02]  /*24e0*/  FSEL R70, R70, -INF , P2 ;  /* 0xff80000046467808 */ /* 0x000fe40001000000 */
[----:B------:R-:W-:Y:S02]  /*24f0*/  ISETP.NE.AND P2, PT, R11, RZ, PT ;  /* 0x000000ff0b00720c */ /* 0x000fe40003f45270 */
[----:B------:R-:W-:Y:S02]  /*2500*/  ISETP.GT.AND P0, PT, R4, 0x60, PT ;  /* 0x000000600400780c */ /* 0x000fe40003f04270 */
[----:B------:R-:W-:Y:S02]  /*2510*/  P2R R12, PR, RZ, 0x2 ;  /* 0x00000002ff0c7803 */ /* 0x000fe40000000000 */
[----:B------:R-:W-:Y:S02]  /*2520*/  FSEL R74, R74, -INF , P0 ;  /* 0xff8000004a4a7808 */ /* 0x000fe40000000000 */
[----:B------:R-:W-:-:S02]  /*2530*/  ISETP.NE.AND P0, PT, R13, RZ, PT ;  /* 0x000000ff0d00720c */ /* 0x000fc40003f05270 */
[----:B------:R-:W-:Y:S02]  /*2540*/  ISETP.GT.AND P1, PT, R4, 0x59, PT ;  /* 0x000000590400780c */ /* 0x000fe40003f24270 */
[----:B------:R-:W-:Y:S02]  /*2550*/  FSEL R75, R75, -INF , P0 ;  /* 0xff8000004b4b7808 */ /* 0x000fe40000000000 */
[----:B------:R-:W-:Y:S02]  /*2560*/  FSEL R71, R71, -INF , P1 ;  /* 0xff80000047477808 */ /* 0x000fe40000800000 */
[----:B------:R-:W-:Y:S02]  /*2570*/  ISETP.NE.AND P1, PT, R12, RZ, PT ;  /* 0x000000ff0c00720c */ /* 0x000fe40003f25270 */
[----:B------:R-:W-:Y:S02]  /*2580*/  ISETP.NE.AND P0, PT, R14, RZ, PT ;  /* 0x000000ff0e00720c */ /* 0x000fe40003f05270 */
[----:B0-----:R-:W-:-:S02]  /*2590*/  FMNMX.FTZ R5, R8, R3, !PT ;  /* 0x0000000308057209 */ /* 0x001fc40007810000 */
[----:B------:R-:W-:Y:S02]  /*25a0*/  FSEL R78, R78, -INF , P1 ;  /* 0xff8000004e4e7808 */ /* 0x000fe40000800000 */
[----:B------:R-:W-:Y:S01]  /*25b0*/  FSEL R79, R79, -INF , P2 ;  /* 0xff8000004f4f7808 */ /* 0x000fe20001000000 */
[----:B------:R-:W0:Y:S01]  /*25c0*/  SHFL.BFLY PT, R10, R5, 0x1, 0x1f ;  /* 0x0c201f00050a7f89 */ /* 0x000e2200000e0000 */
[----:B------:R-:W-:Y:S02]  /*25d0*/  FSEL R83, R83, -INF , P4 ;  /* 0xff80000053537808 */ /* 0x000fe40002000000 */
[----:B------:R-:W-:Y:S02]  /*25e0*/  FSEL R86, R86, -INF , P5 ;  /* 0xff80000056567808 */ /* 0x000fe40002800000 */
[----:B------:R-:W-:Y:S02]  /*25f0*/  FSEL R87, R87, -INF , P6 ;  /* 0xff80000057577808 */ /* 0x000fe40003000000 */
[----:B0-----:R-:W-:Y:S01]  /*2600*/  FMNMX.FTZ R3, R5, R10, !PT ;  /* 0x0000000a05037209 */ /* 0x001fe20007810000 */
[----:B------:R-:W-:Y:S01]  /*2610*/  IMAD.U32 R10, RZ, RZ, UR40 ;  /* 0x00000028ff0a7e24 */ /* 0x000fe2000f8e00ff */
[----:B------:R-:W-:-:S02]  /*2620*/  FMNMX.FTZ R5, R26, R27, !PT ;  /* 0x0000001b1a057209 */ /* 0x000fc40007810000 */
[C---:B------:R-:W-:Y:S01]  /*2630*/  FSETP.NEU.FTZ.AND P3, PT, R3.reuse, -INF , PT ;  /* 0xff8000000300780b */ /* 0x040fe20003f7d000 */
[----:B------:R-:W-:Y:S01]  /*2640*/  FFMA.FTZ R7, R3, R10, -8 ;  /* 0xc100000003077423 */ /* 0x000fe2000001000a */
[----:B------:R-:W-:-:S04]  /*2650*/  FMNMX.FTZ R8, R30, R5, !PT ;  /* 0x000000051e087209 */ /* 0x000fc80007810000 */
[----:B------:R-:W-:Y:S02]  /*2660*/  FSEL R20, R7, RZ, P3 ;  /* 0x000000ff07147208 */ /* 0x000fe40001800000 */
[----:B------:R-:W-:Y:S02]  /*2670*/  ISETP.NE.AND P3, PT, R9, RZ, PT ;  /* 0x000000ff0900720c */ /* 0x000fe40003f65270 */
[----:B------:R-:W-:Y:S01]  /*2680*/  FMNMX.FTZ R9, R31, R8, !PT ;  /* 0x000000081f097209 */ /* 0x000fe20007810000 */
[--C-:B------:R-:W-:Y:S01]  /*2690*/  FFMA.FTZ R7, R25, UR40, -R20.reuse ;  /* 0x0000002819077c23 */ /* 0x100fe20008010814 */
[----:B------:R-:W-:Y:S01]  /*26a0*/  FSEL R82, R82, -INF , P3 ;  /* 0xff80000052527808 */ /* 0x000fe20001800000 */
[--C-:B------:R-:W-:Y:S01]  /*26b0*/  FFMA.FTZ R152, R24, UR40, -R20.reuse ;  /* 0x0000002818987c23 */ /* 0x100fe20008010814 */
[----:B------:R-:W-:Y:S01]  /*26c0*/  FMNMX.FTZ R8, R34, R9, !PT ;  /* 0x0000000922087209 */ /* 0x000fe20007810000 */
[--C-:B------:R-:W-:Y:S01]  /*26d0*/  FFMA.FTZ R4, R28, UR40, -R20.reuse ;  /* 0x000000281c047c23 */ /* 0x100fe20008010814 */
[--C-:B------:R-:W-:Y:S01]  /*26e0*/  FFMA.FTZ R29, R29, UR40, -R20.reuse ;  /* 0x000000281d1d7c23 */ /* 0x100fe20008010814 */
[----:B------:R-:W-:Y:S01]  /*26f0*/  MUFU.EX2 R7, R7 ;  /* 0x0000000700077308 */ /* 0x000fe20000000800 */
[----:B------:R-:W-:Y:S01]  /*2700*/  FMNMX.FTZ R9, R35, R8, !PT ;  /* 0x0000000823097209 */ /* 0x000fe20007810000 */
[--C-:B------:R-:W-:Y:S01]  /*2710*/  FFMA.FTZ R154, R32, UR40, -R20.reuse ;  /* 0x00000028209a7c23 */ /* 0x100fe20008010814 */
[--C-:B------:R-:W-:Y:S01]  /*2720*/  FFMA.FTZ R33, R33, UR40, -R20.reuse ;  /* 0x0000002821217c23 */ /* 0x100fe20008010814 */
[--C-:B------:R-:W-:Y:S01]  /*2730*/  FFMA.FTZ R37, R37, UR40, -R20.reuse ;  /* 0x0000002825257c23 */ /* 0x100fe20008010814 */
[----:B------:R-:W-:Y:S01]  /*2740*/  FMNMX.FTZ R8, R38, R9, !PT ;  /* 0x0000000926087209 */ /* 0x000fe20007810000 */
[--C-:B------:R-:W-:Y:S01]  /*2750*/  FFMA.FTZ R156, R40, UR40, -R20.reuse ;  /* 0x00000028289c7c23 */ /* 0x100fe20008010814 */
[--C-:B------:R-:W-:Y:S01]  /*2760*/  FFMA.FTZ R41, R41, UR40, -R20.reuse ;  /* 0x0000002829297c23 */ /* 0x100fe20008010814 */
[----:B------:R-:W0:Y:S01]  /*2770*/  MUFU.EX2 R152, R152 ;  /* 0x0000009800987308 */ /* 0x000e220000000800 */
[----:B------:R-:W-:Y:S01]  /*2780*/  FMNMX.FTZ R11, R39, R8, !PT ;  /* 0x00000008270b7209 */ /* 0x000fe20007810000 */
[--C-:B------:R-:W-:Y:S01]  /*2790*/  FFMA.FTZ R8, R36, UR40, -R20.reuse ;  /* 0x0000002824087c23 */ /* 0x100fe20008010814 */
[--C-:B------:R-:W-:Y:S01]  /*27a0*/  FFMA.FTZ R17, R45, UR40, -R20.reuse ;  /* 0x000000282d117c23 */ /* 0x100fe20008010814 */
[--C-:B------:R-:W-:Y:S01]  /*27b0*/  FFMA.FTZ R158, R48, UR40, -R20.reuse ;  /* 0x00000028309e7c23 */ /* 0x100fe20008010814 */
[----:B------:R-:W-:Y:S01]  /*27c0*/  FMNMX.FTZ R10, R42, R11, !PT ;  /* 0x0000000b2a0a7209 */ /* 0x000fe20007810000 */
[--C-:B------:R-:W-:Y:S01]  /*27d0*/  FFMA.FTZ R49, R49, UR40, -R20.reuse ;  /* 0x0000002831317c23 */ /* 0x100fe20008010814 */
[--C-:B------:R-:W-:Y:S01]  /*27e0*/  FFMA.FTZ R53, R53, UR40, -R20.reuse ;  /* 0x0000002835357c23 */ /* 0x100fe20008010814 */
[----:B------:R-:W3:Y:S01]  /*27f0*/  MUFU.EX2 R4, R4 ;  /* 0x0000000400047308 */ /* 0x000ee20000000800 */
[----:B------:R-:W-:Y:S01]  /*2800*/  FMNMX.FTZ R11, R43, R10, !PT ;  /* 0x0000000a2b0b7209 */ /* 0x000fe20007810000 */
[--C-:B------:R-:W-:Y:S01]  /*2810*/  FFMA.FTZ R168, R56, UR40, -R20.reuse ;  /* 0x0000002838a87c23 */ /* 0x100fe20008010814 */
[--C-:B------:R-:W-:Y:S01]  /*2820*/  FFMA.FTZ R57, R57, UR40, -R20.reuse ;  /* 0x0000002839397c23 */ /* 0x100fe20008010814 */
[--C-:B------:R-:W-:Y:S01]  /*2830*/  FFMA.FTZ R60, R60, UR40, -R20.reuse ;  /* 0x000000283c3c7c23 */ /* 0x100fe20008010814 */
[----:B------:R-:W-:Y:S01]  /*2840*/  FMNMX.FTZ R10, R46, R11, !PT ;  /* 0x0000000b2e0a7209 */ /* 0x000fe20007810000 */
[--C-:B------:R-:W-:Y:S01]  /*2850*/  FFMA.FTZ R61, R61, UR40, -R20.reuse ;  /* 0x000000283d3d7c23 */ /* 0x100fe20008010814 */
[--C-:B------:R-:W-:Y:S01]  /*2860*/  FFMA.FTZ R170, R64, UR40, -R20.reuse ;  /* 0x0000002840aa7c23 */ /* 0x100fe20008010814 */
[----:B------:R0:W4:Y:S01]  /*2870*/  MUFU.EX2 R5, R29 ;  /* 0x0000001d00057308 */ /* 0x0001220000000800 */
[----:B------:R-:W-:Y:S01]  /*2880*/  FMNMX.FTZ R13, R47, R10, !PT ;  /* 0x0000000a2f0d7209 */ /* 0x000fe20007810000 */
[--C-:B------:R-:W-:Y:S01]  /*2890*/  FFMA.FTZ R21, R65, UR40, -R20.reuse ;  /* 0x0000002841157c23 */ /* 0x100fe20008010814 */
[--C-:B------:R-:W-:Y:S01]  /*28a0*/  FFMA.FTZ R68, R68, UR40, -R20.reuse ;  /* 0x0000002844447c23 */ /* 0x100fe20008010814 */
[--C-:B------:R-:W-:Y:S01]  /*28b0*/  FFMA.FTZ R69, R69, UR40, -R20.reuse ;  /* 0x0000002845457c23 */ /* 0x100fe20008010814 */
[----:B------:R-:W-:Y:S01]  /*28c0*/  FMNMX.FTZ R10, R50, R13, !PT ;  /* 0x0000000d320a7209 */ /* 0x000fe20007810000 */
[--C-:B------:R-:W-:Y:S01]  /*28d0*/  FFMA.FTZ R172, R72, UR40, -R20.reuse ;  /* 0x0000002848ac7c23 */ /* 0x100fe20008010814 */
[--C-:B------:R-:W-:Y:S01]  /*28e0*/  FFMA.FTZ R76, R76, UR40, -R20.reuse ;  /* 0x000000284c4c7c23 */ /* 0x100fe20008010814 */
[----:B------:R-:W5:Y:S01]  /*28f0*/  MUFU.EX2 R154, R154 ;  /* 0x0000009a009a7308 */ /* 0x000f620000000800 */
[----:B------:R-:W-:Y:S01]  /*2900*/  FMNMX.FTZ R13, R51, R10, !PT ;  /* 0x0000000a330d7209 */ /* 0x000fe20007810000 */
[--C-:B------:R-:W-:Y:S01]  /*2910*/  FFMA.FTZ R77, R77, UR40, -R20.reuse ;  /* 0x000000284d4d7c23 */ /* 0x100fe20008010814 */
[--C-:B------:R-:W-:Y:S01]  /*2920*/  FFMA.FTZ R174, R80, UR40, -R20.reuse ;  /* 0x0000002850ae7c23 */ /* 0x100fe20008010814 */
[--C-:B------:R-:W-:Y:S01]  /*2930*/  FFMA.FTZ R81, R81, UR40, -R20.reuse ;  /* 0x0000002851517c23 */ /* 0x100fe20008010814 */
[----:B------:R-:W-:Y:S01]  /*2940*/  FMNMX.FTZ R10, R54, R13, !PT ;  /* 0x0000000d360a7209 */ /* 0x000fe20007810000 */
[--C-:B------:R-:W-:Y:S01]  /*2950*/  FFMA.FTZ R84, R84, UR40, -R20.reuse ;  /* 0x0000002854547c23 */ /* 0x100fe20008010814 */
[----:B0-----:R-:W-:Y:S01]  /*2960*/  FADD.FTZ R29, R152, R7 ;  /* 0x00000007981d7221 */ /* 0x001fe20000010000 */
[----:B------:R-:W0:Y:S01]  /*2970*/  MUFU.EX2 R9, R33 ;  /* 0x0000002100097308 */ /* 0x000e220000000800 */
[----:B------:R-:W-:Y:S01]  /*2980*/  FMNMX.FTZ R15, R55, R10, !PT ;  /* 0x0000000a370f7209 */ /* 0x000fe20007810000 */
[----:B------:R-:W-:-:S03]  /*2990*/  FFMA.FTZ R10, R44, UR40, -R20 ;  /* 0x000000282c0a7c23 */ /* 0x000fc60008010814 */
[----:B------:R-:W-:-:S03]  /*29a0*/  FMNMX.FTZ R12, R58, R15, !PT ;  /* 0x0000000f3a0c7209 */ /* 0x000fc60007810000 */
[----:B------:R-:W1:Y:S01]  /*29b0*/  MUFU.EX2 R8, R8 ;  /* 0x0000000800087308 */ /* 0x000e620000000800 */
[----:B------:R-:W-:-:S04]  /*29c0*/  FMNMX.FTZ R15, R59, R12, !PT ;  /* 0x0000000c3b0f7209 */ /* 0x000fc80007810000 */
[----:B------:R-:W-:-:S03]  /*29d0*/  FMNMX.FTZ R12, R62, R15, !PT ;  /* 0x0000000f3e0c7209 */ /* 0x000fc60007810000 */
[----:B------:R-:W2:Y:S01]  /*29e0*/  MUFU.EX2 R11, R37 ;  /* 0x00000025000b7308 */ /* 0x000ea20000000800 */
[----:B------:R-:W-:-:S04]  /*29f0*/  FMNMX.FTZ R15, R63, R12, !PT ;  /* 0x0000000c3f0f7209 */ /* 0x000fc80007810000 */
[----:B------:R-:W-:-:S03]  /*2a00*/  FMNMX.FTZ R12, R66, R15, !PT ;  /* 0x0000000f420c7209 */ /* 0x000fc60007810000 */
[----:B------:R-:W2:Y:S01]  /*2a10*/  MUFU.EX2 R156, R156 ;  /* 0x0000009c009c7308 */ /* 0x000ea20000000800 */
[----:B------:R-:W-:-:S04]  /*2a20*/  FMNMX.FTZ R15, R67, R12, !PT ;  /* 0x0000000c430f7209 */ /* 0x000fc80007810000 */
[----:B------:R-:W-:-:S03]  /*2a30*/  FMNMX.FTZ R12, R70, R15, !PT ;  /* 0x0000000f460c7209 */ /* 0x000fc60007810000 */
[----:B------:R-:W2:Y:S01]  /*2a40*/  MUFU.EX2 R13, R41 ;  /* 0x00000029000d7308 */ /* 0x000ea20000000800 */
[----:B------:R-:W-:Y:S01]  /*2a50*/  FMNMX.FTZ R19, R71, R12, !PT ;  /* 0x0000000c47137209 */ /* 0x000fe20007810000 */
[----:B------:R-:W-:-:S03]  /*2a60*/  FFMA.FTZ R12, R52, UR40, -R20 ;  /* 0x00000028340c7c23 */ /* 0x000fc60008010814 */
[----:B------:R-:W-:-:S03]  /*2a70*/  FMNMX.FTZ R14, R74, R19, !PT ;  /* 0x000000134a0e7209 */ /* 0x000fc60007810000 */
[----:B------:R-:W-:Y:S01]  /*2a80*/  MUFU.EX2 R10, R10 ;  /* 0x0000000a000a7308 */ /* 0x000fe20000000800 */
[----:B------:R-:W-:-:S04]  /*2a90*/  FMNMX.FTZ R19, R75, R14, !PT ;  /* 0x0000000e4b137209 */ /* 0x000fc80007810000 */
        /* <DEDUP_REMOVED lines=8> */
[----:B------:R-:W-:-:S05]  /*2b20*/  FMNMX.FTZ R14, R87, R14, !PT ;  /* 0x0000000e570e7209 */ /* 0x000fca0007810000 */
[----:B------:R-:W3:Y:S02]  /*2b30*/  SHFL.BFLY PT, R23, R14, 0x2, 0x1f ;  /* 0x0c401f000e177f89 */ /* 0x000ee400000e0000 */
[----:B------:R-:W-:Y:S08]  /*2b40*/  MUFU.EX2 R12, R12 ;  /* 0x0000000c000c7308 */ /* 0x000ff00000000800 */
[----:B------:R-:W-:Y:S08]  /*2b50*/  MUFU.EX2 R53, R53 ;  /* 0x0000003500357308 */ /* 0x000ff00000000800 */
[----:B------:R-:W-:Y:S01]  /*2b60*/  MUFU.EX2 R168, R168 ;  /* 0x000000a800a87308 */ /* 0x000fe20000000800 */
[----:B---3--:R-:W-:Y:S01]  /*2b70*/  FMNMX.FTZ R18, R14, R23, !PT ;  /* 0x000000170e127209 */ /* 0x008fe20007810000 */
[--C-:B------:R-:W-:Y:S01]  /*2b80*/  FFMA.FTZ R23, R73, UR40, -R20.reuse ;  /* 0x0000002849177c23 */ /* 0x100fe20008010814 */
[----:B------:R-:W-:-:S05]  /*2b90*/  FFMA.FTZ R20, R85, UR40, -R20 ;  /* 0x0000002855147c23 */ /* 0x000fca0008010814 */
[----:B------:R-:W-:Y:S01]  /*2ba0*/  MUFU.EX2 R19, R57 ;  /* 0x0000003900137308 */ /* 0x000fe20000000800 */
[----:B------:R-:W3:Y:S07]  /*2bb0*/  SHFL.BFLY PT, R25, R18, 0x1, 0x1f ;  /* 0x0c201f0012197f89 */ /* 0x000eee00000e0000 */
[----:B------:R-:W-:Y:S08]  /*2bc0*/  MUFU.EX2 R60, R60 ;  /* 0x0000003c003c7308 */ /* 0x000ff00000000800 */
[----:B------:R-:W-:Y:S08]  /*2bd0*/  MUFU.EX2 R61, R61 ;  /* 0x0000003d003d7308 */ /* 0x000ff00000000800 */
[----:B------:R-:W-:Y:S01]  /*2be0*/  MUFU.EX2 R170, R170 ;  /* 0x000000aa00aa7308 */ /* 0x000fe20000000800 */
[----:B---3--:R-:W-:Y:S01]  /*2bf0*/  FMNMX.FTZ R164, R18, R25, !PT ;  /* 0x0000001912a47209 */ /* 0x008fe20007810000 */
[----:B------:R-:W-:-:S02]  /*2c00*/  IMAD.U32 R25, RZ, RZ, UR40 ;  /* 0x00000028ff197e24 */ /* 0x000fc4000f8e00ff */
[----:B------:R-:W-:Y:S01]  /*2c10*/  FADD.FTZ R18, R4, R29 ;  /* 0x0000001d04127221 */ /* 0x000fe20000010000 */
[C---:B------:R-:W-:Y:S01]  /*2c20*/  FSETP.NEU.FTZ.AND P1, PT, R164.reuse, -INF , PT ;  /* 0xff800000a400780b */ /* 0x040fe20003f3d000 */
[----:B------:R-:W-:Y:S02]  /*2c30*/  FFMA.FTZ R14, R164, R25, -8 ;  /* 0xc1000000a40e7423 */ /* 0x000fe40000010019 */
[----:B----4-:R-:W-:Y:S01]  /*2c40*/  FADD.FTZ R29, R5, R18 ;  /* 0x00000012051d7221 */ /* 0x010fe20000010000 */
[----:B------:R-:W-:Y:S02]  /*2c50*/  MUFU.EX2 R25, R20 ;  /* 0x0000001400197308 */ /* 0x000fe40000000800 */
[----:B------:R-:W-:Y:S01]  /*2c60*/  FSEL R14, R14, RZ, P1 ;  /* 0x000000ff0e0e7208 */ /* 0x000fe20000800000 */
[----:B-----5:R-:W-:-:S04]  /*2c70*/  FADD.FTZ R18, R154, R29 ;  /* 0x0000001d9a127221 */ /* 0x020fc80000010000 */
[--C-:B------:R-:W-:Y:S01]  /*2c80*/  FFMA.FTZ R26, R26, UR40, -R14.reuse ;  /* 0x000000281a1a7c23 */ /* 0x100fe2000801080e */
[--C-:B------:R-:W-:Y:S01]  /*2c90*/  FFMA.FTZ R27, R27, UR40, -R14.reuse ;  /* 0x000000281b1b7c23 */ /* 0x100fe2000801080e */
[--C-:B------:R-:W-:Y:S01]  /*2ca0*/  FFMA.FTZ R30, R30, UR40, -R14.reuse ;  /* 0x000000281e1e7c23 */ /* 0x100fe2000801080e */
[--C-:B------:R-:W-:Y:S01]  /*2cb0*/  FFMA.FTZ R31, R31, UR40, -R14.reuse ;  /* 0x000000281f1f7c23 */ /* 0x100fe2000801080e */
[--C-:B------:R-:W-:Y:S01]  /*2cc0*/  FFMA.FTZ R34, R34, UR40, -R14.reuse ;  /* 0x0000002822227c23 */ /* 0x100fe2000801080e */
[--C-:B------:R-:W-:Y:S01]  /*2cd0*/  FFMA.FTZ R35, R35, UR40, -R14.reuse ;  /* 0x0000002823237c23 */ /* 0x100fe2000801080e */
[----:B------:R-:W-:Y:S01]  /*2ce0*/  MUFU.EX2 R26, R26 ;  /* 0x0000001a001a7308 */ /* 0x000fe20000000800 */
[--C-:B------:R-:W-:Y:S01]  /*2cf0*/  FFMA.FTZ R38, R38, UR40, -R14.reuse ;  /* 0x0000002826267c23 */ /* 0x100fe2000801080e */
[--C-:B------:R-:W-:Y:S01]  /*2d00*/  FFMA.FTZ R39, R39, UR40, -R14.reuse ;  /* 0x0000002827277c23 */ /* 0x100fe2000801080e */
[--C-:B------:R-:W-:Y:S01]  /*2d10*/  FFMA.FTZ R42, R42, UR40, -R14.reuse ;  /* 0x000000282a2a7c23 */ /* 0x100fe2000801080e */
[--C-:B------:R-:W-:Y:S01]  /*2d20*/  FFMA.FTZ R43, R43, UR40, -R14.reuse ;  /* 0x000000282b2b7c23 */ /* 0x100fe2000801080e */
[----:B------:R-:W-:Y:S01]  /*2d30*/  FFMA.FTZ R46, R46, UR40, -R14 ;  /* 0x000000282e2e7c23 */ /* 0x000fe2000801080e */
[----:B0-----:R-:W-:Y:S01]  /*2d40*/  FADD.FTZ R29, R9, R18 ;  /* 0x00000012091d7221 */ /* 0x001fe20000010000 */
[--C-:B------:R-:W-:Y:S01]  /*2d50*/  FFMA.FTZ R47, R47, UR40, -R14.reuse ;  /* 0x000000282f2f7c23 */ /* 0x100fe2000801080e */
[----:B------:R-:W0:Y:S01]  /*2d60*/  MUFU.EX2 R27, R27 ;  /* 0x0000001b001b7308 */ /* 0x000e220000000800 */
[--C-:B------:R-:W-:Y:S01]  /*2d70*/  FFMA.FTZ R50, R50, UR40, -R14.reuse ;  /* 0x0000002832327c23 */ /* 0x100fe2000801080e */
[----:B-1----:R-:W-:Y:S01]  /*2d80*/  FADD.FTZ R18, R8, R29 ;  /* 0x0000001d08127221 */ /* 0x002fe20000010000 */
[--C-:B------:R-:W-:Y:S01]  /*2d90*/  FFMA.FTZ R51, R51, UR40, -R14.reuse ;  /* 0x0000002833337c23 */ /* 0x100fe2000801080e */
[--C-:B------:R-:W-:Y:S01]  /*2da0*/  FFMA.FTZ R54, R54, UR40, -R14.reuse ;  /* 0x0000002836367c23 */ /* 0x100fe2000801080e */
[----:B------:R-:W-:Y:S01]  /*2db0*/  FFMA.FTZ R55, R55, UR40, -R14 ;  /* 0x0000002837377c23 */ /* 0x000fe2000801080e */
[----:B--2---:R-:W-:Y:S01]  /*2dc0*/  FADD.FTZ R29, R11, R18 ;  /* 0x000000120b1d7221 */ /* 0x004fe20000010000 */
[--C-:B------:R-:W-:Y:S01]  /*2dd0*/  FFMA.FTZ R58, R58, UR40, -R14.reuse ;  /* 0x000000283a3a7c23 */ /* 0x100fe2000801080e */
[----:B------:R-:W1:Y:S01]  /*2de0*/  MUFU.EX2 R30, R30 ;  /* 0x0000001e001e7308 */ /* 0x000e620000000800 */
[--C-:B------:R-:W-:Y:S01]  /*2df0*/  FFMA.FTZ R59, R59, UR40, -R14.reuse ;  /* 0x000000283b3b7c23 */ /* 0x100fe2000801080e */
[----:B------:R-:W-:Y:S01]  /*2e00*/  FADD.FTZ R18, R156, R29 ;  /* 0x0000001d9c127221 */ /* 0x000fe20000010000 */
[--C-:B------:R-:W-:Y:S01]  /*2e10*/  FFMA.FTZ R62, R62, UR40, -R14.reuse ;  /* 0x000000283e3e7c23 */ /* 0x100fe2000801080e */
[--C-:B------:R-:W-:Y:S01]  /*2e20*/  FFMA.FTZ R63, R63, UR40, -R14.reuse ;  /* 0x000000283f3f7c23 */ /* 0x100fe2000801080e */
[----:B------:R-:W-:Y:S01]  /*2e30*/  FFMA.FTZ R66, R66, UR40, -R14 ;  /* 0x0000002842427c23 */ /* 0x000fe2000801080e */
[----:B------:R-:W-:Y:S01]  /*2e40*/  FADD.FTZ R29, R13, R18 ;  /* 0x000000120d1d7221 */ /* 0x000fe20000010000 */
[--C-:B------:R-:W-:Y:S01]  /*2e50*/  FFMA.FTZ R67, R67, UR40, -R14.reuse ;  /* 0x0000002843437c23 */ /* 0x100fe2000801080e */
[----:B------:R-:W2:Y:S01]  /*2e60*/  MUFU.EX2 R31, R31 ;  /* 0x0000001f001f7308 */ /* 0x000ea20000000800 */
[----:B0-----:R-:W-:Y:S01]  /*2e70*/  FADD.FTZ R33, R26, R27 ;  /* 0x0000001b1a217221 */ /* 0x001fe20000010000 */
[----:B------:R-:W-:Y:S01]  /*2e80*/  FADD.FTZ R18, R10, R29 ;  /* 0x0000001d0a127221 */ /* 0x000fe20000010000 */
[--C-:B------:R-:W-:Y:S01]  /*2e90*/  FFMA.FTZ R70, R70, UR40, -R14.reuse ;  /* 0x0000002846467c23 */ /* 0x100fe2000801080e */
[--C-:B------:R-:W-:Y:S01]  /*2ea0*/  FFMA.FTZ R71, R71, UR40, -R14.reuse ;  /* 0x0000002847477c23 */ /* 0x100fe2000801080e */
[----:B------:R-:W-:Y:S01]  /*2eb0*/  FFMA.FTZ R74, R74, UR40, -R14 ;  /* 0x000000284a4a7c23 */ /* 0x000fe2000801080e */
[----:B------:R-:W-:Y:S01]  /*2ec0*/  FADD.FTZ R29, R17, R18 ;  /* 0x00000012111d7221 */ /* 0x000fe20000010000 */
[--C-:B------:R-:W-:Y:S01]  /*2ed0*/  FFMA.FTZ R75, R75, UR40, -R14.reuse ;  /* 0x000000284b4b7c23 */ /* 0x100fe2000801080e */
[----:B------:R-:W0:Y:S01]  /*2ee0*/  MUFU.EX2 R34, R34 ;  /* 0x0000002200227308 */ /* 0x000e220000000800 */
[----:B-1----:R-:W-:Y:S01]  /*2ef0*/  FADD.FTZ R20, R30, R33 ;  /* 0x000000211e147221 */ /* 0x002fe20000010000 */
[----:B------:R-:W-:Y:S01]  /*2f00*/  FADD.FTZ R18, R158, R29 ;  /* 0x0000001d9e127221 */ /* 0x000fe20000010000 */
[--C-:B------:R-:W-:Y:S01]  /*2f10*/  FFMA.FTZ R78, R78, UR40, -R14.reuse ;  /* 0x000000284e4e7c23 */ /* 0x100fe2000801080e */
[--C-:B------:R-:W-:Y:S01]  /*2f20*/  FFMA.FTZ R79, R79, UR40, -R14.reuse ;  /* 0x000000284f4f7c23 */ /* 0x100fe2000801080e */
[----:B------:R-:W-:Y:S01]  /*2f30*/  FFMA.FTZ R82, R82, UR40, -R14 ;  /* 0x0000002852527c23 */ /* 0x000fe2000801080e */
[----:B------:R-:W-:Y:S01]  /*2f40*/  FADD.FTZ R29, R15, R18 ;  /* 0x000000120f1d7221 */ /* 0x000fe20000010000 */
[----:B------:R-:W-:Y:S01]  /*2f50*/  FFMA.FTZ R83, R83, UR40, -R14 ;  /* 0x0000002853537c23 */ /* 0x000fe2000801080e */
[----:B------:R-:W1:Y:S01]  /*2f60*/  MUFU.EX2 R35, R35 ;  /* 0x0000002300237308 */ /* 0x000e620000000800 */
[----:B--2---:R-:W-:Y:S01]  /*2f70*/  FADD.FTZ R33, R31, R20 ;  /* 0x000000141f217221 */ /* 0x004fe20000010000 */
[----:B------:R-:W-:Y:S01]  /*2f80*/  FADD.FTZ R18, R12, R29 ;  /* 0x0000001d0c127221 */ /* 0x000fe20000010000 */
[--C-:B------:R-:W-:Y:S01]  /*2f90*/  FFMA.FTZ R86, R86, UR40, -R14.reuse ;  /* 0x0000002856567c23 */ /* 0x100fe2000801080e */
[----:B------:R-:W-:Y:S01]  /*2fa0*/  FFMA.FTZ R14, R87, UR40, -R14 ;  /* 0x00000028570e7c23 */ /* 0x000fe2000801080e */
[----:B------:R-:W-:Y:S01]  /*2fb0*/  F2FP.SATFINITE.E4M3.F32.PACK_AB_MERGE_C R10, R17, R10, RZ ;  /* 0x0000000a110a723e */ /* 0x000fe200048070ff */
[C---:B------:R-:W-:Y:S01]  /*2fc0*/  FADD.FTZ R29, R53.reuse, R18 ;  /* 0x00000012351d7221 */ /* 0x040fe20000010000 */
[----:B------:R-:W-:Y:S01]  /*2fd0*/  F2FP.SATFINITE.E4M3.F32.PACK_AB_MERGE_C R12, R53, R12, RZ ;  /* 0x0000000c350c723e */ /* 0x000fe200048070ff */
[----:B------:R-:W2:Y:S01]  /*2fe0*/  MUFU.EX2 R38, R38 ;  /* 0x0000002600267308 */ /* 0x000ea20000000800 */
[----:B0-----:R-:W-:Y:S01]  /*2ff0*/  FADD.FTZ R20, R34, R33 ;  /* 0x0000002122147221 */ /* 0x001fe20000010000 */
[----:B------:R-:W-:Y:S01]  /*3000*/  FADD.FTZ R18, R168, R29 ;  /* 0x0000001da8127221 */ /* 0x000fe20000010000 */
[----:B------:R-:W-:-:S02]  /*3010*/  F2FP.SATFINITE.E4M3.F32.PACK_AB_MERGE_C R30, R31, R30, RZ ;  /* 0x0000001e1f1e723e */ /* 0x000fc400048070ff */
[----:B------:R-:W-:Y:S01]  /*3020*/  F2FP.SATFINITE.E4M3.F32.PACK_AB_MERGE_C R156, R13, R156, R10 ;  /* 0x0000009c0d9c723e */ /* 0x000fe2000480700a */
[----:B------:R-:W-:Y:S01]  /*3030*/  FADD.FTZ R29, R19, R18 ;  /* 0x00000012131d7221 */ /* 0x000fe20000010000 */
[----:B------:R-:W-:Y:S01]  /*3040*/  F2FP.SATFINITE.E4M3.F32.PACK_AB_MERGE_C R158, R15, R158, R12 ;  /* 0x0000009e0f9e723e */ /* 0x000fe2000480700c */
[----:B------:R-:W0:Y:S01]  /*3050*/  MUFU.EX2 R39, R39 ;  /* 0x0000002700277308 */ /* 0x000e220000000800 */
[----:B-1----:R-:W-:Y:S01]  /*3060*/  FADD.FTZ R33, R35, R20 ;  /* 0x0000001423217221 */ /* 0x002fe20000010000 */
[----:B------:R-:W-:Y:S01]  /*3070*/  FADD.FTZ R18, R60, R29 ;  /* 0x0000001d3c127221 */ /* 0x000fe20000010000 */
[----:B------:R-:W-:Y:S02]  /*3080*/  F2FP.SATFINITE.E4M3.F32.PACK_AB_MERGE_C R60, R61, R60, RZ ;  /* 0x0000003c3d3c723e */ /* 0x000fe400048070ff */
[----:B------:R-:W-:Y:S01]  /*3090*/  F2FP.SATFINITE.E4M3.F32.PACK_AB_MERGE_C R153, R27, R26, R30 ;  /* 0x0000001a1b99723e */ /* 0x000fe2000480701e */
[----:B------:R-:W-:Y:S01]  /*30a0*/  FADD.FTZ R29, R61, R18 ;  /* 0x000000123d1d7221 */ /* 0x000fe20000010000 */
[----:B------:R-:W-:Y:S01]  /*30b0*/  F2FP.SATFINITE.E4M3.F32.PACK_AB_MERGE_C R168, R19, R168, R60 ;  /* 0x000000a813a8723e */ /* 0x000fe2000480703c */
[----:B------:R-:W1:Y:S01]  /*30c0*/  MUFU.EX2 R42, R42 ;  /* 0x0000002a002a7308 */ /* 0x000e620000000800 */
[----:B--2---:R-:W-:Y:S01]  /*30d0*/  FADD.FTZ R20, R38, R33 ;  /* 0x0000002126147221 */ /* 0x004fe20000010000 */
[----:B------:R-:W-:-:S06]  /*30e0*/  FADD.FTZ R18, R170, R29 ;  /* 0x0000001daa127221 */ /* 0x000fcc0000010000 */
[----:B------:R-:W2:Y:S01]  /*30f0*/  MUFU.EX2 R43, R43 ;  /* 0x0000002b002b7308 */ /* 0x000ea20000000800 */
[C---:B0-----:R-:W-:Y:S01]  /*3100*/  FADD.FTZ R33, R39.reuse, R20 ;  /* 0x0000001427217221 */ /* 0x041fe20000010000 */
[----:B------:R-:W-:-:S04]  /*3110*/  F2FP.SATFINITE.E4M3.F32.PACK_AB_MERGE_C R38, R39, R38, RZ ;  /* 0x000000262726723e */ /* 0x000fc800048070ff */
[----:B------:R-:W-:Y:S02]  /*3120*/  F2FP.SATFINITE.E4M3.F32.PACK_AB_MERGE_C R155, R35, R34, R38 ;  /* 0x00000022239b723e */ /* 0x000fe40004807026 */
[----:B------:R-:W0:Y:S01]  /*3130*/  MUFU.EX2 R46, R46 ;  /* 0x0000002e002e7308 */ /* 0x000e220000000800 */
[----:B-1----:R-:W-:-:S07]  /*3140*/  FADD.FTZ R20, R42, R33 ;  /* 0x000000212a147221 */ /* 0x002fce0000010000 */
[----:B------:R-:W1:Y:S01]  /*3150*/  MUFU.EX2 R47, R47 ;  /* 0x0000002f002f7308 */ /* 0x000e620000000800 */
[----:B--2---:R-:W-:-:S07]  /*3160*/  FADD.FTZ R33, R43, R20 ;  /* 0x000000142b217221 */ /* 0x004fce0000010000 */
[----:B------:R-:W2:Y:S01]  /*3170*/  MUFU.EX2 R50, R50 ;  /* 0x0000003200327308 */ /* 0x000ea20000000800 */
[----:B0-----:R-:W-:-:S07]  /*3180*/  FADD.FTZ R20, R46, R33 ;  /* 0x000000212e147221 */ /* 0x001fce0000010000 */
[----:B------:R-:W0:Y:S01]  /*3190*/  MUFU.EX2 R51, R51 ;  /* 0x0000003300337308 */ /* 0x000e220000000800 */
[C---:B-1----:R-:W-:Y:S01]  /*31a0*/  FADD.FTZ R33, R47.reuse, R20 ;  /* 0x000000142f217221 */ /* 0x042fe20000010000 */
[----:B------:R-:W-:-:S04]  /*31b0*/  F2FP.SATFINITE.E4M3.F32.PACK_AB_MERGE_C R46, R47, R46, RZ ;  /* 0x0000002e2f2e723e */ /* 0x000fc800048070ff */
[----:B------:R-:W-:Y:S02]  /*31c0*/  F2FP.SATFINITE.E4M3.F32.PACK_AB_MERGE_C R157, R43, R42, R46 ;  /* 0x0000002a2b9d723e */ /* 0x000fe4000480702e */
[----:B------:R-:W1:Y:S01]  /*31d0*/  MUFU.EX2 R54, R54 ;  /* 0x0000003600367308 */ /* 0x000e620000000800 */
[----:B--2---:R-:W-:-:S07]  /*31e0*/  FADD.FTZ R20, R50, R33 ;  /* 0x0000002132147221 */ /* 0x004fce0000010000 */
[----:B------:R-:W2:Y:S01]  /*31f0*/  MUFU.EX2 R55, R55 ;  /* 0x0000003700377308 */ /* 0x000ea20000000800 */
[----:B0-----:R-:W-:-:S07]  /*3200*/  FADD.FTZ R33, R51, R20 ;  /* 0x0000001433217221 */ /* 0x001fce0000010000 */
[----:B------:R-:W0:Y:S01]  /*3210*/  MUFU.EX2 R58, R58 ;  /* 0x0000003a003a7308 */ /* 0x000e220000000800 */
[----:B-1----:R-:W-:-:S07]  /*3220*/  FADD.FTZ R20, R54, R33 ;  /* 0x0000002136147221 */ /* 0x002fce0000010000 */
[----:B------:R-:W1:Y:S01]  /*3230*/  MUFU.EX2 R59, R59 ;  /* 0x0000003b003b7308 */ /* 0x000e620000000800 */
[C---:B--2---:R-:W-:Y:S01]  /*3240*/  FADD.FTZ R33, R55.reuse, R20 ;  /* 0x0000001437217221 */ /* 0x044fe20000010000 */
[----:B------:R-:W-:-:S04]  /*3250*/  F2FP.SATFINITE.E4M3.F32.PACK_AB_MERGE_C R54, R55, R54, RZ ;  /* 0x000000363736723e */ /* 0x000fc800048070ff */
[----:B------:R-:W-:Y:S02]  /*3260*/  F2FP.SATFINITE.E4M3.F32.PACK_AB_MERGE_C R159, R51, R50, R54 ;  /* 0x00000032339f723e */ /* 0x000fe40004807036 */
[----:B------:R-:W2:Y:S01]  /*3270*/  MUFU.EX2 R62, R62 ;  /* 0x0000003e003e7308 */ /* 0x000ea20000000800 */
[----:B0-----:R-:W-:-:S07]  /*3280*/  FADD.FTZ R20, R58, R33 ;  /* 0x000000213a147221 */ /* 0x001fce0000010000 */
[----:B------:R-:W0:Y:S01]  /*3290*/  MUFU.EX2 R63, R63 ;  /* 0x0000003f003f7308 */ /* 0x000e220000000800 */
[----:B-1----:R-:W-:-:S07]  /*32a0*/  FADD.FTZ R33, R59, R20 ;  /* 0x000000143b217221 */ /* 0x002fce0000010000 */
[----:B------:R-:W1:Y:S01]  /*32b0*/  MUFU.EX2 R66, R66 ;  /* 0x0000004200427308 */ /* 0x000e620000000800 */
[----:B--2---:R-:W-:-:S07]  /*32c0*/  FADD.FTZ R20, R62, R33 ;  /* 0x000000213e147221 */ /* 0x004fce0000010000 */
[----:B------:R-:W2:Y:S01]  /*32d0*/  MUFU.EX2 R21, R21 ;  /* 0x0000001500157308 */ /* 0x000ea20000000800 */
[----:B0-----:R-:W-:Y:S01]  /*32e0*/  FADD.FTZ R33, R63, R20 ;  /* 0x000000143f217221 */ /* 0x001fe20000010000 */
[----:B------:R-:W-:Y:S02]  /*32f0*/  F2FP.SATFINITE.E4M3.F32.PACK_AB_MERGE_C R20, R5, R4, RZ ;  /* 0x000000040514723e */ /* 0x000fe400048070ff */
[----:B------:R-:W-:Y:S02]  /*3300*/  F2FP.SATFINITE.E4M3.F32.PACK_AB_MERGE_C R62, R63, R62, RZ ;  /* 0x0000003e3f3e723e */ /* 0x000fe400048070ff */
[----:B------:R-:W-:Y:S02]  /*3310*/  F2FP.SATFINITE.E4M3.F32.PACK_AB_MERGE_C R152, R7, R152, R20 ;  /* 0x000000980798723e */ /* 0x000fe40004807014 */
[----:B------:R-:W0:Y:S01]  /*3320*/  MUFU.EX2 R67, R67 ;  /* 0x0000004300437308 */ /* 0x000e220000000800 */
[----:B-1----:R-:W-:Y:S01]  /*3330*/  FADD.FTZ R4, R66, R33 ;  /* 0x0000002142047221 */ /* 0x002fe20000010000 */
[----:B------:R-:W-:-:S06]  /*3340*/  F2FP.SATFINITE.E4M3.F32.PACK_AB_MERGE_C R169, R59, R58, R62 ;  /* 0x0000003a3ba9723e */ /* 0x000fcc000480703e */
[----:B------:R-:W1:Y:S01]  /*3350*/  MUFU.EX2 R70, R70 ;  /* 0x0000004600467308 */ /* 0x000e620000000800 */
[----:B--2---:R-:W-:Y:S01]  /*3360*/  FADD.FTZ R5, R21, R18 ;  /* 0x0000001215057221 */ /* 0x004fe20000010000 */
        /* <DEDUP_REMOVED lines=9> */
[C---:B0-----:R-:W-:Y:S01]  /*3400*/  FADD.FTZ R11, R71.reuse, R8 ;  /* 0x00000008470b7221 */ /* 0x041fe20000010000 */
[----:B------:R-:W-:-:S04]  /*3410*/  F2FP.SATFINITE.E4M3.F32.PACK_AB_MERGE_C R70, R71, R70, RZ ;  /* 0x000000464746723e */ /* 0x000fc800048070ff */
[----:B------:R-:W-:Y:S02]  /*3420*/  F2FP.SATFINITE.E4M3.F32.PACK_AB_MERGE_C R171, R67, R66, R70 ;  /* 0x0000004243ab723e */ /* 0x000fe40004807046 */
        /* <DEDUP_REMOVED lines=11> */
[----:B--2---:R-:W-:-:S07]  /*34e0*/  FADD.FTZ R5, R23, R4 ;  /* 0x0000000417057221 */ /* 0x004fce0000010000 */
[----:B------:R-:W2:Y:S01]  /*34f0*/  MUFU.EX2 R77, R77 ;  /* 0x0000004d004d7308 */ /* 0x000ea20000000800 */
[----:B0-----:R-:W-:-:S07]  /*3500*/  FADD.FTZ R8, R78, R11 ;  /* 0x0000000b4e087221 */ /* 0x001fce0000010000 */
[----:B------:R-:W0:Y:S01]  /*3510*/  MUFU.EX2 R79, R79 ;  /* 0x0000004f004f7308 */ /* 0x000e220000000800 */
[----:B-1----:R-:W-:-:S07]  /*3520*/  FADD.FTZ R4, R76, R5 ;  /* 0x000000054c047221 */ /* 0x002fce0000010000 */
[----:B------:R-:W1:Y:S01]  /*3530*/  MUFU.EX2 R174, R174 ;  /* 0x000000ae00ae7308 */ /* 0x000e620000000800 */
[C---:B--2---:R-:W-:Y:S01]  /*3540*/  F2FP.SATFINITE.E4M3.F32.PACK_AB_MERGE_C R76, R77.reuse, R76, RZ ;  /* 0x0000004c4d4c723e */ /* 0x044fe200048070ff */
[----:B------:R-:W-:-:S03]  /*3550*/  FADD.FTZ R77, R77, R4 ;  /* 0x000000044d4d7221 */ /* 0x000fc60000010000 */
[----:B------:R-:W-:-:S03]  /*3560*/  F2FP.SATFINITE.E4M3.F32.PACK_AB_MERGE_C R172, R23, R172, R76 ;  /* 0x000000ac17ac723e */ /* 0x000fc6000480704c */
        /* <DEDUP_REMOVED lines=13> */
[----:B--2---:R-:W-:Y:S01]  /*3640*/  FADD.FTZ R4, R84, R5 ;  /* 0x0000000554047221 */ /* 0x004fe20000010000 */
[----:B------:R-:W-:-:S03]  /*3650*/  F2FP.SATFINITE.E4M3.F32.PACK_AB_MERGE_C R84, R25, R84, RZ ;  /* 0x000000541954723e */ /* 0x000fc600048070ff */
[----:B------:R-:W-:Y:S01]  /*3660*/  FADD.FTZ R5, R25, R4 ;  /* 0x0000000419057221 */ /* 0x000fe20000010000 */
[----:B------:R-:W-:Y:S01]  /*3670*/  F2FP.SATFINITE.E4M3.F32.PACK_AB_MERGE_C R174, R81, R174, R84 ;  /* 0x000000ae51ae723e */ /* 0x000fe20004807054 */
[----:B0-----:R-:W-:Y:S01]  /*3680*/  FADD.FTZ R8, R86, R17 ;  /* 0x0000001156087221 */ /* 0x001fe20000010000 */
[----:B-1----:R-:W-:-:S03]  /*3690*/  F2FP.SATFINITE.E4M3.F32.PACK_AB_MERGE_C R86, R11, R86, RZ ;  /* 0x000000560b56723e */ /* 0x002fc600048070ff */
[----:B------:R-:W-:Y:S01]  /*36a0*/  FADD.FTZ R4, R11, R8 ;  /* 0x000000080b047221 */ /* 0x000fe20000010000 */
[----:B------:R-:W-:Y:S01]  /*36b0*/  F2FP.SATFINITE.E4M3.F32.PACK_AB_MERGE_C R175, R83, R82, R86 ;  /* 0x0000005253af723e */ /* 0x000fe20004807056 */
[----:B------:R-:W-:Y:S06]  /*36c0*/  @!P0 BRA `(.L_x_18) ;  /* 0x0000000000048947 */ /* 0x000fec0003800000 */
[----:B------:R-:W-:Y:S01]  /*36d0*/  BPT.TRAP 0x1 ;  /* 0x000000040000795c */ /* 0x000fe20000300000 */
.L_x_18:
[----:B------:R0:W1:Y:S01]  /*36e0*/  SYNCS.PHASECHK.TRANS64.TRYWAIT P1, [UR41+0x38850], R6 ;  /* 0x03885006ff0075a7 */ /* 0x0000620008020169 */
[----:B------:R-:W-:Y:S05]  /*36f0*/  @!P0 BRA `(.L_x_19) ;  /* 0x0000000000048947 */ /* 0x000fea0003800000 */
[----:B------:R-:W-:Y:S01]  /*3700*/  BPT.TRAP 0x1 ;  /* 0x000000040000795c */ /* 0x000fe20000300000 */
.L_x_19:
[----:B-1----:R-:W-:Y:S05]  /*3710*/  @P1 BRA `(.L_x_20) ;  /* 0x0000000000081947 */ /* 0x002fea0003800000 */
[----:B------:R-:W1:Y:S02]  /*3720*/  SYNCS.PHASECHK.TRANS64.TRYWAIT P1, [UR41+0x38850], R6 ;  /* 0x03885006ff0075a7 */ /* 0x000e640008020169 */
[----:B-1----:R-:W-:Y:S05]  /*3730*/  @!P1 BRA `(.L_x_21) ;  /* 0x000000bc005c9947 */ /* 0x002fea0003800000 */
.L_x_20:
[----:B------:R2:W-:Y:S01]  /*3740*/  BAR.SYNC.DEFER_BLOCKING R2, 0x100 ;  /* 0x000400020000751d */ /* 0x0005e20000010000 */
[----:B------:R-:W-:-:S04]  /*3750*/  UIADD3 UR6, UR41, 0x400, URZ ;  /* 0x0000040029067890 */ /* 0x000fc8000fffe03f */
[----:B------:R-:W-:Y:S01]  /*3760*/  USHF.R.U32.HI UR6, URZ, 0x4, UR6 ;  /* 0x000000043f067899 */ /* 0x000fe20008011606 */
[----:B------:R-:W-:Y:S01]  /*3770*/  UMOV UR51, 0x40000040 ;  /* 0x4000004000337882 */ /* 0x000fe20000000000 */
[----:B------:R-:W-:Y:S02]  /*3780*/  UMOV UR7, 0x40000040 ;  /* 0x4000004000077882 */ /* 0x000fe40000000000 */
[----:B------:R-:W-:-:S04]  /*3790*/  ULOP3.LUT UR6, UR6, 0x3fff, URZ, 0xc0, !UPT ;  /* 0x00003fff06067892 */ /* 0x000fc8000f8ec03f */
[----:B------:R-:W-:-:S04]  /*37a0*/  ULOP3.LUT UR50, UR6, 0x10000, URZ, 0xfc, !UPT ;  /* 0x0001000006327892 */ /* 0x000fc8000f8efc3f */
[----:B------:R-:W-:Y:S01]  /*37b0*/  UIADD3 UR6, UR50, 0x2, URZ ;  /* 0x0000000232067890 */ /* 0x000fe2000fffe03f */
[----:B------:R-:W-:-:S06]  /*37c0*/  WARPGROUP.ARRIVE ;  /* 0x00000000000079c5 */ /* 0x000fcc0000000000 */
[----:B------:R-:W-:Y:S03]  /*37d0*/  QGMMA.64x256x32.F32.E4M3.E4M3 R24, R152, gdesc[UR48], RZ, !UPT, gsb0 ;  /* 0x03e0003098187df3 */ /* 0x000fe6000c0008ff */
[----:B------:R-:W3:Y:S01]  /*37e0*/  S2UR UR51, SR_CgaCtaId ;  /* 0x00000000003379c3 */ /* 0x000ee20000008800 */
[----:B------:R-:W-:Y:S02]  /*37f0*/  WARPGROUP.DEPBAR.LE gsb0, 0x0 ;  /* 0x00008000000079c5 */ /* 0x000fe40000010000 */
[----:B------:R-:W-:-:S15]  /*3800*/  WARPGROUP.ARRIVE ;  /* 0x00000000000079c5 */ /* 0x000fde0000000000 */
[----:B------:R-:W-:-:S07]  /*3810*/  NOP ;  /* 0x0000000000007918 */ /* 0x000fce0000000000 */
[----:B------:R-:W-:Y:S01]  /*3820*/  QGMMA.64x256x32.F32.E4M3.E4M3 R24, R156, gdesc[UR4], R24, gsb0 ;  /* 0x03e000049c187df3 */ /* 0x000fe20008000818 */
[----:B------:R-:W-:Y:S01]  /*3830*/  UIADD3 UR6, UR50, 0x4, URZ ;  /* 0x0000000432067890 */ /* 0x000fe2000fffe03f */
[----:B------:R-:W-:Y:S01]  /*3840*/  UMOV UR7, 0x40000040 ;  /* 0x4000004000077882 */ /* 0x000fe20000000000 */
[----:B------:R-:W-:Y:S02]  /*3850*/  WARPGROUP.DEPBAR.LE gsb0, 0x0 ;  /* 0x00008000000079c5 */ /* 0x000fe40000010000 */
[----:B------:R-:W-:-:S15]  /*3860*/  WARPGROUP.ARRIVE ;  /* 0x00000000000079c5 */ /* 0x000fde0000000000 */
[----:B------:R-:W-:-:S08]  /*3870*/  NOP ;  /* 0x0000000000007918 */ /* 0x000fd00000000000 */
[----:B------:R-:W-:Y:S01]  /*3880*/  QGMMA.64x256x32.F32.E4M3.E4M3 R24, R168, gdesc[UR4], R24, gsb0 ;  /* 0x03e00004a8187df3 */ /* 0x000fe20008000818 */
[----:B------:R-:W-:Y:S01]  /*3890*/  UIADD3 UR6, UR50, 0x6, URZ ;  /* 0x0000000632067890 */ /* 0x000fe2000fffe03f */
[----:B------:R-:W-:Y:S01]  /*38a0*/  UMOV UR7, 0x40000040 ;  /* 0x4000004000077882 */ /* 0x000fe20000000000 */
[----:B------:R-:W-:Y:S02]  /*38b0*/  WARPGROUP.DEPBAR.LE gsb0, 0x0 ;  /* 0x00008000000079c5 */ /* 0x000fe40000010000 */
[----:B------:R-:W-:-:S15]  /*38c0*/  WARPGROUP.ARRIVE ;  /* 0x00000000000079c5 */ /* 0x000fde0000000000 */
[----:B------:R-:W-:-:S08]  /*38d0*/  NOP ;  /* 0x0000000000007918 */ /* 0x000fd00000000000 */
[----:B------:R-:W-:Y:S03]  /*38e0*/  QGMMA.64x256x32.F32.E4M3.E4M3 R24, R172, gdesc[UR4], R24, gsb0 ;  /* 0x03e00004ac187df3 */ /* 0x000fe60008000818 */
[----:B------:R-:W-:Y:S02]  /*38f0*/  WARPGROUP.DEPBAR.LE gsb0, 0x0 ;  /* 0x00008000000079c5 */ /* 0x000fe40000010000 */
[----:B--23--:R-:W-:Y:S05]  /*3900*/  @!P0 BRA `(.L_x_22) ;  /* 0x0000000000048947 */ /* 0x00cfea0003800000 */
[----:B------:R-:W-:Y:S01]  /*3910*/  BPT.TRAP 0x1 ;  /* 0x000000040000795c */ /* 0x000fe20000300000 */
.L_x_22:
[----:B------:R-:W-:Y:S02]  /*3920*/  UIADD3 UR44, UR44, -0x2, URZ ;  /* 0xfffffffe2c2c7890 */ /* 0x000fe4000fffe03f */
[----:B------:R-:W-:Y:S02]  /*3930*/  UIADD3 UR6, UR41, 0x38860, URZ ;  /* 0x0003886029067890 */ /* 0x000fe4000fffe03f */
[----:B------:R-:W-:Y:S02]  /*3940*/  UISETP.GE.AND UP0, UPT, UR44, UR39, UPT ;  /* 0x000000272c00728c */ /* 0x000fe4000bf06270 */
[----:B------:R-:W-:-:S04]  /*3950*/  UPRMT UR6, UR51, 0x654, UR6 ;  /* 0x0000065433067896 */ /* 0x000fc80008000006 */
[----:B------:R-:W-:-:S05]  /*3960*/  PLOP3.LUT P1, PT, PT, PT, UP0, 0x80, 0x0 ;  /* 0x000000000000781c */ /* 0x000fca0003f2f008 */
[----:B------:R-:W-:Y:S08]  /*3970*/  SYNCS.ARRIVE.TRANS64.RED.A1T0 RZ, [UR6], RZ ;  /* 0x000000ffffff79a7 */ /* 0x000ff00008100406 */
[----:B------:R-:W-:Y:S05]  /*3980*/  @!P1 BRA `(.L_x_23) ;  /* 0x00000020009c9947 */ /* 0x000fea0003800000 */
[----:B-1----:R-:W-:Y:S01]  /*3990*/  IMAD.MOV.U32 R7, RZ, RZ, R164 ;  /* 0x000000ffff077224 */ /* 0x002fe200078e00a4 */
[----:B------:R-:W-:Y:S01]  /*39a0*/  UMOV UR43, URZ ;  /* 0x0000003f002b7c82 */ /* 0x000fe20008000000 */
[----:B0-----:R-:W-:Y:S01]  /*39b0*/  IMAD.MOV.U32 R6, RZ, RZ, R3 ;  /* 0x000000ffff067224 */ /* 0x001fe200078e0003 */
[----:B------:R-:W-:-:S06]  /*39c0*/  UMOV UR6, URZ ;  /* 0x0000003f00067c82 */ /* 0x000fcc0008000000 */
.L_x_34:
[----:B------:R-:W-:Y:S01]  /*39d0*/  UIADD3 UR6, UR6, 0x1, URZ ;  /* 0x0000000106067890 */ /* 0x000fe2000fffe03f */
[----:B0-----:R-:W-:Y:S01]  /*39e0*/  IMAD.U32 R0, RZ, RZ, UR44 ;  /* 0x0000002cff007e24 */ /* 0x001fe2000f8e00ff */
[----:B------:R-:W-:Y:S02]  /*39f0*/  UIADD3 UR44, UR44, -0x1, URZ ;  /* 0xffffffff2c2c7890 */ /* 0x000fe4000fffe03f */
[----:B------:R-:W-:Y:S02]  /*3a00*/  UISETP.NE.AND UP0, UPT, UR6, 0x2, UPT ;  /* 0x000000020600788c */ /* 0x000fe4000bf05270 */
[----:B------:R-:W-:Y:S02]  /*3a10*/  ISETP.GT.AND P1, PT, R0, UR39, PT ;  /* 0x0000002700007c0c */ /* 0x000fe4000bf24270 */
[----:B------:R-:W-:Y:S02]  /*3a20*/  USEL UR7, URZ, 0x1, UP0 ;  /* 0x000000013f077887 */ /* 0x000fe40008000000 */
[----:B------:R-:W-:-:S02]  /*3a30*/  USEL UR45, UR6, URZ, UP0 ;  /* 0x0000003f062d7287 */ /* 0x000fc40008000000 */
[----:B------:R-:W-:Y:S01]  /*3a40*/  ULOP3.LUT UR43, UR43, UR7, URZ, 0x3c, !UPT ;  /* 0x000000072b2b7292 */ /* 0x000fe2000f8e3c3f */
[----:B------:R-:W-:Y:S11]  /*3a50*/  @!P0 BRA `(.L_x_24) ;  /* 0x0000000000048947 */ /* 0x000ff60003800000 */
[----:B------:R-:W-:Y:S01]  /*3a60*/  BPT.TRAP 0x1 ;  /* 0x000000040000795c */ /* 0x000fe20000300000 */
.L_x_24:
[----:B------:R-:W-:Y:S01]  /*3a70*/  IMAD.U32 R0, RZ, RZ, UR43 ;  /* 0x0000002bff007e24 */ /* 0x000fe2000f8e00ff */
[----:B------:R-:W-:-:S04]  /*3a80*/  ULEA UR49, UR45, UR41, 0x3 ;  /* 0x000000292d317291 */ /* 0x000fc8000f8e183f */
[----:B------:R-:W-:-:S04]  /*3a90*/  SHF.L.U32 R0, R0, 0x1f, RZ ;  /* 0x0000001f00007819 */ /* 0x000fc800000006ff */
[----:B------:R-:W-:-:S13]  /*3aa0*/  R2UR UR52, R0 ;  /* 0x00000000003472ca */ /* 0x000fda00000e0000 */
[----:B------:R-:W-:-:S04]  /*3ab0*/  IMAD.U32 R0, RZ, RZ, UR52 ;  /* 0x00000034ff007e24 */ /* 0x000fc8000f8e00ff */
[----:B------:R0:W1:Y:S01]  /*3ac0*/  SYNCS.PHASECHK.TRANS64.TRYWAIT P2, [UR49+0x38830], R0 ;  /* 0x03883000ff0075a7 */ /* 0x0000620008040171 */
[----:B------:R-:W-:Y:S05]  /*3ad0*/  @!P0 BRA `(.L_x_25) ;  /* 0x0000000000048947 */ /* 0x000fea0003800000 */
[----:B------:R-:W-:Y:S01]  /*3ae0*/  BPT.TRAP 0x1 ;  /* 0x000000040000795c */ /* 0x000fe20000300000 */
.L_x_25:
[----:B-1----:R-:W-:Y:S05]  /*3af0*/  @P2 BRA `(.L_x_26) ;  /* 0x00000000000c2947 */ /* 0x002fea0003800000 */
[----:B0-----:R-:W-:-:S04]  /*3b00*/  IMAD.U32 R0, RZ, RZ, UR52 ;  /* 0x00000034ff007e24 */ /* 0x001fc8000f8e00ff */
[----:B------:R-:W0:Y:S02]  /*3b10*/  SYNCS.PHASECHK.TRANS64.TRYWAIT P2, [UR49+0x38830], R0 ;  /* 0x03883000ff0075a7 */ /* 0x000e240008040171 */
[----:B0-----:R-:W-:Y:S05]  /*3b20*/  @!P2 BRA `(.L_x_27) ;  /* 0x000000b80078a947 */ /* 0x001fea0003800000 */
.L_x_26:
[----:B------:R-:W-:Y:S01]  /*3b30*/  ULEA UR30, UR45, UR48, 0xb ;  /* 0x000000302d1e7291 */ /* 0x000fe2000f8e583f */
[----:B------:R-:W-:Y:S01]  /*3b40*/  WARPGROUP.ARRIVE ;  /* 0x00000000000079c5 */ /* 0x000fe20000000000 */
[----:B------:R-:W-:Y:S01]  /*3b50*/  UMOV UR31, 0x40000040 ;  /* 0x40000040001f7882 */ /* 0x000fe20000000000 */
[----:B------:R-:W-:Y:S01]  /*3b60*/  UMOV UR27, 0x40000040 ;  /* 0x40000040001b7882 */ /* 0x000fe20000000000 */
[----:B------:R-:W-:Y:S01]  /*3b70*/  UIADD3 UR26, UR30, 0x2, URZ ;  /* 0x000000021e1a7890 */ /* 0x000fe2000fffe03f */
[----:B0-----:R-:W-:Y:S01]  /*3b80*/  IADD3 R0, -R16, 0xb, RZ ;  /* 0x0000000b10007810 */ /* 0x001fe20007ffe1ff */
[----:B------:R-:W-:Y:S01]  /*3b90*/  UIADD3 UR22, UR30, 0x4, URZ ;  /* 0x000000041e167890 */ /* 0x000fe2000fffe03f */
[----:B------:R-:W-:Y:S02]  /*3ba0*/  UMOV UR23, 0x40000040 ;  /* 0x4000004000177882 */ /* 0x000fe40000000000 */
[----:B------:R-:W-:Y:S01]  /*3bb0*/  QGMMA.64x128x32.F32.E4M3.E4M3 R152, gdesc[UR28], RZ, !UPT, gsb0 ;  /* 0x01e000001c9879f3 */ /* 0x000fe2000c0008ff */
[----:B------:R-:W-:Y:S01]  /*3bc0*/  UIADD3 UR18, UR30, 0x6, URZ ;  /* 0x000000061e127890 */ /* 0x000fe2000fffe03f */
[----:B------:R-:W-:Y:S01]  /*3bd0*/  UMOV UR19, 0x40000040 ;  /* 0x4000004000137882 */ /* 0x000fe20000000000 */
        /* <DEDUP_REMOVED lines=8> */
[----:B------:R-:W-:-:S02]  /*3c60*/  WARPGROUP.DEPBAR.LE gsb0, 0x0 ;  /* 0x00008000000079c5 */ /* 0x000fc40000010000 */
        /* <DEDUP_REMOVED lines=24> */
.L_x_28:
[----:B------:R-:W-:Y:S01]  /*3df0*/  FMNMX.FTZ R8, R152, R6, !PT ;  /* 0x0000000698087209 */ /* 0x000fe20007810000 */
[----:B------:R-:W-:Y:S01]  /*3e00*/  IMAD.U32 R12, RZ, RZ, UR40 ;  /* 0x00000028ff0c7e24 */ /* 0x000fe2000f8e00ff */
[----:B------:R-:W-:Y:S02]  /*3e10*/  UIADD3 UR6, UR49, 0x38840, URZ ;  /* 0x0003884031067890 */ /* 0x000fe4000fffe03f */
[----:B------:R-:W-:Y:S02]  /*3e20*/  FMNMX.FTZ R3, R153, R8, !PT ;  /* 0x0000000899037209 */ /* 0x000fe40007810000 */
[----:B------:R-:W-:Y:S02]  /*3e30*/  UPRMT UR6, UR51, 0x654, UR6 ;  /* 0x0000065433067896 */ /* 0x000fe40008000006 */
[----:B------:R-:W-:-:S04]  /*3e40*/  FMNMX.FTZ R8, R156, R3, !PT ;  /* 0x000000039c087209 */ /* 0x000fc80007810000 */
[----:B------:R-:W-:-:S03]  /*3e50*/  FMNMX.FTZ R3, R157, R8, !PT ;  /* 0x000000089d037209 */ /* 0x000fc60007810000 */
[----:B------:R-:W-:Y:S01]  /*3e60*/  SYNCS.ARRIVE.TRANS64.RED.A1T0 RZ, [UR6], RZ ;  /* 0x000000ffffff79a7 */ /* 0x000fe20008100406 */
[----:B------:R-:W-:-:S04]  /*3e70*/  FMNMX.FTZ R8, R160, R3, !PT ;  /* 0x00000003a0087209 */ /* 0x000fc80007810000 */
        /* <DEDUP_REMOVED lines=26> */
[----:B------:R-:W-:-:S05]  /*4020*/  FMNMX.FTZ R10, R213, R8, !PT ;  /* 0x00000008d50a7209 */ /* 0x000fca0007810000 */
[----:B------:R-:W1:Y:S02]  /*4030*/  SHFL.BFLY PT, R3, R10, 0x2, 0x1f ;  /* 0x0c401f000a037f89 */ /* 0x000e6400000e0000 */
[----:B-1----:R-:W-:-:S05]  /*4040*/  FMNMX.FTZ R11, R10, R3, !PT ;  /* 0x000000030a0b7209 */ /* 0x002fca0007810000 */
[----:B------:R-:W1:Y:S02]  /*4050*/  SHFL.BFLY PT, R8, R11, 0x1, 0x1f ;  /* 0x0c201f000b087f89 */ /* 0x000e6400000e0000 */
[----:B-1----:R-:W-:-:S05]  /*4060*/  FMNMX.FTZ R3, R11, R8, !PT ;  /* 0x000000080b037209 */ /* 0x002fca0007810000 */
[----:B------:R-:W-:-:S04]  /*4070*/  FADD.FTZ R6, -R3, R6 ;  /* 0x0000000603067221 */ /* 0x000fc80000010100 */
[----:B------:R-:W-:Y:S01]  /*4080*/  FMUL.FTZ R8, R6, UR40 ;  /* 0x0000002806087c20 */ /* 0x000fe20008410000 */
[----:B------:R-:W-:-:S01]  /*4090*/  FFMA.FTZ R6, R3, R12, -8 ;  /* 0xc100000003067423 */ /* 0x000fc2000001000c */
[----:B------:R-:W-:-:S03]  /*40a0*/  FMNMX.FTZ R12, R154, R7, !PT ;  /* 0x000000079a0c7209 */ /* 0x000fc60007810000 */
[--C-:B------:R-:W-:Y:S01]  /*40b0*/  FFMA.FTZ R11, R160, UR40, -R6.reuse ;  /* 0x00000028a00b7c23 */ /* 0x100fe20008010806 */
[----:B------:R-:W-:Y:S01]  /*40c0*/  FMNMX.FTZ R15, R155, R12, !PT ;  /* 0x0000000c9b0f7209 */ /* 0x000fe20007810000 */
[--C-:B------:R-:W-:Y:S01]  /*40d0*/  FFMA.FTZ R164, R164, UR40, -R6.reuse ;  /* 0x00000028a4a47c23 */ /* 0x100fe20008010806 */
[----:B------:R-:W-:-:S01]  /*40e0*/  FFMA.FTZ R19, R165, UR40, -R6 ;  /* 0x00000028a5137c23 */ /* 0x000fc20008010806 */
        /* <DEDUP_REMOVED lines=12> */
[----:B------:R1:W-:Y:S01]  /*41b0*/  MUFU.EX2 R12, R161 ;  /* 0x000000a1000c7308 */ /* 0x0003e20000000800 */
[----:B------:R-:W-:Y:S01]  /*41c0*/  FMNMX.FTZ R15, R163, R14, !PT ;  /* 0x0000000ea30f7209 */ /* 0x000fe20007810000 */
[--C-:B------:R-:W-:Y:S01]  /*41d0*/  FFMA.FTZ R22, R172, UR40, -R6.reuse ;  /* 0x00000028ac167c23 */ /* 0x100fe20008010806 */
[----:B------:R-:W-:-:S01]  /*41e0*/  FFMA.FTZ R153, R173, UR40, -R6 ;  /* 0x00000028ad997c23 */ /* 0x000fc20008010806 */
[--C-:B------:R-:W-:Y:S01]  /*41f0*/  FFMA.FTZ R157, R180, UR40, -R6.reuse ;  /* 0x00000028b49d7c23 */ /* 0x100fe20008010806 */
[----:B------:R-:W-:Y:S01]  /*4200*/  FMNMX.FTZ R18, R166, R15, !PT ;  /* 0x0000000fa6127209 */ /* 0x000fe20007810000 */
[--C-:B------:R-:W-:Y:S01]  /*4210*/  FFMA.FTZ R180, R189, UR40, -R6.reuse ;  /* 0x00000028bdb47c23 */ /* 0x100fe20008010806 */
[----:B------:R-:W-:-:S01]  /*4220*/  FFMA.FTZ R173, R196, UR40, -R6 ;  /* 0x00000028c4ad7c23 */ /* 0x000fc20008010806 */
[----:B------:R-:W-:Y:S01]  /*4230*/  MUFU.EX2 R14, R164 ;  /* 0x000000a4000e7308 */ /* 0x000fe20000000800 */
[----:B------:R-:W-:Y:S01]  /*4240*/  FMNMX.FTZ R15, R167, R18, !PT ;  /* 0x00000012a70f7209 */ /* 0x000fe20007810000 */
[--C-:B-1----:R-:W-:Y:S01]  /*4250*/  FFMA.FTZ R161, R200, UR40, -R6.reuse ;  /* 0x00000028c8a17c23 */ /* 0x102fe20008010806 */
[----:B------:R-:W-:-:S01]  /*4260*/  FFMA.FTZ R172, R201, UR40, -R6 ;  /* 0x00000028c9ac7c23 */ /* 0x000fc20008010806 */
[----:B------:R-:W-:Y:S01]  /*4270*/  FFMA.FTZ R212, R212, UR40, -R6 ;  /* 0x00000028d4d47c23 */ /* 0x000fe20008010806 */
[----:B------:R-:W-:-:S03]  /*4280*/  FMNMX.FTZ R18, R170, R15, !PT ;  /* 0x0000000faa127209 */ /* 0x000fc60007810000 */
[----:B------:R-:W1:Y:S01]  /*4290*/  MUFU.EX2 R8, R8 ;  /* 0x0000000800087308 */ /* 0x000e620000000800 */
[----:B------:R-:W-:-:S04]  /*42a0*/  FMNMX.FTZ R15, R171, R18, !PT ;  /* 0x00000012ab0f7209 */ /* 0x000fc80007810000 */
[----:B------:R-:W-:Y:S01]  /*42b0*/  FMNMX.FTZ R18, R174, R15, !PT ;  /* 0x0000000fae127209 */ /* 0x000fe20007810000 */
[----:B------:R-:W-:-:S01]  /*42c0*/  FFMA.FTZ R15, R169, UR40, -R6 ;  /* 0x00000028a90f7c23 */ /* 0x000fc20008010806 */
[--C-:B------:R-:W-:Y:S01]  /*42d0*/  FFMA.FTZ R169, R188, UR40, -R6.reuse ;  /* 0x00000028bca97c23 */ /* 0x100fe20008010806 */
[----:B------:R-:W-:-:S01]  /*42e0*/  FFMA.FTZ R188, R205, UR40, -R6 ;  /* 0x00000028cdbc7c23 */ /* 0x000fc20008010806 */
[----:B------:R-:W-:Y:S01]  /*42f0*/  FMNMX.FTZ R17, R175, R18, !PT ;  /* 0x00000012af117209 */ /* 0x000fe20007810000 */
[----:B------:R-:W2:Y:S03]  /*4300*/  MUFU.EX2 R9, R9 ;  /* 0x0000000900097308 */ /* 0x000ea60000000800 */
[----:B------:R-:W-:-:S04]  /*4310*/  FMNMX.FTZ R18, R178, R17, !PT ;  /* 0x00000011b2127209 */ /* 0x000fc80007810000 */
[----:B------:R-:W-:Y:S01]  /*4320*/  FMNMX.FTZ R17, R179, R18, !PT ;  /* 0x00000012b3117209 */ /* 0x000fe20007810000 */
[----:B------:R-:W3:Y:S01]  /*4330*/  MUFU.EX2 R152, R152 ;  /* 0x0000009800987308 */ /* 0x000ee20000000800 */
[-C--:B-1----:R-:W-:Y:S01]  /*4340*/  FMUL.FTZ R24, R24, R8.reuse ;  /* 0x0000000818187220 */ /* 0x082fe20000410000 */
[-C--:B------:R-:W-:Y:S01]  /*4350*/  FMUL.FTZ R25, R25, R8.reuse ;  /* 0x0000000819197220 */ /* 0x080fe20000410000 */
[----:B------:R-:W-:Y:S01]  /*4360*/  FMNMX.FTZ R18, R182, R17, !PT ;  /* 0x00000011b6127209 */ /* 0x000fe20007810000 */
[-C--:B------:R-:W-:Y:S01]  /*4370*/  FMUL.FTZ R28, R28, R8.reuse ;  /* 0x000000081c1c7220 */ /* 0x080fe20000410000 */
[-C--:B------:R-:W-:Y:S01]  /*4380*/  FMUL.FTZ R29, R29, R8.reuse ;  /* 0x000000081d1d7220 */ /* 0x080fe20000410000 */
[----:B------:R-:W-:Y:S01]  /*4390*/  FMUL.FTZ R32, R32, R8 ;  /* 0x0000000820207220 */ /* 0x000fe20000410000 */
[----:B------:R-:W-:Y:S01]  /*43a0*/  FMNMX.FTZ R17, R183, R18, !PT ;  /* 0x00000012b7117209 */ /* 0x000fe20007810000 */
[----:B------:R-:W1:Y:S01]  /*43b0*/  MUFU.EX2 R10, R10 ;  /* 0x0000000a000a7308 */ /* 0x000e620000000800 */
[----:B--2---:R-:W-:-:S01]  /*43c0*/  FFMA.FTZ R5, R8, R5, R9 ;  /* 0x0000000508057223 */ /* 0x004fc20000010009 */
[----:B------:R-:W-:Y:S01]  /*43d0*/  FMUL.FTZ R33, R33, R8 ;  /* 0x0000000821217220 */ /* 0x000fe20000410000 */
[----:B------:R-:W-:Y:S01]  /*43e0*/  FMNMX.FTZ R18, R186, R17, !PT ;  /* 0x00000011ba127209 */ /* 0x000fe20007810000 */
[--C-:B------:R-:W-:Y:S01]  /*43f0*/  FFMA.FTZ R17, R176, UR40, -R6.reuse ;  /* 0x00000028b0117c23 */ /* 0x100fe20008010806 */
[----:B------:R-:W-:-:S01]  /*4400*/  FFMA.FTZ R176, R209, UR40, -R6 ;  /* 0x00000028d1b07c23 */ /* 0x000fc20008010806 */
[----:B------:R-:W-:Y:S01]  /*4410*/  FMUL.FTZ R36, R36, R8 ;  /* 0x0000000824247220 */ /* 0x000fe20000410000 */
[----:B------:R-:W-:Y:S01]  /*4420*/  FMNMX.FTZ R21, R187, R18, !PT ;  /* 0x00000012bb157209 */ /* 0x000fe20007810000 */
[----:B------:R-:W2:Y:S01]  /*4430*/  MUFU.EX2 R13, R13 ;  /* 0x0000000d000d7308 */ /* 0x000ea20000000800 */
[-C--:B------:R-:W-:Y:S01]  /*4440*/  FMUL.FTZ R37, R37, R8.reuse ;  /* 0x0000000825257220 */ /* 0x080fe20000410000 */
[-C--:B------:R-:W-:Y:S01]  /*4450*/  FMUL.FTZ R40, R40, R8.reuse ;  /* 0x0000000828287220 */ /* 0x080fe20000410000 */
[----:B------:R-:W-:Y:S01]  /*4460*/  FMNMX.FTZ R18, R190, R21, !PT ;  /* 0x00000015be127209 */ /* 0x000fe20007810000 */
[-C--:B------:R-:W-:Y:S01]  /*4470*/  FMUL.FTZ R41, R41, R8.reuse ;  /* 0x0000000829297220 */ /* 0x080fe20000410000 */
[-C--:B------:R-:W-:Y:S01]  /*4480*/  FMUL.FTZ R44, R44, R8.reuse ;  /* 0x000000082c2c7220 */ /* 0x080fe20000410000 */
[----:B------:R-:W-:Y:S01]  /*4490*/  FMUL.FTZ R45, R45, R8 ;  /* 0x000000082d2d7220 */ /* 0x000fe20000410000 */
[----:B------:R-:W-:Y:S01]  /*44a0*/  FMNMX.FTZ R21, R191, R18, !PT ;  /* 0x00000012bf157209 */ /* 0x000fe20007810000 */
[----:B------:R-:W4:Y:S01]  /*44b0*/  MUFU.EX2 R11, R11 ;  /* 0x0000000b000b7308 */ /* 0x000f220000000800 */
[-C--:B------:R-:W-:Y:S01]  /*44c0*/  FMUL.FTZ R48, R48, R8.reuse ;  /* 0x0000000830307220 */ /* 0x080fe20000410000 */
[-C--:B------:R-:W-:Y:S01]  /*44d0*/  FMUL.FTZ R49, R49, R8.reuse ;  /* 0x0000000831317220 */ /* 0x080fe20000410000 */
[----:B------:R-:W-:Y:S01]  /*44e0*/  FMNMX.FTZ R20, R194, R21, !PT ;  /* 0x00000015c2147209 */ /* 0x000fe20007810000 */
[-C--:B------:R-:W-:Y:S01]  /*44f0*/  FMUL.FTZ R52, R52, R8.reuse ;  /* 0x0000000834347220 */ /* 0x080fe20000410000 */
[-C--:B------:R-:W-:Y:S01]  /*4500*/  FMUL.FTZ R53, R53, R8.reuse ;  /* 0x0000000835357220 */ /* 0x080fe20000410000 */
[----:B------:R-:W-:Y:S01]  /*4510*/  FMUL.FTZ R56, R56, R8 ;  /* 0x0000000838387220 */ /* 0x000fe20000410000 */
[----:B------:R-:W-:Y:S01]  /*4520*/  FMNMX.FTZ R21, R195, R20, !PT ;  /* 0x00000014c3157209 */ /* 0x000fe20007810000 */
[----:B------:R5:W-:Y:S01]  /*4530*/  MUFU.EX2 R18, R177 ;  /* 0x000000b100127308 */ /* 0x000be20000000800 */
[-C--:B------:R-:W-:Y:S01]  /*4540*/  FMUL.FTZ R57, R57, R8.reuse ;  /* 0x0000000839397220 */ /* 0x080fe20000410000 */
[-C--:B------:R-:W-:Y:S01]  /*4550*/  FMUL.FTZ R60, R60, R8.reuse ;  /* 0x000000083c3c7220 */ /* 0x080fe20000410000 */
[----:B------:R-:W-:Y:S01]  /*4560*/  FMNMX.FTZ R20, R198, R21, !PT ;  /* 0x00000015c6147209 */ /* 0x000fe20007810000 */
[-C--:B------:R-:W-:Y:S01]  /*4570*/  FMUL.FTZ R61, R61, R8.reuse ;  /* 0x000000083d3d7220 */ /* 0x080fe20000410000 */
[-C--:B------:R-:W-:Y:S01]  /*4580*/  FMUL.FTZ R64, R64, R8.reuse ;  /* 0x0000000840407220 */ /* 0x080fe20000410000 */
[----:B------:R-:W-:Y:S01]  /*4590*/  FMUL.FTZ R65, R65, R8 ;  /* 0x0000000841417220 */ /* 0x000fe20000410000 */
[----:B------:R-:W-:Y:S01]  /*45a0*/  FMNMX.FTZ R21, R199, R20, !PT ;  /* 0x00000014c7157209 */ /* 0x000fe20007810000 */
[----:B------:R-:W-:Y:S01]  /*45b0*/  MUFU.EX2 R19, R19 ;  /* 0x0000001300137308 */ /* 0x000fe20000000800 */
[----:B-----5:R-:W-:-:S01]  /*45c0*/  FFMA.FTZ R177, R204, UR40, -R6 ;  /* 0x00000028ccb17c23 */ /* 0x020fc20008010806 */
[-C--:B------:R-:W-:Y:S01]  /*45d0*/  FMUL.FTZ R68, R68, R8.reuse ;  /* 0x0000000844447220 */ /* 0x080fe20000410000 */
[----:B------:R-:W-:Y:S01]  /*45e0*/  FMNMX.FTZ R20, R202, R21, !PT ;  /* 0x00000015ca147209 */ /* 0x000fe20007810000 */
[-C--:B------:R-:W-:Y:S01]  /*45f0*/  FMUL.FTZ R69, R69, R8.reuse ;  /* 0x0000000845457220 */ /* 0x080fe20000410000 */
[-C--:B------:R-:W-:Y:S01]  /*4600*/  FMUL.FTZ R72, R72, R8.reuse ;  /* 0x0000000848487220 */ /* 0x080fe20000410000 */
[----:B------:R-:W-:Y:S01]  /*4610*/  FMUL.FTZ R73, R73, R8 ;  /* 0x0000000849497220 */ /* 0x000fe20000410000 */
[----:B------:R-:W-:Y:S01]  /*4620*/  FMNMX.FTZ R21, R203, R20, !PT ;  /* 0x00000014cb157209 */ /* 0x000fe20007810000 */
[----:B------:R-:W-:Y:S01]  /*4630*/  MUFU.EX2 R156, R156 ;  /* 0x0000009c009c7308 */ /* 0x000fe20000000800 */
[-C--:B------:R-:W-:Y:S01]  /*4640*/  FMUL.FTZ R76, R76, R8.reuse ;  /* 0x000000084c4c7220 */ /* 0x080fe20000410000 */
[----:B------:R-:W-:Y:S01]  /*4650*/  FMUL.FTZ R77, R77, R8 ;  /* 0x000000084d4d7220 */ /* 0x000fe20000410000 */
[----:B------:R-:W-:Y:S01]  /*4660*/  FMNMX.FTZ R160, R206, R21, !PT ;  /* 0x00000015cea07209 */ /* 0x000fe20007810000 */
[----:B------:R-:W-:Y:S01]  /*4670*/  FFMA.FTZ R21, R185, UR40, -R6 ;  /* 0x00000028b9157c23 */ /* 0x000fe20008010806 */
[----:B------:R-:W-:-:S02]  /*4680*/  IMAD.U32 R185, RZ, RZ, UR40 ;  /* 0x00000028ffb97e24 */ /* 0x000fc4000f8e00ff */
        /* <DEDUP_REMOVED lines=12> */
[----:B------:R-:W-:Y:S01]  /*4750*/  FMUL.FTZ R92, R92, R8 ;  /* 0x000000085c5c7220 */ /* 0x000fe20000410000 */
[----:B------:R-:W-:Y:S01]  /*4760*/  FMNMX.FTZ R160, R214, R23, !PT ;  /* 0x00000017d6a07209 */ /* 0x000fe20007810000 */
[--C-:B------:R-:W-:Y:S01]  /*4770*/  FFMA.FTZ R23, R192, UR40, -R6.reuse ;  /* 0x00000028c0177c23 */ /* 0x100fe20008010806 */
[----:B------:R-:W-:-:S01]  /*4780*/  FFMA.FTZ R192, R213, UR40, -R6 ;  /* 0x00000028d5c07c23 */ /* 0x000fc20008010806 */
[----:B------:R-:W-:Y:S01]  /*4790*/  FMUL.FTZ R93, R93, R8 ;  /* 0x000000085d5d7220 */ /* 0x000fe20000410000 */
[----:B------:R-:W-:Y:S01]  /*47a0*/  FMNMX.FTZ R164, R215, R160, !PT ;  /* 0x000000a0d7a47209 */ /* 0x000fe20007810000 */
[--C-:B------:R-:W-:Y:S01]  /*47b0*/  FFMA.FTZ R160, R193, UR40, -R6.reuse ;  /* 0x00000028c1a07c23 */ /* 0x100fe20008010806 */
[----:B------:R-:W-:Y:S01]  /*47c0*/  MUFU.EX2 R22, R22 ;  /* 0x0000001600167308 */ /* 0x000fe20000000800 */
[-C--:B------:R-:W-:Y:S01]  /*47d0*/  FMUL.FTZ R96, R96, R8.reuse ;  /* 0x0000000860607220 */ /* 0x080fe20000410000 */
[-C--:B------:R-:W-:Y:S01]  /*47e0*/  FMUL.FTZ R97, R97, R8.reuse ;  /* 0x0000000861617220 */ /* 0x080fe20000410000 */
[----:B------:R-:W5:Y:S01]  /*47f0*/  SHFL.BFLY PT, R165, R164, 0x2, 0x1f ;  /* 0x0c401f00a4a57f89 */ /* 0x000f6200000e0000 */
[-C--:B------:R-:W-:Y:S01]  /*4800*/  FMUL.FTZ R100, R100, R8.reuse ;  /* 0x0000000864647220 */ /* 0x080fe20000410000 */
[-C--:B------:R-:W-:Y:S01]  /*4810*/  FMUL.FTZ R101, R101, R8.reuse ;  /* 0x0000000865657220 */ /* 0x080fe20000410000 */
[-C--:B------:R-:W-:Y:S01]  /*4820*/  FMUL.FTZ R104, R104, R8.reuse ;  /* 0x0000000868687220 */ /* 0x080fe20000410000 */
[-C--:B------:R-:W-:Y:S01]  /*4830*/  FMUL.FTZ R105, R105, R8.reuse ;  /* 0x0000000869697220 */ /* 0x080fe20000410000 */
[----:B------:R-:W-:Y:S01]  /*4840*/  MUFU.EX2 R153, R153 ;  /* 0x0000009900997308 */ /* 0x000fe20000000800 */
[-C--:B------:R-:W-:Y:S01]  /*4850*/  FMUL.FTZ R108, R108, R8.reuse ;  /* 0x000000086c6c7220 */ /* 0x080fe20000410000 */
[-C--:B------:R-:W-:Y:S01]  /*4860*/  FMUL.FTZ R109, R109, R8.reuse ;  /* 0x000000086d6d7220 */ /* 0x080fe20000410000 */
[-C--:B------:R-:W-:Y:S01]  /*4870*/  FMUL.FTZ R112, R112, R8.reuse ;  /* 0x0000000870707220 */ /* 0x080fe20000410000 */
        /* <DEDUP_REMOVED lines=15> */
[----:B-----5:R-:W-:Y:S01]  /*4970*/  FMNMX.FTZ R181, R164, R165, !PT ;  /* 0x000000a5a4b57209 */ /* 0x020fe20007810000 */
[----:B------:R-:W-:Y:S01]  /*4980*/  FFMA.FTZ R165, R208, UR40, -R6 ;  /* 0x00000028d0a57c23 */ /* 0x000fe20008010806 */
[-C--:B------:R-:W-:Y:S01]  /*4990*/  FMUL.FTZ R140, R140, R8.reuse ;  /* 0x000000088c8c7220 */ /* 0x080fe20000410000 */
[-C--:B------:R-:W-:Y:S01]  /*49a0*/  FMUL.FTZ R141, R141, R8.reuse ;  /* 0x000000088d8d7220 */ /* 0x080fe20000410000 */
[-C--:B------:R-:W-:Y:S01]  /*49b0*/  FMUL.FTZ R144, R144, R8.reuse ;  /* 0x0000000890907220 */ /* 0x080fe20000410000 */
[----:B------:R-:W5:Y:S01]  /*49c0*/  SHFL.BFLY PT, R164, R181, 0x1, 0x1f ;  /* 0x0c201f00b5a47f89 */ /* 0x000f6200000e0000 */
[----:B------:R-:W-:Y:S01]  /*49d0*/  MUFU.EX2 R168, R168 ;  /* 0x000000a800a87308 */ /* 0x000fe20000000800 */
[-C--:B------:R-:W-:Y:S01]  /*49e0*/  FMUL.FTZ R145, R145, R8.reuse ;  /* 0x0000000891917220 */ /* 0x080fe20000410000 */
[-C--:B------:R-:W-:Y:S01]  /*49f0*/  FMUL.FTZ R148, R148, R8.reuse ;  /* 0x0000000894947220 */ /* 0x080fe20000410000 */
[----:B------:R-:W-:-:S05]  /*4a00*/  FMUL.FTZ R149, R149, R8 ;  /* 0x0000000895957220 */ /* 0x000fca0000410000 */
[----:B------:R-:W-:Y:S08]  /*4a10*/  MUFU.EX2 R21, R21 ;  /* 0x0000001500157308 */ /* 0x000ff00000000800 */
[----:B------:R-:W-:Y:S01]  /*4a20*/  MUFU.EX2 R169, R169 ;  /* 0x000000a900a97308 */ /* 0x000fe20000000800 */
[----:B-----5:R-:W-:-:S07]  /*4a30*/  FMNMX.FTZ R164, R181, R164, !PT ;  /* 0x000000a4b5a47209 */ /* 0x020fce0007810000 */
[----:B------:R-:W-:Y:S01]  /*4a40*/  MUFU.EX2 R180, R180 ;  /* 0x000000b400b47308 */ /* 0x000fe20000000800 */
[----:B------:R-:W-:-:S04]  /*4a50*/  FADD.FTZ R6, -R164, R7 ;  /* 0x00000007a4067221 */ /* 0x000fc80000010100 */
[----:B------:R-:W-:Y:S01]  /*4a60*/  FMUL.FTZ R7, R6, UR40 ;  /* 0x0000002806077c20 */ /* 0x000fe20008410000 */
[----:B------:R-:W-:-:S02]  /*4a70*/  FFMA.FTZ R6, R164, R185, -8 ;  /* 0xc1000000a4067423 */ /* 0x000fc400000100b9 */
[----:B------:R-:W-:Y:S02]  /*4a80*/  MUFU.EX2 R23, R23 ;  /* 0x0000001700177308 */ /* 0x000fe40000000800 */
[----:B------:R-:W-:-:S01]  /*4a90*/  FFMA.FTZ R154, R154, UR40, -R6 ;  /* 0x000000289a9a7c23 */ /* 0x000fc20008010806 */
[--C-:B------:R-:W-:Y:S01]  /*4aa0*/  FFMA.FTZ R155, R155, UR40, -R6.reuse ;  /* 0x000000289b9b7c23 */ /* 0x100fe20008010806 */
[----:B------:R-:W-:-:S01]  /*4ab0*/  FFMA.FTZ R185, R158, UR40, -R6 ;  /* 0x000000289eb97c23 */ /* 0x000fc20008010806 */
[--C-:B------:R-:W-:Y:S01]  /*4ac0*/  FFMA.FTZ R196, R159, UR40, -R6.reuse ;  /* 0x000000289fc47c23 */ /* 0x100fe20008010806 */
[----:B------:R-:W-:-:S02]  /*4ad0*/  FFMA.FTZ R158, R162, UR40, -R6 ;  /* 0x00000028a29e7c23 */ /* 0x000fc40008010806 */
[----:B------:R-:W-:Y:S01]  /*4ae0*/  MUFU.EX2 R7, R7 ;  /* 0x0000000700077308 */ /* 0x000fe20000000800 */
[----:B------:R-:W-:-:S01]  /*4af0*/  FFMA.FTZ R159, R163, UR40, -R6 ;  /* 0x00000028a39f7c23 */ /* 0x000fc20008010806 */
[--C-:B------:R-:W-:Y:S01]  /*4b00*/  FFMA.FTZ R189, R166, UR40, -R6.reuse ;  /* 0x00000028a6bd7c23 */ /* 0x100fe20008010806 */
[----:B------:R-:W-:-:S01]  /*4b10*/  FFMA.FTZ R166, R178, UR40, -R6 ;  /* 0x00000028b2a67c23 */ /* 0x000fc20008010806 */
[--C-:B------:R-:W-:Y:S01]  /*4b20*/  FFMA.FTZ R178, R182, UR40, -R6.reuse ;  /* 0x00000028b6b27c23 */ /* 0x100fe20008010806 */
[----:B------:R-:W-:-:S01]  /*4b30*/  FFMA.FTZ R200, R167, UR40, -R6 ;  /* 0x00000028a7c87c23 */ /* 0x000fc20008010806 */
[----:B------:R-:W-:Y:S01]  /*4b40*/  FFMA.FTZ R167, R179, UR40, -R6 ;  /* 0x00000028b3a77c23 */ /* 0x000fe20008010806 */
[----:B---3--:R-:W-:-:S01]  /*4b50*/  FADD.FTZ R179, R152, R5 ;  /* 0x0000000598b37221 */ /* 0x008fc20000010000 */
[----:B------:R-:W3:Y:S01]  /*4b60*/  MUFU.EX2 R154, R154 ;  /* 0x0000009a009a7308 */ /* 0x000ee20000000800 */
[----:B------:R-:W-:-:S01]  /*4b70*/  FFMA.FTZ R162, R170, UR40, -R6 ;  /* 0x00000028aaa27c23 */ /* 0x000fc20008010806 */
[--C-:B------:R-:W-:Y:S01]  /*4b80*/  FFMA.FTZ R170, R174, UR40, -R6.reuse ;  /* 0x00000028aeaa7c23 */ /* 0x100fe20008010806 */
[----:B------:R-:W-:-:S01]  /*4b90*/  FFMA.FTZ R174, R186, UR40, -R6 ;  /* 0x00000028baae7c23 */ /* 0x000fc20008010806 */
[----:B-1----:R-:W-:Y:S01]  /*4ba0*/  FADD.FTZ R186, R10, R179 ;  /* 0x000000b30aba7221 */ /* 0x002fe20000010000 */
[----:B------:R-:W-:-:S01]  /*4bb0*/  FFMA.FTZ R163, R171, UR40, -R6 ;  /* 0x00000028aba37c23 */ /* 0x000fc20008010806 */
[--C-:B------:R-:W-:Y:S01]  /*4bc0*/  FFMA.FTZ R171, R175, UR40, -R6.reuse ;  /* 0x00000028afab7c23 */ /* 0x100fe20008010806 */
[----:B------:R-:W-:-:S01]  /*4bd0*/  FFMA.FTZ R175, R187, UR40, -R6 ;  /* 0x00000028bbaf7c23 */ /* 0x000fc20008010806 */
[----:B------:R-:W1:Y:S01]  /*4be0*/  MUFU.EX2 R155, R155 ;  /* 0x0000009b009b7308 */ /* 0x000e620000000800 */
[----:B--2---:R-:W-:-:S01]  /*4bf0*/  FADD.FTZ R186, R13, R186 ;  /* 0x000000ba0dba7221 */ /* 0x004fc20000010000 */
[--C-:B------:R-:W-:Y:S01]  /*4c00*/  FFMA.FTZ R5, R191, UR40, -R6.reuse ;  /* 0x00000028bf057c23 */ /* 0x100fe20008010806 */
[----:B------:R-:W-:-:S01]  /*4c10*/  FFMA.FTZ R190, R190, UR40, -R6 ;  /* 0x00000028bebe7c23 */ /* 0x000fc20008010806 */
[----:B------:R-:W-:Y:S01]  /*4c20*/  FFMA.FTZ R183, R183, UR40, -R6 ;  /* 0x00000028b7b77c23 */ /* 0x000fe20008010806 */
[----:B----4-:R-:W-:-:S01]  /*4c30*/  FADD.FTZ R191, R11, R186 ;  /* 0x000000ba0bbf7221 */ /* 0x010fc20000010000 */
[----:B------:R-:W-:Y:S01]  /*4c40*/  F2FP.SATFINITE.E4M3.F32.PACK_AB_MERGE_C R10, R13, R10, RZ ;  /* 0x0000000a0d0a723e */ /* 0x000fe200048070ff */
[----:B------:R-:W-:-:S01]  /*4c50*/  FFMA.FTZ R211, R211, UR40, -R6 ;  /* 0x00000028d3d37c23 */ /* 0x000fc20008010806 */
[----:B------:R-:W2:Y:S01]  /*4c60*/  MUFU.EX2 R185, R185 ;  /* 0x000000b900b97308 */ /* 0x000ea20000000800 */
[----:B---3--:R-:W-:-:S01]  /*4c70*/  FFMA.FTZ R182, R7, R4, R154 ;  /* 0x0000000407b67223 */ /* 0x008fc2000001009a */
[----:B------:R-:W-:Y:S01]  /*4c80*/  FADD.FTZ R191, R12, R191 ;  /* 0x000000bf0cbf7221 */ /* 0x000fe20000010000 */
[----:B------:R-:W-:-:S01]  /*4c90*/  FFMA.FTZ R214, R214, UR40, -R6 ;  /* 0x00000028d6d67c23 */ /* 0x000fc20008010806 */
[----:B------:R-:W-:Y:S01]  /*4ca0*/  FFMA.FTZ R215, R215, UR40, -R6 ;  /* 0x00000028d7d77c23 */ /* 0x000fe20008010806 */
[-C--:B------:R-:W-:Y:S01]  /*4cb0*/  FMUL.FTZ R26, R26, R7.reuse ;  /* 0x000000071a1a7220 */ /* 0x080fe20000410000 */
[-C--:B------:R-:W-:Y:S01]  /*4cc0*/  FMUL.FTZ R27, R27, R7.reuse ;  /* 0x000000071b1b7220 */ /* 0x080fe20000410000 */
[----:B------:R-:W-:Y:S01]  /*4cd0*/  FMUL.FTZ R30, R30, R7 ;  /* 0x000000071e1e7220 */ /* 0x000fe20000410000 */
[----:B------:R-:W3:Y:S01]  /*4ce0*/  MUFU.EX2 R196, R196 ;  /* 0x000000c400c47308 */ /* 0x000ee20000000800 */
[----:B-1----:R-:W-:-:S01]  /*4cf0*/  FADD.FTZ R182, R155, R182 ;  /* 0x000000b69bb67221 */ /* 0x002fc20000010000 */
[-C--:B------:R-:W-:Y:S01]  /*4d00*/  FMUL.FTZ R31, R31, R7.reuse ;  /* 0x000000071f1f7220 */ /* 0x080fe20000410000 */
[-C--:B------:R-:W-:Y:S01]  /*4d10*/  FMUL.FTZ R34, R34, R7.reuse ;  /* 0x0000000722227220 */ /* 0x080fe20000410000 */
[-C--:B------:R-:W-:Y:S01]  /*4d20*/  FMUL.FTZ R35, R35, R7.reuse ;  /* 0x0000000723237220 */ /* 0x080fe20000410000 */
[-C--:B------:R-:W-:Y:S01]  /*4d30*/  FMUL.FTZ R38, R38, R7.reuse ;  /* 0x0000000726267220 */ /* 0x080fe20000410000 */
[-C--:B------:R-:W-:Y:S01]  /*4d40*/  FMUL.FTZ R39, R39, R7.reuse ;  /* 0x0000000727277220 */ /* 0x080fe20000410000 */
[----:B------:R-:W-:Y:S01]  /*4d50*/  FMUL.FTZ R42, R42, R7 ;  /* 0x000000072a2a7220 */ /* 0x000fe20000410000 */
[----:B------:R-:W1:Y:S01]  /*4d60*/  MUFU.EX2 R158, R158 ;  /* 0x0000009e009e7308 */ /* 0x000e620000000800 */
[----:B--2---:R-:W-:-:S01]  /*4d70*/  FADD.FTZ R179, R185, R182 ;  /* 0x000000b6b9b37221 */ /* 0x004fc20000010000 */
[-C--:B------:R-:W-:Y:S01]  /*4d80*/  FMUL.FTZ R43, R43, R7.reuse ;  /* 0x000000072b2b7220 */ /* 0x080fe20000410000 */
[-C--:B------:R-:W-:Y:S01]  /*4d90*/  FMUL.FTZ R46, R46, R7.reuse ;  /* 0x000000072e2e7220 */ /* 0x080fe20000410000 */
[-C--:B------:R-:W-:Y:S01]  /*4da0*/  FMUL.FTZ R47, R47, R7.reuse ;  /* 0x000000072f2f7220 */ /* 0x080fe20000410000 */
[-C--:B------:R-:W-:Y:S01]  /*4db0*/  FMUL.FTZ R50, R50, R7.reuse ;  /* 0x0000000732327220 */ /* 0x080fe20000410000 */
[-C--:B------:R-:W-:Y:S01]  /*4dc0*/  FMUL.FTZ R51, R51, R7.reuse ;  /* 0x0000000733337220 */ /* 0x080fe20000410000 */
[----:B------:R-:W-:Y:S01]  /*4dd0*/  FMUL.FTZ R54, R54, R7 ;  /* 0x0000000736367220 */ /* 0x000fe20000410000 */
[----:B------:R-:W2:Y:S01]  /*4de0*/  MUFU.EX2 R159, R159 ;  /* 0x0000009f009f7308 */ /* 0x000ea20000000800 */
[----:B---3--:R-:W-:-:S01]  /*4df0*/  FADD.FTZ R187, R196, R179 ;  /* 0x000000b3c4bb7221 */ /* 0x008fc20000010000 */
[----:B------:R-:W-:Y:S01]  /*4e00*/  FFMA.FTZ R179, R194, UR40, -R6 ;  /* 0x00000028c2b37c23 */ /* 0x000fe20008010806 */
[----:B------:R-:W-:Y:S01]  /*4e10*/  F2FP.SATFINITE.E4M3.F32.PACK_AB_MERGE_C R185, R196, R185, RZ ;  /* 0x000000b9c4b9723e */ /* 0x000fe200048070ff */
[-C--:B------:R-:W-:Y:S01]  /*4e20*/  FMUL.FTZ R55, R55, R7.reuse ;  /* 0x0000000737377220 */ /* 0x080fe20000410000 */
        /* <DEDUP_REMOVED lines=13> */
[----:B------:R-:W-:Y:S01]  /*4f00*/  FFMA.FTZ R182, R195, UR40, -R6 ;  /* 0x00000028c3b67c23 */ /* 0x000fe20008010806 */
[-C--:B------:R-:W-:Y:S01]  /*4f10*/  FMUL.FTZ R75, R75, R7.reuse ;  /* 0x000000074b4b7220 */ /* 0x080fe20000410000 */
[-C--:B------:R-:W-:Y:S01]  /*4f20*/  FMUL.FTZ R78, R78, R7.reuse ;  /* 0x000000074e4e7220 */ /* 0x080fe20000410000 */
[-C--:B------:R-:W-:Y:S01]  /*4f30*/  FMUL.FTZ R79, R79, R7.reuse ;  /* 0x000000074f4f7220 */ /* 0x080fe20000410000 */
[-C--:B------:R-:W-:Y:S01]  /*4f40*/  FMUL.FTZ R82, R82, R7.reuse ;  /* 0x0000000752527220 */ /* 0x080fe20000410000 */
[----:B------:R-:W-:Y:S01]  /*4f50*/  FMUL.FTZ R83, R83, R7 ;  /* 0x0000000753537220 */ /* 0x000fe20000410000 */
[----:B------:R-:W2:Y:S01]  /*4f60*/  MUFU.EX2 R162, R162 ;  /* 0x000000a200a27308 */ /* 0x000ea20000000800 */
[----:B---3--:R-:W-:-:S01]  /*4f70*/  FADD.FTZ R187, R189, R186 ;  /* 0x000000babdbb7221 */ /* 0x008fc20000010000 */
[-C--:B------:R-:W-:Y:S01]  /*4f80*/  FMUL.FTZ R86, R86, R7.reuse ;  /* 0x0000000756567220 */ /* 0x080fe20000410000 */
[-C--:B------:R-:W-:Y:S01]  /*4f90*/  FMUL.FTZ R87, R87, R7.reuse ;  /* 0x0000000757577220 */ /* 0x080fe20000410000 */
[-C--:B------:R-:W-:Y:S01]  /*4fa0*/  FMUL.FTZ R90, R90, R7.reuse ;  /* 0x000000075a5a7220 */ /* 0x080fe20000410000 */
[-C--:B------:R-:W-:Y:S01]  /*4fb0*/  FMUL.FTZ R91, R91, R7.reuse ;  /* 0x000000075b5b7220 */ /* 0x080fe20000410000 */
[-C--:B------:R-:W-:Y:S01]  /*4fc0*/  FMUL.FTZ R94, R94, R7.reuse ;  /* 0x000000075e5e7220 */ /* 0x080fe20000410000 */
[----:B------:R-:W-:Y:S01]  /*4fd0*/  FMUL.FTZ R95, R95, R7 ;  /* 0x000000075f5f7220 */ /* 0x000fe20000410000 */
[----:B------:R-:W3:Y:S01]  /*4fe0*/  MUFU.EX2 R163, R163 ;  /* 0x000000a300a37308 */ /* 0x000ee20000000800 */
[----:B-1----:R-:W-:-:S01]  /*4ff0*/  FADD.FTZ R187, R200, R187 ;  /* 0x000000bbc8bb7221 */ /* 0x002fc20000010000 */
[----:B------:R-:W-:Y:S01]  /*5000*/  F2FP.SATFINITE.E4M3.F32.PACK_AB_MERGE_C R189, R200, R189, RZ ;  /* 0x000000bdc8bd723e */ /* 0x000fe200048070ff */
[-C--:B------:R-:W-:Y:S01]  /*5010*/  FMUL.FTZ R98, R98, R7.reuse ;  /* 0x0000000762627220 */ /* 0x080fe20000410000 */
[-C--:B------:R-:W-:Y:S01]  /*5020*/  FMUL.FTZ R99, R99, R7.reuse ;  /* 0x0000000763637220 */ /* 0x080fe20000410000 */
[-C--:B------:R-:W-:Y:S01]  /*5030*/  FMUL.FTZ R102, R102, R7.reuse ;  /* 0x0000000766667220 */ /* 0x080fe20000410000 */
[-C--:B------:R-:W-:Y:S01]  /*5040*/  FMUL.FTZ R103, R103, R7.reuse ;  /* 0x0000000767677220 */ /* 0x080fe20000410000 */
[----:B------:R-:W-:Y:S01]  /*5050*/  FMUL.FTZ R106, R106, R7 ;  /* 0x000000076a6a7220 */ /* 0x000fe20000410000 */
[----:B------:R1:W-:Y:S01]  /*5060*/  MUFU.EX2 R4, R190 ;  /* 0x000000be00047308 */ /* 0x0003e20000000800 */
        /* <DEDUP_REMOVED lines=8> */
[----:B-1----:R-:W-:-:S01]  /*50f0*/  FADD.FTZ R190, R14, R191 ;  /* 0x000000bf0ebe7221 */ /* 0x002fc20000010000 */
[----:B---3--:R-:W-:Y:S01]  /*5100*/  FADD.FTZ R193, R163, R194 ;  /* 0x000000c2a3c17221 */ /* 0x008fe20000010000 */
[----:B------:R-:W-:Y:S01]  /*5110*/  F2FP.SATFINITE.E4M3.F32.PACK_AB_MERGE_C R14, R19, R14, RZ ;  /* 0x0000000e130e723e */ /* 0x000fe200048070ff */
[----:B------:R-:W-:Y:S01]  /*5120*/  FMUL.FTZ R119, R119, R7 ;  /* 0x0000000777777220 */ /* 0x000fe20000410000 */
[----:B------:R-:W-:-:S01]  /*5130*/  FADD.FTZ R191, R19, R190 ;  /* 0x000000be13bf7221 */ /* 0x000fc20000010000 */
[----:B------:R-:W-:Y:S01]  /*5140*/  FFMA.FTZ R190, R198, UR40, -R6 ;  /* 0x00000028c6be7c23 */ /* 0x000fe20008010806 */
[----:B------:R-:W-:Y:S01]  /*5150*/  FMUL.FTZ R122, R122, R7 ;  /* 0x000000077a7a7220 */ /* 0x000fe20000410000 */
[----:B------:R-:W1:Y:S01]  /*5160*/  MUFU.EX2 R171, R171 ;  /* 0x000000ab00ab7308 */ /* 0x000e620000000800 */
[----:B------:R-:W-:-:S01]  /*5170*/  FADD.FTZ R186, R156, R191 ;  /* 0x000000bf9cba7221 */ /* 0x000fc20000010000 */
[----:B------:R-:W-:Y:S01]  /*5180*/  FFMA.FTZ R191, R199, UR40, -R6 ;  /* 0x00000028c7bf7c23 */ /* 0x000fe20008010806 */
[-C--:B------:R-:W-:Y:S01]  /*5190*/  FMUL.FTZ R123, R123, R7.reuse ;  /* 0x000000077b7b7220 */ /* 0x080fe20000410000 */
[----:B------:R-:W-:Y:S01]  /*51a0*/  FMUL.FTZ R126, R126, R7 ;  /* 0x000000077e7e7220 */ /* 0x000fe20000410000 */
[----:B------:R-:W-:-:S01]  /*51b0*/  FADD.FTZ R187, R15, R186 ;  /* 0x000000ba0fbb7221 */ /* 0x000fc20000010000 */
[-C--:B------:R-:W-:Y:S01]  /*51c0*/  FMUL.FTZ R127, R127, R7.reuse ;  /* 0x000000077f7f7220 */ /* 0x080fe20000410000 */
[----:B------:R-:W-:Y:S01]  /*51d0*/  FMUL.FTZ R130, R130, R7 ;  /* 0x0000000782827220 */ /* 0x000fe20000410000 */
[----:B------:R-:W3:Y:S01]  /*51e0*/  MUFU.EX2 R166, R166 ;  /* 0x000000a600a67308 */ /* 0x000ee20000000800 */
[----:B------:R-:W-:-:S01]  /*51f0*/  FADD.FTZ R186, R22, R187 ;  /* 0x000000bb16ba7221 */ /* 0x000fc20000010000 */
[----:B--2---:R-:W-:Y:S01]  /*5200*/  FADD.FTZ R194, R170, R193 ;  /* 0x000000c1aac27221 */ /* 0x004fe20000010000 */
[-C--:B------:R-:W-:Y:S01]  /*5210*/  FMUL.FTZ R131, R131, R7.reuse ;  /* 0x0000000783837220 */ /* 0x080fe20000410000 */
[----:B------:R-:W-:Y:S01]  /*5220*/  FMUL.FTZ R134, R134, R7 ;  /* 0x0000000786867220 */ /* 0x000fe20000410000 */
[----:B------:R-:W-:-:S01]  /*5230*/  FADD.FTZ R198, R153, R186 ;  /* 0x000000ba99c67221 */ /* 0x000fc20000010000 */
[----:B------:R-:W-:Y:S01]  /*5240*/  FFMA.FTZ R186, R202, UR40, -R6 ;  /* 0x00000028caba7c23 */ /* 0x000fe20008010806 */
[----:B------:R-:W-:Y:S01]  /*5250*/  FMUL.FTZ R135, R135, R7 ;  /* 0x0000000787877220 */ /* 0x000fe20000410000 */
[----:B------:R-:W2:Y:S01]  /*5260*/  MUFU.EX2 R167, R167 ;  /* 0x000000a700a77308 */ /* 0x000ea20000000800 */
[----:B-1----:R-:W-:-:S01]  /*5270*/  FADD.FTZ R187, R171, R194 ;  /* 0x000000c2abbb7221 */ /* 0x002fc20000010000 */
[----:B------:R-:W-:Y:S01]  /*5280*/  FADD.FTZ R193, R17, R198 ;  /* 0x000000c611c17221 */ /* 0x000fe20000010000 */
[----:B------:R-:W-:Y:S01]  /*5290*/  F2FP.SATFINITE.E4M3.F32.PACK_AB_MERGE_C R170, R171, R170, RZ ;  /* 0x000000aaabaa723e */ /* 0x000fe200048070ff */
[----:B------:R-:W-:Y:S01]  /*52a0*/  FMUL.FTZ R138, R138, R7 ;  /* 0x000000078a8a7220 */ /* 0x000fe20000410000 */
[----:B------:R-:W-:Y:S01]  /*52b0*/  F2FP.SATFINITE.E4M3.F32.PACK_AB_MERGE_C R171, R168, R157, RZ ;  /* 0x0000009da8ab723e */ /* 0x000fe200048070ff */
[----:B------:R-:W-:Y:S01]  /*52c0*/  FADD.FTZ R198, R18, R193 ;  /* 0x000000c112c67221 */ /* 0x000fe20000010000 */
[----:B------:R-:W-:Y:S01]  /*52d0*/  FMUL.FTZ R139, R139, R7 ;  /* 0x000000078b8b7220 */ /* 0x000fe20000410000 */
[----:B------:R-:W1:Y:S01]  /*52e0*/  MUFU.EX2 R178, R178 ;  /* 0x000000b200b27308 */ /* 0x000e620000000800 */
[----:B---3--:R-:W-:-:S01]  /*52f0*/  FADD.FTZ R194, R166, R187 ;  /* 0x000000bba6c27221 */ /* 0x008fc20000010000 */
[----:B------:R-:W-:Y:S01]  /*5300*/  FADD.FTZ R195, R157, R198 ;  /* 0x000000c69dc37221 */ /* 0x000fe20000010000 */
[----:B------:R-:W-:-:S01]  /*5310*/  FFMA.FTZ R187, R203, UR40, -R6 ;  /* 0x00000028cbbb7c23 */ /* 0x000fc20008010806 */
[----:B------:R-:W-:Y:S01]  /*5320*/  F2FP.SATFINITE.E4M3.F32.PACK_AB_MERGE_C R157, R163, R162, R170 ;  /* 0x000000a2a39d723e */ /* 0x000fe200048070aa */
[-C--:B------:R-:W-:Y:S01]  /*5330*/  FMUL.FTZ R142, R142, R7.reuse ;  /* 0x000000078e8e7220 */ /* 0x080fe20000410000 */
[----:B------:R-:W-:Y:S01]  /*5340*/  FADD.FTZ R195, R168, R195 ;  /* 0x000000c3a8c37221 */ /* 0x000fe20000010000 */
[----:B------:R-:W-:Y:S01]  /*5350*/  FMUL.FTZ R143, R143, R7 ;  /* 0x000000078f8f7220 */ /* 0x000fe20000410000 */
[----:B------:R-:W3:Y:S01]  /*5360*/  MUFU.EX2 R183, R183 ;  /* 0x000000b700b77308 */ /* 0x000ee20000000800 */
[----:B--2---:R-:W-:-:S01]  /*5370*/  FADD.FTZ R193, R167, R194 ;  /* 0x000000c2a7c17221 */ /* 0x004fc20000010000 */
[----:B------:R-:W-:Y:S01]  /*5380*/  FADD.FTZ R198, R20, R195 ;  /* 0x000000c314c67221 */ /* 0x000fe20000010000 */
[----:B------:R-:W-:-:S01]  /*5390*/  FFMA.FTZ R195, R207, UR40, -R6 ;  /* 0x00000028cfc37c23 */ /* 0x000fc20008010806 */
[-C--:B------:R-:W-:Y:S01]  /*53a0*/  FMUL.FTZ R146, R146, R7.reuse ;  /* 0x0000000792927220 */ /* 0x080fe20000410000 */
[-C--:B------:R-:W-:Y:S01]  /*53b0*/  FMUL.FTZ R147, R147, R7.reuse ;  /* 0x0000000793937220 */ /* 0x080fe20000410000 */
[----:B------:R-:W-:Y:S01]  /*53c0*/  FADD.FTZ R198, R21, R198 ;  /* 0x000000c615c67221 */ /* 0x000fe20000010000 */
[----:B------:R-:W-:Y:S01]  /*53d0*/  FMUL.FTZ R150, R150, R7 ;  /* 0x0000000796967220 */ /* 0x000fe20000410000 */
[----:B------:R-:W2:Y:S01]  /*53e0*/  MUFU.EX2 R174, R174 ;  /* 0x000000ae00ae7308 */ /* 0x000ea20000000800 */
[----:B-1----:R-:W-:-:S01]  /*53f0*/  FADD.FTZ R194, R178, R193 ;  /* 0x000000c1b2c27221 */ /* 0x002fc20000010000 */
[----:B------:R-:W-:Y:S01]  /*5400*/  FADD.FTZ R197, R169, R198 ;  /* 0x000000c6a9c57221 */ /* 0x000fe20000010000 */
[----:B------:R-:W-:Y:S01]  /*5410*/  F2FP.SATFINITE.E4M3.F32.PACK_AB_MERGE_C R169, R180, R169, RZ ;  /* 0x000000a9b4a9723e */ /* 0x000fe200048070ff */
[----:B------:R-:W-:Y:S01]  /*5420*/  FMUL.FTZ R151, R151, R7 ;  /* 0x0000000797977220 */ /* 0x000fe20000410000 */
[----:B------:R-:W-:-:S03]  /*5430*/  F2FP.SATFINITE.E4M3.F32.PACK_AB_MERGE_C R152, R152, R9, R10 ;  /* 0x000000099898723e */ /* 0x000fc6000480700a */
[----:B------:R-:W1:Y:S01]  /*5440*/  MUFU.EX2 R175, R175 ;  /* 0x000000af00af7308 */ /* 0x000e620000000800 */
[----:B---3--:R-:W-:-:S01]  /*5450*/  FADD.FTZ R193, R183, R194 ;  /* 0x000000c2b7c17221 */ /* 0x008fc20000010000 */
[----:B------:R-:W-:Y:S01]  /*5460*/  FFMA.FTZ R194, R206, UR40, -R6 ;  /* 0x00000028cec27c23 */ /* 0x000fe20008010806 */
[----:B------:R-:W-:-:S05]  /*5470*/  F2FP.SATFINITE.E4M3.F32.PACK_AB_MERGE_C R178, R183, R178, RZ ;  /* 0x000000b2b7b2723e */ /* 0x000fca00048070ff */
[----:B------:R-:W3:Y:S01]  /*5480*/  MUFU.EX2 R5, R5 ;  /* 0x0000000500057308 */ /* 0x000ee20000000800 */
[----:B--2---:R-:W-:-:S07]  /*5490*/  FADD.FTZ R202, R174, R193 ;  /* 0x000000c1aeca7221 */ /* 0x004fce0000010000 */
[----:B------:R-:W2:Y:S01]  /*54a0*/  MUFU.EX2 R179, R179 ;  /* 0x000000b300b37308 */ /* 0x000ea20000000800 */
[----:B-1----:R-:W-:-:S01]  /*54b0*/  FADD.FTZ R193, R175, R202 ;  /* 0x000000caafc17221 */ /* 0x002fc20000010000 */
[----:B------:R-:W-:-:S03]  /*54c0*/  FADD.FTZ R202, R180, R197 ;  /* 0x000000c5b4ca7221 */ /* 0x000fc60000010000 */
[----:B------:R-:W-:Y:S01]  /*54d0*/  FADD.FTZ R198, R4, R193 ;  /* 0x000000c104c67221 */ /* 0x000fe20000010000 */
[----:B------:R-:W-:-:S01]  /*54e0*/  FADD.FTZ R197, R23, R202 ;  /* 0x000000ca17c57221 */ /* 0x000fc20000010000 */
[----:B------:R-:W-:Y:S01]  /*54f0*/  FFMA.FTZ R193, R210, UR40, -R6 ;  /* 0x00000028d2c17c23 */ /* 0x000fe20008010806 */
[----:B------:R-:W1:Y:S01]  /*5500*/  MUFU.EX2 R160, R160 ;  /* 0x000000a000a07308 */ /* 0x000e620000000800 */
[----:B---3--:R-:W-:-:S07]  /*5510*/  FADD.FTZ R198, R5, R198 ;  /* 0x000000c605c67221 */ /* 0x008fce0000010000 */
[----:B------:R-:W3:Y:S01]  /*5520*/  MUFU.EX2 R182, R182 ;  /* 0x000000b600b67308 */ /* 0x000ee20000000800 */
[----:B--2---:R-:W-:-:S07]  /*5530*/  FADD.FTZ R199, R179, R198 ;  /* 0x000000c6b3c77221 */ /* 0x004fce0000010000 */
[----:B------:R-:W2:Y:S01]  /*5540*/  MUFU.EX2 R173, R173 ;  /* 0x000000ad00ad7308 */ /* 0x000ea20000000800 */
[----:B-1----:R-:W-:-:S01]  /*5550*/  FADD.FTZ R198, R160, R197 ;  /* 0x000000c5a0c67221 */ /* 0x002fc20000010000 */
[----:B------:R-:W-:Y:S02]  /*5560*/  F2FP.SATFINITE.E4M3.F32.PACK_AB_MERGE_C R197, R153, R22, RZ ;  /* 0x0000001699c5723e */ /* 0x000fe400048070ff */
[----:B------:R-:W-:Y:S02]  /*5570*/  F2FP.SATFINITE.E4M3.F32.PACK_AB_MERGE_C R153, R155, R154, R185 ;  /* 0x0000009a9b99723e */ /* 0x000fe400048070b9 */
[----:B------:R-:W-:Y:S02]  /*5580*/  F2FP.SATFINITE.E4M3.F32.PACK_AB_MERGE_C R155, R159, R158, R189 ;  /* 0x0000009e9f9b723e */ /* 0x000fe400048070bd */
[----:B------:R-:W1:Y:S01]  /*5590*/  MUFU.EX2 R190, R190 ;  /* 0x000000be00be7308 */ /* 0x000e620000000800 */
[----:B---3--:R-:W-:-:S01]  /*55a0*/  FADD.FTZ R199, R182, R199 ;  /* 0x000000c7b6c77221 */ /* 0x008fc20000010000 */
[----:B------:R-:W-:-:S02]  /*55b0*/  F2FP.SATFINITE.E4M3.F32.PACK_AB_MERGE_C R158, R18, R17, R171 ;  /* 0x00000011129e723e */ /* 0x000fc400048070ab */
[----:B------:R-:W-:Y:S02]  /*55c0*/  F2FP.SATFINITE.E4M3.F32.PACK_AB_MERGE_C R154, R12, R11, R14 ;  /* 0x0000000b0c9a723e */ /* 0x000fe4000480700e */
[----:B------:R-:W-:Y:S02]  /*55d0*/  F2FP.SATFINITE.E4M3.F32.PACK_AB_MERGE_C R156, R15, R156, R197 ;  /* 0x0000009c0f9c723e */ /* 0x000fe400048070c5 */
[----:B------:R-:W3:Y:S01]  /*55e0*/  MUFU.EX2 R184, R184 ;  /* 0x000000b800b87308 */ /* 0x000ee20000000800 */
[----:B--2---:R-:W-:-:S01]  /*55f0*/  FADD.FTZ R13, R173, R198 ;  /* 0x000000c6ad0d7221 */ /* 0x004fc20000010000 */
[----:B------:R-:W-:-:S06]  /*5600*/  F2FP.SATFINITE.E4M3.F32.PACK_AB_MERGE_C R159, R167, R166, R178 ;  /* 0x000000a6a79f723e */ /* 0x000fcc00048070b2 */
[----:B------:R-:W2:Y:S01]  /*5610*/  MUFU.EX2 R191, R191 ;  /* 0x000000bf00bf7308 */ /* 0x000ea20000000800 */
[----:B-1----:R-:W-:-:S07]  /*5620*/  FADD.FTZ R196, R190, R199 ;  /* 0x000000c7bec47221 */ /* 0x002fce0000010000 */
[----:B------:R-:W1:Y:S01]  /*5630*/  MUFU.EX2 R161, R161 ;  /* 0x000000a100a17308 */ /* 0x000e620000000800 */
[----:B---3--:R-:W-:-:S01]  /*5640*/  FADD.FTZ R198, R184, R13 ;  /* 0x0000000db8c67221 */ /* 0x008fc20000010000 */
[----:B------:R-:W-:-:S04]  /*5650*/  F2FP.SATFINITE.E4M3.F32.PACK_AB_MERGE_C R173, R184, R173, RZ ;  /* 0x000000adb8ad723e */ /* 0x000fc800048070ff */
[----:B------:R-:W-:Y:S02]  /*5660*/  F2FP.SATFINITE.E4M3.F32.PACK_AB_MERGE_C R170, R160, R23, R173 ;  /* 0x00000017a0aa723e */ /* 0x000fe400048070ad */
[----:B------:R-:W3:Y:S01]  /*5670*/  MUFU.EX2 R186, R186 ;  /* 0x000000ba00ba7308 */ /* 0x000ee20000000800 */
[----:B--2---:R-:W-:-:S01]  /*5680*/  FADD.FTZ R13, R191, R196 ;  /* 0x000000c4bf0d7221 */ /* 0x004fc20000010000 */
[----:B------:R-:W-:-:S04]  /*5690*/  F2FP.SATFINITE.E4M3.F32.PACK_AB_MERGE_C R190, R191, R190, RZ ;  /* 0x000000bebfbe723e */ /* 0x000fc800048070ff */
[----:B------:R-:W-:Y:S02]  /*56a0*/  F2FP.SATFINITE.E4M3.F32.PACK_AB_MERGE_C R171, R182, R179, R190 ;  /* 0x000000b3b6ab723e */ /* 0x000fe400048070be */
[----:B------:R-:W2:Y:S01]  /*56b0*/  MUFU.EX2 R172, R172 ;  /* 0x000000ac00ac7308 */ /* 0x000ea20000000800 */
[----:B-1----:R-:W-:-:S07]  /*56c0*/  FADD.FTZ R19, R161, R198 ;  /* 0x000000c6a1137221 */ /* 0x002fce0000010000 */
[----:B------:R-:W1:Y:S01]  /*56d0*/  MUFU.EX2 R187, R187 ;  /* 0x000000bb00bb7308 */ /* 0x000e620000000800 */
[----:B---3--:R-:W-:-:S07]  /*56e0*/  FADD.FTZ R22, R186, R13 ;  /* 0x0000000dba167221 */ /* 0x008fce0000010000 */
[----:B------:R-:W3:Y:S01]  /*56f0*/  MUFU.EX2 R177, R177 ;  /* 0x000000b100b17308 */ /* 0x000ee20000000800 */
[----:B--2---:R-:W-:-:S07]  /*5700*/  FADD.FTZ R196, R172, R19 ;  /* 0x00000013acc47221 */ /* 0x004fce0000010000 */
[----:B------:R-:W2:Y:S01]  /*5710*/  MUFU.EX2 R194, R194 ;  /* 0x000000c200c27308 */ /* 0x000ea20000000800 */
[----:B-1----:R-:W-:-:S07]  /*5720*/  FADD.FTZ R13, R187, R22 ;  /* 0x00000016bb0d7221 */ /* 0x002fce0000010000 */
[----:B------:R-:W1:Y:S01]  /*5730*/  MUFU.EX2 R188, R188 ;  /* 0x000000bc00bc7308 */ /* 0x000e620000000800 */
[----:B---3--:R-:W-:-:S07]  /*5740*/  FADD.FTZ R19, R177, R196 ;  /* 0x000000c4b1137221 */ /* 0x008fce0000010000 */
[----:B------:R-:W3:Y:S01]  /*5750*/  MUFU.EX2 R195, R195 ;  /* 0x000000c300c37308 */ /* 0x000ee20000000800 */
[----:B--2---:R-:W-:-:S07]  /*5760*/  FADD.FTZ R22, R194, R13 ;  /* 0x0000000dc2167221 */ /* 0x004fce0000010000 */
[----:B------:R-:W2:Y:S01]  /*5770*/  MUFU.EX2 R165, R165 ;  /* 0x000000a500a57308 */ /* 0x000ea20000000800 */
[----:B-1----:R-:W-:-:S01]  /*5780*/  FADD.FTZ R168, R188, R19 ;  /* 0x00000013bca87221 */ /* 0x002fc20000010000 */
[----:B------:R-:W-:Y:S02]  /*5790*/  F2FP.SATFINITE.E4M3.F32.PACK_AB_MERGE_C R19, R5, R4, RZ ;  /* 0x000000040513723e */ /* 0x000fe400048070ff */
[----:B------:R-:W-:-:S04]  /*57a0*/  F2FP.SATFINITE.E4M3.F32.PACK_AB_MERGE_C R177, R188, R177, RZ ;  /* 0x000000b1bcb1723e */ /* 0x000fc800048070ff */
[----:B------:R-:W1:Y:S01]  /*57b0*/  MUFU.EX2 R193, R193 ;  /* 0x000000c100c17308 */ /* 0x000e620000000800 */
[----:B---3--:R-:W-:-:S01]  /*57c0*/  FADD.FTZ R22, R195, R22 ;  /* 0x00000016c3167221 */ /* 0x008fc20000010000 */
[----:B------:R-:W-:Y:S02]  /*57d0*/  F2FP.SATFINITE.E4M3.F32.PACK_AB_MERGE_C R194, R195, R194, RZ ;  /* 0x000000c2c3c2723e */ /* 0x000fe400048070ff */
[----:B------:R-:W-:Y:S02]  /*57e0*/  F2FP.SATFINITE.E4M3.F32.PACK_AB_MERGE_C R172, R172, R161, R177 ;  /* 0x000000a1acac723e */ /* 0x000fe400048070b1 */
[----:B------:R-:W-:Y:S02]  /*57f0*/  F2FP.SATFINITE.E4M3.F32.PACK_AB_MERGE_C R173, R187, R186, R194 ;  /* 0x000000babbad723e */ /* 0x000fe400048070c2 */
[----:B------:R-:W3:Y:S01]  /*5800*/  MUFU.EX2 R176, R176 ;  /* 0x000000b000b07308 */ /* 0x000ee20000000800 */
[----:B--2---:R-:W-:-:S01]  /*5810*/  FADD.FTZ R5, R165, R168 ;  /* 0x000000a8a5057221 */ /* 0x004fc20000010000 */
[----:B------:R-:W-:-:S02]  /*5820*/  F2FP.SATFINITE.E4M3.F32.PACK_AB_MERGE_C R168, R21, R20, R169 ;  /* 0x0000001415a8723e */ /* 0x000fc400048070a9 */
[----:B------:R-:W-:-:S04]  /*5830*/  F2FP.SATFINITE.E4M3.F32.PACK_AB_MERGE_C R169, R175, R174, R19 ;  /* 0x000000aeafa9723e */ /* 0x000fc80004807013 */
        /* <DEDUP_REMOVED lines=9> */
[----:B---3--:R-:W-:-:S01]  /*58d0*/  FADD.FTZ R4, R214, R13 ;  /* 0x0000000dd6047221 */ /* 0x008fc20000010000 */
[C---:B--2---:R-:W-:Y:S01]  /*58e0*/  F2FP.SATFINITE.E4M3.F32.PACK_AB_MERGE_C R181, R192.reuse, R181, RZ ;  /* 0x000000b5c0b5723e */ /* 0x044fe200048070ff */
[----:B------:R-:W-:-:S03]  /*58f0*/  FADD.FTZ R5, R192, R5 ;  /* 0x00000005c0057221 */ /* 0x000fc60000010000 */
[----:B------:R-:W-:Y:S02]  /*5900*/  F2FP.SATFINITE.E4M3.F32.PACK_AB_MERGE_C R174, R176, R165, R181 ;  /* 0x000000a5b0ae723e */ /* 0x000fe400048070b5 */
[C---:B-1----:R-:W-:Y:S01]  /*5910*/  F2FP.SATFINITE.E4M3.F32.PACK_AB_MERGE_C R214, R215.reuse, R214, RZ ;  /* 0x000000d6d7d6723e */ /* 0x042fe200048070ff */
[----:B------:R-:W-:-:S03]  /*5920*/  FADD.FTZ R4, R215, R4 ;  /* 0x00000004d7047221 */ /* 0x000fc60000010000 */
[----:B------:R-:W-:Y:S01]  /*5930*/  F2FP.SATFINITE.E4M3.F32.PACK_AB_MERGE_C R175, R6, R193, R214 ;  /* 0x000000c106af723e */ /* 0x000fe200048070d6 */
[----:B------:R-:W-:Y:S06]  /*5940*/  @!P0 BRA `(.L_x_29) ;  /* 0x0000000000048947 */ /* 0x000fec0003800000 */
[----:B------:R-:W-:Y:S01]  /*5950*/  BPT.TRAP 0x1 ;  /* 0x000000040000795c */ /* 0x000fe20000300000 */
.L_x_29:
[----:B------:R-:W-:-:S04]  /*5960*/  IMAD.U32 R6, RZ, RZ, UR52 ;  /* 0x00000034ff067e24 */ /* 0x000fc8000f8e00ff */
[----:B------:R1:W2:Y:S01]  /*5970*/  SYNCS.PHASECHK.TRANS64.TRYWAIT P2, [UR49+0x38850], R6 ;  /* 0x03885006ff0075a7 */ /* 0x0002a20008040171 */
[----:B------:R-:W-:Y:S05]  /*5980*/  @!P0 BRA `(.L_x_30) ;  /* 0x0000000000048947 */ /* 0x000fea0003800000 */
[----:B------:R-:W-:Y:S01]  /*5990*/  BPT.TRAP 0x1 ;  /* 0x000000040000795c */ /* 0x000fe20000300000 */
.L_x_30:
[----:B--2---:R-:W-:Y:S05]  /*59a0*/  @P2 BRA `(.L_x_31) ;  /* 0x00000000000c2947 */ /* 0x004fea0003800000 */
[----:B-1----:R-:W-:-:S04]  /*59b0*/  IMAD.U32 R6, RZ, RZ, UR52 ;  /* 0x00000034ff067e24 */ /* 0x002fc8000f8e00ff */
[----:B------:R-:W1:Y:S02]  /*59c0*/  SYNCS.PHASECHK.TRANS64.TRYWAIT P2, [UR49+0x38850], R6 ;  /* 0x03885006ff0075a7 */ /* 0x000e640008040171 */
[----:B-1----:R-:W-:Y:S05]  /*59d0*/  @!P2 BRA `(.L_x_32) ;  /* 0x0000009800e8a947 */ /* 0x002fea0003800000 */
.L_x_31:
[----:B------:R2:W-:Y:S01]  /*59e0*/  BAR.SYNC.DEFER_BLOCKING R2, 0x100 ;  /* 0x000400020000751d */ /* 0x0005e20000010000 */
[----:B------:R-:W-:-:S05]  /*59f0*/  ULEA UR10, UR45, UR50, 0xb ;  /* 0x000000322d0a7291 */ /* 0x000fca000f8e583f */
[----:B------:R-:W-:Y:S02]  /*5a00*/  UMOV UR7, 0x40000040 ;  /* 0x4000004000077882 */ /* 0x000fe40000000000 */
[----:B------:R-:W-:Y:S01]  /*5a10*/  UMOV UR6, UR10 ;  /* 0x0000000a00067c82 */ /* 0x000fe20008000000 */
[----:B------:R-:W-:-:S06]  /*5a20*/  WARPGROUP.ARRIVE ;  /* 0x00000000000079c5 */ /* 0x000fcc0000000000 */
        /* <DEDUP_REMOVED lines=20> */
[----:B--2---:R-:W-:Y:S05]  /*5b70*/  @!P0 BRA `(.L_x_33) ;  /* 0x0000000000048947 */ /* 0x004fea0003800000 */
[----:B------:R-:W-:Y:S01]  /*5b80*/  BPT.TRAP 0x1 ;  /* 0x000000040000795c */ /* 0x000fe20000300000 */
.L_x_33:
[----:B------:R-:W-:Y:S01]  /*5b90*/  UIADD3 UR49, UR49, 0x38860, URZ ;  /* 0x0003886031317890 */ /* 0x000fe2000fffe03f */
[----:B-1----:R-:W-:Y:S01]  /*5ba0*/  IMAD.MOV.U32 R7, RZ, RZ, R164 ;  /* 0x000000ffff077224 */ /* 0x002fe200078e00a4 */
[----:B------:R-:W-:Y:S01]  /*5bb0*/  UMOV UR6, UR45 ;  /* 0x0000002d00067c82 */ /* 0x000fe20008000000 */
[----:B------:R-:W-:Y:S01]  /*5bc0*/  IMAD.MOV.U32 R6, RZ, RZ, R3 ;  /* 0x000000ffff067224 */ /* 0x000fe200078e0003 */
[----:B------:R-:W-:-:S09]  /*5bd0*/  UPRMT UR49, UR51, 0x654, UR49 ;  /* 0x0000065433317896 */ /* 0x000fd20008000031 */
[----:B------:R-:W-:Y:S01]  /*5be0*/  SYNCS.ARRIVE.TRANS64.RED.A1T0 RZ, [UR49], RZ ;  /* 0x000000ffffff79a7 */ /* 0x000fe20008100431 */
[----:B------:R-:W-:Y:S05]  /*5bf0*/  @P1 BRA `(.L_x_34) ;  /* 0xffffffdc00741947 */ /* 0x000fea000383ffff */
.L_x_23:
[----:B------:R-:W-:Y:S01]  /*5c00*/  ULDC.64 UR8, c[0x0][0x9a0] ;  /* 0x0002680000087ab9 */ /* 0x000fe20000000a00 */
[----:B------:R-:W-:Y:S01]  /*5c10*/  IMAD.MOV.U32 R8, RZ, RZ, 0x3f800000 ;  /* 0x3f800000ff087424 */ /* 0x000fe200078e00ff */
[----:B------:R-:W-:Y:S01]  /*5c20*/  UISETP.NE.U32.AND UP0, UPT, UR8, URZ, UPT ;  /* 0x0000003f0800728c */ /* 0x000fe2000bf05070 */
[----:B------:R2:W-:Y:S06]  /*5c30*/  BAR.ARV R0, 0x100 ;  /* 0x000400000000751d */ /* 0x0005ec0000002000 */
[----:B------:R-:W-:Y:S02]  /*5c40*/  UISETP.NE.AND.EX UP0, UPT, UR9, URZ, UPT, UP0 ;  /* 0x0000003f0900728c */ /* 0x000fe4000bf05300 */
[----:B------:R-:W-:Y:S06]  /*5c50*/  BAR.ARV 0x8, 0x180 ;  /* 0x0206000000007b1d */ /* 0x000fec0000002000 */
[----:B------:R-:W-:-:S03]  /*5c60*/  PLOP3.LUT P0, PT, PT, PT, UP0, 0x80, 0x0 ;  /* 0x000000000000781c */ /* 0x000fc60003f0f008 */
[----:B------:R-:W-:Y:S01]  /*5c70*/  @UP0 ULDC.64 UR10, c[0x0][0x9c8] ;  /* 0x00027200000a0ab9 */ /* 0x000fe20000000a00 */
[----:B------:R-:W-:Y:S02]  /*5c80*/  @UP0 USHF.R.S32.HI UR7, URZ, 0x1f, UR42 ;  /* 0x0000001f3f070899 */ /* 0x000fe4000801142a */
[----:B------:R-:W-:Y:S02]  /*5c90*/  @UP0 UIMAD UR6, UR38, UR10, URZ ;  /* 0x0000000a260602a4 */ /* 0x000fe4000f8e023f */
[----:B------:R-:W-:Y:S02]  /*5ca0*/  @UP0 UIMAD.WIDE.U32 UR4, UR37, UR10, URZ ;  /* 0x0000000a250402a5 */ /* 0x000fe4000f8e003f */
[----:B------:R-:W-:-:S03]  /*5cb0*/  @UP0 UIMAD UR6, UR37, UR11, UR6 ;  /* 0x0000000b250602a4 */ /* 0x000fc6000f8e0206 */
[----:B------:R-:W-:Y:S01]  /*5cc0*/  @UP0 ULDC.64 UR10, c[0x0][0x9d0] ;  /* 0x00027400000a0ab9 */ /* 0x000fe20000000a00 */
[----:B------:R-:W-:Y:S02]  /*5cd0*/  @UP0 UIADD3 UR5, UR5, UR6, URZ ;  /* 0x0000000605050290 */ /* 0x000fe4000fffe03f */
[----:B------:R-:W-:Y:S02]  /*5ce0*/  @UP0 UIMAD UR6, UR7, UR10, URZ ;  /* 0x0000000a070602a4 */ /* 0x000fe4000f8e023f */
[----:B------:R-:W-:Y:S02]  /*5cf0*/  @UP0 UIMAD.WIDE.U32 UR4, UR42, UR10, UR4 ;  /* 0x0000000a2a0402a5 */ /* 0x000fe4000f8e0004 */
[----:B------:R-:W-:-:S04]  /*5d00*/  @UP0 UIMAD UR6, UR42, UR11, UR6 ;  /* 0x0000000b2a0602a4 */ /* 0x000fc8000f8e0206 */
[----:B------:R-:W-:Y:S02]  /*5d10*/  @UP0 UIADD3 UR5, UR5, UR6, URZ ;  /* 0x0000000605050290 */ /* 0x000fe4000fffe03f */
[----:B------:R-:W-:-:S04]  /*5d20*/  @UP0 ULEA UR6, UP1, UR4, UR8, 0x2 ;  /* 0x0000000804060291 */ /* 0x000fc8000f82103f */
[----:B------:R-:W-:Y:S02]  /*5d30*/  @UP0 ULEA.HI.X UR7, UR4, UR9, UR5, 0x2, UP1 ;  /* 0x0000000904070291 */ /* 0x000fe400088f1405 */
[----:B01----:R-:W-:-:S04]  /*5d40*/  IMAD.U32 R6, RZ, RZ, UR6 ;  /* 0x00000006ff067e24 */ /* 0x003fc8000f8e00ff */
[----:B------:R-:W-:-:S05]  /*5d50*/  IMAD.U32 R7, RZ, RZ, UR7 ;  /* 0x00000007ff077e24 */ /* 0x000fca000f8e00ff */
[----:B------:R0:W3:Y:S01]  /*5d60*/  @P0 LDG.E R8, desc[UR46][R6.64] ;  /* 0x0000002e06080981 */ /* 0x0000e2000c1e1900 */
[----:B--2---:R-:W-:-:S03]  /*5d70*/  IMAD.MOV.U32 R0, RZ, RZ, -0x800000 ;  /* 0xff800000ff007424 */ /* 0x004fc600078e00ff */
[----:B------:R-:W1:Y:S04]  /*5d80*/  SHFL.BFLY PT, R2, R5, 0x2, 0x1f ;  /* 0x0c401f0005027f89 */ /* 0x000e6800000e0000 */
[----:B------:R-:W2:Y:S01]  /*5d90*/  SHFL.BFLY PT, R9, R4, 0x2, 0x1f ;  /* 0x0c401f0004097f89 */ /* 0x000ea200000e0000 */
[----:B0-----:R-:W-:Y:S02]  /*5da0*/  IMAD.U32 R7, RZ, RZ, UR40 ;  /* 0x00000028ff077e24 */ /* 0x001fe4000f8e00ff */
[----:B-1----:R-:W-:Y:S01]  /*5db0*/  FADD.FTZ R2, R2, R5 ;  /* 0x0000000502027221 */ /* 0x002fe20000010000 */
[----:B------:R-:W-:Y:S02]  /*5dc0*/  IMAD.MOV.U32 R5, RZ, RZ, RZ ;  /* 0x000000ffff057224 */ /* 0x000fe400078e00ff */
[----:B--2---:R-:W-:Y:S01]  /*5dd0*/  FADD.FTZ R10, R9, R4 ;  /* 0x00000004090a7221 */ /* 0x004fe20000010000 */
[----:B------:R-:W-:Y:S01]  /*5de0*/  IMAD.U32 R4, RZ, RZ, UR40 ;  /* 0x00000028ff047e24 */ /* 0x000fe2000f8e00ff */
[----:B------:R-:W0:Y:S04]  /*5df0*/  SHFL.BFLY PT, R9, R2, 0x1, 0x1f ;  /* 0x0c201f0002097f89 */ /* 0x000e2800000e0000 */
[----:B------:R-:W1:Y:S01]  /*5e00*/  SHFL.BFLY PT, R11, R10, 0x1, 0x1f ;  /* 0x0c201f000a0b7f89 */ /* 0x000e6200000e0000 */
[----:B0-----:R-:W-:Y:S01]  /*5e10*/  FADD.FTZ R12, R2, R9 ;  /* 0x00000009020c7221 */ /* 0x001fe20000010000 */
[----:B------:R-:W-:-:S02]  /*5e20*/  IMAD.MOV.U32 R9, RZ, RZ, RZ ;  /* 0x000000ffff097224 */ /* 0x000fc400078e00ff */
[----:B------:R-:W-:Y:S02]  /*5e30*/  IMAD.MOV.U32 R2, RZ, RZ, -0x800000 ;  /* 0xff800000ff027424 */ /* 0x000fe400078e00ff */
[----:B-1----:R-:W-:Y:S01]  /*5e40*/  FADD.FTZ R13, R10, R11 ;  /* 0x0000000b0a0d7221 */ /* 0x002fe20000010000 */
[C---:B------:R-:W-:Y:S01]  /*5e50*/  FSETP.NE.FTZ.AND P0, PT, R12.reuse, RZ, PT ;  /* 0x000000ff0c00720b */ /* 0x040fe20003f15000 */
[----:B------:R-:W-:Y:S02]  /*5e60*/  FMUL.FTZ R11, R12, 0.00390625 ;  /* 0x3b8000000c0b7820 */ /* 0x000fe40000410000 */
[----:B------:R-:W-:-:S03]  /*5e70*/  FMUL.FTZ R14, R13, 0.00390625 ;  /* 0x3b8000000d0e7820 */ /* 0x000fc60000410000 */
[----:B------:R-:W-:Y:S02]  /*5e80*/  FSETP.NE.FTZ.AND P1, PT, R11, RZ, PT ;  /* 0x000000ff0b00720b */ /* 0x000fe40003f35000 */
[----:B------:R-:W-:-:S05]  /*5e90*/  FSETP.NE.FTZ.AND P2, PT, R14, RZ, PT ;  /* 0x000000ff0e00720b */ /* 0x000fca0003f55000 */
[----:B------:R0:W-:Y:S01]  /*5ea0*/  @P0 MUFU.RCP R5, R12 ;  /* 0x0000000c00050308 */ /* 0x0001e20000001000 */
[----:B------:R-:W-:-:S05]  /*5eb0*/  FSETP.NE.FTZ.AND P0, PT, R13, RZ, PT ;  /* 0x000000ff0d00720b */ /* 0x000fca0003f15000 */
[----:B------:R-:W-:Y:S02]  /*5ec0*/  @P1 FMUL.FTZ R4, R4, 0.69314718246459960938 ;  /* 0x3f31721804041820 */ /* 0x000fe40000410000 */
[----:B------:R-:W1:Y:S01]  /*5ed0*/  @P1 MUFU.LG2 R6, R11 ;  /* 0x0000000b00061308 */ /* 0x000e620000000c00 */
[----:B0-----:R-:W-:-:S07]  /*5ee0*/  @P2 FMUL.FTZ R12, R7, 0.69314718246459960938 ;  /* 0x3f317218070c2820 */ /* 0x001fce0000410000 */
[----:B------:R-:W0:Y:S08]  /*5ef0*/  @P2 MUFU.LG2 R10, R14 ;  /* 0x0000000e000a2308 */ /* 0x000e300000000c00 */
[----:B------:R-:W2:Y:S01]  /*5f00*/  @P0 MUFU.RCP R9, R13 ;  /* 0x0000000d00090308 */ /* 0x000ea20000001000 */
[----:B-1----:R-:W-:Y:S01]  /*5f10*/  @P1 FMUL.FTZ R7, R6, 0.69314718246459960938 ;  /* 0x3f31721806071820 */ /* 0x002fe20000410000 */
[----:B------:R-:W-:-:S03]  /*5f20*/  PLOP3.LUT P0, PT, PT, PT, PT, 0x8, 0x0 ;  /* 0x000000000000781c */ /* 0x000fc60003f0e170 */
[----:B------:R-:W-:Y:S01]  /*5f30*/  @P1 FFMA.FTZ R2, R4, R3, R7 ;  /* 0x0000000304021223 */ /* 0x000fe20000010007 */
[----:B0-----:R-:W-:-:S04]  /*5f40*/  @P2 FMUL.FTZ R11, R10, 0.69314718246459960938 ;  /* 0x3f3172180a0b2820 */ /* 0x001fc80000410000 */
[----:B------:R-:W-:Y:S01]  /*5f50*/  @P2 FFMA.FTZ R0, R12, R164, R11 ;  /* 0x000000a40c002223 */ /* 0x000fe2000001000b */
[-C--:B---3--:R-:W-:Y:S01]  /*5f60*/  FMUL.FTZ R5, R5, R8.reuse ;  /* 0x0000000805057220 */ /* 0x088fe20000410000 */
[----:B--2---:R-:W-:-:S03]  /*5f70*/  FMUL.FTZ R3, R9, R8 ;  /* 0x0000000809037220 */ /* 0x004fc60000410000 */
[-C--:B------:R-:W-:Y:S01]  /*5f80*/  FMUL.FTZ R24, R24, R5.reuse ;  /* 0x0000000518187220 */ /* 0x080fe20000410000 */
        /* <DEDUP_REMOVED lines=62> */
[----:B------:R-:W-:Y:S01]  /*6370*/  FMUL.FTZ R145, R145, R5 ;  /* 0x0000000591917220 */ /* 0x000fe20000410000 */
        /* <DEDUP_REMOVED lines=63> */
[----:B------:R-:W-:-:S07]  /*6770*/  FMUL.FTZ R147, R147, R3 ;  /* 0x0000000393937220 */ /* 0x000fce0000410000 */
.L_x_10:
[----:B------:R-:W-:Y:S05]  /*6780*/  @P0 BRA `(.L_x_35) ;  /* 0x00000038006c0947 */ /* 0x000fea0003800000 */
[----:B------:R-:W0:Y:S01]  /*6790*/  S2R R7, SR_TID.X ;  /* 0x0000000000077919 */ /* 0x000e220000002100 */
[----:B------:R-:W-:Y:S01]  /*67a0*/  ULDC.64 UR4, c[0x4][0x38] ;  /* 0x01000e0000047ab9 */ /* 0x000fe20000000a00 */
[----:B------:R-:W-:Y:S01]  /*67b0*/  ULDC.64 UR8, c[0x0][0xbd0] ;  /* 0x0002f40000087ab9 */ /* 0x000fe20000000a00 */
[----:B------:R-:W-:Y:S01]  /*67c0*/  USHF.R.S32.HI UR7, URZ, 0x1f, UR42 ;  /* 0x0000001f3f077899 */ /* 0x000fe2000801142a */
[----:B------:R-:W-:Y:S01]  /*67d0*/  ULDC.64 UR10, c[0x0][0xb38] ;  /* 0x0002ce00000a7ab9 */ /* 0x000fe20000000a00 */
[----:B0-----:R-:W-:-:S05]  /*67e0*/  IMAD.SHL.U32 R3, R7, 0x4, RZ ;  /* 0x0000000407037824 */ /* 0x001fca00078e00ff */
[----:B------:R-:W-:Y:S01]  /*67f0*/  LOP3.LUT R3, R3, 0xc, RZ, 0xc0, !PT ;  /* 0x0000000c03037812 */ /* 0x000fe200078ec0ff */
[----:B------:R-:W-:Y:S03]  /*6800*/  BAR.SYNC.DEFER_BLOCKING 0x1, 0x100 ;  /* 0x0044000000007b1d */ /* 0x000fe60000010000 */
[----:B------:R-:W-:-:S05]  /*6810*/  IADD3 R4, P0, R3, UR4, RZ ;  /* 0x0000000403047c10 */ /* 0x000fca000ff1e0ff */
[----:B------:R-:W-:-:S05]  /*6820*/  IMAD.X R5, RZ, RZ, UR5, P0 ;  /* 0x00000005ff057e24 */ /* 0x000fca00080e06ff */
[----:B------:R0:W2:Y:S01]  /*6830*/  LDG.E.CONSTANT R3, desc[UR46][R4.64] ;  /* 0x0000002e04037981 */ /* 0x0000a2000c1e9900 */
[----:B------:R-:W-:Y:S01]  /*6840*/  LOP3.LUT P0, R9, R7, 0x3, RZ, 0xc0, !PT ;  /* 0x0000000307097812 */ /* 0x000fe2000780c0ff */
[----:B------:R-:W-:Y:S01]  /*6850*/  UIMAD.WIDE.U32 UR4, UR42, UR8, URZ ;  /* 0x000000082a0472a5 */ /* 0x000fe2000f8e003f */
[----:B------:R-:W-:Y:S01]  /*6860*/  BSSY B0, `(.L_x_36) ;  /* 0x00002b3000007945 */ /* 0x000fe20003800000 */
[----:B------:R-:W-:Y:S01]  /*6870*/  UIMAD UR6, UR7, UR8, URZ ;  /* 0x00000008070672a4 */ /* 0x000fe2000f8e023f */
[----:B------:R-:W-:Y:S01]  /*6880*/  ISETP.EQ.OR P0, PT, R9, 0x3, !P0 ;  /* 0x000000030900780c */ /* 0x000fe20004702670 */
[----:B------:R-:W-:Y:S02]  /*6890*/  UIMAD UR8, UR7, UR10, URZ ;  /* 0x0000000a070872a4 */ /* 0x000fe4000f8e023f */
[----:B------:R-:W-:Y:S01]  /*68a0*/  UIMAD UR9, UR42, UR9, UR6 ;  /* 0x000000092a0972a4 */ /* 0x000fe2000f8e0206 */
[----:B------:R-:W-:Y:S01]  /*68b0*/  SEL R206, R10, R39, P0 ;  /* 0x000000270ace7207 */ /* 0x000fe20000000000 */
[----:B------:R-:W-:Y:S01]  /*68c0*/  UIMAD.WIDE.U32 UR6, UR42, UR10, URZ ;  /* 0x0000000a2a0672a5 */ /* 0x000fe2000f8e003f */
[----:B------:R-:W-:Y:S01]  /*68d0*/  SEL R15, R39, R10, P0 ;  /* 0x0000000a270f7207 */ /* 0x000fe20000000000 */
[----:B------:R-:W-:Y:S01]  /*68e0*/  VIADD R10, R7, 0xffffff80 ;  /* 0xffffff80070a7836 */ /* 0x000fe20000000000 */
[----:B------:R-:W-:Y:S01]  /*68f0*/  SEL R30, R44, R45, P0 ;  /* 0x0000002d2c1e7207 */ /* 0x000fe20000000000 */
[----:B------:R-:W-:Y:S01]  /*6900*/  UIADD3 UR9, UR5, UR9, URZ ;  /* 0x0000000905097290 */ /* 0x000fe2000fffe03f */
[----:B------:R-:W-:Y:S01]  /*6910*/  SEL R44, R45, R44, P0 ;  /* 0x0000002c2d2c7207 */ /* 0x000fe20000000000 */
[----:B------:R-:W-:Y:S01]  /*6920*/  UIMAD UR8, UR42, UR11, UR8 ;  /* 0x0000000b2a0872a4 */ /* 0x000fe2000f8e0208 */
[----:B0-----:R-:W-:-:S02]  /*6930*/  SHF.R.S32.HI R5, RZ, 0x1f, R10 ;  /* 0x0000001fff057819 */ /* 0x001fc4000001140a */
[----:B------:R-:W-:Y:S01]  /*6940*/  SEL R204, R34, R35, P0 ;  /* 0x0000002322cc7207 */ /* 0x000fe20000000000 */
[----:B------:R-:W-:Y:S01]  /*6950*/  UIADD3 UR8, UR7, UR8, URZ ;  /* 0x0000000807087290 */ /* 0x000fe2000fffe03f */
[----:B------:R-:W-:Y:S02]  /*6960*/  LEA.HI R4, R5, R10, RZ, 0x7 ;  /* 0x0000000a05047211 */ /* 0x000fe400078f38ff */
[----:B------:R-:W-:Y:S02]  /*6970*/  SEL R34, R35, R34, P0 ;  /* 0x0000002223227207 */ /* 0x000fe40000000000 */
[----:B------:R-:W-:Y:S02]  /*6980*/  LOP3.LUT R7, R4, 0xffffff80, RZ, 0xc0, !PT ;  /* 0xffffff8004077812 */ /* 0x000fe400078ec0ff */
[----:B------:R-:W-:Y:S02]  /*6990*/  SEL R220, R86, R87, P0 ;  /* 0x0000005756dc7207 */ /* 0x000fe40000000000 */
[----:B------:R-:W-:Y:S01]  /*69a0*/  SEL R35, R87, R86, P0 ;  /* 0x0000005657237207 */ /* 0x000fe20000000000 */
[----:B------:R-:W-:Y:S01]  /*69b0*/  IMAD.IADD R45, R10, 0x1, -R7 ;  /* 0x000000010a2d7824 */ /* 0x000fe200078e0a07 */
[----:B------:R-:W-:-:S02]  /*69c0*/  SEL R208, R42, R43, P0 ;  /* 0x0000002b2ad07207 */ /* 0x000fc40000000000 */
[----:B------:R-:W-:Y:S02]  /*69d0*/  SEL R17, R43, R42, P0 ;  /* 0x0000002a2b117207 */ /* 0x000fe40000000000 */
[----:B------:R-:W-:Y:S02]  /*69e0*/  SHF.R.S32.HI R86, RZ, 0x1f, R45 ;  /* 0x0000001fff567819 */ /* 0x000fe4000001142d */
[----:B------:R-:W-:Y:S02]  /*69f0*/  SEL R42, R46, R47, P0 ;  /* 0x0000002f2e2a7207 */ /* 0x000fe40000000000 */
[----:B------:R-:W-:Y:S02]  /*6a00*/  SEL R19, R47, R46, P0 ;  /* 0x0000002e2f137207 */ /* 0x000fe40000000000 */
[----:B------:R-:W-:Y:S02]  /*6a10*/  LEA.HI R5, R5, R10, RZ, 0x2 ;  /* 0x0000000a05057211 */ /* 0x000fe400078f10ff */
[----:B------:R-:W-:-:S02]  /*6a20*/  LEA.HI R47, R86, R45, RZ, 0x2 ;  /* 0x0000002d562f7211 */ /* 0x000fc400078f10ff */
[----:B------:R-:W-:Y:S02]  /*6a30*/  SEL R202, R6, R31, P0 ;  /* 0x0000001f06ca7207 */ /* 0x000fe40000000000 */
[----:B------:R-:W-:Y:S02]  /*6a40*/  SEL R31, R31, R6, P0 ;  /* 0x000000061f1f7207 */ /* 0x000fe40000000000 */
[----:B------:R-:W-:Y:S02]  /*6a50*/  LOP3.LUT R7, R5, 0xfffffffc, RZ, 0xc0, !PT ;  /* 0xfffffffc05077812 */ /* 0x000fe400078ec0ff */
[----:B------:R-:W-:Y:S02]  /*6a60*/  SHF.R.S32.HI R9, RZ, 0x7, R4 ;  /* 0x00000007ff097819 */ /* 0x000fe40000011404 */
[----:B------:R-:W-:Y:S01]  /*6a70*/  SHF.R.S32.HI R5, RZ, 0x2, R47 ;  /* 0x00000002ff057819 */ /* 0x000fe2000001142f */
[----:B------:R-:W-:Y:S01]  /*6a80*/  IMAD.IADD R11, R10, 0x1, -R7 ;  /* 0x000000010a0b7824 */ /* 0x000fe200078e0a07 */
[----:B------:R-:W-:Y:S01]  /*6a90*/  SHF.R.S32.HI R6, RZ, 0x1f, R47 ;  /* 0x0000001fff067819 */ /* 0x000fe2000001142f */
[----:B------:R-:W-:Y:S01]  /*6aa0*/  IMAD.U32 R7, RZ, RZ, UR7 ;  /* 0x00000007ff077e24 */ /* 0x000fe2000f8e00ff */
[----:B------:R-:W-:Y:S01]  /*6ab0*/  SEL R20, R36, R37, P0 ;  /* 0x0000002524147207 */ /* 0x000fe20000000000 */
[----:B------:R-:W-:Y:S01]  /*6ac0*/  IMAD.U32 R7, RZ, RZ, UR8 ;  /* 0x00000008ff077e24 */ /* 0x000fe2000f8e00ff */
[----:B------:R-:W-:-:S02]  /*6ad0*/  SEL R36, R37, R36, P0 ;  /* 0x0000002425247207 */ /* 0x000fc40000000000 */
[----:B------:R-:W0:Y:S01]  /*6ae0*/  S2R R37, SR_CTAID.X ;  /* 0x0000000000257919 */ /* 0x000e220000002500 */
[----:B------:R-:W-:Y:S02]  /*6af0*/  LEA.HI R4, R4, R9, RZ, 0x1 ;  /* 0x0000000904047211 */ /* 0x000fe400078f08ff */
[----:B------:R-:W-:Y:S02]  /*6b00*/  LEA.HI R6, R6, R5, RZ, 0x3 ;  /* 0x0000000506067211 */ /* 0x000fe400078f18ff */
[----:B------:R-:W-:Y:S02]  /*6b10*/  LOP3.LUT R4, R4, 0x3fffffe, RZ, 0xc0, !PT ;  /* 0x03fffffe04047812 */ /* 0x000fe400078ec0ff */
[----:B------:R-:W-:Y:S02]  /*6b20*/  LOP3.LUT R6, R6, 0xfffffff8, RZ, 0xc0, !PT ;  /* 0xfffffff806067812 */ /* 0x000fe400078ec0ff */
[----:B------:R-:W-:Y:S01]  /*6b30*/  SEL R14, R24, R25, P0 ;  /* 0x00000019180e7207 */ /* 0x000fe20000000000 */
[----:B------:R-:W-:Y:S01]  /*6b40*/  IMAD.IADD R9, R9, 0x1, -R4 ;  /* 0x0000000109097824 */ /* 0x000fe200078e0a04 */
[----:B------:R-:W-:Y:S01]  /*6b50*/  LEA.HI R4, R86, R45, RZ, 0x5 ;  /* 0x0000002d56047211 */ /* 0x000fe200078f28ff */
[----:B------:R-:W-:Y:S01]  /*6b60*/  IMAD.IADD R5, R5, 0x1, -R6 ;  /* 0x0000000105057824 */ /* 0x000fe200078e0a06 */
[----:B------:R-:W-:-:S02]  /*6b70*/  LEA.HI R6, R11, R11, RZ, 0x1 ;  /* 0x0000000b0b067211 */ /* 0x000fc400078f08ff */
[----:B------:R-:W-:Y:S02]  /*6b80*/  SEL R24, R25, R24, P0 ;  /* 0x0000001819187207 */ /* 0x000fe40000000000 */
[----:B------:R-:W-:Y:S02]  /*6b90*/  SEL R168, R88, R89, P0 ;  /* 0x0000005958a87207 */ /* 0x000fe40000000000 */
[----:B------:R-:W-:Y:S02]  /*6ba0*/  SEL R200, R26, R27, P0 ;  /* 0x0000001b1ac87207 */ /* 0x000fe40000000000 */
[----:B------:R-:W-:Y:S02]  /*6bb0*/  SEL R46, R50, R51, P0 ;  /* 0x00000033322e7207 */ /* 0x000fe40000000000 */
[----:B------:R-:W-:Y:S02]  /*6bc0*/  SEL R21, R51, R50, P0 ;  /* 0x0000003233157207 */ /* 0x000fe40000000000 */
[----:B------:R-:W-:-:S02]  /*6bd0*/  SEL R88, R89, R88, P0 ;  /* 0x0000005859587207 */ /* 0x000fc40000000000 */
        /* <DEDUP_REMOVED lines=9> */
[----:B------:R-:W-:Y:S02]  /*6c70*/  SHF.R.S32.HI R4, RZ, 0x5, R4 ;  /* 0x00000005ff047819 */ /* 0x000fe40000011404 */
[----:B------:R-:W-:Y:S01]  /*6c80*/  LOP3.LUT R86, R6, 0x1ffffffe, RZ, 0xc0, !PT ;  /* 0x1ffffffe06567812 */ /* 0x000fe200078ec0ff */
[----:B------:R-:W-:Y:S01]  /*6c90*/  IMAD.U32 R6, RZ, RZ, UR6 ;  /* 0x00000006ff067e24 */ /* 0x000fe2000f8e00ff */
[----:B------:R-:W-:Y:S01]  /*6ca0*/  SEL R176, R104, R105, P0 ;  /* 0x0000006968b07207 */ /* 0x000fe20000000000 */
[----:B------:R-:W-:Y:S01]  /*6cb0*/  IMAD R10, R4, 0x10, R5 ;  /* 0x00000010040a7824 */ /* 0x000fe200078e0205 */
[----:B------:R-:W-:Y:S01]  /*6cc0*/  SEL R66, R102, R103, P0 ;  /* 0x0000006766427207 */ /* 0x000fe20000000000 */
[----:B------:R-:W-:Y:S01]  /*6cd0*/  IMAD.IADD R11, R11, 0x1, -R86 ;  /* 0x000000010b0b7824 */ /* 0x000fe200078e0a56 */
[----:B------:R-:W-:Y:S01]  /*6ce0*/  SEL R125, R103, R102, P0 ;  /* 0x00000066677d7207 */ /* 0x000fe20000000000 */
[----:B------:R-:W-:Y:S01]  /*6cf0*/  IMAD R10, R9, 0x40, R10 ;  /* 0x00000040090a7824 */ /* 0x000fe200078e020a */
[----:B------:R-:W-:Y:S01]  /*6d00*/  SEL R104, R105, R104, P0 ;  /* 0x0000006869687207 */ /* 0x000fe20000000000 */
[----:B------:R-:W-:Y:S01]  /*6d10*/  IMAD.U32 R4, RZ, RZ, UR4 ;  /* 0x00000004ff047e24 */ /* 0x000fe2000f8e00ff */
[----:B------:R-:W-:Y:S01]  /*6d20*/  SEL R180, R112, R113, P0 ;  /* 0x0000007170b47207 */ /* 0x000fe20000000000 */
[--C-:B------:R-:W-:Y:S01]  /*6d30*/  IMAD R11, R11, 0x8, R10.reuse ;  /* 0x000000080b0b7824 */ /* 0x100fe200078e020a */
[----:B------:R-:W-:Y:S01]  /*6d40*/  SEL R102, R106, R107, P0 ;  /* 0x0000006b6a667207 */ /* 0x000fe20000000000 */
[----:B0-----:R-:W-:Y:S01]  /*6d50*/  IMAD R10, R37, 0x80, R10 ;  /* 0x00000080250a7824 */ /* 0x001fe200078e020a */
[----:B------:R-:W-:Y:S01]  /*6d60*/  SEL R112, R113, R112, P0 ;  /* 0x0000007071707207 */ /* 0x000fe20000000000 */
[----:B------:R-:W-:Y:S01]  /*6d70*/  IMAD R11, R37, 0x80, R11 ;  /* 0x00000080250b7824 */ /* 0x000fe200078e020b */
[----:B------:R-:W-:Y:S01]  /*6d80*/  SEL R182, R116, R117, P0 ;  /* 0x0000007574b67207 */ /* 0x000fe20000000000 */
[----:B------:R-:W0:Y:S01]  /*6d90*/  S2UR UR4, SR_CTAID.Y ;  /* 0x00000000000479c3 */ /* 0x000e220000002600 */
[----:B------:R-:W-:Y:S01]  /*6da0*/  SEL R222, R94, R95, P0 ;  /* 0x0000005f5ede7207 */ /* 0x000fe20000000000 */
[----:B------:R-:W-:Y:S01]  /*6db0*/  IMAD.U32 R5, RZ, RZ, UR5 ;  /* 0x00000005ff057e24 */ /* 0x000fe2000f8e00ff */
[----:B------:R-:W-:Y:S01]  /*6dc0*/  SEL R172, R96, R97, P0 ;  /* 0x0000006160ac7207 */ /* 0x000fe20000000000 */
[----:B------:R-:W-:Y:S01]  /*6dd0*/  IMAD.U32 R5, RZ, RZ, UR9 ;  /* 0x00000009ff057e24 */ /* 0x000fe2000f8e00ff */
[----:B------:R-:W-:Y:S01]  /*6de0*/  SEL R116, R117, R116, P0 ;  /* 0x0000007475747207 */ /* 0x000fe20000000000 */
[----:B------:R-:W-:Y:S01]  /*6df0*/  ULDC.64 UR6, c[0x0][0xb48] ;  /* 0x0002d20000067ab9 */ /* 0x000fe20000000a00 */
[----:B------:R-:W-:Y:S01]  /*6e00*/  SEL R94, R95, R94, P0 ;  /* 0x0000005e5f5e7207 */ /* 0x000fe20000000000 */
[----:B------:R-:W-:Y:S01]  /*6e10*/  ULDC.64 UR8, c[0x0][0xb28] ;  /* 0x0002ca0000087ab9 */ /* 0x000fe20000000a00 */
[----:B------:R-:W-:-:S02]  /*6e20*/  SEL R96, R97, R96, P0 ;  /* 0x0000006061607207 */ /* 0x000fc40000000000 */
[----:B------:R-:W-:Y:S02]  /*6e30*/  SEL R192, R136, R137, P0 ;  /* 0x0000008988c07207 */ /* 0x000fe40000000000 */
[----:B------:R-:W-:Y:S02]  /*6e40*/  SEL R146, R52, R53, P0 ;  /* 0x0000003534927207 */ /* 0x000fe40000000000 */
[----:B------:R-:W-:Y:S02]  /*6e50*/  SEL R136, R137, R136, P0 ;  /* 0x0000008889887207 */ /* 0x000fe40000000000 */
[----:B------:R-:W-:Y:S02]  /*6e60*/  SEL R214, R70, R71, P0 ;  /* 0x0000004746d67207 */ /* 0x000fe40000000000 */
[----:B------:R-:W-:Y:S02]  /*6e70*/  SEL R224, R98, R99, P0 ;  /* 0x0000006362e07207 */ /* 0x000fe40000000000 */
[----:B------:R-:W-:-:S02]  /*6e80*/  LOP3.LUT R86, R47, 0x7ffffffc, RZ, 0xc0, !PT ;  /* 0x7ffffffc2f567812 */ /* 0x000fc400078ec0ff */
[----:B------:R-:W-:Y:S02]  /*6e90*/  SEL R52, R53, R52, P0 ;  /* 0x0000003435347207 */ /* 0x000fe40000000000 */
[----:B------:R-:W-:Y:S01]  /*6ea0*/  SEL R70, R71, R70, P0 ;  /* 0x0000004647467207 */ /* 0x000fe20000000000 */
[----:B------:R-:W-:Y:S01]  /*6eb0*/  IMAD.IADD R9, R45, 0x1, -R86 ;  /* 0x000000012d097824 */ /* 0x000fe200078e0a56 */
[----:B------:R-:W-:Y:S02]  /*6ec0*/  SEL R98, R99, R98, P0 ;  /* 0x0000006263627207 */ /* 0x000fe40000000000 */
[----:B------:R-:W-:Y:S01]  /*6ed0*/  SEL R16, R28, R29, P0 ;  /* 0x0000001d1c107207 */ /* 0x000fe20000000000 */
[----:B------:R-:W-:Y:S01]  /*6ee0*/  IMAD.SHL.U32 R9, R9, 0x2, RZ ;  /* 0x0000000209097824 */ /* 0x000fe200078e00ff */
        /* <DEDUP_REMOVED lines=67> */
[----:B------:R-:W-:-:S02]  /*7320*/  LOP3.LUT P1, RZ, R45, 0x3, RZ, 0xc0, !PT ;  /* 0x000000032dff7812 */ /* 0x000fc4000782c0ff */
[----:B------:R-:W-:Y:S02]  /*7330*/  SEL R122, R123, R122, P0 ;  /* 0x0000007a7b7a7207 */ /* 0x000fe40000000000 */
[----:B------:R-:W-:Y:S02]  /*7340*/  SEL R92, R93, R92, P0 ;  /* 0x0000005c5d5c7207 */ /* 0x000fe40000000000 */
[----:B------:R-:W-:Y:S02]  /*7350*/  SEL R140, R141, R140, P0 ;  /* 0x0000008c8d8c7207 */ /* 0x000fe40000000000 */
[----:B------:R-:W-:Y:S02]  /*7360*/  SEL R142, R143, R142, P0 ;  /* 0x0000008e8f8e7207 */ /* 0x000fe40000000000 */
[----:B--2---:R-:W-:Y:S01]  /*7370*/  LOP3.LUT R89, R3, 0x2, RZ, 0x3c, !PT ;  /* 0x0000000203597812 */ /* 0x004fe200078e3cff */
[----:B------:R-:W-:Y:S01]  /*7380*/  SHFL.IDX PT, R14, R14, R3, 0x1c1f ;  /* 0x001c1f030e0e7589 */ /* 0x000fe200000e0000 */
[----:B------:R-:W-:-:S02]  /*7390*/  SEL R128, R129, R128, P0 ;  /* 0x0000008081807207 */ /* 0x000fc40000000000 */
[----:B------:R-:W-:Y:S01]  /*73a0*/  SEL R130, R131, R130, P0 ;  /* 0x0000008283827207 */ /* 0x000fe20000000000 */
[----:B------:R-:W1:Y:S01]  /*73b0*/  SHFL.IDX PT, R95, R24, R89, 0x1c1f ;  /* 0x001c1f59185f7589 */ /* 0x000e6200000e0000 */
[----:B------:R-:W-:-:S03]  /*73c0*/  SEL R126, R127, R126, P0 ;  /* 0x0000007e7f7e7207 */ /* 0x000fc60000000000 */
[----:B------:R-:W-:Y:S04]  /*73d0*/  SHFL.IDX PT, R97, R174, R3, 0x1c1f ;  /* 0x001c1f03ae617589 */ /* 0x000fe800000e0000 */
[----:B------:R-:W-:Y:S04]  /*73e0*/  SHFL.IDX PT, R100, R100, R89, 0x1c1f ;  /* 0x001c1f5964647589 */ /* 0x000fe800000e0000 */
[----:B------:R-:W-:Y:S04]  /*73f0*/  SHFL.IDX PT, R47, R102, R3, 0x1c1f ;  /* 0x001c1f03662f7589 */ /* 0x000fe800000e0000 */
[----:B------:R1:W-:Y:S04]  /*7400*/  SHFL.IDX PT, R71, R30, R3, 0x1c1f ;  /* 0x001c1f031e477589 */ /* 0x0003e800000e0000 */
[----:B------:R-:W-:Y:S04]  /*7410*/  SHFL.IDX PT, R99, R176, R3, 0x1c1f ;  /* 0x001c1f03b0637589 */ /* 0x000fe800000e0000 */
[----:B------:R-:W-:Y:S01]  /*7420*/  SHFL.IDX PT, R102, R44, R89, 0x1c1f ;  /* 0x001c1f592c667589 */ /* 0x000fe200000e0000 */
[----:B-1----:R-:W-:-:S03]  /*7430*/  SEL R30, R14, R95, P0 ;  /* 0x0000005f0e1e7207 */ /* 0x002fc60000000000 */
[----:B------:R-:W-:Y:S04]  /*7440*/  SHFL.IDX PT, R104, R104, R89, 0x1c1f ;  /* 0x001c1f5968687589 */ /* 0x000fe800000e0000 */
        /* <DEDUP_REMOVED lines=65> */
[----:B------:R1:W-:Y:S04]  /*7860*/  SHFL.IDX PT, R139, R8, R89, 0x1c1f ;  /* 0x001c1f59088b7589 */ /* 0x0003e800000e0000 */
[----:B------:R-:W-:Y:S04]  /*7870*/  SHFL.IDX PT, R155, R80, R89, 0x1c1f ;  /* 0x001c1f59509b7589 */ /* 0x000fe800000e0000 */
[----:B------:R-:W-:Y:S01]  /*7880*/  SHFL.IDX PT, R108, R108, R89, 0x1c1f ;  /* 0x001c1f596c6c7589 */ /* 0x000fe200000e0000 */
[----:B-1----:R-:W1:Y:S03]  /*7890*/  LDC R8, c[0x0][0xbe8] ;  /* 0x0002fa00ff087b82 */ /* 0x002e660000000800 */
[----:B------:R-:W-:Y:S04]  /*78a0*/  SHFL.IDX PT, R3, R150, R89, 0x1c1f ;  /* 0x001c1f5996037589 */ /* 0x000fe800000e0000 */
[----:B------:R-:W-:Y:S04]  /*78b0*/  SHFL.IDX PT, R149, R76, R89, 0x1c1f ;  /* 0x001c1f594c957589 */ /* 0x000fe800000e0000 */
[----:B------:R-:W-:Y:S04]  /*78c0*/  SHFL.IDX PT, R80, R26, R89, 0x1c1f ;  /* 0x001c1f591a507589 */ /* 0x000fe800000e0000 */
[----:B------:R-:W2:Y:S04]  /*78d0*/  SHFL.IDX PT, R79, R32, R89, 0x1c1f ;  /* 0x001c1f59204f7589 */ /* 0x000ea800000e0000 */
[----:B------:R-:W-:Y:S04]  /*78e0*/  SHFL.IDX PT, R186, R40, R89, 0x1c1f ;  /* 0x001c1f5928ba7589 */ /* 0x000fe800000e0000 */
[----:B------:R-:W3:Y:S01]  /*78f0*/  SHFL.IDX PT, R83, R60, R89, 0x1c1f ;  /* 0x001c1f593c537589 */ /* 0x000ee200000e0000 */
[----:B-1----:R-:W-:-:S03]  /*7900*/  ISETP.NE.AND P2, PT, R8, 0x1, PT ;  /* 0x000000010800780c */ /* 0x002fc60003f45270 */
[----:B------:R-:W-:Y:S04]  /*7910*/  SHFL.IDX PT, R120, R120, R89, 0x1c1f ;  /* 0x001c1f5978787589 */ /* 0x000fe800000e0000 */
[----:B------:R-:W-:Y:S04]  /*7920*/  SHFL.IDX PT, R76, R34, R89, 0x1c1f ;  /* 0x001c1f59224c7589 */ /* 0x000fe800000e0000 */
[----:B------:R-:W-:Y:S04]  /*7930*/  SHFL.IDX PT, R151, R72, R89, 0x1c1f ;  /* 0x001c1f5948977589 */ /* 0x000fe800000e0000 */
[----:B------:R-:W-:Y:S01]  /*7940*/  SHFL.IDX PT, R178, R144, R89, 0x1c1f ;  /* 0x001c1f5990b27589 */ /* 0x000fe200000e0000 */
[----:B--2---:R-:W-:-:S02]  /*7950*/  SEL R26, R18, R79, P0 ;  /* 0x0000004f121a7207 */ /* 0x004fc40000000000 */
[----:B------:R-:W-:Y:S01]  /*7960*/  SEL R24, R79, R18, P0 ;  /* 0x000000124f187207 */ /* 0x000fe20000000000 */
[----:B------:R-:W-:Y:S01]  /*7970*/  SHFL.IDX PT, R123, R31, R89, 0x1c1f ;  /* 0x001c1f591f7b7589 */ /* 0x000fe200000e0000 */
[----:B------:R-:W-:-:S03]  /*7980*/  SEL R79, R149, R162, P0 ;  /* 0x000000a2954f7207 */ /* 0x000fc60000000000 */
[----:B------:R3:W-:Y:S04]  /*7990*/  SHFL.IDX PT, R72, R15, R89, 0x1c1f ;  /* 0x001c1f590f487589 */ /* 0x0007e800000e0000 */
[----:B------:R-:W1:Y:S04]  /*79a0*/  SHFL.IDX PT, R188, R48, R89, 0x1c1f ;  /* 0x001c1f5930bc7589 */ /* 0x000e6800000e0000 */
[----:B------:R2:W4:Y:S01]  /*79b0*/  SHFL.IDX PT, R174, R17, R89, 0x1c1f ;  /* 0x001c1f5911ae7589 */ /* 0x00052200000e0000 */
[----:B---3--:R-:W-:-:S03]  /*79c0*/  SEL R15, R154, R83, P0 ;  /* 0x000000539a0f7207 */ /* 0x008fc60000000000 */
[----:B------:R3:W5:Y:S04]  /*79d0*/  SHFL.IDX PT, R48, R19, R89, 0x1c1f ;  /* 0x001c1f5913307589 */ /* 0x00076800000e0000 */
[----:B------:R0:W5:Y:S01]  /*79e0*/  SHFL.IDX PT, R134, R21, R89, 0x1c1f ;  /* 0x001c1f5915867589 */ /* 0x00016200000e0000 */
[----:B--2---:R-:W-:-:S03]  /*79f0*/  SEL R17, R137, R146, P0 ;  /* 0x0000009289117207 */ /* 0x004fc60000000000 */
[----:B------:R2:W-:Y:S01]  /*7a00*/  SHFL.IDX PT, R93, R28, R89, 0x1c1f ;  /* 0x001c1f591c5d7589 */ /* 0x0005e200000e0000 */
[----:B---3--:R-:W-:-:S03]  /*7a10*/  SEL R19, R146, R137, P0 ;  /* 0x0000008992137207 */ /* 0x008fc60000000000 */
[----:B------:R-:W3:Y:S01]  /*7a20*/  SHFL.IDX PT, R135, R25, R89, 0x1c1f ;  /* 0x001c1f5919877589 */ /* 0x000ee200000e0000 */
[----:B0-----:R-:W-:-:S03]  /*7a30*/  SEL R21, R102, R71, P0 ;  /* 0x0000004766157207 */ /* 0x001fc60000000000 */
[----:B------:R0:W3:Y:S01]  /*7a40*/  SHFL.IDX PT, R144, R23, R89, 0x1c1f ;  /* 0x001c1f5917907589 */ /* 0x0000e200000e0000 */
[----:B-1----:R-:W-:Y:S02]  /*7a50*/  SEL R18, R69, R188, P0 ;  /* 0x000000bc45127207 */ /* 0x002fe40000000000 */
[----:B--2---:R-:W-:Y:S01]  /*7a60*/  SEL R28, R95, R14, P0 ;  /* 0x0000000e5f1c7207 */ /* 0x004fe20000000000 */
[----:B------:R1:W-:Y:S01]  /*7a70*/  SHFL.IDX PT, R44, R98, R89, 0x1c1f ;  /* 0x001c1f59622c7589 */ /* 0x0003e200000e0000 */
[----:B------:R-:W-:Y:S02]  /*7a80*/  SEL R95, R97, R100, P0 ;  /* 0x00000064615f7207 */ /* 0x000fe40000000000 */
[----:B------:R-:W-:Y:S01]  /*7a90*/  SEL R97, R100, R97, P0 ;  /* 0x0000006164617207 */ /* 0x000fe20000000000 */
[----:B------:R-:W2:Y:S01]  /*7aa0*/  SHFL.IDX PT, R145, R56, R89, 0x1c1f ;  /* 0x001c1f5938917589 */ /* 0x000ea200000e0000 */
[----:B------:R-:W-:Y:S02]  /*7ab0*/  SEL R100, R104, R99, P0 ;  /* 0x0000006368647207 */ /* 0x000fe40000000000 */
[----:B0-----:R-:W-:Y:S01]  /*7ac0*/  SEL R23, R71, R102, P0 ;  /* 0x0000006647177207 */ /* 0x001fe20000000000 */
[----:B------:R-:W-:Y:S01]  /*7ad0*/  SHFL.IDX PT, R176, R140, R89, 0x1c1f ;  /* 0x001c1f598cb07589 */ /* 0x000fe200000e0000 */
[----:B------:R-:W-:-:S02]  /*7ae0*/  SEL R102, R103, R112, P0 ;  /* 0x0000007067667207 */ /* 0x000fc40000000000 */
[----:B-1----:R-:W-:Y:S01]  /*7af0*/  SEL R98, R99, R104, P0 ;  /* 0x0000006863627207 */ /* 0x002fe20000000000 */
[----:B------:R-:W0:Y:S01]  /*7b00*/  SHFL.IDX PT, R140, R29, R89, 0x1c1f ;  /* 0x001c1f591d8c7589 */ /* 0x000e2200000e0000 */
[----:B------:R-:W-:Y:S02]  /*7b10*/  SEL R104, R112, R103, P0 ;  /* 0x0000006770687207 */ /* 0x000fe40000000000 */
[----:B------:R-:W-:Y:S01]  /*7b20*/  SEL R103, R105, R116, P0 ;  /* 0x0000007469677207 */ /* 0x000fe20000000000 */
[----:B------:R1:W-:Y:S01]  /*7b30*/  SHFL.IDX PT, R52, R114, R89, 0x1c1f ;  /* 0x001c1f5972347589 */ /* 0x0003e200000e0000 */
[----:B------:R-:W-:Y:S02]  /*7b40*/  SEL R105, R116, R105, P0 ;  /* 0x0000006974697207 */ /* 0x000fe40000000000 */
[----:B------:R-:W-:Y:S01]  /*7b50*/  SEL R116, R136, R115, P0 ;  /* 0x0000007388747207 */ /* 0x000fe20000000000 */
[----:B------:R4:W0:Y:S01]  /*7b60*/  SHFL.IDX PT, R143, R27, R89, 0x1c1f ;  /* 0x001c1f591b8f7589 */ /* 0x00082200000e0000 */
[----:B------:R-:W-:-:S02]  /*7b70*/  SEL R25, R119, R20, P0 ;  /* 0x0000001477197207 */ /* 0x000fc40000000000 */
[----:B------:R-:W-:Y:S01]  /*7b80*/  SEL R99, R101, R108, P0 ;  /* 0x0000006c65637207 */ /* 0x000fe20000000000 */
[----:B------:R5:W-:Y:S01]  /*7b90*/  SHFL.IDX PT, R129, R33, R89, 0x1c1f ;  /* 0x001c1f5921817589 */ /* 0x000be200000e0000 */
[----:B------:R-:W-:Y:S02]  /*7ba0*/  SEL R101, R108, R101, P0 ;  /* 0x000000656c657207 */ /* 0x000fe40000000000 */
[----:B-1----:R-:W-:Y:S01]  /*7bb0*/  SEL R114, R115, R136, P0 ;  /* 0x0000008873727207 */ /* 0x002fe20000000000 */
[----:B------:R1:W-:Y:S01]  /*7bc0*/  SHFL.IDX PT, R131, R122, R89, 0x1c1f ;  /* 0x001c1f597a837589 */ /* 0x0003e200000e0000 */
[----:B------:R-:W3:Y:S01]  /*7bd0*/  LDC.64 R136, c[0x0][0xbd8] ;  /* 0x0002f600ff887b82 */ /* 0x000ee20000000a00 */
[----:B----4-:R-:W-:Y:S02]  /*7be0*/  SEL R27, R20, R119, P0 ;  /* 0x00000077141b7207 */ /* 0x010fe40000000000 */
[----:B------:R-:W-:Y:S01]  /*7bf0*/  SEL R119, R90, R121, P0 ;  /* 0x000000795a777207 */ /* 0x000fe20000000000 */
[----:B------:R4:W-:Y:S01]  /*7c00*/  SHFL.IDX PT, R60, R35, R89, 0x1c1f ;  /* 0x001c1f59233c7589 */ /* 0x0009e200000e0000 */
[----:B-----5:R-:W-:-:S02]  /*7c10*/  SEL R33, R22, R3, P0 ;  /* 0x0000000316217207 */ /* 0x020fc40000000000 */
[----:B------:R-:W-:Y:S01]  /*7c20*/  SEL R121, R121, R90, P0 ;  /* 0x0000005a79797207 */ /* 0x000fe20000000000 */
[----:B------:R5:W-:Y:S01]  /*7c30*/  SHFL.IDX PT, R32, R106, R89, 0x1c1f ;  /* 0x001c1f596a207589 */ /* 0x000be200000e0000 */
[----:B------:R-:W-:Y:S02]  /*7c40*/  SEL R3, R3, R22, P0 ;  /* 0x0000001603037207 */ /* 0x000fe40000000000 */
[----:B------:R-:W-:Y:S01]  /*7c50*/  SEL R90, R87, R80, P0 ;  /* 0x00000050575a7207 */ /* 0x000fe20000000000 */
[----:B------:R2:W-:Y:S01]  /*7c60*/  SHFL.IDX PT, R40, R118, R89, 0x1c1f ;  /* 0x001c1f5976287589 */ /* 0x0005e200000e0000 */
[----:B-1----:R-:W-:Y:S02]  /*7c70*/  SEL R122, R80, R87, P0 ;  /* 0x00000057507a7207 */ /* 0x002fe40000000000 */
[----:B------:R-:W-:Y:S01]  /*7c80*/  SEL R22, R75, R186, P0 ;  /* 0x000000ba4b167207 */ /* 0x000fe20000000000 */
[----:B------:R-:W1:Y:S01]  /*7c90*/  SHFL.IDX PT, R141, R78, R89, 0x1c1f ;  /* 0x001c1f594e8d7589 */ /* 0x000e6200000e0000 */
[----:B------:R-:W-:-:S02]  /*7ca0*/  SEL R20, R186, R75, P0 ;  /* 0x0000004bba147207 */ /* 0x000fc40000000000 */
[----:B----4-:R-:W-:Y:S01]  /*7cb0*/  SEL R35, R83, R154, P0 ;  /* 0x0000009a53237207 */ /* 0x010fe20000000000 */
[----:B------:R-:W-:Y:S01]  /*7cc0*/  SHFL.IDX PT, R147, R64, R89, 0x1c1f ;  /* 0x001c1f5940937589 */ /* 0x000fe200000e0000 */
[----:B-----5:R-:W-:Y:S01]  /*7cd0*/  SEL R106, R107, R120, P0 ;  /* 0x000000786b6a7207 */ /* 0x020fe20000000000 */
[----:B------:R-:W4:Y:S01]  /*7ce0*/  LDC R154, c[0x0][0xc50] ;  /* 0x00031400ff9a7b82 */ /* 0x000f220000000800 */
[----:B------:R-:W-:Y:S01]  /*7cf0*/  SEL R108, R120, R107, P0 ;  /* 0x0000006b786c7207 */ /* 0x000fe20000000000 */
[----:B------:R-:W-:Y:S01]  /*7d00*/  SHFL.IDX PT, R184, R128, R89, 0x1c1f ;  /* 0x001c1f5980b87589 */ /* 0x000fe200000e0000 */
[----:B------:R-:W-:Y:S02]  /*7d10*/  SEL R80, R81, R76, P0 ;  /* 0x0000004c51507207 */ /* 0x000fe40000000000 */
[----:B------:R-:W-:Y:S01]  /*7d20*/  SEL R75, R162, R149, P0 ;  /* 0x00000095a24b7207 */ /* 0x000fe20000000000 */
[----:B------:R-:W5:Y:S01]  /*7d30*/  SHFL.IDX PT, R128, R74, R89, 0x1c1f ;  /* 0x001c1f594a807589 */ /* 0x000f6200000e0000 */
[----:B--2---:R-:W-:Y:S01]  /*7d40*/  SEL R118, R91, R178, P0 ;  /* 0x000000b25b767207 */ /* 0x004fe20000000000 */
[----:B------:R-:W2:Y:S01]  /*7d50*/  LDC.64 R148, c[0x0][0xb40] ;  /* 0x0002d000ff947b82 */ /* 0x000ea20000000a00 */
[----:B------:R-:W-:Y:S01]  /*7d60*/  SEL R120, R178, R91, P0 ;  /* 0x0000005bb2787207 */ /* 0x000fe20000000000 */
[----:B------:R0:W-:Y:S01]  /*7d70*/  SHFL.IDX PT, R64, R130, R89, 0x1c1f ;  /* 0x001c1f5982407589 */ /* 0x0001e200000e0000 */
[----:B------:R-:W-:-:S02]  /*7d80*/  SEL R76, R76, R81, P0 ;  /* 0x000000514c4c7207 */ /* 0x000fc40000000000 */
[----:B------:R-:W-:Y:S01]  /*7d90*/  SEL R91, R86, R123, P0 ;  /* 0x0000007b565b7207 */ /* 0x000fe20000000000 */
[----:B------:R3:W-:Y:S01]  /*7da0*/  SHFL.IDX PT, R56, R126, R89, 0x1c1f ;  /* 0x001c1f597e387589 */ /* 0x0007e200000e0000 */
[----:B------:R-:W-:Y:S02]  /*7db0*/  SEL R81, R77, R72, P0 ;  /* 0x000000484d517207 */ /* 0x000fe40000000000 */
[----:B------:R-:W-:Y:S01]  /*7dc0*/  SEL R123, R123, R86, P0 ;  /* 0x000000567b7b7207 */ /* 0x000fe20000000000 */
[----:B------:R-:W-:Y:S01]  /*7dd0*/  SHFL.IDX PT, R182, R124, R89, 0x1c1f ;  /* 0x001c1f597cb67589 */ /* 0x000fe200000e0000 */
[----:B------:R-:W-:Y:S01]  /*7de0*/  SEL R77, R72, R77, P0 ;  /* 0x0000004d484d7207 */ /* 0x000fe20000000000 */
[----:B0-----:R-:W0:Y:S01]  /*7df0*/  @P2 LDC R130, c[0x0][0xbec] ;  /* 0x0002fb00ff822b82 */ /* 0x001e220000000800 */
[----:B------:R-:W-:Y:S01]  /*7e00*/  SEL R72, R73, R174, P0 ;  /* 0x000000ae49487207 */ /* 0x000fe20000000000 */
[----:B------:R-:W-:Y:S01]  /*7e10*/  SHFL.IDX PT, R124, R82, R89, 0x1c1f ;  /* 0x001c1f59527c7589 */ /* 0x000fe200000e0000 */
[----:B------:R-:W-:Y:S01]  /*7e20*/  SEL R86, R174, R73, P0 ;  /* 0x00000049ae567207 */ /* 0x000fe20000000000 */
[----:B---3--:R-:W-:Y:S01]  /*7e30*/  IMAD R126, R136, UR38, RZ ;  /* 0x00000026887e7c24 */ /* 0x008fe2000f8e02ff */
[----:B------:R-:W-:Y:S01]  /*7e40*/  SEL R73, R67, R48, P0 ;  /* 0x0000003043497207 */ /* 0x000fe20000000000 */
[----:B------:R-:W-:Y:S01]  /*7e50*/  SHFL.IDX PT, R180, R132, R89, 0x1c1f ;  /* 0x001c1f5984b47589 */ /* 0x000fe200000e0000 */
[----:B------:R-:W-:Y:S01]  /*7e60*/  SEL R87, R48, R67, P0 ;  /* 0x0000004330577207 */ /* 0x000fe20000000000 */
[----:B------:R-:W-:Y:S01]  /*7e70*/  IMAD R137, R137, UR37, R126 ;  /* 0x0000002589897c24 */ /* 0x000fe2000f8e027e */
[----:B------:R-:W-:Y:S01]  /*7e80*/  SEL R48, R49, R134, P0 ;  /* 0x0000008631307207 */ /* 0x000fe20000000000 */
[----:B------:R-:W-:Y:S01]  /*7e90*/  IMAD R67, RZ, RZ, -UR42 ;  /* 0x8000002aff437e24 */ /* 0x000fe2000f8e02ff */
[----:B------:R-:W-:Y:S01]  /*7ea0*/  SEL R134, R134, R49, P0 ;  /* 0x0000003186867207 */ /* 0x000fe20000000000 */
[----:B--2---:R-:W-:Y:S01]  /*7eb0*/  IMAD.WIDE.U32 R6, R148, UR37, R6 ;  /* 0x0000002594067c25 */ /* 0x004fe2000f8e0006 */
[----:B------:R-:W-:Y:S01]  /*7ec0*/  SEL R49, R50, R135, P0 ;  /* 0x0000008732317207 */ /* 0x000fe20000000000 */
[----:B------:R2:W3:Y:S01]  /*7ed0*/  SHFL.IDX PT, R85, R68, R89, 0x1c1f ;  /* 0x001c1f5944557589 */ /* 0x0004e200000e0000 */
[----:B------:R-:W-:Y:S01]  /*7ee0*/  SEL R135, R135, R50, P0 ;  /* 0x0000003287877207 */ /* 0x000fe20000000000 */
[----:B----4-:R-:W-:Y:S01]  /*7ef0*/  IMAD R154, R154, R67, UR4 ;  /* 0x000000049a9a7e24 */ /* 0x010fe2000f8e0243 */
[----:B------:R-:W-:Y:S01]  /*7f00*/  SEL R50, R51, R144, P0 ;  /* 0x0000009033327207 */ /* 0x000fe20000000000 */
[----:B------:R-:W-:Y:S01]  /*7f10*/  ULDC.64 UR4, c[0x0][0xbe0] ;  /* 0x0002f80000047ab9 */ /* 0x000fe20000000a00 */
[----:B------:R-:W-:Y:S01]  /*7f20*/  SEL R14, R152, R145, P0 ;  /* 0x00000091980e7207 */ /* 0x000fe20000000000 */
[----:B------:R4:W3:Y:S01]  /*7f30*/  SHFL.IDX PT, R132, R70, R89, 0x1c1f ;  /* 0x001c1f5946847589 */ /* 0x0008e200000e0000 */
[----:B------:R-:W-:-:S02]  /*7f40*/  SEL R34, R145, R152, P0 ;  /* 0x0000009891227207 */ /* 0x000fc40000000000 */
[----:B------:R-:W-:Y:S01]  /*7f50*/  SEL R144, R144, R51, P0 ;  /* 0x0000003390907207 */ /* 0x000fe20000000000 */
[----:B------:R-:W2:Y:S01]  /*7f60*/  @P2 LDC R152, c[0x0][0xbf0] ;  /* 0x0002fc00ff982b82 */ /* 0x000ea20000000800 */
[----:B------:R-:W-:Y:S01]  /*7f70*/  SEL R51, R53, R140, P0 ;  /* 0x0000008c35337207 */ /* 0x000fe20000000000 */
[----:B------:R-:W3:Y:S01]  /*7f80*/  SHFL.IDX PT, R36, R94, R89, 0x1c1f ;  /* 0x001c1f595e247589 */ /* 0x000ee200000e0000 */
[----:B------:R-:W-:Y:S01]  /*7f90*/  SEL R145, R140, R53, P0 ;  /* 0x000000358c917207 */ /* 0x000fe20000000000 */
[----:B------:R-:W-:Y:S01]  /*7fa0*/  IMAD.MOV.U32 R53, RZ, RZ, R11 ;  /* 0x000000ffff357224 */ /* 0x000fe200078e000b */
[----:B------:R-:W-:Y:S01]  /*7fb0*/  SEL R146, R54, R143, P0 ;  /* 0x0000008f36927207 */ /* 0x000fe20000000000 */
[----:B------:R-:W3:Y:S01]  /*7fc0*/  SHFL.IDX PT, R125, R125, R89, 0x1c1f ;  /* 0x001c1f597d7d7589 */ /* 0x000ee200000e0000 */
[----:B------:R-:W-:Y:S01]  /*7fd0*/  SEL R54, R143, R54, P0 ;  /* 0x000000368f367207 */ /* 0x000fe20000000000 */
[----:B------:R-:W4:Y:S01]  /*7fe0*/  @P2 LDC R140, c[0x0][0xbec] ;  /* 0x0002fb00ff8c2b82 */ /* 0x000f220000000800 */
[----:B------:R-:W-:Y:S01]  /*7ff0*/  SEL R74, R160, R151, P0 ;  /* 0x00000097a04a7207 */ /* 0x000fe20000000000 */
[----:B------:R-:W3:Y:S01]  /*8000*/  SHFL.IDX PT, R153, R84, R89, 0x1c1f ;  /* 0x001c1f5954997589 */ /* 0x000ee200000e0000 */
[----:B------:R-:W-:Y:S01]  /*8010*/  SEL R78, R151, R160, P0 ;  /* 0x000000a0974e7207 */ /* 0x000fe20000000000 */
[----:B------:R-:W-:Y:S01]  /*8020*/  IMAD.WIDE.U32 R150, R136, UR37, R4 ;  /* 0x0000002588967c25 */ /* 0x000fe2000f8e0004 */
[----:B-1----:R-:W-:Y:S01]  /*8030*/  SEL R5, R58, R141, P0 ;  /* 0x0000008d3a057207 */ /* 0x002fe20000000000 */
[----:B------:R-:W-:Y:S01]  /*8040*/  SHFL.IDX PT, R157, R92, R89, 0x1c1f ;  /* 0x001c1f595c9d7589 */ /* 0x000fe200000e0000 */
[----:B------:R-:W-:Y:S01]  /*8050*/  SHF.R.S32.HI R67, RZ, 0x1f, R154 ;  /* 0x0000001fff437819 */ /* 0x000fe2000001149a */
[----:B------:R-:W1:Y:S01]  /*8060*/  @P2 LDC R143, c[0x0][0xbf0] ;  /* 0x0002fc00ff8f2b82 */ /* 0x000e620000000800 */
[----:B------:R-:W-:Y:S01]  /*8070*/  IMAD.IADD R151, R151, 0x1, R137 ;  /* 0x0000000197977824 */ /* 0x000fe200078e0289 */
[----:B------:R-:W-:Y:S01]  /*8080*/  SEL R137, R141, R58, P0 ;  /* 0x0000003a8d897207 */ /* 0x000fe20000000000 */
[----:B------:R-:W-:Y:S01]  /*8090*/  IMAD R58, R148, UR38, RZ ;  /* 0x00000026943a7c24 */ /* 0x000fe2000f8e02ff */
[----:B-----5:R-:W-:Y:S01]  /*80a0*/  SEL R4, R57, R128, P0 ;  /* 0x0000008039047207 */ /* 0x020fe20000000000 */
[----:B------:R-:W-:Y:S01]  /*80b0*/  IMAD.MOV.U32 R148, RZ, RZ, R6 ;  /* 0x000000ffff947224 */ /* 0x000fe200078e0006 */
[----:B------:R-:W-:Y:S01]  /*80c0*/  SEL R136, R128, R57, P0 ;  /* 0x0000003980887207 */ /* 0x000fe20000000000 */
[----:B------:R-:W-:Y:S01]  /*80d0*/  IMAD R149, R149, UR37, R58 ;  /* 0x0000002595957c24 */ /* 0x000fe2000f8e023a */
[----:B------:R-:W-:Y:S01]  /*80e0*/  SHFL.IDX PT, R159, R88, R89, 0x1c1f ;  /* 0x001c1f59589f7589 */ /* 0x000fe200000e0000 */
[----:B0-----:R-:W-:Y:S01]  /*80f0*/  @P2 IMAD.HI.U32 R57, R11, R130, RZ ;  /* 0x000000820b392227 */ /* 0x001fe200078e00ff */
[----:B------:R-:W-:-:S02]  /*8100*/  SEL R31, R16, R93, P0 ;  /* 0x0000005d101f7207 */ /* 0x000fc40000000000 */
[----:B------:R-:W-:Y:S01]  /*8110*/  SHFL.IDX PT, R161, R96, R89, 0x1c1f ;  /* 0x001c1f5960a17589 */ /* 0x000fe200000e0000 */
[----:B------:R-:W-:Y:S01]  /*8120*/  IMAD.IADD R149, R7, 0x1, R149 ;  /* 0x0000000107957824 */ /* 0x000fe200078e0295 */
[----:B--2---:R-:W-:Y:S01]  /*8130*/  @P2 SHF.R.U32.HI R53, RZ, R152, R57 ;  /* 0x00000098ff352219 */ /* 0x004fe20000011639 */
[----:B------:R-:W-:Y:S01]  /*8140*/  IMAD R7, R67, UR4, RZ ;  /* 0x0000000443077c24 */ /* 0x000fe2000f8e02ff */
[----:B------:R0:W-:Y:S01]  /*8150*/  SHFL.IDX PT, R127, R110, R89, 0x1c1f ;  /* 0x001c1f596e7f7589 */ /* 0x0001e200000e0000 */
[----:B----4-:R-:W-:Y:S01]  /*8160*/  @P2 IMAD.HI.U32 R140, R11, R140, RZ ;  /* 0x0000008c0b8c2227 */ /* 0x010fe200078e00ff */
[----:B------:R-:W-:Y:S02]  /*8170*/  SEL R29, R93, R16, P0 ;  /* 0x000000105d1d7207 */ /* 0x000fe40000000000 */
[----:B------:R-:W-:Y:S01]  /*8180*/  SHFL.IDX PT, R133, R133, R89, 0x1c1f ;  /* 0x001c1f5985857589 */ /* 0x000fe200000e0000 */
[----:B------:R-:W-:Y:S01]  /*8190*/  IMAD R58, R154, UR5, R7 ;  /* 0x000000059a3a7c24 */ /* 0x000fe2000f8e0207 */
[----:B------:R-:W-:Y:S01]  /*81a0*/  SEL R16, R188, R69, P0 ;  /* 0x00000045bc107207 */ /* 0x000fe20000000000 */
[----:B------:R-:W-:Y:S01]  /*81b0*/  IMAD.WIDE.U32 R6, R154, UR4, R150 ;  /* 0x000000049a067c25 */ /* 0x000fe2000f8e0096 */
[----:B------:R-:W-:Y:S01]  /*81c0*/  ULDC.64 UR4, c[0x0][0xb30] ;  /* 0x0002cc0000047ab9 */ /* 0x000fe20000000a00 */
[----:B------:R-:W-:Y:S01]  /*81d0*/  SHFL.IDX PT, R142, R142, R89, 0x1c1f ;  /* 0x001c1f598e8e7589 */ /* 0x000fe200000e0000 */
[----:B------:R-:W-:Y:S01]  /*81e0*/  SEL R68, R156, R147, P0 ;  /* 0x000000939c447207 */ /* 0x000fe20000000000 */
[----:B------:R-:W-:Y:S01]  /*81f0*/  IMAD.MOV.U32 R57, RZ, RZ, R11 ;  /* 0x000000ffff397224 */ /* 0x000fe200078e000b */
[----:B-1----:R-:W-:Y:S01]  /*8200*/  @P2 SHF.R.U32.HI R57, RZ, R143, R140 ;  /* 0x0000008fff392219 */ /* 0x002fe2000001168c */
[----:B------:R-:W-:Y:S01]  /*8210*/  IMAD R67, R67, UR6, RZ ;  /* 0x0000000643437c24 */ /* 0x000fe2000f8e02ff */
[----:B------:R-:W-:Y:S01]  /*8220*/  IADD3 R140, P2, R53, R6, RZ ;  /* 0x00000006358c7210 */ /* 0x000fe20007f5e0ff */
[C---:B------:R-:W-:Y:S01]  /*8230*/  IMAD.WIDE.U32 R148, R154.reuse, UR6, R148 ;  /* 0x000000069a947c25 */ /* 0x040fe2000f8e0094 */
[----:B------:R-:W-:Y:S01]  /*8240*/  SHF.R.S32.HI R6, RZ, 0x1f, R57 ;  /* 0x0000001fff067819 */ /* 0x000fe20000011439 */
[----:B------:R-:W-:Y:S01]  /*8250*/  SHFL.IDX PT, R138, R138, R89, 0x1c1f ;  /* 0x001c1f598a8a7589 */ /* 0x000fe200000e0000 */
[----:B------:R-:W-:Y:S01]  /*8260*/  SEL R70, R147, R156, P0 ;  /* 0x0000009c93467207 */ /* 0x000fe20000000000 */
[----:B------:R-:W-:Y:S01]  /*8270*/  IMAD R141, R154, UR7, R67 ;  /* 0x000000079a8d7c24 */ /* 0x000fe2000f8e0243 */
[--C-:B------:R-:W-:Y:S01]  /*8280*/  SHF.R.S32.HI R67, RZ, 0x1f, R53.reuse ;  /* 0x0000001fff437819 */ /* 0x100fe20000011435 */
[----:B------:R-:W-:Y:S01]  /*8290*/  IMAD.MOV R53, RZ, RZ, -R53 ;  /* 0x000000ffff357224 */ /* 0x000fe200078e0a35 */
[----:B------:R-:W-:Y:S01]  /*82a0*/  ULDC.64 UR6, c[0x0][0xbc8] ;  /* 0x0002f20000067ab9 */ /* 0x000fe20000000a00 */
[----:B------:R-:W-:Y:S01]  /*82b0*/  IMAD R6, R6, UR4, RZ ;  /* 0x0000000406067c24 */ /* 0x000fe2000f8e02ff */
[----:B0-----:R-:W-:Y:S01]  /*82c0*/  SEL R110, R111, R184, P0 ;  /* 0x000000b86f6e7207 */ /* 0x001fe20000000000 */
[----:B------:R-:W-:Y:S01]  /*82d0*/  IMAD.MOV R126, RZ, RZ, -R57 ;  /* 0x000000ffff7e7224 */ /* 0x000fe200078e0a39 */
[----:B------:R-:W-:Y:S01]  /*82e0*/  SEL R112, R184, R111, P0 ;  /* 0x0000006fb8707207 */ /* 0x000fe20000000000 */
[----:B------:R-:W-:Y:S01]  /*82f0*/  IMAD.IADD R149, R149, 0x1, R141 ;  /* 0x0000000195957824 */ /* 0x000fe200078e028d */
[----:B------:R-:W-:Y:S01]  /*8300*/  IADD3.X R141, R67, R7, R58, P2, !PT ;  /* 0x00000007438d7210 */ /* 0x000fe200017fe43a */
[--C-:B------:R-:W-:Y:S01]  /*8310*/  IMAD R53, R8, R53, R11.reuse ;  /* 0x0000003508357224 */ /* 0x100fe200078e020b */
[----:B---3--:R-:W-:Y:S01]  /*8320*/  SEL R69, R158, R85, P0 ;  /* 0x000000559e457207 */ /* 0x008fe20000000000 */
[----:B------:R-:W-:Y:S01]  /*8330*/  IMAD R67, R57, UR5, R6 ;  /* 0x0000000539437c24 */ /* 0x000fe2000f8e0206 */
[----:B------:R-:W0:Y:S01]  /*8340*/  S2UR UR5, SR_CgaCtaId ;  /* 0x00000000000579c3 */ /* 0x000e220000008800 */
[----:B------:R-:W-:Y:S01]  /*8350*/  IMAD R11, R8, R126, R11 ;  /* 0x0000007e080b7224 */ /* 0x000fe200078e020b */
[----:B------:R-:W-:Y:S01]  /*8360*/  SEL R71, R85, R158, P0 ;  /* 0x0000009e55477207 */ /* 0x000fe20000000000 */
[----:B------:R-:W-:Y:S01]  /*8370*/  IMAD.WIDE.U32 R6, R57, UR4, R148 ;  /* 0x0000000439067c25 */ /* 0x000fe2000f8e0094 */
[----:B------:R-:W-:Y:S01]  /*8380*/  SHF.R.S32.HI R57, RZ, 0x1f, R53 ;  /* 0x0000001fff397819 */ /* 0x000fe20000011435 */
[----:B------:R-:W-:Y:S01]  /*8390*/  UMOV UR4, 0x400 ;  /* 0x0000040000047882 */ /* 0x000fe20000000000 */
[----:B------:R-:W-:Y:S01]  /*83a0*/  SHF.R.S32.HI R58, RZ, 0x1f, R11 ;  /* 0x0000001fff3a7819 */ /* 0x000fe2000001140b */
[----:B------:R-:W-:Y:S01]  /*83b0*/  IMAD.IADD R7, R7, 0x1, R67 ;  /* 0x0000000107077824 */ /* 0x000fe200078e0243 */
[----:B------:R-:W-:Y:S01]  /*83c0*/  SEL R107, R109, R182, P0 ;  /* 0x000000b66d6b7207 */ /* 0x000fe20000000000 */
[----:B------:R-:W-:Y:S01]  /*83d0*/  IMAD R126, R57, UR6, RZ ;  /* 0x00000006397e7c24 */ /* 0x000fe2000f8e02ff */
[----:B------:R-:W-:Y:S01]  /*83e0*/  SEL R111, R113, R180, P0 ;  /* 0x000000b4716f7207 */ /* 0x000fe20000000000 */
[----:B------:R-:W-:Y:S01]  /*83f0*/  IMAD R58, R58, UR8, RZ ;  /* 0x000000083a3a7c24 */ /* 0x000fe2000f8e02ff */
[----:B------:R-:W-:Y:S01]  /*8400*/  SEL R115, R117, R176, P0 ;  /* 0x000000b075737207 */ /* 0x000fe20000000000 */
[----:B------:R-:W-:Y:S01]  /*8410*/  IMAD R57, R53, UR7, R126 ;  /* 0x0000000735397c24 */ /* 0x000fe2000f8e027e */
[----:B------:R-:W-:Y:S01]  /*8420*/  SEL R147, R55, R132, P0 ;  /* 0x0000008437937207 */ /* 0x000fe20000000000 */
[----:B------:R-:W-:Y:S01]  /*8430*/  IMAD.WIDE.U32 R140, R53, UR6, R140 ;  /* 0x00000006358c7c25 */ /* 0x000fe2000f8e008c */
[----:B------:R-:W-:Y:S01]  /*8440*/  ULDC.64 UR6, c[0x0][0xba8] ;  /* 0x0002ea0000067ab9 */ /* 0x000fe20000000a00 */
[----:B------:R-:W-:-:S02]  /*8450*/  SEL R82, R164, R155, P0 ;  /* 0x0000009ba4527207 */ /* 0x000fc40000000000 */
[----:B------:R-:W-:Y:S01]  /*8460*/  IMAD.WIDE.U32 R148, R11, UR8, R6 ;  /* 0x000000080b947c25 */ /* 0x000fe2000f8e0006 */
[----:B------:R-:W-:Y:S01]  /*8470*/  LEA R67, P2, R140, UR6, 0x2 ;  /* 0x000000068c437c11 */ /* 0x000fe2000f8410ff */
[----:B------:R-:W-:Y:S01]  /*8480*/  ULDC UR6, c[0x0][0xa88] ;  /* 0x0002a20000067ab9 */ /* 0x000fe20000000800 */
[----:B------:R-:W-:Y:S01]  /*8490*/  SEL R6, R59, R124, P0 ;  /* 0x0000007c3b067207 */ /* 0x000fe20000000000 */
[----:B------:R-:W-:Y:S01]  /*84a0*/  IMAD R53, R11, UR9, R58 ;  /* 0x000000090b357c24 */ /* 0x000fe2000f8e023a */
[----:B------:R-:W-:Y:S01]  /*84b0*/  ULDC.64 UR8, c[0x0][0xb00] ;  /* 0x0002c00000087ab9 */ /* 0x000fe20000000a00 */
[----:B------:R-:W-:Y:S01]  /*84c0*/  IMAD.IADD R7, R141, 0x1, R57 ;  /* 0x000000018d077824 */ /* 0x000fe200078e0239 */
[----:B------:R-:W-:Y:S01]  /*84d0*/  SEL R58, R124, R59, P0 ;  /* 0x0000003b7c3a7207 */ /* 0x000fe20000000000 */
[----:B------:R-:W-:Y:S01]  /*84e0*/  IMAD.IADD R57, R149, 0x1, R53 ;  /* 0x0000000195397824 */ /* 0x000fe200078e0235 */
[----:B------:R-:W-:Y:S01]  /*84f0*/  LEA R53, P3, R148, UR8, 0x2 ;  /* 0x0000000894357c11 */ /* 0x000fe2000f8610ff */
[----:B------:R-:W-:Y:S01]  /*8500*/  SHFL.IDX PT, R150, R67, 0x1, 0x1c1f ;  /* 0x003c1f0043967f89 */ /* 0x000fe200000e0000 */
[----:B------:R-:W-:Y:S01]  /*8510*/  LEA.HI.X R124, R140, UR7, R7, 0x2, P2 ;  /* 0x000000078c7c7c11 */ /* 0x000fe200090f1407 */
[----:B0-----:R-:W-:Y:S01]  /*8520*/  ULEA UR4, UR5, UR4, 0x18 ;  /* 0x0000000405047291 */ /* 0x001fe2000f8ec03f */
[----:B------:R-:W-:Y:S01]  /*8530*/  LEA.HI.X R57, R148, UR9, R57, 0x2, P3 ;  /* 0x0000000994397c11 */ /* 0x000fe200098f1439 */
[----:B------:R-:W-:Y:S01]  /*8540*/  IMAD R11, R8, UR6, RZ ;  /* 0x00000006080b7c24 */ /* 0x000fe2000f8e02ff */
[----:B------:R-:W-:Y:S01]  /*8550*/  SHFL.IDX PT, R148, R67, RZ, 0x1c1f ;  /* 0x001c1fff43947589 */ /* 0x000fe200000e0000 */
[C---:B------:R-:W-:Y:S01]  /*8560*/  VIADD R8, R10.reuse, 0x8 ;  /* 0x000000080a087836 */ /* 0x040fe20000000000 */
[----:B------:R-:W-:Y:S01]  /*8570*/  UIADD3 UR4, UR4, 0x38820, URZ ;  /* 0x0003882004047890 */ /* 0x000fe2000fffe03f */
[----:B------:R-:W-:Y:S01]  /*8580*/  SEL R7, R61, R60, P0 ;  /* 0x0000003c3d077207 */ /* 0x000fe20000000000 */
[----:B------:R-:W0:Y:S01]  /*8590*/  SHFL.IDX PT, R149, R124, RZ, 0x1c1f ;  /* 0x001c1fff7c957589 */ /* 0x000e2200000e0000 */
[-C--:B------:R-:W-:Y:S01]  /*85a0*/  ISETP.GE.OR P2, PT, R10, R11.reuse, P1 ;  /* 0x0000000b0a00720c */ /* 0x080fe20000f46670 */
[----:B------:R-:W-:Y:S01]  /*85b0*/  UPRMT UR4, URZ, 0x654, UR4 ;  /* 0x000006543f047896 */ /* 0x000fe20008000004 */
[-C--:B------:R-:W-:Y:S01]  /*85c0*/  ISETP.GE.OR P1, PT, R8, R11.reuse, P1 ;  /* 0x0000000b0800720c */ /* 0x080fe20000f26670 */
[----:B------:R-:W1:Y:S01]  /*85d0*/  SHFL.IDX PT, R151, R124, 0x1, 0x1c1f ;  /* 0x003c1f007c977f89 */ /* 0x000e6200000e0000 */
[----:B------:R-:W-:-:S02]  /*85e0*/  ISETP.GE.AND P3, PT, R10, R11, PT ;  /* 0x0000000b0a00720c */ /* 0x000fc40003f66270 */
[----:B------:R-:W-:Y:S01]  /*85f0*/  SEL R59, R60, R61, P0 ;  /* 0x0000003d3c3b7207 */ /* 0x000fe20000000000 */
[----:B------:R2:W3:Y:S01]  /*8600*/  SHFL.IDX PT, R140, R53, RZ, 0x1c1f ;  /* 0x001c1fff358c7589 */ /* 0x0004e200000e0000 */
[----:B------:R-:W-:Y:S02]  /*8610*/  SEL R60, R62, R129, P0 ;  /* 0x000000813e3c7207 */ /* 0x000fe40000000000 */
[----:B------:R-:W-:Y:S01]  /*8620*/  SYNCS.ARRIVE.TRANS64.RED.A1T0 RZ, [UR4], RZ ;  /* 0x000000ffffff79a7 */ /* 0x000fe20008100404 */
[----:B------:R2:W4:Y:S01]  /*8630*/  SHFL.IDX PT, R141, R57, RZ, 0x1c1f ;  /* 0x001c1fff398d7589 */ /* 0x00052200000e0000 */
[----:B------:R-:W-:Y:S02]  /*8640*/  SEL R62, R129, R62, P0 ;  /* 0x0000003e813e7207 */ /* 0x000fe40000000000 */
[----:B------:R-:W-:Y:S02]  /*8650*/  SEL R61, R63, R36, P0 ;  /* 0x000000243f3d7207 */ /* 0x000fe40000000000 */
[----:B------:R-:W-:-:S02]  /*8660*/  SEL R129, R66, R125, P0 ;  /* 0x0000007d42817207 */ /* 0x000fc40000000000 */
[----:B------:R-:W-:Y:S02]  /*8670*/  SEL R84, R155, R164, P0 ;  /* 0x000000a49b547207 */ /* 0x000fe40000000000 */
[----:B------:R-:W-:Y:S02]  /*8680*/  SEL R83, R166, R153, P0 ;  /* 0x00000099a6537207 */ /* 0x000fe40000000000 */
[----:B------:R-:W-:Y:S01]  /*8690*/  SEL R85, R153, R166, P0 ;  /* 0x000000a699557207 */ /* 0x000fe20000000000 */
[----:B0-----:R2:W-:Y:S01]  /*86a0*/  @!P2 ST.E desc[UR46][R148.64], R2 ;  /* 0x000000029400a985 */ /* 0x0015e2000c10192e */
[----:B------:R-:W-:Y:S02]  /*86b0*/  SEL R88, R168, R159, P0 ;  /* 0x0000009fa8587207 */ /* 0x000fe40000000000 */
[----:B------:R-:W-:Y:S01]  /*86c0*/  SEL R92, R159, R168, P0 ;  /* 0x000000a89f5c7207 */ /* 0x000fe20000000000 */
[----:B-1----:R2:W-:Y:S01]  /*86d0*/  @!P1 ST.E desc[UR46][R150.64], R0 ;  /* 0x0000000096009985 */ /* 0x0025e2000c10192e */
        /* <DEDUP_REMOVED lines=11> */
[----:B------:R-:W-:Y:S01]  /*8790*/  SEL R125, R125, R66, P0 ;  /* 0x000000427d7d7207 */ /* 0x000fe20000000000 */
[----:B--234-:R-:W-:Y:S06]  /*87a0*/  @P3 BRA `(.L_x_37) ;  /* 0x0000000800f83947 */ /* 0x01cfec0003800000 */
[----:B------:R-:W-:Y:S01]  /*87b0*/  ULDC UR4, c[0x0][0xac8] ;  /* 0x0002b20000047ab9 */ /* 0x000fe20000000800 */
[C---:B------:R-:W-:Y:S01]  /*87c0*/  VIADD R0, R9.reuse, 0x8 ;  /* 0x0000000809007836 */ /* 0x040fe20000000000 */
[C---:B------:R-:W-:Y:S01]  /*87d0*/  ISETP.GE.AND P1, PT, R9.reuse, UR4, PT ;  /* 0x0000000409007c0c */ /* 0x040fe2000bf26270 */
[C---:B------:R-:W-:Y:S02]  /*87e0*/  VIADD R10, R9.reuse, 0x10 ;  /* 0x00000010090a7836 */ /* 0x040fe40000000000 */
[C---:B------:R-:W-:Y:S01]  /*87f0*/  VIADD R36, R9.reuse, 0x18 ;  /* 0x0000001809247836 */ /* 0x040fe20000000000 */
[----:B------:R-:W-:Y:S01]  /*8800*/  ISETP.GE.AND P4, PT, R0, UR4, PT ;  /* 0x0000000400007c0c */ /* 0x000fe2000bf86270 */
[C---:B------:R-:W-:Y:S01]  /*8810*/  VIADD R44, R9.reuse, 0x20 ;  /* 0x00000020092c7836 */ /* 0x040fe20000000000 */
[----:B------:R-:W-:Y:S01]  /*8820*/  ISETP.GE.AND P5, PT, R10, UR4, PT ;  /* 0x000000040a007c0c */ /* 0x000fe2000bfa6270 */
[C---:B------:R-:W-:Y:S01]  /*8830*/  VIADD R126, R9.reuse, 0x28 ;  /* 0x00000028097e7836 */ /* 0x040fe20000000000 */
[----:B------:R-:W-:Y:S01]  /*8840*/  ISETP.GE.AND P6, PT, R36, UR4, PT ;  /* 0x0000000424007c0c */ /* 0x000fe2000bfc6270 */
[----:B------:R-:W-:-:S03]  /*8850*/  VIADD R130, R9, 0x30 ;  /* 0x0000003009827836 */ /* 0x000fc60000000000 */
[----:B------:R-:W-:Y:S01]  /*8860*/  ISETP.GE.AND P2, PT, R126, UR4, PT ;  /* 0x000000047e007c0c */ /* 0x000fe2000bf46270 */
[----:B------:R-:W-:Y:S01]  /*8870*/  @!P1 IMAD.WIDE R66, R9, 0x4, R140 ;  /* 0x0000000409429825 */ /* 0x000fe200078e028c */
[----:B------:R-:W-:-:S03]  /*8880*/  ISETP.GE.AND P3, PT, R130, UR4, PT ;  /* 0x0000000482007c0c */ /* 0x000fc6000bf66270 */
[----:B------:R-:W-:Y:S01]  /*8890*/  @!P4 LEA.HI R0, R0, R0, RZ, 0x1 ;  /* 0x000000000000c211 */ /* 0x000fe200078f08ff */
[----:B------:R0:W-:Y:S01]  /*88a0*/  @!P1 ST.E.64 desc[UR46][R66.64], R30 ;  /* 0x0000001e42009985 */ /* 0x0001e2000c101b2e */
[----:B------:R-:W-:Y:S02]  /*88b0*/  ISETP.GE.AND P1, PT, R44, UR4, PT ;  /* 0x000000042c007c0c */ /* 0x000fe4000bf26270 */
[----:B------:R-:W-:Y:S02]  /*88c0*/  @!P5 LEA.HI R10, R10, R10, RZ, 0x1 ;  /* 0x0000000a0a0ad211 */ /* 0x000fe400078f08ff */
[----:B------:R-:W-:Y:S02]  /*88d0*/  @!P6 LEA.HI R36, R36, R36, RZ, 0x1 ;  /* 0x000000242424e211 */ /* 0x000fe400078f08ff */
[----:B------:R-:W-:Y:S01]  /*88e0*/  @!P4 LOP3.LUT R65, R0, 0xfffffffe, RZ, 0xc0, !PT ;  /* 0xfffffffe0041c812 */ /* 0x000fe200078ec0ff */
[C---:B------:R-:W-:Y:S01]  /*88f0*/  VIADD R0, R9.reuse, 0x38 ;  /* 0x0000003809007836 */ /* 0x040fe20000000000 */
[----:B------:R-:W-:Y:S01]  /*8900*/  @!P5 LOP3.LUT R143, R10, 0xfffffffe, RZ, 0xc0, !PT ;  /* 0xfffffffe0a8fd812 */ /* 0x000fe200078ec0ff */
[C---:B------:R-:W-:Y:S01]  /*8910*/  VIADD R10, R9.reuse, 0x40 ;  /* 0x00000040090a7836 */ /* 0x040fe20000000000 */
[----:B------:R-:W-:Y:S01]  /*8920*/  @!P6 LOP3.LUT R149, R36, 0xfffffffe, RZ, 0xc0, !PT ;  /* 0xfffffffe2495e812 */ /* 0x000fe200078ec0ff */
[----:B------:R-:W-:Y:S01]  /*8930*/  VIADD R36, R9, 0x48 ;  /* 0x0000004809247836 */ /* 0x000fe20000000000 */
[----:B------:R-:W-:Y:S01]  /*8940*/  @!P2 LEA.HI R126, R126, R126, RZ, 0x1 ;  /* 0x0000007e7e7ea211 */ /* 0x000fe200078f08ff */
[----:B0-----:R-:W-:Y:S01]  /*8950*/  @!P4 IMAD.WIDE R30, R65, 0x4, R140 ;  /* 0x00000004411ec825 */ /* 0x001fe200078e028c */
[----:B------:R-:W-:-:S02]  /*8960*/  @!P1 LEA.HI R44, R44, R44, RZ, 0x1 ;  /* 0x0000002c2c2c9211 */ /* 0x000fc400078f08ff */
[----:B------:R-:W-:Y:S01]  /*8970*/  @!P3 LEA.HI R130, R130, R130, RZ, 0x1 ;  /* 0x000000828282b211 */ /* 0x000fe200078f08ff */
[--C-:B------:R-:W-:Y:S01]  /*8980*/  @!P5 IMAD.WIDE R66, R143, 0x4, R140.reuse ;  /* 0x000000048f42d825 */ /* 0x100fe200078e028c */
[----:B------:R0:W-:Y:S01]  /*8990*/  @!P4 ST.E.64 desc[UR46][R30.64], R28 ;  /* 0x0000001c1e00c985 */ /* 0x0001e2000c101b2e */
[----:B------:R-:W-:Y:S02]  /*89a0*/  @!P1 LOP3.LUT R65, R44, 0xfffffffe, RZ, 0xc0, !PT ;  /* 0xfffffffe2c419812 */ /* 0x000fe400078ec0ff */
[----:B------:R-:W-:Y:S01]  /*89b0*/  @!P6 IMAD.WIDE R148, R149, 0x4, R140 ;  /* 0x000000049594e825 */ /* 0x000fe200078e028c */
[----:B------:R1:W-:Y:S01]  /*89c0*/  @!P5 ST.E.64 desc[UR46][R66.64], R26 ;  /* 0x0000001a4200d985 */ /* 0x0003e2000c101b2e */
[----:B------:R-:W-:Y:S02]  /*89d0*/  ISETP.GE.AND P4, PT, R0, UR4, PT ;  /* 0x0000000400007c0c */ /* 0x000fe4000bf86270 */
[----:B------:R-:W-:Y:S01]  /*89e0*/  ISETP.GE.AND P5, PT, R10, UR4, PT ;  /* 0x000000040a007c0c */ /* 0x000fe2000bfa6270 */
[----:B------:R2:W-:Y:S01]  /*89f0*/  @!P6 ST.E.64 desc[UR46][R148.64], R24 ;  /* 0x000000189400e985 */ /* 0x0005e2000c101b2e */
[----:B------:R-:W-:Y:S01]  /*8a00*/  ISETP.GE.AND P6, PT, R36, UR4, PT ;  /* 0x0000000424007c0c */ /* 0x000fe2000bfc6270 */
[C---:B------:R-:W-:Y:S01]  /*8a10*/  VIADD R44, R9.reuse, 0x58 ;  /* 0x00000058092c7836 */ /* 0x040fe20000000000 */
[----:B0-----:R-:W-:Y:S01]  /*8a20*/  @!P2 LOP3.LUT R29, R126, 0xfffffffe, RZ, 0xc0, !PT ;  /* 0xfffffffe7e1da812 */ /* 0x001fe200078ec0ff */
[----:B------:R-:W-:Y:S01]  /*8a30*/  VIADD R30, R9, 0x50 ;  /* 0x00000050091e7836 */ /* 0x000fe20000000000 */
[----:B------:R-:W-:-:S05]  /*8a40*/  @!P3 LOP3.LUT R31, R130, 0xfffffffe, RZ, 0xc0, !PT ;  /* 0xfffffffe821fb812 */ /* 0x000fca00078ec0ff */
[----:B------:R-:W-:Y:S01]  /*8a50*/  @!P4 LEA.HI R0, R0, R0, RZ, 0x1 ;  /* 0x000000000000c211 */ /* 0x000fe200078f08ff */
[--C-:B-1----:R-:W-:Y:S01]  /*8a60*/  @!P2 IMAD.WIDE R26, R29, 0x4, R140.reuse ;  /* 0x000000041d1aa825 */ /* 0x102fe200078e028c */
[----:B------:R-:W-:Y:S02]  /*8a70*/  @!P5 LEA.HI R10, R10, R10, RZ, 0x1 ;  /* 0x0000000a0a0ad211 */ /* 0x000fe400078f08ff */
[----:B------:R-:W-:Y:S01]  /*8a80*/  @!P6 LEA.HI R36, R36, R36, RZ, 0x1 ;  /* 0x000000242424e211 */ /* 0x000fe200078f08ff */
[----:B--2---:R-:W-:-:S04]  /*8a90*/  @!P1 IMAD.WIDE R24, R65, 0x4, R140 ;  /* 0x0000000441189825 */ /* 0x004fc800078e028c */
[----:B------:R-:W-:Y:S01]  /*8aa0*/  @!P3 IMAD.WIDE R28, R31, 0x4, R140 ;  /* 0x000000041f1cb825 */ /* 0x000fe200078e028c */
[----:B------:R0:W-:Y:S01]  /*8ab0*/  @!P1 ST.E.64 desc[UR46][R24.64], R22 ;  /* 0x0000001618009985 */ /* 0x0001e2000c101b2e */
[----:B------:R-:W-:Y:S02]  /*8ac0*/  @!P4 LOP3.LUT R31, R0, 0xfffffffe, RZ, 0xc0, !PT ;  /* 0xfffffffe001fc812 */ /* 0x000fe400078ec0ff */
[C---:B------:R-:W-:Y:S01]  /*8ad0*/  VIADD R65, R9.reuse, 0x60 ;  /* 0x0000006009417836 */ /* 0x040fe20000000000 */
[----:B------:R1:W-:Y:S01]  /*8ae0*/  @!P2 ST.E.64 desc[UR46][R26.64], R20 ;  /* 0x000000141a00a985 */ /* 0x0003e2000c101b2e */
[----:B------:R-:W-:Y:S01]  /*8af0*/  ISETP.GE.AND P1, PT, R44, UR4, PT ;  /* 0x000000042c007c0c */ /* 0x000fe2000bf26270 */
[----:B------:R-:W-:Y:S02]  /*8b00*/  VIADD R0, R9, 0x68 ;  /* 0x0000006809007836 */ /* 0x000fe40000000000 */
[----:B------:R2:W-:Y:S01]  /*8b10*/  @!P3 ST.E.64 desc[UR46][R28.64], R18 ;  /* 0x000000121c00b985 */ /* 0x0005e2000c101b2e */
[----:B------:R-:W-:-:S02]  /*8b20*/  ISETP.GE.AND P3, PT, R30, UR4, PT ;  /* 0x000000041e007c0c */ /* 0x000fc4000bf66270 */
[----:B------:R-:W-:Y:S02]  /*8b30*/  ISETP.GE.AND P2, PT, R65, UR4, PT ;  /* 0x0000000441007c0c */ /* 0x000fe4000bf46270 */
[----:B0-----:R-:W-:Y:S01]  /*8b40*/  @!P5 LOP3.LUT R23, R10, 0xfffffffe, RZ, 0xc0, !PT ;  /* 0xfffffffe0a17d812 */ /* 0x001fe200078ec0ff */
[C---:B------:R-:W-:Y:S01]  /*8b50*/  VIADD R10, R9.reuse, 0x70 ;  /* 0x00000070090a7836 */ /* 0x040fe20000000000 */
[----:B------:R-:W-:Y:S01]  /*8b60*/  @!P6 LOP3.LUT R25, R36, 0xfffffffe, RZ, 0xc0, !PT ;  /* 0xfffffffe2419e812 */ /* 0x000fe200078ec0ff */
[----:B------:R-:W-:Y:S02]  /*8b70*/  VIADD R24, R9, 0x78 ;  /* 0x0000007809187836 */ /* 0x000fe40000000000 */
[----:B------:R-:W-:Y:S01]  /*8b80*/  @!P1 LEA.HI R44, R44, R44, RZ, 0x1 ;  /* 0x0000002c2c2c9211 */ /* 0x000fe200078f08ff */
[----:B-1----:R-:W-:-:S03]  /*8b90*/  @!P5 IMAD.WIDE R20, R23, 0x4, R140 ;  /* 0x000000041714d825 */ /* 0x002fc600078e028c */
[----:B------:R-:W-:Y:S01]  /*8ba0*/  @!P3 LEA.HI R30, R30, R30, RZ, 0x1 ;  /* 0x0000001e1e1eb211 */ /* 0x000fe200078f08ff */
[----:B--2---:R-:W-:Y:S01]  /*8bb0*/  @!P4 IMAD.WIDE R18, R31, 0x4, R140 ;  /* 0x000000041f12c825 */ /* 0x004fe200078e028c */
[----:B------:R-:W-:-:S03]  /*8bc0*/  @!P2 LEA.HI R65, R65, R65, RZ, 0x1 ;  /* 0x000000414141a211 */ /* 0x000fc600078f08ff */
[----:B------:R-:W-:Y:S01]  /*8bd0*/  @!P6 IMAD.WIDE R22, R25, 0x4, R140 ;  /* 0x000000041916e825 */ /* 0x000fe200078e028c */
[----:B------:R-:W-:Y:S01]  /*8be0*/  @!P3 LOP3.LUT R25, R30, 0xfffffffe, RZ, 0xc0, !PT ;  /* 0xfffffffe1e19b812 */ /* 0x000fe200078ec0ff */
[----:B------:R0:W-:Y:S01]  /*8bf0*/  @!P4 ST.E.64 desc[UR46][R18.64], R16 ;  /* 0x000000101200c985 */ /* 0x0001e2000c101b2e */
[----:B------:R-:W-:-:S03]  /*8c00*/  ISETP.GE.AND P4, PT, R0, UR4, PT ;  /* 0x0000000400007c0c */ /* 0x000fc6000bf86270 */
[----:B------:R1:W-:Y:S01]  /*8c10*/  @!P5 ST.E.64 desc[UR46][R20.64], R14 ;  /* 0x0000000e1400d985 */ /* 0x0003e2000c101b2e */
[----:B------:R-:W-:-:S03]  /*8c20*/  ISETP.GE.AND P5, PT, R10, UR4, PT ;  /* 0x000000040a007c0c */ /* 0x000fc6000bfa6270 */
[----:B------:R2:W-:Y:S01]  /*8c30*/  @!P6 ST.E.64 desc[UR46][R22.64], R34 ;  /* 0x000000221600e985 */ /* 0x0005e2000c101b2e */
[----:B0-----:R-:W-:Y:S02]  /*8c40*/  @!P1 LOP3.LUT R17, R44, 0xfffffffe, RZ, 0xc0, !PT ;  /* 0xfffffffe2c119812 */ /* 0x001fe400078ec0ff */
[----:B------:R-:W-:Y:S01]  /*8c50*/  @!P2 LOP3.LUT R19, R65, 0xfffffffe, RZ, 0xc0, !PT ;  /* 0xfffffffe4113a812 */ /* 0x000fe200078ec0ff */
[----:B-1----:R-:W-:Y:S02]  /*8c60*/  @!P3 IMAD.WIDE R14, R25, 0x4, R140 ;  /* 0x00000004190eb825 */ /* 0x002fe400078e028c */
[----:B------:R-:W-:-:S04]  /*8c70*/  @!P4 LEA.HI R0, R0, R0, RZ, 0x1 ;  /* 0x000000000000c211 */ /* 0x000fc800078f08ff */
[----:B------:R-:W-:Y:S01]  /*8c80*/  @!P5 LEA.HI R10, R10, R10, RZ, 0x1 ;  /* 0x0000000a0a0ad211 */ /* 0x000fe200078f08ff */
[--C-:B------:R-:W-:Y:S01]  /*8c90*/  @!P1 IMAD.WIDE R16, R17, 0x4, R140.reuse ;  /* 0x0000000411109825 */ /* 0x100fe200078e028c */
[----:B------:R0:W-:Y:S01]  /*8ca0*/  @!P3 ST.E.64 desc[UR46][R14.64], R68 ;  /* 0x000000440e00b985 */ /* 0x0001e2000c101b2e */
[----:B------:R-:W-:Y:S02]  /*8cb0*/  ISETP.GE.AND P3, PT, R24, UR4, PT ;  /* 0x0000000418007c0c */ /* 0x000fe4000bf66270 */
[----:B------:R-:W-:Y:S01]  /*8cc0*/  VIADD R20, R9, 0x80 ;  /* 0x0000008009147836 */ /* 0x000fe20000000000 */
[----:B------:R1:W-:Y:S01]  /*8cd0*/  @!P1 ST.E.64 desc[UR46][R16.64], R70 ;  /* 0x0000004610009985 */ /* 0x0003e2000c101b2e */
[----:B------:R-:W-:Y:S01]  /*8ce0*/  @!P2 IMAD.WIDE R18, R19, 0x4, R140 ;  /* 0x000000041312a825 */ /* 0x000fe200078e028c */
[----:B------:R-:W-:Y:S02]  /*8cf0*/  @!P4 LOP3.LUT R21, R0, 0xfffffffe, RZ, 0xc0, !PT ;  /* 0xfffffffe0015c812 */ /* 0x000fe400078ec0ff */
[----:B------:R-:W-:Y:S01]  /*8d00*/  ISETP.GE.AND P6, PT, R20, UR4, PT ;  /* 0x0000000414007c0c */ /* 0x000fe2000bfc6270 */
[C---:B--2---:R-:W-:Y:S01]  /*8d10*/  VIADD R22, R9.reuse, 0x88 ;  /* 0x0000008809167836 */ /* 0x044fe20000000000 */
[----:B------:R2:W-:Y:S01]  /*8d20*/  @!P2 ST.E.64 desc[UR46][R18.64], R74 ;  /* 0x0000004a1200a985 */ /* 0x0005e2000c101b2e */
[----:B------:R-:W-:-:S03]  /*8d30*/  VIADD R0, R9, 0x90 ;  /* 0x0000009009007836 */ /* 0x000fc60000000000 */
[----:B------:R-:W-:Y:S01]  /*8d40*/  @!P3 LEA.HI R24, R24, R24, RZ, 0x1 ;  /* 0x000000181818b211 */ /* 0x000fe200078f08ff */
[--C-:B0-----:R-:W-:Y:S01]  /*8d50*/  @!P4 IMAD.WIDE R14, R21, 0x4, R140.reuse ;  /* 0x00000004150ec825 */ /* 0x101fe200078e028c */
[----:B------:R-:W-:Y:S02]  /*8d60*/  ISETP.GE.AND P1, PT, R22, UR4, PT ;  /* 0x0000000416007c0c */ /* 0x000fe4000bf26270 */
[----:B-1----:R-:W-:Y:S01]  /*8d70*/  @!P5 LOP3.LUT R17, R10, 0xfffffffe, RZ, 0xc0, !PT ;  /* 0xfffffffe0a11d812 */ /* 0x002fe200078ec0ff */
[----:B------:R-:W-:Y:S01]  /*8d80*/  VIADD R10, R9, 0x98 ;  /* 0x00000098090a7836 */ /* 0x000fe20000000000 */
[----:B------:R-:W-:Y:S01]  /*8d90*/  ISETP.GE.AND P2, PT, R0, UR4, PT ;  /* 0x0000000400007c0c */ /* 0x000fe2000bf46270 */
[----:B------:R0:W-:Y:S01]  /*8da0*/  @!P4 ST.E.64 desc[UR46][R14.64], R78 ;  /* 0x0000004e0e00c985 */ /* 0x0001e2000c101b2e */
[----:B------:R-:W-:Y:S01]  /*8db0*/  @!P6 LEA.HI R20, R20, R20, RZ, 0x1 ;  /* 0x000000141414e211 */ /* 0x000fe200078f08ff */
[----:B------:R-:W-:Y:S01]  /*8dc0*/  @!P5 IMAD.WIDE R16, R17, 0x4, R140 ;  /* 0x000000041110d825 */ /* 0x000fe200078e028c */
[----:B--2---:R-:W-:-:S02]  /*8dd0*/  @!P3 LOP3.LUT R19, R24, 0xfffffffe, RZ, 0xc0, !PT ;  /* 0xfffffffe1813b812 */ /* 0x004fc400078ec0ff */
[----:B------:R-:W-:Y:S01]  /*8de0*/  @!P6 LOP3.LUT R21, R20, 0xfffffffe, RZ, 0xc0, !PT ;  /* 0xfffffffe1415e812 */ /* 0x000fe200078ec0ff */
[----:B------:R-:W-:Y:S01]  /*8df0*/  VIADD R24, R9, 0xa0 ;  /* 0x000000a009187836 */ /* 0x000fe20000000000 */
[----:B------:R-:W-:Y:S01]  /*8e00*/  @!P5 ST.E.64 desc[UR46][R16.64], R82 ;  /* 0x000000521000d985 */ /* 0x000fe2000c101b2e */
[--C-:B------:R-:W-:Y:S01]  /*8e10*/  @!P3 IMAD.WIDE R18, R19, 0x4, R140.reuse ;  /* 0x000000041312b825 */ /* 0x100fe200078e028c */
[----:B------:R-:W-:Y:S02]  /*8e20*/  @!P1 LEA.HI R22, R22, R22, RZ, 0x1 ;  /* 0x0000001616169211 */ /* 0x000fe400078f08ff */
[----:B------:R-:W-:Y:S01]  /*8e30*/  ISETP.GE.AND P4, PT, R24, UR4, PT ;  /* 0x0000000418007c0c */ /* 0x000fe2000bf86270 */
[----:B------:R-:W-:Y:S01]  /*8e40*/  @!P6 IMAD.WIDE R20, R21, 0x4, R140 ;  /* 0x000000041514e825 */ /* 0x000fe200078e028c */
[----:B------:R1:W-:Y:S01]  /*8e50*/  @!P3 ST.E.64 desc[UR46][R18.64], R84 ;  /* 0x000000541200b985 */ /* 0x0003e2000c101b2e */
[----:B------:R-:W-:Y:S02]  /*8e60*/  ISETP.GE.AND P3, PT, R10, UR4, PT ;  /* 0x000000040a007c0c */ /* 0x000fe4000bf66270 */
[----:B0-----:R-:W-:Y:S01]  /*8e70*/  @!P1 LOP3.LUT R15, R22, 0xfffffffe, RZ, 0xc0, !PT ;  /* 0xfffffffe160f9812 */ /* 0x001fe200078ec0ff */
[----:B------:R0:W-:Y:S01]  /*8e80*/  @!P6 ST.E.64 desc[UR46][R20.64], R88 ;  /* 0x000000581400e985 */ /* 0x0001e2000c101b2e */
[----:B------:R-:W-:Y:S01]  /*8e90*/  @!P2 LEA.HI R0, R0, R0, RZ, 0x1 ;  /* 0x000000000000a211 */ /* 0x000fe200078f08ff */
[----:B------:R-:W-:-:S02]  /*8ea0*/  VIADD R22, R9, 0xb8 ;  /* 0x000000b809167836 */ /* 0x000fc40000000000 */
[--C-:B------:R-:W-:Y:S01]  /*8eb0*/  @!P1 IMAD.WIDE R14, R15, 0x4, R140.reuse ;  /* 0x000000040f0e9825 */ /* 0x100fe200078e028c */
[----:B------:R-:W-:Y:S02]  /*8ec0*/  @!P2 LOP3.LUT R23, R0, 0xfffffffe, RZ, 0xc0, !PT ;  /* 0xfffffffe0017a812 */ /* 0x000fe400078ec0ff */
[----:B------:R-:W-:Y:S01]  /*8ed0*/  ISETP.GE.AND P5, PT, R22, UR4, PT ;  /* 0x0000000416007c0c */ /* 0x000fe2000bfa6270 */
[C---:B------:R-:W-:Y:S01]  /*8ee0*/  VIADD R0, R9.reuse, 0xa8 ;  /* 0x000000a809007836 */ /* 0x040fe20000000000 */
[----:B------:R2:W-:Y:S01]  /*8ef0*/  @!P1 ST.E.64 desc[UR46][R14.64], R92 ;  /* 0x0000005c0e009985 */ /* 0x0005e2000c101b2e */
[----:B------:R-:W-:Y:S01]  /*8f00*/  @!P3 LEA.HI R10, R10, R10, RZ, 0x1 ;  /* 0x0000000a0a0ab211 */ /* 0x000fe200078f08ff */
[----:B-1----:R-:W-:Y:S01]  /*8f10*/  VIADD R18, R9, 0xb0 ;  /* 0x000000b009127836 */ /* 0x002fe20000000000 */
[----:B------:R-:W-:Y:S01]  /*8f20*/  @!P4 LEA.HI R24, R24, R24, RZ, 0x1 ;  /* 0x000000181818c211 */ /* 0x000fe200078f08ff */
[----:B------:R-:W-:Y:S01]  /*8f30*/  @!P2 IMAD.WIDE R16, R23, 0x4, R140 ;  /* 0x000000041710a825 */ /* 0x000fe200078e028c */
[----:B------:R-:W-:-:S02]  /*8f40*/  ISETP.GE.AND P1, PT, R0, UR4, PT ;  /* 0x0000000400007c0c */ /* 0x000fc4000bf26270 */
[----:B------:R-:W-:Y:S01]  /*8f50*/  @!P3 LOP3.LUT R19, R10, 0xfffffffe, RZ, 0xc0, !PT ;  /* 0xfffffffe0a13b812 */ /* 0x000fe200078ec0ff */
[C---:B0-----:R-:W-:Y:S01]  /*8f60*/  VIADD R20, R9.reuse, 0xc0 ;  /* 0x000000c009147836 */ /* 0x041fe20000000000 */
[----:B------:R-:W-:Y:S01]  /*8f70*/  ISETP.GE.AND P6, PT, R18, UR4, PT ;  /* 0x0000000412007c0c */ /* 0x000fe2000bfc6270 */
[----:B------:R-:W-:Y:S01]  /*8f80*/  VIADD R10, R9, 0xc8 ;  /* 0x000000c8090a7836 */ /* 0x000fe20000000000 */
[----:B------:R0:W-:Y:S01]  /*8f90*/  @!P2 ST.E.64 desc[UR46][R16.64], R94 ;  /* 0x0000005e1000a985 */ /* 0x0001e2000c101b2e */
[----:B------:R-:W-:Y:S01]  /*8fa0*/  @!P5 LEA.HI R22, R22, R22, RZ, 0x1 ;  /* 0x000000161616d211 */ /* 0x000fe200078f08ff */
[----:B--2---:R-:W-:Y:S01]  /*8fb0*/  @!P3 IMAD.WIDE R14, R19, 0x4, R140 ;  /* 0x00000004130eb825 */ /* 0x004fe200078e028c */
[----:B------:R-:W-:Y:S02]  /*8fc0*/  ISETP.GE.AND P2, PT, R20, UR4, PT ;  /* 0x0000000414007c0c */ /* 0x000fe4000bf46270 */
[----:B------:R-:W-:Y:S01]  /*8fd0*/  @!P5 LOP3.LUT R23, R22, 0xfffffffe, RZ, 0xc0, !PT ;  /* 0xfffffffe1617d812 */ /* 0x000fe200078ec0ff */
[----:B------:R-:W-:Y:S01]  /*8fe0*/  VIADD R22, R9, 0xe0 ;  /* 0x000000e009167836 */ /* 0x000fe20000000000 */
[----:B------:R1:W-:Y:S01]  /*8ff0*/  @!P3 ST.E.64 desc[UR46][R14.64], R96 ;  /* 0x000000600e00b985 */ /* 0x0003e2000c101b2e */
[----:B------:R-:W-:-:S02]  /*9000*/  ISETP.GE.AND P3, PT, R10, UR4, PT ;  /* 0x000000040a007c0c */ /* 0x000fc4000bf66270 */
[----:B------:R-:W-:Y:S02]  /*9010*/  @!P1 LEA.HI R0, R0, R0, RZ, 0x1 ;  /* 0x0000000000009211 */ /* 0x000fe400078f08ff */
[----:B0-----:R-:W-:Y:S02]  /*9020*/  @!P4 LOP3.LUT R17, R24, 0xfffffffe, RZ, 0xc0, !PT ;  /* 0xfffffffe1811c812 */ /* 0x001fe400078ec0ff */
[----:B------:R-:W-:Y:S02]  /*9030*/  @!P1 LOP3.LUT R19, R0, 0xfffffffe, RZ, 0xc0, !PT ;  /* 0xfffffffe00139812 */ /* 0x000fe400078ec0ff */
[----:B------:R-:W-:Y:S01]  /*9040*/  @!P6 LEA.HI R0, R18, R18, RZ, 0x1 ;  /* 0x000000121200e211 */ /* 0x000fe200078f08ff */
[--C-:B------:R-:W-:Y:S01]  /*9050*/  @!P4 IMAD.WIDE R16, R17, 0x4, R140.reuse ;  /* 0x000000041110c825 */ /* 0x100fe200078e028c */
[----:B------:R-:W-:Y:S02]  /*9060*/  @!P2 LEA.HI R20, R20, R20, RZ, 0x1 ;  /* 0x000000141414a211 */ /* 0x000fe400078f08ff */
[----:B------:R-:W-:Y:S01]  /*9070*/  @!P6 LOP3.LUT R21, R0, 0xfffffffe, RZ, 0xc0, !PT ;  /* 0xfffffffe0015e812 */ /* 0x000fe200078ec0ff */
[--C-:B------:R-:W-:Y:S01]  /*9080*/  @!P1 IMAD.WIDE R18, R19, 0x4, R140.reuse ;  /* 0x0000000413129825 */ /* 0x100fe200078e028c */
[----:B------:R-:W-:Y:S01]  /*9090*/  @!P3 LEA.HI R10, R10, R10, RZ, 0x1 ;  /* 0x0000000a0a0ab211 */ /* 0x000fe200078f08ff */
[----:B------:R0:W-:Y:S01]  /*90a0*/  @!P4 ST.E.64 desc[UR46][R16.64], R98 ;  /* 0x000000621000c985 */ /* 0x0001e2000c101b2e */
[----:B------:R-:W-:Y:S01]  /*90b0*/  @!P2 LOP3.LUT R25, R20, 0xfffffffe, RZ, 0xc0, !PT ;  /* 0xfffffffe1419a812 */ /* 0x000fe200078ec0ff */
[----:B-1----:R-:W-:-:S02]  /*90c0*/  @!P6 IMAD.WIDE R14, R21, 0x4, R140 ;  /* 0x00000004150ee825 */ /* 0x002fc400078e028c */
[----:B------:R1:W-:Y:S02]  /*90d0*/  @!P1 ST.E.64 desc[UR46][R18.64], R100 ;  /* 0x0000006412009985 */ /* 0x0003e4000c101b2e */
[--C-:B------:R-:W-:Y:S01]  /*90e0*/  @!P5 IMAD.WIDE R20, R23, 0x4, R140.reuse ;  /* 0x000000041714d825 */ /* 0x100fe200078e028c */
[----:B------:R-:W-:Y:S01]  /*90f0*/  @!P3 LOP3.LUT R23, R10, 0xfffffffe, RZ, 0xc0, !PT ;  /* 0xfffffffe0a17b812 */ /* 0x000fe200078ec0ff */
[----:B------:R2:W-:Y:S02]  /*9100*/  @!P6 ST.E.64 desc[UR46][R14.64], R102 ;  /* 0x000000660e00e985 */ /* 0x0005e4000c101b2e */
[C---:B------:R-:W-:Y:S02]  /*9110*/  VIADD R0, R9.reuse, 0xd0 ;  /* 0x000000d009007836 */ /* 0x040fe40000000000 */
[----:B------:R-:W-:Y:S01]  /*9120*/  VIADD R10, R9, 0xd8 ;  /* 0x000000d8090a7836 */ /* 0x000fe20000000000 */
[----:B------:R-:W-:Y:S01]  /*9130*/  @!P5 ST.E.64 desc[UR46][R20.64], R104 ;  /* 0x000000681400d985 */ /* 0x000fe2000c101b2e */
[----:B0-----:R-:W-:Y:S01]  /*9140*/  @!P2 IMAD.WIDE R16, R25, 0x4, R140 ;  /* 0x000000041910a825 */ /* 0x001fe200078e028c */
[----:B------:R-:W-:-:S03]  /*9150*/  ISETP.GE.AND P1, PT, R0, UR4, PT ;  /* 0x0000000400007c0c */ /* 0x000fc6000bf26270 */
[----:B-1----:R-:W-:Y:S01]  /*9160*/  @!P3 IMAD.WIDE R18, R23, 0x4, R140 ;  /* 0x000000041712b825 */ /* 0x002fe200078e028c */
[----:B------:R0:W-:Y:S01]  /*9170*/  @!P2 ST.E.64 desc[UR46][R16.64], R106 ;  /* 0x0000006a1000a985 */ /* 0x0001e2000c101b2e */
[----:B------:R-:W-:Y:S02]  /*9180*/  ISETP.GE.AND P2, PT, R10, UR4, PT ;  /* 0x000000040a007c0c */ /* 0x000fe4000bf46270 */
[C---:B------:R-:W-:Y:S01]  /*9190*/  VIADD R23, R9.reuse, 0xe8 ;  /* 0x000000e809177836 */ /* 0x040fe20000000000 */
[----:B------:R1:W-:Y:S01]  /*91a0*/  @!P3 ST.E.64 desc[UR46][R18.64], R108 ;  /* 0x0000006c1200b985 */ /* 0x0003e2000c101b2e */
[C---:B--2---:R-:W-:Y:S01]  /*91b0*/  VIADD R15, R9.reuse, 0xf8 ;  /* 0x000000f8090f7836 */ /* 0x044fe20000000000 */
[----:B------:R-:W-:Y:S01]  /*91c0*/  ISETP.GE.AND P3, PT, R22, UR4, PT ;  /* 0x0000000416007c0c */ /* 0x000fe2000bf66270 */
[----:B------:R-:W-:Y:S01]  /*91d0*/  VIADD R14, R9, 0xf0 ;  /* 0x000000f0090e7836 */ /* 0x000fe20000000000 */
[----:B------:R-:W-:Y:S02]  /*91e0*/  ISETP.GE.AND P4, PT, R23, UR4, PT ;  /* 0x0000000417007c0c */ /* 0x000fe4000bf86270 */
[----:B------:R-:W-:-:S02]  /*91f0*/  ISETP.GE.AND P6, PT, R15, UR4, PT ;  /* 0x000000040f007c0c */ /* 0x000fc4000bfc6270 */
[----:B------:R-:W-:Y:S02]  /*9200*/  ISETP.GE.AND P5, PT, R14, UR4, PT ;  /* 0x000000040e007c0c */ /* 0x000fe4000bfa6270 */
[----:B------:R-:W-:Y:S02]  /*9210*/  @!P1 LEA.HI R0, R0, R0, RZ, 0x1 ;  /* 0x0000000000009211 */ /* 0x000fe400078f08ff */
[----:B------:R-:W-:-:S03]  /*9220*/  @!P2 LEA.HI R10, R10, R10, RZ, 0x1 ;  /* 0x0000000a0a0aa211 */ /* 0x000fc600078f08ff */
[----:B------:R-:W-:Y:S02]  /*9230*/  @!P3 LEA.HI R22, R22, R22, RZ, 0x1 ;  /* 0x000000161616b211 */ /* 0x000fe400078f08ff */
[----:B------:R-:W-:Y:S02]  /*9240*/  @!P4 LEA.HI R23, R23, R23, RZ, 0x1 ;  /* 0x000000171717c211 */ /* 0x000fe400078f08ff */
[----:B0-----:R-:W-:Y:S02]  /*9250*/  @!P6 LEA.HI R16, R15, R15, RZ, 0x1 ;  /* 0x0000000f0f10e211 */ /* 0x001fe400078f08ff */
[----:B------:R-:W-:Y:S02]  /*9260*/  @!P5 LEA.HI R14, R14, R14, RZ, 0x1 ;  /* 0x0000000e0e0ed211 */ /* 0x000fe400078f08ff */
[----:B------:R-:W-:Y:S02]  /*9270*/  @!P1 LOP3.LUT R15, R0, 0xfffffffe, RZ, 0xc0, !PT ;  /* 0xfffffffe000f9812 */ /* 0x000fe400078ec0ff */
[----:B------:R-:W-:-:S02]  /*9280*/  @!P2 LOP3.LUT R17, R10, 0xfffffffe, RZ, 0xc0, !PT ;  /* 0xfffffffe0a11a812 */ /* 0x000fc400078ec0ff */
[----:B-1----:R-:W-:Y:S02]  /*9290*/  @!P3 LOP3.LUT R19, R22, 0xfffffffe, RZ, 0xc0, !PT ;  /* 0xfffffffe1613b812 */ /* 0x002fe400078ec0ff */
[----:B------:R-:W-:Y:S02]  /*92a0*/  @!P4 LOP3.LUT R21, R23, 0xfffffffe, RZ, 0xc0, !PT ;  /* 0xfffffffe1715c812 */ /* 0x000fe400078ec0ff */
[----:B------:R-:W-:Y:S01]  /*92b0*/  @!P5 LOP3.LUT R23, R14, 0xfffffffe, RZ, 0xc0, !PT ;  /* 0xfffffffe0e17d812 */ /* 0x000fe200078ec0ff */
[----:B------:R-:W-:Y:S01]  /*92c0*/  @!P1 IMAD.WIDE R14, R15, 0x4, R140 ;  /* 0x000000040f0e9825 */ /* 0x000fe200078e028c */
[----:B------:R-:W-:-:S03]  /*92d0*/  @!P6 LOP3.LUT R25, R16, 0xfffffffe, RZ, 0xc0, !PT ;  /* 0xfffffffe1019e812 */ /* 0x000fc600078ec0ff */
[--C-:B------:R-:W-:Y:S01]  /*92e0*/  @!P2 IMAD.WIDE R16, R17, 0x4, R140.reuse ;  /* 0x000000041110a825 */ /* 0x100fe200078e028c */
[----:B------:R0:W-:Y:S03]  /*92f0*/  @!P1 ST.E.64 desc[UR46][R14.64], R110 ;  /* 0x0000006e0e009985 */ /* 0x0001e6000c101b2e */
[--C-:B------:R-:W-:Y:S01]  /*9300*/  @!P3 IMAD.WIDE R18, R19, 0x4, R140.reuse ;  /* 0x000000041312b825 */ /* 0x100fe200078e028c */
[----:B------:R0:W-:Y:S03]  /*9310*/  @!P2 ST.E.64 desc[UR46][R16.64], R112 ;  /* 0x000000701000a985 */ /* 0x0001e6000c101b2e */
[--C-:B------:R-:W-:Y:S01]  /*9320*/  @!P4 IMAD.WIDE R20, R21, 0x4, R140.reuse ;  /* 0x000000041514c825 */ /* 0x100fe200078e028c */
[----:B------:R0:W-:Y:S03]  /*9330*/  @!P3 ST.E.64 desc[UR46][R18.64], R114 ;  /* 0x000000721200b985 */ /* 0x0001e6000c101b2e */
[--C-:B------:R-:W-:Y:S01]  /*9340*/  @!P5 IMAD.WIDE R22, R23, 0x4, R140.reuse ;  /* 0x000000041716d825 */ /* 0x100fe200078e028c */
[----:B------:R0:W-:Y:S03]  /*9350*/  @!P4 ST.E.64 desc[UR46][R20.64], R116 ;  /* 0x000000741400c985 */ /* 0x0001e6000c101b2e */
[----:B------:R-:W-:Y:S01]  /*9360*/  @!P6 IMAD.WIDE R140, R25, 0x4, R140 ;  /* 0x00000004198ce825 */ /* 0x000fe200078e028c */
[----:B------:R0:W-:Y:S04]  /*9370*/  @!P5 ST.E.64 desc[UR46][R22.64], R118 ;  /* 0x000000761600d985 */ /* 0x0001e8000c101b2e */
[----:B------:R0:W-:Y:S02]  /*9380*/  @!P6 ST.E.64 desc[UR46][R140.64], R120 ;  /* 0x000000788c00e985 */ /* 0x0001e4000c101b2e */
.L_x_37:
[----:B------:R-:W-:Y:S05]  /*9390*/  BSYNC B0 ;  /* 0x0000000000007941 */ /* 0x000fea0003800000 */
.L_x_36:
[----:B------:R-:W-:Y:S01]  /*93a0*/  ISETP.GE.AND P1, PT, R8, R11, PT ;  /* 0x0000000b0800720c */ /* 0x000fe20003f26270 */
[----:B0-----:R0:W1:Y:S01]  /*93b0*/  SHFL.IDX PT, R15, R57, 0x1, 0x1c1f ;  /* 0x003c1f00390f7f89 */ /* 0x00106200000e0000 */
[----:B------:R-:W-:Y:S02]  /*93c0*/  SEL R16, R47, R32, P0 ;  /* 0x000000202f107207 */ /* 0x000fe40000000000 */
[----:B------:R-:W-:Y:S01]  /*93d0*/  SEL R18, R32, R47, P0 ;  /* 0x0000002f20127207 */ /* 0x000fe20000000000 */
[----:B------:R0:W2:Y:S01]  /*93e0*/  SHFL.IDX PT, R14, R53, 0x1, 0x1c1f ;  /* 0x003c1f00350e7f89 */ /* 0x0000a200000e0000 */
        /* <DEDUP_REMOVED lines=20> */
[----:B012---:R-:W-:Y:S06]  /*9530*/  @P1 BRA `(.L_x_8) ;  /* 0x0000005c00a41947 */ /* 0x007fec0003800000 */
[C---:B------:R-:W-:Y:S01]  /*9540*/  VIADD R0, R9.reuse, 0x8 ;  /* 0x0000000809007836 */ /* 0x040fe20000000000 */
[----:B------:R-:W-:Y:S01]  /*9550*/  ULDC UR4, c[0x0][0xac8] ;  /* 0x0002b20000047ab9 */ /* 0x000fe20000000800 */
[C---:B------:R-:W-:Y:S01]  /*9560*/  VIADD R8, R9.reuse, 0x10 ;  /* 0x0000001009087836 */ /* 0x040fe20000000000 */
[C---:B------:R-:W-:Y:S01]  /*9570*/  ISETP.GE.AND P3, PT, R9.reuse, UR4, PT ;  /* 0x0000000409007c0c */ /* 0x040fe2000bf66270 */
[C---:B------:R-:W-:Y:S01]  /*9580*/  VIADD R36, R9.reuse, 0x18 ;  /* 0x0000001809247836 */ /* 0x040fe20000000000 */
[----:B------:R-:W-:Y:S01]  /*9590*/  ISETP.GE.AND P4, PT, R0, UR4, PT ;  /* 0x0000000400007c0c */ /* 0x000fe2000bf86270 */
[C---:B------:R-:W-:Y:S01]  /*95a0*/  VIADD R37, R9.reuse, 0x20 ;  /* 0x0000002009257836 */ /* 0x040fe20000000000 */
[----:B------:R-:W-:Y:S01]  /*95b0*/  ISETP.GE.AND P5, PT, R8, UR4, PT ;  /* 0x0000000408007c0c */ /* 0x000fe2000bfa6270 */
[C---:B------:R-:W-:Y:S01]  /*95c0*/  VIADD R38, R9.reuse, 0x28 ;  /* 0x0000002809267836 */ /* 0x040fe20000000000 */
[----:B------:R-:W-:Y:S01]  /*95d0*/  ISETP.GE.AND P0, PT, R36, UR4, PT ;  /* 0x0000000424007c0c */ /* 0x000fe2000bf06270 */
[----:B------:R-:W-:Y:S01]  /*95e0*/  VIADD R40, R9, 0x38 ;  /* 0x0000003809287836 */ /* 0x000fe20000000000 */
[----:B------:R-:W-:Y:S01]  /*95f0*/  ISETP.GE.AND P1, PT, R37, UR4, PT ;  /* 0x0000000425007c0c */ /* 0x000fe2000bf26270 */
[----:B------:R-:W-:Y:S01]  /*9600*/  VIADD R41, R9, 0x40 ;  /* 0x0000004009297836 */ /* 0x000fe20000000000 */
[----:B------:R-:W-:-:S03]  /*9610*/  ISETP.GE.AND P2, PT, R38, UR4, PT ;  /* 0x0000000426007c0c */ /* 0x000fc6000bf46270 */
[C-C-:B------:R-:W-:Y:S02]  /*9620*/  @!P3 IMAD.WIDE R12, R9.reuse, 0x4, R14.reuse ;  /* 0x00000004090cb825 */ /* 0x140fe400078e020e */
[----:B------:R-:W-:Y:S02]  /*9630*/  @!P4 LEA.HI R0, R0, R0, RZ, 0x1 ;  /* 0x000000000000c211 */ /* 0x000fe400078f08ff */
[----:B------:R-:W-:Y:S01]  /*9640*/  @!P5 LEA.HI R8, R8, R8, RZ, 0x1 ;  /* 0x000000080808d211 */ /* 0x000fe200078f08ff */
[----:B------:R0:W-:Y:S01]  /*9650*/  @!P3 ST.E.64 desc[UR46][R12.64], R90 ;  /* 0x0000005a0c00b985 */ /* 0x0001e2000c101b2e */
[----:B------:R-:W-:Y:S02]  /*9660*/  @!P4 LOP3.LUT R31, R0, 0xfffffffe, RZ, 0xc0, !PT ;  /* 0xfffffffe001fc812 */ /* 0x000fe400078ec0ff */
[----:B------:R-:W-:Y:S01]  /*9670*/  @!P5 LOP3.LUT R35, R8, 0xfffffffe, RZ, 0xc0, !PT ;  /* 0xfffffffe0823d812 */ /* 0x000fe200078ec0ff */
[----:B------:R-:W-:Y:S01]  /*9680*/  VIADD R8, R9, 0x30 ;  /* 0x0000003009087836 */ /* 0x000fe20000000000 */
[----:B------:R-:W-:Y:S01]  /*9690*/  @!P0 LEA.HI R36, R36, R36, RZ, 0x1 ;  /* 0x0000002424248211 */ /* 0x000fe200078f08ff */
[----:B------:R-:W-:Y:S01]  /*96a0*/  @!P4 IMAD.WIDE R30, R31, 0x4, R14 ;  /* 0x000000041f1ec825 */ /* 0x000fe200078e020e */
[----:B------:R-:W-:-:S02]  /*96b0*/  @!P1 LEA.HI R0, R37, R37, RZ, 0x1 ;  /* 0x0000002525009211 */ /* 0x000fc400078f08ff */
[----:B------:R-:W-:Y:S01]  /*96c0*/  @!P0 LOP3.LUT R37, R36, 0xfffffffe, RZ, 0xc0, !PT ;  /* 0xfffffffe24258812 */ /* 0x000fe200078ec0ff */
[--C-:B------:R-:W-:Y:S01]  /*96d0*/  @!P5 IMAD.WIDE R34, R35, 0x4, R14.reuse ;  /* 0x000000042322d825 */ /* 0x100fe200078e020e */
[----:B------:R-:W-:Y:S01]  /*96e0*/  ISETP.GE.AND P3, PT, R8, UR4, PT ;  /* 0x0000000408007c0c */ /* 0x000fe2000bf66270 */
[----:B------:R1:W-:Y:S01]  /*96f0*/  @!P4 ST.E.64 desc[UR46][R30.64], R122 ;  /* 0x0000007a1e00c985 */ /* 0x0003e2000c101b2e */
[----:B------:R-:W-:Y:S01]  /*9700*/  @!P1 LOP3.LUT R39, R0, 0xfffffffe, RZ, 0xc0, !PT ;  /* 0xfffffffe00279812 */ /* 0x000fe200078ec0ff */
[----:B0-----:R-:W-:Y:S01]  /*9710*/  @!P0 IMAD.WIDE R12, R37, 0x4, R14 ;  /* 0x00000004250c8825 */ /* 0x001fe200078e020e */
[----:B------:R-:W-:Y:S01]  /*9720*/  ISETP.GE.AND P4, PT, R40, UR4, PT ;  /* 0x0000000428007c0c */ /* 0x000fe2000bf86270 */
[----:B------:R0:W-:Y:S01]  /*9730*/  @!P5 ST.E.64 desc[UR46][R34.64], R80 ;  /* 0x000000502200d985 */ /* 0x0001e2000c101b2e */
[----:B------:R-:W-:Y:S01]  /*9740*/  ISETP.GE.AND P5, PT, R41, UR4, PT ;  /* 0x0000000429007c0c */ /* 0x000fe2000bfa6270 */
[C---:B------:R-:W-:Y:S01]  /*9750*/  VIADD R0, R9.reuse, 0x48 ;  /* 0x0000004809007836 */ /* 0x040fe20000000000 */
[----:B------:R-:W-:Y:S01]  /*9760*/  @!P2 LEA.HI R38, R38, R38, RZ, 0x1 ;  /* 0x000000262626a211 */ /* 0x000fe200078f08ff */
[----:B------:R-:W-:Y:S01]  /*9770*/  VIADD R36, R9, 0x50 ;  /* 0x0000005009247836 */ /* 0x000fe20000000000 */
[----:B------:R2:W-:Y:S02]  /*9780*/  @!P0 ST.E.64 desc[UR46][R12.64], R76 ;  /* 0x0000004c0c008985 */ /* 0x0005e4000c101b2e */
[----:B------:R-:W-:-:S02]  /*9790*/  ISETP.GE.AND P0, PT, R0, UR4, PT ;  /* 0x0000000400007c0c */ /* 0x000fc4000bf06270 */
[----:B------:R-:W-:Y:S01]  /*97a0*/  @!P3 LEA.HI R8, R8, R8, RZ, 0x1 ;  /* 0x000000080808b211 */ /* 0x000fe200078f08ff */
[--C-:B-1----:R-:W-:Y:S02]  /*97b0*/  @!P1 IMAD.WIDE R30, R39, 0x4, R14.reuse ;  /* 0x00000004271e9825 */ /* 0x102fe400078e020e */
[----:B------:R-:W-:Y:S02]  /*97c0*/  @!P4 LEA.HI R40, R40, R40, RZ, 0x1 ;  /* 0x000000282828c211 */ /* 0x000fe400078f08ff */
[----:B0-----:R-:W-:Y:S01]  /*97d0*/  @!P2 LOP3.LUT R35, R38, 0xfffffffe, RZ, 0xc0, !PT ;  /* 0xfffffffe2623a812 */ /* 0x001fe200078ec0ff */
[----:B------:R0:W-:Y:S01]  /*97e0*/  @!P1 ST.E.64 desc[UR46][R30.64], R72 ;  /* 0x000000481e009985 */ /* 0x0001e2000c101b2e */
[----:B------:R-:W-:Y:S01]  /*97f0*/  ISETP.GE.AND P1, PT, R36, UR4, PT ;  /* 0x0000000424007c0c */ /* 0x000fe2000bf26270 */
[----:B------:R-:W-:Y:S01]  /*9800*/  VIADD R38, R9, 0x58 ;  /* 0x0000005809267836 */ /* 0x000fe20000000000 */
[----:B------:R-:W-:Y:S01]  /*9810*/  @!P5 LEA.HI R41, R41, R41, RZ, 0x1 ;  /* 0x000000292929d211 */ /* 0x000fe200078f08ff */
[----:B------:R-:W-:Y:S01]  /*9820*/  @!P2 IMAD.WIDE R34, R35, 0x4, R14 ;  /* 0x000000042322a825 */ /* 0x000fe200078e020e */
[----:B------:R-:W-:-:S02]  /*9830*/  @!P3 LOP3.LUT R37, R8, 0xfffffffe, RZ, 0xc0, !PT ;  /* 0xfffffffe0825b812 */ /* 0x000fc400078ec0ff */
[----:B------:R-:W-:Y:S01]  /*9840*/  @!P4 LOP3.LUT R39, R40, 0xfffffffe, RZ, 0xc0, !PT ;  /* 0xfffffffe2827c812 */ /* 0x000fe200078ec0ff */
[----:B------:R-:W-:Y:S01]  /*9850*/  VIADD R8, R9, 0x60 ;  /* 0x0000006009087836 */ /* 0x000fe20000000000 */
[----:B------:R1:W-:Y:S01]  /*9860*/  @!P2 ST.E.64 desc[UR46][R34.64], R86 ;  /* 0x000000562200a985 */ /* 0x0003e2000c101b2e */
[----:B------:R-:W-:Y:S01]  /*9870*/  ISETP.GE.AND P2, PT, R38, UR4, PT ;  /* 0x0000000426007c0c */ /* 0x000fe2000bf46270 */
[--C-:B--2---:R-:W-:Y:S01]  /*9880*/  @!P3 IMAD.WIDE R12, R37, 0x4, R14.reuse ;  /* 0x00000004250cb825 */ /* 0x104fe200078e020e */
[----:B------:R-:W-:Y:S02]  /*9890*/  @!P0 LEA.HI R0, R0, R0, RZ, 0x1 ;  /* 0x0000000000008211 */ /* 0x000fe400078f08ff */
[----:B------:R-:W-:Y:S01]  /*98a0*/  @!P1 LEA.HI R36, R36, R36, RZ, 0x1 ;  /* 0x0000002424249211 */ /* 0x000fe200078f08ff */
[----:B0-----:R-:W-:Y:S01]  /*98b0*/  @!P4 IMAD.WIDE R30, R39, 0x4, R14 ;  /* 0x00000004271ec825 */ /* 0x001fe200078e020e */
[----:B------:R0:W-:Y:S01]  /*98c0*/  @!P3 ST.E.64 desc[UR46][R12.64], R48 ;  /* 0x000000300c00b985 */ /* 0x0001e2000c101b2e */
[----:B------:R-:W-:-:S02]  /*98d0*/  @!P0 LOP3.LUT R37, R0, 0xfffffffe, RZ, 0xc0, !PT ;  /* 0xfffffffe00258812 */ /* 0x000fc400078ec0ff */
[C---:B------:R-:W-:Y:S01]  /*98e0*/  VIADD R40, R9.reuse, 0x68 ;  /* 0x0000006809287836 */ /* 0x040fe20000000000 */
[----:B------:R-:W-:Y:S01]  /*98f0*/  ISETP.GE.AND P3, PT, R8, UR4, PT ;  /* 0x0000000408007c0c */ /* 0x000fe2000bf66270 */
[----:B------:R2:W-:Y:S01]  /*9900*/  @!P4 ST.E.64 desc[UR46][R30.64], R134 ;  /* 0x000000861e00c985 */ /* 0x0005e2000c101b2e */
[----:B------:R-:W-:Y:S01]  /*9910*/  @!P1 LOP3.LUT R39, R36, 0xfffffffe, RZ, 0xc0, !PT ;  /* 0xfffffffe24279812 */ /* 0x000fe200078ec0ff */
[----:B------:R-:W-:Y:S01]  /*9920*/  VIADD R0, R9, 0x78 ;  /* 0x0000007809007836 */ /* 0x000fe20000000000 */
[----:B-1----:R-:W-:Y:S01]  /*9930*/  @!P5 LOP3.LUT R35, R41, 0xfffffffe, RZ, 0xc0, !PT ;  /* 0xfffffffe2923d812 */ /* 0x002fe200078ec0ff */
[C---:B------:R-:W-:Y:S01]  /*9940*/  VIADD R41, R9.reuse, 0x70 ;  /* 0x0000007009297836 */ /* 0x040fe20000000000 */
[----:B------:R-:W-:Y:S01]  /*9950*/  @!P2 LEA.HI R38, R38, R38, RZ, 0x1 ;  /* 0x000000262626a211 */ /* 0x000fe200078f08ff */
[----:B------:R-:W-:Y:S01]  /*9960*/  VIADD R36, R9, 0x80 ;  /* 0x0000008009247836 */ /* 0x000fe20000000000 */
[----:B------:R-:W-:Y:S01]  /*9970*/  ISETP.GE.AND P6, PT, R0, UR4, PT ;  /* 0x0000000400007c0c */ /* 0x000fe2000bfc6270 */
[----:B------:R-:W-:Y:S01]  /*9980*/  @!P5 IMAD.WIDE R34, R35, 0x4, R14 ;  /* 0x000000042322d825 */ /* 0x000fe200078e020e */
[----:B------:R-:W-:-:S03]  /*9990*/  ISETP.GE.AND P4, PT, R41, UR4, PT ;  /* 0x0000000429007c0c */ /* 0x000fc6000bf86270 */
[--C-:B0-----:R-:W-:Y:S01]  /*99a0*/  @!P0 IMAD.WIDE R12, R37, 0x4, R14.reuse ;  /* 0x00000004250c8825 */ /* 0x101fe200078e020e */
[----:B------:R0:W-:Y:S01]  /*99b0*/  @!P5 ST.E.64 desc[UR46][R34.64], R50 ;  /* 0x000000322200d985 */ /* 0x0001e2000c101b2e */
[----:B------:R-:W-:Y:S02]  /*99c0*/  ISETP.GE.AND P5, PT, R40, UR4, PT ;  /* 0x0000000428007c0c */ /* 0x000fe4000bfa6270 */
[----:B--2---:R-:W-:Y:S01]  /*99d0*/  @!P1 IMAD.WIDE R30, R39, 0x4, R14 ;  /* 0x00000004271e9825 */ /* 0x004fe200078e020e */
[----:B------:R1:W-:Y:S01]  /*99e0*/  @!P0 ST.E.64 desc[UR46][R12.64], R144 ;  /* 0x000000900c008985 */ /* 0x0003e2000c101b2e */
[----:B------:R-:W-:Y:S02]  /*99f0*/  @!P3 LEA.HI R8, R8, R8, RZ, 0x1 ;  /* 0x000000080808b211 */ /* 0x000fe400078f08ff */
[----:B------:R-:W-:Y:S01]  /*9a00*/  @!P6 LEA.HI R0, R0, R0, RZ, 0x1 ;  /* 0x000000000000e211 */ /* 0x000fe200078f08ff */
[----:B------:R2:W-:Y:S01]  /*9a10*/  @!P1 ST.E.64 desc[UR46][R30.64], R146 ;  /* 0x000000921e009985 */ /* 0x0005e2000c101b2e */
[----:B------:R-:W-:-:S02]  /*9a20*/  ISETP.GE.AND P1, PT, R36, UR4, PT ;  /* 0x0000000424007c0c */ /* 0x000fc4000bf26270 */
[----:B------:R-:W-:Y:S01]  /*9a30*/  @!P3 LOP3.LUT R37, R8, 0xfffffffe, RZ, 0xc0, !PT ;  /* 0xfffffffe0825b812 */ /* 0x000fe200078ec0ff */
[----:B------:R-:W-:Y:S01]  /*9a40*/  VIADD R8, R9, 0x90 ;  /* 0x0000009009087836 */ /* 0x000fe20000000000 */
[----:B------:R-:W-:Y:S02]  /*9a50*/  @!P4 LEA.HI R41, R41, R41, RZ, 0x1 ;  /* 0x000000292929c211 */ /* 0x000fe400078f08ff */
[----:B0-----:R-:W-:Y:S01]  /*9a60*/  @!P2 LOP3.LUT R35, R38, 0xfffffffe, RZ, 0xc0, !PT ;  /* 0xfffffffe2623a812 */ /* 0x001fe200078ec0ff */
[----:B------:R-:W-:Y:S01]  /*9a70*/  VIADD R38, R9, 0x88 ;  /* 0x0000008809267836 */ /* 0x000fe20000000000 */
[----:B------:R-:W-:Y:S01]  /*9a80*/  @!P5 LEA.HI R40, R40, R40, RZ, 0x1 ;  /* 0x000000282828d211 */ /* 0x000fe200078f08ff */
[--C-:B-1----:R-:W-:Y:S01]  /*9a90*/  @!P3 IMAD.WIDE R12, R37, 0x4, R14.reuse ;  /* 0x00000004250cb825 */ /* 0x102fe200078e020e */
[----:B------:R-:W-:Y:S02]  /*9aa0*/  @!P6 LOP3.LUT R37, R0, 0xfffffffe, RZ, 0xc0, !PT ;  /* 0xfffffffe0025e812 */ /* 0x000fe400078ec0ff */
[----:B------:R-:W-:Y:S01]  /*9ab0*/  ISETP.GE.AND P0, PT, R38, UR4, PT ;  /* 0x0000000426007c0c */ /* 0x000fe2000bf06270 */
[----:B------:R-:W-:Y:S01]  /*9ac0*/  @!P2 IMAD.WIDE R34, R35, 0x4, R14 ;  /* 0x000000042322a825 */ /* 0x000fe200078e020e */
[----:B------:R-:W-:-:S02]  /*9ad0*/  @!P5 LOP3.LUT R39, R40, 0xfffffffe, RZ, 0xc0, !PT ;  /* 0xfffffffe2827d812 */ /* 0x000fc400078ec0ff */
[----:B------:R-:W-:Y:S01]  /*9ae0*/  @!P1 LEA.HI R36, R36, R36, RZ, 0x1 ;  /* 0x0000002424249211 */ /* 0x000fe200078f08ff */
[----:B------:R-:W-:Y:S01]  /*9af0*/  VIADD R0, R9, 0x98 ;  /* 0x0000009809007836 */ /* 0x000fe20000000000 */
[----:B------:R0:W-:Y:S01]  /*9b00*/  @!P2 ST.E.64 desc[UR46][R34.64], R54 ;  /* 0x000000362200a985 */ /* 0x0001e2000c101b2e */
[----:B--2---:R-:W-:Y:S01]  /*9b10*/  @!P5 IMAD.WIDE R30, R39, 0x4, R14 ;  /* 0x00000004271ed825 */ /* 0x004fe200078e020e */
[----:B------:R-:W-:Y:S02]  /*9b20*/  ISETP.GE.AND P2, PT, R8, UR4, PT ;  /* 0x0000000408007c0c */ /* 0x000fe4000bf46270 */
[----:B------:R1:W-:Y:S01]  /*9b30*/  @!P3 ST.E.64 desc[UR46][R12.64], R4 ;  /* 0x000000040c00b985 */ /* 0x0003e2000c101b2e */
[----:B------:R-:W-:Y:S01]  /*9b40*/  VIADD R39, R9, 0xa0 ;  /* 0x000000a009277836 */ /* 0x000fe20000000000 */
[----:B------:R-:W-:Y:S02]  /*9b50*/  ISETP.GE.AND P3, PT, R0, UR4, PT ;  /* 0x0000000400007c0c */ /* 0x000fe4000bf66270 */
[----:B------:R-:W-:Y:S01]  /*9b60*/  @!P0 LEA.HI R38, R38, R38, RZ, 0x1 ;  /* 0x0000002626268211 */ /* 0x000fe200078f08ff */
[----:B------:R2:W-:Y:S01]  /*9b70*/  @!P5 ST.E.64 desc[UR46][R30.64], R136 ;  /* 0x000000881e00d985 */ /* 0x0005e2000c101b2e */
[----:B0-----:R-:W-:-:S05]  /*9b80*/  @!P4 LOP3.LUT R35, R41, 0xfffffffe, RZ, 0xc0, !PT ;  /* 0xfffffffe2923c812 */ /* 0x001fca00078ec0ff */
[----:B------:R-:W-:Y:S02]  /*9b90*/  @!P2 LEA.HI R8, R8, R8, RZ, 0x1 ;  /* 0x000000080808a211 */ /* 0x000fe400078f08ff */
[----:B-1----:R-:W-:Y:S01]  /*9ba0*/  @!P1 LOP3.LUT R13, R36, 0xfffffffe, RZ, 0xc0, !PT ;  /* 0xfffffffe240d9812 */ /* 0x002fe200078ec0ff */
[--C-:B------:R-:W-:Y:S01]  /*9bb0*/  @!P4 IMAD.WIDE R34, R35, 0x4, R14.reuse ;  /* 0x000000042322c825 */ /* 0x100fe200078e020e */
[----:B------:R-:W-:Y:S02]  /*9bc0*/  @!P3 LEA.HI R0, R0, R0, RZ, 0x1 ;  /* 0x000000000000b211 */ /* 0x000fe400078f08ff */
[----:B--2---:R-:W-:Y:S02]  /*9bd0*/  @!P0 LOP3.LUT R31, R38, 0xfffffffe, RZ, 0xc0, !PT ;  /* 0xfffffffe261f8812 */ /* 0x004fe400078ec0ff */
[----:B------:R0:W-:Y:S01]  /*9be0*/  @!P4 ST.E.64 desc[UR46][R34.64], R6 ;  /* 0x000000062200c985 */ /* 0x0001e2000c101b2e */
[----:B------:R-:W-:Y:S01]  /*9bf0*/  @!P6 IMAD.WIDE R4, R37, 0x4, R14 ;  /* 0x000000042504e825 */ /* 0x000fe200078e020e */
[----:B------:R-:W-:-:S03]  /*9c00*/  ISETP.GE.AND P4, PT, R39, UR4, PT ;  /* 0x0000000427007c0c */ /* 0x000fc6000bf86270 */
[----:B------:R-:W-:Y:S01]  /*9c10*/  VIADD R30, R9, 0xa8 ;  /* 0x000000a8091e7836 */ /* 0x000fe20000000000 */
[----:B------:R1:W-:Y:S04]  /*9c20*/  @!P6 ST.E.64 desc[UR46][R4.64], R58 ;  /* 0x0000003a0400e985 */ /* 0x0003e8000c101b2e */
[----:B------:R-:W-:Y:S01]  /*9c30*/  ISETP.GE.AND P5, PT, R30, UR4, PT ;  /* 0x000000041e007c0c */ /* 0x000fe2000bfa6270 */
[----:B0-----:R-:W-:-:S04]  /*9c40*/  @!P1 IMAD.WIDE R6, R13, 0x4, R14 ;  /* 0x000000040d069825 */ /* 0x001fc800078e020e */
[----:B------:R-:W-:Y:S01]  /*9c50*/  @!P4 LEA.HI R39, R39, R39, RZ, 0x1 ;  /* 0x000000272727c211 */ /* 0x000fe200078f08ff */
[----:B------:R-:W-:Y:S01]  /*9c60*/  VIADD R34, R9, 0xb0 ;  /* 0x000000b009227836 */ /* 0x000fe20000000000 */
[----:B------:R0:W-:Y:S01]  /*9c70*/  @!P1 ST.E.64 desc[UR46][R6.64], R60 ;  /* 0x0000003c06009985 */ /* 0x0001e2000c101b2e */
[--C-:B------:R-:W-:Y:S01]  /*9c80*/  @!P0 IMAD.WIDE R12, R31, 0x4, R14.reuse ;  /* 0x000000041f0c8825 */ /* 0x100fe200078e020e */
[----:B-1----:R-:W-:Y:S02]  /*9c90*/  @!P2 LOP3.LUT R5, R8, 0xfffffffe, RZ, 0xc0, !PT ;  /* 0xfffffffe0805a812 */ /* 0x002fe400078ec0ff */
[----:B------:R-:W-:Y:S01]  /*9ca0*/  ISETP.GE.AND P1, PT, R34, UR4, PT ;  /* 0x0000000422007c0c */ /* 0x000fe2000bf26270 */
[----:B------:R-:W-:Y:S01]  /*9cb0*/  VIADD R35, R9, 0xb8 ;  /* 0x000000b809237836 */ /* 0x000fe20000000000 */
[----:B------:R1:W-:Y:S01]  /*9cc0*/  @!P0 ST.E.64 desc[UR46][R12.64], R62 ;  /* 0x0000003e0c008985 */ /* 0x0003e2000c101b2e */
[----:B------:R-:W-:Y:S01]  /*9cd0*/  @!P5 LEA.HI R30, R30, R30, RZ, 0x1 ;  /* 0x0000001e1e1ed211 */ /* 0x000fe200078f08ff */
[----:B------:R-:W-:-:S02]  /*9ce0*/  @!P2 IMAD.WIDE R4, R5, 0x4, R14 ;  /* 0x000000040504a825 */ /* 0x000fc400078e020e */
[----:B------:R-:W-:Y:S02]  /*9cf0*/  ISETP.GE.AND P0, PT, R35, UR4, PT ;  /* 0x0000000423007c0c */ /* 0x000fe4000bf06270 */
[----:B------:R-:W-:Y:S01]  /*9d00*/  @!P5 LOP3.LUT R31, R30, 0xfffffffe, RZ, 0xc0, !PT ;  /* 0xfffffffe1e1fd812 */ /* 0x000fe200078ec0ff */
[----:B------:R-:W-:Y:S01]  /*9d10*/  VIADD R8, R9, 0xc0 ;  /* 0x000000c009087836 */ /* 0x000fe20000000000 */
[----:B0-----:R-:W-:Y:S01]  /*9d20*/  @!P3 LOP3.LUT R7, R0, 0xfffffffe, RZ, 0xc0, !PT ;  /* 0xfffffffe0007b812 */ /* 0x001fe200078ec0ff */
[----:B------:R0:W-:Y:S02]  /*9d30*/  @!P2 ST.E.64 desc[UR46][R4.64], R128 ;  /* 0x000000800400a985 */ /* 0x0001e4000c101b2e */
[----:B------:R-:W-:Y:S01]  /*9d40*/  @!P1 LEA.HI R34, R34, R34, RZ, 0x1 ;  /* 0x0000002222229211 */ /* 0x000fe200078f08ff */
[--C-:B------:R-:W-:Y:S01]  /*9d50*/  @!P5 IMAD.WIDE R30, R31, 0x4, R14.reuse ;  /* 0x000000041f1ed825 */ /* 0x100fe200078e020e */
[----:B------:R-:W-:Y:S02]  /*9d60*/  ISETP.GE.AND P2, PT, R8, UR4, PT ;  /* 0x0000000408007c0c */ /* 0x000fe4000bf46270 */
[----:B-1----:R-:W-:Y:S01]  /*9d70*/  @!P4 LOP3.LUT R13, R39, 0xfffffffe, RZ, 0xc0, !PT ;  /* 0xfffffffe270dc812 */ /* 0x002fe200078ec0ff */
[----:B------:R-:W-:Y:S01]  /*9d80*/  @!P3 IMAD.WIDE R6, R7, 0x4, R14 ;  /* 0x000000040706b825 */ /* 0x000fe200078e020e */
[----:B------:R-:W-:-:S02]  /*9d90*/  @!P0 LEA.HI R0, R35, R35, RZ, 0x1 ;  /* 0x0000002323008211 */ /* 0x000fc400078f08ff */
[----:B------:R-:W-:Y:S01]  /*9da0*/  @!P1 LOP3.LUT R35, R34, 0xfffffffe, RZ, 0xc0, !PT ;  /* 0xfffffffe22239812 */ /* 0x000fe200078ec0ff */
[--C-:B------:R-:W-:Y:S01]  /*9db0*/  @!P4 IMAD.WIDE R12, R13, 0x4, R14.reuse ;  /* 0x000000040d0cc825 */ /* 0x100fe200078e020e */
[----:B------:R-:W-:Y:S01]  /*9dc0*/  @!P0 LOP3.LUT R37, R0, 0xfffffffe, RZ, 0xc0, !PT ;  /* 0xfffffffe00258812 */ /* 0x000fe200078ec0ff */
[----:B------:R1:W-:Y:S02]  /*9dd0*/  @!P3 ST.E.64 desc[UR46][R6.64], R124 ;  /* 0x0000007c0600b985 */ /* 0x0003e4000c101b2e */
[----:B0-----:R-:W-:Y:S02]  /*9de0*/  @!P1 IMAD.WIDE R4, R35, 0x4, R14 ;  /* 0x0000000423049825 */ /* 0x001fe400078e020e */
[----:B------:R0:W-:Y:S01]  /*9df0*/  @!P4 ST.E.64 desc[UR46][R12.64], R16 ;  /* 0x000000100c00c985 */ /* 0x0001e2000c101b2e */
[----:B------:R-:W-:Y:S01]  /*9e00*/  @!P2 LEA.HI R8, R8, R8, RZ, 0x1 ;  /* 0x000000080808a211 */ /* 0x000fe200078f08ff */
[C---:B------:R-:W-:Y:S02]  /*9e10*/  VIADD R0, R9.reuse, 0xd0 ;  /* 0x000000d009007836 */ /* 0x040fe40000000000 */
[----:B------:R2:W-:Y:S01]  /*9e20*/  @!P5 ST.E.64 desc[UR46][R30.64], R18 ;  /* 0x000000121e00d985 */ /* 0x0005e2000c101b2e */
[----:B------:R-:W-:-:S03]  /*9e30*/  VIADD R34, R9, 0xc8 ;  /* 0x000000c809227836 */ /* 0x000fc60000000000 */
[----:B------:R3:W-:Y:S01]  /*9e40*/  @!P1 ST.E.64 desc[UR46][R4.64], R20 ;  /* 0x0000001404009985 */ /* 0x0007e2000c101b2e */
[----:B------:R-:W-:Y:S01]  /*9e50*/  ISETP.GE.AND P1, PT, R0, UR4, PT ;  /* 0x0000000400007c0c */ /* 0x000fe2000bf26270 */
[----:B-1----:R-:W-:Y:S01]  /*9e60*/  @!P0 IMAD.WIDE R6, R37, 0x4, R14 ;  /* 0x0000000425068825 */ /* 0x002fe200078e020e */
[----:B------:R-:W-:-:S03]  /*9e70*/  ISETP.GE.AND P3, PT, R34, UR4, PT ;  /* 0x0000000422007c0c */ /* 0x000fc6000bf66270 */
[C---:B0-----:R-:W-:Y:S01]  /*9e80*/  VIADD R12, R9.reuse, 0xd8 ;  /* 0x000000d8090c7836 */ /* 0x041fe20000000000 */
[----:B------:R0:W-:Y:S01]  /*9e90*/  @!P0 ST.E.64 desc[UR46][R6.64], R24 ;  /* 0x0000001806008985 */ /* 0x0001e2000c101b2e */
[C---:B------:R-:W-:Y:S01]  /*9ea0*/  VIADD R16, R9.reuse, 0xe0 ;  /* 0x000000e009107836 */ /* 0x040fe20000000000 */
[----:B------:R-:W-:Y:S01]  /*9eb0*/  @!P2 LOP3.LUT R13, R8, 0xfffffffe, RZ, 0xc0, !PT ;  /* 0xfffffffe080da812 */ /* 0x000fe200078ec0ff */
[C---:B--2---:R-:W-:Y:S01]  /*9ec0*/  VIADD R18, R9.reuse, 0xe8 ;  /* 0x000000e809127836 */ /* 0x044fe20000000000 */
[----:B------:R-:W-:Y:S01]  /*9ed0*/  ISETP.GE.AND P0, PT, R12, UR4, PT ;  /* 0x000000040c007c0c */ /* 0x000fe2000bf06270 */
[----:B------:R-:W-:Y:S01]  /*9ee0*/  VIADD R19, R9, 0xf0 ;  /* 0x000000f009137836 */ /* 0x000fe20000000000 */
[----:B------:R-:W-:Y:S01]  /*9ef0*/  ISETP.GE.AND P4, PT, R16, UR4, PT ;  /* 0x0000000410007c0c */ /* 0x000fe2000bf86270 */
[----:B---3--:R-:W-:Y:S01]  /*9f00*/  @!P2 IMAD.WIDE R4, R13, 0x4, R14 ;  /* 0x000000040d04a825 */ /* 0x008fe200078e020e */
[----:B------:R-:W-:Y:S02]  /*9f10*/  ISETP.GE.AND P5, PT, R18, UR4, PT ;  /* 0x0000000412007c0c */ /* 0x000fe4000bfa6270 */
[----:B------:R-:W-:Y:S01]  /*9f20*/  ISETP.GE.AND P6, PT, R19, UR4, PT ;  /* 0x0000000413007c0c */ /* 0x000fe2000bfc6270 */
[----:B------:R-:W-:Y:S01]  /*9f30*/  VIADD R9, R9, 0xf8 ;  /* 0x000000f809097836 */ /* 0x000fe20000000000 */
[----:B------:R-:W-:Y:S01]  /*9f40*/  @!P1 LEA.HI R0, R0, R0, RZ, 0x1 ;  /* 0x0000000000009211 */ /* 0x000fe200078f08ff */
[----:B------:R1:W-:Y:S01]  /*9f50*/  @!P2 ST.E.64 desc[UR46][R4.64], R22 ;  /* 0x000000160400a985 */ /* 0x0003e2000c101b2e */
[----:B------:R-:W-:-:S02]  /*9f60*/  @!P3 LEA.HI R34, R34, R34, RZ, 0x1 ;  /* 0x000000222222b211 */ /* 0x000fc400078f08ff */
[----:B------:R-:W-:Y:S02]  /*9f70*/  @!P1 LOP3.LUT R13, R0, 0xfffffffe, RZ, 0xc0, !PT ;  /* 0xfffffffe000d9812 */ /* 0x000fe400078ec0ff */
[----:B------:R-:W-:Y:S02]  /*9f80*/  @!P0 LEA.HI R0, R12, R12, RZ, 0x1 ;  /* 0x0000000c0c008211 */ /* 0x000fe400078f08ff */
[----:B0-----:R-:W-:Y:S01]  /*9f90*/  @!P3 LOP3.LUT R7, R34, 0xfffffffe, RZ, 0xc0, !PT ;  /* 0xfffffffe2207b812 */ /* 0x001fe200078ec0ff */
[--C-:B------:R-:W-:Y:S01]  /*9fa0*/  @!P1 IMAD.WIDE R12, R13, 0x4, R14.reuse ;  /* 0x000000040d0c9825 */ /* 0x100fe200078e020e */
[----:B------:R-:W-:Y:S02]  /*9fb0*/  @!P4 LEA.HI R16, R16, R16, RZ, 0x1 ;  /* 0x000000101010c211 */ /* 0x000fe400078f08ff */
[----:B------:R-:W-:Y:S01]  /*9fc0*/  @!P0 LOP3.LUT R17, R0, 0xfffffffe, RZ, 0xc0, !PT ;  /* 0xfffffffe00118812 */ /* 0x000fe200078ec0ff */
[----:B------:R-:W-:Y:S01]  /*9fd0*/  @!P3 IMAD.WIDE R6, R7, 0x4, R14 ;  /* 0x000000040706b825 */ /* 0x000fe200078e020e */
[----:B------:R-:W-:-:S02]  /*9fe0*/  @!P5 LEA.HI R18, R18, R18, RZ, 0x1 ;  /* 0x000000121212d211 */ /* 0x000fc400078f08ff */
[----:B------:R-:W-:Y:S02]  /*9ff0*/  @!P6 LEA.HI R0, R19, R19, RZ, 0x1 ;  /* 0x000000131300e211 */ /* 0x000fe400078f08ff */
[----:B------:R-:W-:Y:S01]  /*a000*/  @!P4 LOP3.LUT R19, R16, 0xfffffffe, RZ, 0xc0, !PT ;  /* 0xfffffffe1013c812 */ /* 0x000fe200078ec0ff */
[--C-:B------:R-:W-:Y:S01]  /*a010*/  @!P0 IMAD.WIDE R16, R17, 0x4, R14.reuse ;  /* 0x0000000411108825 */ /* 0x100fe200078e020e */
[----:B------:R-:W-:Y:S01]  /*a020*/  @!P5 LOP3.LUT R21, R18, 0xfffffffe, RZ, 0xc0, !PT ;  /* 0xfffffffe1215d812 */ /* 0x000fe200078ec0ff */
[----:B------:R0:W-:Y:S01]  /*a030*/  @!P3 ST.E.64 desc[UR46][R6.64], R42 ;  /* 0x0000002a0600b985 */ /* 0x0001e2000c101b2e */
[----:B-1----:R-:W-:Y:S01]  /*a040*/  @!P6 LOP3.LUT R23, R0, 0xfffffffe, RZ, 0xc0, !PT ;  /* 0xfffffffe0017e812 */ /* 0x002fe200078ec0ff */
[--C-:B------:R-:W-:Y:S02]  /*a050*/  @!P4 IMAD.WIDE R4, R19, 0x4, R14.reuse ;  /* 0x000000041304c825 */ /* 0x100fe400078e020e */
[----:B------:R1:W-:Y:S02]  /*a060*/  @!P1 ST.E.64 desc[UR46][R12.64], R26 ;  /* 0x0000001a0c009985 */ /* 0x0003e4000c101b2e */
[----:B------:R-:W-:-:S02]  /*a070*/  @!P6 IMAD.WIDE R18, R23, 0x4, R14 ;  /* 0x000000041712e825 */ /* 0x000fc400078e020e */
[----:B------:R1:W-:Y:S01]  /*a080*/  @!P0 ST.E.64 desc[UR46][R16.64], R64 ;  /* 0x0000004010008985 */ /* 0x0003e2000c101b2e */
[----:B------:R-:W-:-:S03]  /*a090*/  ISETP.GE.AND P0, PT, R9, UR4, PT ;  /* 0x0000000409007c0c */ /* 0x000fc6000bf06270 */
[----:B------:R1:W-:Y:S01]  /*a0a0*/  @!P4 ST.E.64 desc[UR46][R4.64], R10 ;  /* 0x0000000a0400c985 */ /* 0x0003e2000c101b2e */
[----:B0-----:R-:W-:-:S05]  /*a0b0*/  @!P5 IMAD.WIDE R6, R21, 0x4, R14 ;  /* 0x000000041506d825 */ /* 0x001fca00078e020e */
[----:B------:R1:W-:Y:S04]  /*a0c0*/  @!P5 ST.E.64 desc[UR46][R6.64], R28 ;  /* 0x0000001c0600d985 */ /* 0x0003e8000c101b2e */
[----:B------:R1:W-:Y:S01]  /*a0d0*/  @!P6 ST.E.64 desc[UR46][R18.64], R32 ;  /* 0x000000201200e985 */ /* 0x0003e2000c101b2e */
[----:B------:R-:W-:Y:S05]  /*a0e0*/  @P0 BRA `(.L_x_8) ;  /* 0x0000005000b80947 */ /* 0x000fea0003800000 */
[----:B------:R-:W-:-:S04]  /*a0f0*/  LEA.HI R9, R9, R9, RZ, 0x1 ;  /* 0x0000000909097211 */ /* 0x000fc800078f08ff */
[----:B------:R-:W-:-:S05]  /*a100*/  LOP3.LUT R9, R9, 0xfffffffe, RZ, 0xc0, !PT ;  /* 0xfffffffe09097812 */ /* 0x000fca00078ec0ff */
[----:B------:R-:W-:-:S05]  /*a110*/  IMAD.WIDE R14, R9, 0x4, R14 ;  /* 0x00000004090e7825 */ /* 0x000fca00078e020e */
[----:B------:R0:W-:Y:S01]  /*a120*/  ST.E.64 desc[UR46][R14.64], R2 ;  /* 0x000000020e007985 */ /* 0x0001e2000c101b2e */
[----:B------:R-:W-:Y:S05]  /*a130*/  BRA `(.L_x_8) ;  /* 0x0000005000a47947 */ /* 0x000fea0003800000 */
.L_x_35:
[----:B------:R-:W0:Y:S02]  /*a140*/  S2R R0, SR_TID.X ;  /* 0x0000000000007919 */ /* 0x000e240000002100 */
[----:B0-----:R-:W-:-:S05]  /*a150*/  VIADD R2, R0, 0xffffff80 ;  /* 0xffffff8000027836 */ /* 0x001fca0000000000 */
[----:B------:R-:W-:-:S13]  /*a160*/  ISETP.GT.AND P0, PT, R2, 0x7f, PT ;  /* 0x0000007f0200780c */ /* 0x000fda0003f04270 */
[----:B------:R-:W-:Y:S05]  /*a170*/  @P0 BRA `(.L_x_8) ;  /* 0x0000005000940947 */ /* 0x000fea0003800000 */
[----:B------:R-:W0:Y:S01]  /*a180*/  S2R R3, SR_CTAID.X ;  /* 0x0000000000037919 */ /* 0x000e220000002500 */
[----:B------:R-:W1:Y:S01]  /*a190*/  LDC R6, c[0x0][0xbe8] ;  /* 0x0002fa00ff067b82 */ /* 0x000e620000000800 */
[----:B------:R-:W-:Y:S01]  /*a1a0*/  ULDC UR4, c[0x0][0xa88] ;  /* 0x0002a20000047ab9 */ /* 0x000fe20000000800 */
[----:B0-----:R-:W-:Y:S02]  /*a1b0*/  IMAD R0, R3, 0x80, R0 ;  /* 0x0000008003007824 */ /* 0x001fe400078e0200 */
[----:B-1----:R-:W-:Y:S02]  /*a1c0*/  IMAD R3, R6, UR4, RZ ;  /* 0x0000000406037c24 */ /* 0x002fe4000f8e02ff */
[----:B------:R-:W-:-:S05]  /*a1d0*/  VIADD R0, R0, 0xffffff80 ;  /* 0xffffff8000007836 */ /* 0x000fca0000000000 */
[----:B------:R-:W-:-:S13]  /*a1e0*/  ISETP.GE.AND P0, PT, R0, R3, PT ;  /* 0x000000030000720c */ /* 0x000fda0003f06270 */
[----:B------:R-:W-:Y:S05]  /*a1f0*/  @P0 BRA `(.L_x_8) ;  /* 0x0000005000740947 */ /* 0x000fea0003800000 */
[----:B------:R-:W-:Y:S01]  /*a200*/  ISETP.NE.AND P0, PT, R6, 0x1, PT ;  /* 0x000000010600780c */ /* 0x000fe20003f05270 */
[----:B------:R-:W0:Y:S01]  /*a210*/  LDC.64 R10, c[0x0][0xbd8] ;  /* 0x0002f600ff0a7b82 */ /* 0x000e220000000a00 */
[----:B------:R-:W-:Y:S01]  /*a220*/  USHF.R.S32.HI UR6, URZ, 0x1f, UR42 ;  /* 0x0000001f3f067899 */ /* 0x000fe2000801142a */
[----:B------:R-:W-:Y:S01]  /*a230*/  IMAD.MOV.U32 R5, RZ, RZ, R0 ;  /* 0x000000ffff057224 */ /* 0x000fe200078e0000 */
[----:B------:R-:W-:Y:S02]  /*a240*/  ULDC.64 UR8, c[0x0][0xbd0] ;  /* 0x0002f40000087ab9 */ /* 0x000fe40000000a00 */
[----:B------:R-:W-:Y:S02]  /*a250*/  UIMAD UR6, UR6, UR8, URZ ;  /* 0x00000008060672a4 */ /* 0x000fe4000f8e023f */
[----:B------:R-:W-:Y:S01]  /*a260*/  UIMAD.WIDE.U32 UR4, UR42, UR8, URZ ;  /* 0x000000082a0472a5 */ /* 0x000fe2000f8e003f */
[----:B------:R-:W1:Y:S01]  /*a270*/  S2UR UR7, SR_CTAID.Y ;  /* 0x00000000000779c3 */ /* 0x000e620000002600 */
[----:B------:R-:W-:-:S04]  /*a280*/  UIMAD UR6, UR42, UR9, UR6 ;  /* 0x000000092a0672a4 */ /* 0x000fc8000f8e0206 */
[----:B------:R-:W-:Y:S02]  /*a290*/  UIADD3 UR6, UR5, UR6, URZ ;  /* 0x0000000605067290 */ /* 0x000fe4000fffe03f */
[----:B------:R-:W-:Y:S01]  /*a2a0*/  IMAD.U32 R3, RZ, RZ, UR5 ;  /* 0x00000005ff037e24 */ /* 0x000fe2000f8e00ff */
[----:B------:R-:W2:Y:S01]  /*a2b0*/  @P0 LDC R7, c[0x0][0xbec] ;  /* 0x0002fb00ff070b82 */ /* 0x000ea20000000800 */
[----:B------:R-:W-:Y:S01]  /*a2c0*/  IMAD.U32 R2, RZ, RZ, UR4 ;  /* 0x00000004ff027e24 */ /* 0x000fe2000f8e00ff */
[----:B------:R-:W-:Y:S01]  /*a2d0*/  ULDC.64 UR4, c[0x0][0xbe0] ;  /* 0x0002f80000047ab9 */ /* 0x000fe20000000a00 */
[----:B------:R-:W-:-:S05]  /*a2e0*/  IMAD.U32 R3, RZ, RZ, UR6 ;  /* 0x00000006ff037e24 */ /* 0x000fca000f8e00ff */
[----:B------:R-:W3:Y:S01]  /*a2f0*/  @P0 LDC R9, c[0x0][0xbf0] ;  /* 0x0002fc00ff090b82 */ /* 0x000ee20000000800 */
[C---:B0-----:R-:W-:Y:S02]  /*a300*/  IMAD R12, R10.reuse, UR38, RZ ;  /* 0x000000260a0c7c24 */ /* 0x041fe4000f8e02ff */
[----:B------:R-:W-:-:S04]  /*a310*/  IMAD.WIDE.U32 R2, R10, UR37, R2 ;  /* 0x000000250a027c25 */ /* 0x000fc8000f8e0002 */
[----:B------:R-:W-:Y:S01]  /*a320*/  IMAD R11, R11, UR37, R12 ;  /* 0x000000250b0b7c24 */ /* 0x000fe2000f8e020c */
[----:B------:R-:W1:Y:S03]  /*a330*/  LDC R8, c[0x0][0xc50] ;  /* 0x00031400ff087b82 */ /* 0x000e660000000800 */
[----:B------:R-:W-:Y:S02]  /*a340*/  IMAD.IADD R3, R11, 0x1, R3 ;  /* 0x000000010b037824 */ /* 0x000fe400078e0203 */
[----:B--2---:R-:W-:-:S04]  /*a350*/  @P0 IMAD.HI.U32 R4, R0, R7, RZ ;  /* 0x0000000700040227 */ /* 0x004fc800078e00ff */
[----:B------:R-:W-:Y:S01]  /*a360*/  IMAD R7, RZ, RZ, -UR42 ;  /* 0x8000002aff077e24 */ /* 0x000fe2000f8e02ff */
[----:B---3--:R-:W-:-:S03]  /*a370*/  @P0 SHF.R.U32.HI R5, RZ, R9, R4 ;  /* 0x00000009ff050219 */ /* 0x008fc60000011604 */
[----:B-1----:R-:W-:Y:S02]  /*a380*/  IMAD R9, R8, R7, UR7 ;  /* 0x0000000708097e24 */ /* 0x002fe4000f8e0207 */
[----:B------:R-:W-:Y:S02]  /*a390*/  IMAD.MOV R7, RZ, RZ, -R5 ;  /* 0x000000ffff077224 */ /* 0x000fe400078e0a05 */
[----:B------:R-:W-:Y:S01]  /*a3a0*/  IMAD.WIDE.U32 R2, R9, UR4, R2 ;  /* 0x0000000409027c25 */ /* 0x000fe2000f8e0002 */
[----:B------:R-:W-:-:S03]  /*a3b0*/  SHF.R.S32.HI R4, RZ, 0x1f, R9 ;  /* 0x0000001fff047819 */ /* 0x000fc60000011409 */
[----:B------:R-:W-:Y:S01]  /*a3c0*/  IMAD R7, R6, R7, R0 ;  /* 0x0000000706077224 */ /* 0x000fe200078e0200 */
[----:B------:R-:W-:Y:S01]  /*a3d0*/  IADD3 R2, P0, R5, R2, RZ ;  /* 0x0000000205027210 */ /* 0x000fe20007f1e0ff */
[----:B------:R-:W-:-:S03]  /*a3e0*/  IMAD R4, R4, UR4, RZ ;  /* 0x0000000404047c24 */ /* 0x000fc6000f8e02ff */
[----:B------:R-:W-:Y:S01]  /*a3f0*/  SHF.R.S32.HI R0, RZ, 0x1f, R7 ;  /* 0x0000001fff007819 */ /* 0x000fe20000011407 */
[----:B------:R-:W-:Y:S01]  /*a400*/  IMAD R4, R9, UR5, R4 ;  /* 0x0000000509047c24 */ /* 0x000fe2000f8e0204 */
[----:B------:R-:W-:Y:S01]  /*a410*/  SHF.R.S32.HI R9, RZ, 0x1f, R5 ;  /* 0x0000001fff097819 */ /* 0x000fe20000011405 */
[----:B------:R-:W-:Y:S02]  /*a420*/  ULDC.64 UR4, c[0x0][0xbc8] ;  /* 0x0002f20000047ab9 */ /* 0x000fe40000000a00 */
[----:B------:R-:W-:Y:S01]  /*a430*/  IMAD R0, R0, UR4, RZ ;  /* 0x0000000400007c24 */ /* 0x000fe2000f8e02ff */
[----:B------:R-:W-:-:S03]  /*a440*/  IADD3.X R3, R9, R3, R4, P0, !PT ;  /* 0x0000000309037210 */ /* 0x000fc600007fe404 */
[C---:B------:R-:W-:Y:S02]  /*a450*/  IMAD R5, R7.reuse, UR5, R0 ;  /* 0x0000000507057c24 */ /* 0x040fe4000f8e0200 */
[----:B------:R-:W-:Y:S01]  /*a460*/  IMAD.WIDE.U32 R2, R7, UR4, R2 ;  /* 0x0000000407027c25 */ /* 0x000fe2000f8e0002 */
[----:B------:R-:W-:-:S03]  /*a470*/  ULDC.64 UR4, c[0x0][0xba8] ;  /* 0x0002ea0000047ab9 */ /* 0x000fc60000000a00 */
[----:B------:R-:W-:Y:S01]  /*a480*/  IMAD.IADD R3, R3, 0x1, R5 ;  /* 0x0000000103037824 */ /* 0x000fe200078e0205 */
[----:B------:R-:W-:-:S04]  /*a490*/  LEA R4, P0, R2, UR4, 0x2 ;  /* 0x0000000402047c11 */ /* 0x000fc8000f8010ff */
[----:B------:R-:W-:Y:S01]  /*a4a0*/  LEA.HI.X R5, R2, UR5, R3, 0x2, P0 ;  /* 0x0000000502057c11 */ /* 0x000fe200080f1403 */
[----:B------:R-:W-:-:S05]  /*a4b0*/  IMAD.MOV.U32 R3, RZ, RZ, -0x800000 ;  /* 0xff800000ff037424 */ /* 0x000fca00078e00ff */
[----:B------:R0:W-:Y:S01]  /*a4c0*/  STG.E desc[UR46][R4.64], R3 ;  /* 0x0000000304007986 */ /* 0x0001e2000c10192e */
[----:B------:R-:W-:Y:S05]  /*a4d0*/  BRA `(.L_x_8) ;  /* 0x0000004c00bc7947 */ /* 0x000fea0003800000 */
.L_x_6:
[----:B------:R-:W-:-:S08]  /*a4e0*/  NOP ;  /* 0x0000000000007918 */ /* 0x000fd00000000000 */
[----:B------:R-:W0:-:S00]  /*a4f0*/  USETMAXREG.DEALLOC.CTAPOOL 0x28 ;  /* 0x00000028000079c8 */ /* 0x000e0000080e0500 */
[----:B0-----:R-:W-:Y:S01]  /*a500*/  LOP3.LUT R22, R0, 0x3, RZ, 0xc0, !PT ;  /* 0x0000000300167812 */ /* 0x001fe200078ec0ff */
[----:B------:R-:W0:Y:S05]  /*a510*/  S2R R24, SR_CTAID.Z ;  /* 0x0000000000187919 */ /* 0x000e2a0000002700 */
[----:B-1----:R-:W1:Y:S01]  /*a520*/  S2UR UR6, SR_CTAID.Y ;  /* 0x00000000000679c3 */ /* 0x002e620000002600 */
[----:B------:R-:W2:Y:S02]  /*a530*/  SHFL.IDX PT, R0, R22, RZ, 0x1f ;  /* 0x00001fff16007589 */ /* 0x000ea400000e0000 */
[----:B--2---:R-:W-:-:S13]  /*a540*/  ISETP.NE.AND P0, PT, R0, RZ, PT ;  /* 0x000000ff0000720c */ /* 0x004fda0003f05270 */
[----:B01----:R-:W-:Y:S05]  /*a550*/  @!P0 BRA `(.L_x_38) ;  /* 0x0000000000288947 */ /* 0x003fea0003800000 */
[----:B------:R-:W-:Y:S01]  /*a560*/  ULDC UR7, c[0x0][0xc50] ;  /* 0x0003140000077ab9 */ /* 0x000fe20000000800 */
[----:B------:R-:W-:Y:S01]  /*a570*/  UMOV UR40, UR6 ;  /* 0x0000000600287c82 */ /* 0x000fe20008000000 */
[----:B------:R-:W-:-:S06]  /*a580*/  UISETP.NE.AND UP0, UPT, UR7, 0x1, UPT ;  /* 0x000000010700788c */ /* 0x000fcc000bf05270 */
[----:B------:R-:W-:-:S13]  /*a590*/  PLOP3.LUT P0, PT, PT, PT, UP0, 0x80, 0x0 ;  /* 0x000000000000781c */ /* 0x000fda0003f0f008 */
[----:B------:R-:W-:Y:S05]  /*a5a0*/  @!P0 BRA `(.L_x_39) ;  /* 0x0000000000308947 */ /* 0x000fea0003800000 */
[----:B------:R-:W-:Y:S01]  /*a5b0*/  ULDC UR4, c[0x0][0xc54] ;  /* 0x0003150000047ab9 */ /* 0x000fe20000000800 */
[----:B------:R-:W-:Y:S01]  /*a5c0*/  ULDC UR40, c[0x0][0xc58] ;  /* 0x0003160000287ab9 */ /* 0x000fe20000000800 */
[----:B------:R-:W-:-:S04]  /*a5d0*/  UIMAD.WIDE.U32 UR4, UR6, UR4, URZ ;  /* 0x00000004060472a5 */ /* 0x000fc8000f8e003f */
[----:B------:R-:W-:Y:S01]  /*a5e0*/  USHF.R.U32.HI UR40, URZ, UR40, UR5 ;  /* 0x000000283f287299 */ /* 0x000fe20008011605 */
[----:B------:R-:W-:Y:S11]  /*a5f0*/  BRA `(.L_x_39) ;  /* 0x00000000001c7947 */ /* 0x000ff60003800000 */
.L_x_38:
[----:B------:R-:W-:Y:S01]  /*a600*/  ULDC UR7, c[0x0][0xc50] ;  /* 0x0003140000077ab9 */ /* 0x000fe20000000800 */
[----:B------:R-:W-:Y:S01]  /*a610*/  UMOV UR40, UR6 ;  /* 0x0000000600287c82 */ /* 0x000fe20008000000 */
[----:B------:R-:W-:-:S11]  /*a620*/  UISETP.NE.AND UP0, UPT, UR7, 0x1, UPT ;  /* 0x000000010700788c */ /* 0x000fd6000bf05270 */
[----:B------:R-:W-:Y:S01]  /*a630*/  @UP0 ULDC UR4, c[0x0][0xc54] ;  /* 0x0003150000040ab9 */ /* 0x000fe20000000800 */
[----:B------:R-:W-:Y:S01]  /*a640*/  @UP0 ULDC UR8, c[0x0][0xc58] ;  /* 0x0003160000080ab9 */ /* 0x000fe20000000800 */
[----:B------:R-:W-:-:S04]  /*a650*/  UIMAD.WIDE.U32 UR4, UR6, UR4, URZ ;  /* 0x00000004060472a5 */ /* 0x000fc8000f8e003f */
[----:B------:R-:W-:-:S12]  /*a660*/  @UP0 USHF.R.U32.HI UR40, URZ, UR8, UR5 ;  /* 0x000000083f280299 */ /* 0x000fd80008011605 */
.L_x_39:
[----:B------:R-:W-:Y:S01]  /*a670*/  ISETP.GE.AND P0, PT, R24, RZ, PT ;  /* 0x000000ff1800720c */ /* 0x000fe20003f06270 */
[----:B------:R-:W-:Y:S01]  /*a680*/  UIADD3 UR4, -UR40, URZ, URZ ;  /* 0x0000003f28047290 */ /* 0x000fe2000fffe13f */
[----:B------:R-:W-:Y:S02]  /*a690*/  IMAD.MOV.U32 R21, RZ, RZ, 0x1 ;  /* 0x00000001ff157424 */ /* 0x000fe400078e00ff */
[----:B------:R-:W-:Y:S01]  /*a6a0*/  IMAD.MOV.U32 R0, RZ, RZ, RZ ;  /* 0x000000ffff007224 */ /* 0x000fe200078e00ff */
[----:B------:R-:W-:Y:S01]  /*a6b0*/  UIMAD UR4, UR7, UR4, UR6 ;  /* 0x00000004070472a4 */ /* 0x000fe2000f8e0206 */
[----:B------:R-:W-:-:S07]  /*a6c0*/  IMAD.MOV.U32 R2, RZ, RZ, 0x1 ;  /* 0x00000001ff027424 */ /* 0x000fce00078e00ff */
[----:B------:R-:W-:Y:S05]  /*a6d0*/  @!P0 BRA `(.L_x_40) ;  /* 0x00000048006c8947 */ /* 0x000fea0003800000 */
[----:B------:R-:W0:Y:S01]  /*a6e0*/  LDC.64 R2, c[0x0][0xa28] ;  /* 0x00028a00ff027b82 */ /* 0x000e220000000a00 */
[----:B------:R-:W-:Y:S01]  /*a6f0*/  ULDC.64 UR6, c[0x0][0x418] ;  /* 0x0001060000067ab9 */ /* 0x000fe20000000a00 */
[----:B------:R-:W-:Y:S01]  /*a700*/  ULDC UR5, c[0x0][0x424] ;  /* 0x0001090000057ab9 */ /* 0x000fe20000000800 */
[----:B------:R-:W-:Y:S01]  /*a710*/  ULDC UR38, c[0x0][0x2f0] ;  /* 0x0000bc0000267ab9 */ /* 0x000fe20000000800 */
[----:B------:R-:W-:Y:S01]  /*a720*/  IMAD.MOV.U32 R16, RZ, RZ, RZ ;  /* 0x000000ffff107224 */ /* 0x000fe200078e00ff */
[----:B0-----:R-:W-:-:S04]  /*a730*/  ISETP.NE.U32.AND P0, PT, R2, RZ, PT ;  /* 0x000000ff0200720c */ /* 0x001fc80003f05070 */
[----:B------:R-:W-:Y:S01]  /*a740*/  ISETP.NE.AND.EX P0, PT, R3, RZ, PT, P0 ;  /* 0x000000ff0300720c */ /* 0x000fe20003f05300 */
[----:B------:R-:W-:-:S12]  /*a750*/  UISETP.NE.U32.AND UP0, UPT, UR6, URZ, UPT ;  /* 0x0000003f0600728c */ /* 0x000fd8000bf05070 */
[----:B------:R-:W0:Y:S01]  /*a760*/  @P0 LDC.64 R2, c[0x0][0xa28] ;  /* 0x00028a00ff020b82 */ /* 0x000e220000000a00 */
[----:B------:R-:W-:-:S04]  /*a770*/  UISETP.NE.AND.EX UP0, UPT, UR7, URZ, UPT, UP0 ;  /* 0x0000003f0700728c */ /* 0x000fc8000bf05300 */
[----:B------:R-:W-:-:S04]  /*a780*/  USEL UR5, UR5, 0x1, UP0 ;  /* 0x0000000105057887 */ /* 0x000fc80008000000 */
[----:B------:R-:W-:Y:S01]  /*a790*/  UIMAD UR38, UR5, UR38, URZ ;  /* 0x00000026052672a4 */ /* 0x000fe2000f8e023f */
[----:B------:R-:W1:Y:S03]  /*a7a0*/  S2R R25, SR_CTAID.X ;  /* 0x0000000000197919 */ /* 0x000e660000002500 */
[----:B------:R-:W-:Y:S02]  /*a7b0*/  UISETP.GE.AND UP0, UPT, UR38, 0x1, UPT ;  /* 0x000000012600788c */ /* 0x000fe4000bf06270 */
[----:B------:R-:W-:Y:S01]  /*a7c0*/  UIADD3 UR5, UR38, 0x7f, URZ ;  /* 0x0000007f26057890 */ /* 0x000fe2000fffe03f */
[----:B0-----:R-:W-:-:S05]  /*a7d0*/  @P0 IMAD.WIDE R2, R24, 0x4, R2 ;  /* 0x0000000418020825 */ /* 0x001fca00078e0202 */
[----:B------:R0:W5:Y:S01]  /*a7e0*/  @P0 LDG.E R16, desc[UR46][R2.64] ;  /* 0x0000002e02100981 */ /* 0x000162000c1e1900 */
[----:B------:R-:W-:Y:S01]  /*a7f0*/  PLOP3.LUT P0, PT, PT, PT, UP0, 0x80, 0x0 ;  /* 0x000000000000781c */ /* 0x000fe20003f0f008 */
[----:B------:R-:W-:Y:S02]  /*a800*/  USHF.R.S32.HI UR6, URZ, 0x1f, UR5 ;  /* 0x0000001f3f067899 */ /* 0x000fe40008011405 */
[----:B------:R-:W-:Y:S02]  /*a810*/  ULOP3.LUT UR44, UR4, 0xffff, URZ, 0xc0, !UPT ;  /* 0x0000ffff042c7892 */ /* 0x000fe4000f8ec03f */
[----:B------:R-:W-:Y:S01]  /*a820*/  ULEA.HI UR6, UR6, UR5, URZ, 0x7 ;  /* 0x0000000506067291 */ /* 0x000fe2000f8f383f */
[----:B------:R-:W-:-:S03]  /*a830*/  UMOV UR37, URZ ;  /* 0x0000003f00257c82 */ /* 0x000fc60008000000 */
[----:B------:R-:W-:-:S04]  /*a840*/  USHF.R.S32.HI UR41, URZ, 0x7, UR6 ;  /* 0x000000073f297899 */ /* 0x000fc80008011406 */
[----:B01----:R-:W-:Y:S08]  /*a850*/  @!P0 BRA `(.L_x_41) ;  /* 0x0000000000848947 */ /* 0x003ff00003800000 */
[----:B------:R-:W-:-:S03]  /*a860*/  USHF.R.U32.HI UR6, URZ, 0x10, UR4 ;  /* 0x000000103f067899 */ /* 0x000fc60008011604 */
[----:B------:R-:W-:Y:S01]  /*a870*/  UMOV UR4, URZ ;  /* 0x0000003f00047c82 */ /* 0x000fe20008000000 */
[----:B------:R-:W-:-:S11]  /*a880*/  UISETP.NE.AND UP0, UPT, UR6, URZ, UPT ;  /* 0x0000003f0600728c */ /* 0x000fd6000bf05270 */
[----:B------:R-:W-:Y:S02]  /*a890*/  @!UP0 ULDC UR6, c[0x0][0x9f0] ;  /* 0x00027c0000068ab9 */ /* 0x000fe40000000800 */
[----:B------:R-:W-:Y:S01]  /*a8a0*/  IABS R0, UR6 ;  /* 0x0000000600007c13 */ /* 0x000fe20008000000 */
[----:B------:R-:W-:Y:S02]  /*a8b0*/  UIADD3 UR7, UR41, -0x1, UR6 ;  /* 0xffffffff29077890 */ /* 0x000fe4000fffe006 */
[----:B------:R-:W-:Y:S02]  /*a8c0*/  IABS R4, UR6 ;  /* 0x0000000600047c13 */ /* 0x000fe40008000000 */
[----:B------:R-:W-:Y:S02]  /*a8d0*/  R2UR UR10, R0 ;  /* 0x00000000000a72ca */ /* 0x000fe400000e0000 */
[----:B------:R-:W-:Y:S01]  /*a8e0*/  IABS R3, UR7 ;  /* 0x0000000700037c13 */ /* 0x000fe20008000000 */
[----:B------:R-:W-:-:S03]  /*a8f0*/  ULOP3.LUT UR7, UR7, UR6, URZ, 0x3c, !UPT ;  /* 0x0000000607077292 */ /* 0x000fc6000f8e3c3f */
[----:B------:R-:W-:-:S07]  /*a900*/  R2UR UR9, R3 ;  /* 0x00000000030972ca */ /* 0x000fce00000e0000 */
        /* <DEDUP_REMOVED lines=18> */
[----:B------:R-:W-:Y:S02]  /*aa30*/  UISETP.NE.AND UP0, UPT, UR6, URZ, UPT ;  /* 0x0000003f0600728c */ /* 0x000fe4000bf05270 */
[----:B------:R-:W-:-:S09]  /*aa40*/  @!UP1 UIADD3 UR5, -UR5, URZ, URZ ;  /* 0x0000003f05059290 */ /* 0x000fd2000fffe13f */
[----:B------:R-:W-:-:S07]  /*aa50*/  @!UP0 ULOP3.LUT UR5, URZ, UR6, URZ, 0x33, !UPT ;  /* 0x000000063f058292 */ /* 0x000fce000f8e333f */
[----:B------:R-:W-:-:S05]  /*aa60*/  UMOV UR37, UR5 ;  /* 0x0000000500257c82 */ /* 0x000fca0008000000 */
.L_x_41:
[----:B------:R-:W-:Y:S02]  /*aa70*/  UIMAD UR45, UR44, UR37, URZ ;  /* 0x000000252c2d72a4 */ /* 0x000fe4000f8e023f */
[----:B------:R-:W-:Y:S02]  /*aa80*/  IMAD.U32 R3, RZ, RZ, UR37 ;  /* 0x00000025ff037e24 */ /* 0x000fe4000f8e00ff */
[----:B------:R-:W-:Y:S02]  /*aa90*/  IMAD.MOV.U32 R2, RZ, RZ, 0x1 ;  /* 0x00000001ff027424 */ /* 0x000fe400078e00ff */
[----:B------:R-:W-:-:S05]  /*aaa0*/  IMAD.U32 R0, RZ, RZ, UR45 ;  /* 0x0000002dff007e24 */ /* 0x000fca000f8e00ff */
[----:B------:R-:W-:-:S04]  /*aab0*/  VIADDMNMX R0, R0, R3, UR41, PT ;  /* 0x0000002900007e46 */ /* 0x000fc8000b800103 */
[----:B------:R-:W-:Y:S01]  /*aac0*/  R2UR UR48, R0 ;  /* 0x00000000003072ca */ /* 0x000fe200000e0000 */
[----:B------:R-:W-:-:S12]  /*aad0*/  IMAD.MOV.U32 R0, RZ, RZ, RZ ;  /* 0x000000ffff007224 */ /* 0x000fd800078e00ff */
[----:B------:R-:W-:-:S06]  /*aae0*/  UISETP.GT.AND UP0, UPT, UR48, UR45, UPT ;  /* 0x0000002d3000728c */ /* 0x000fcc000bf04270 */
[----:B------:R-:W-:-:S13]  /*aaf0*/  PLOP3.LUT P0, PT, PT, PT, UP0, 0x80, 0x0 ;  /* 0x000000000000781c */ /* 0x000fda0003f0f008 */
[----:B------:R-:W-:Y:S05]  /*ab00*/  @!P0 BRA `(.L_x_40) ;  /* 0x0000004400608947 */ /* 0x000fea0003800000 */
[----:B------:R-:W0:Y:S01]  /*ab10*/  S2UR UR4, SR_CgaCtaId ;  /* 0x00000000000479c3 */ /* 0x000e220000008800 */
[----:B------:R-:W-:-:S04]  /*ab20*/  MOV R0, 0x400 ;  /* 0x0000040000007802 */ /* 0x000fc80000000f00 */
[----:B------:R-:W-:-:S13]  /*ab30*/  R2UR UR42, R0 ;  /* 0x00000000002a72ca */ /* 0x000fda00000e0000 */
[----:B0-----:R-:W-:-:S04]  /*ab40*/  ULEA UR42, UR4, UR42, 0x18 ;  /* 0x0000002a042a7291 */ /* 0x001fc8000f8ec03f */
[----:B------:R-:W-:-:S04]  /*ab50*/  UIADD3 UR4, UR42, 0x28400, URZ ;  /* 0x000284002a047890 */ /* 0x000fc8000fffe03f */
[----:B------:R-:W-:-:S06]  /*ab60*/  ULOP3.LUT UP0, URZ, UR4, 0x3ff, URZ, 0xc0, !UPT ;  /* 0x000003ff043f7892 */ /* 0x000fcc000f80c03f */
[----:B------:R-:W-:-:S13]  /*ab70*/  PLOP3.LUT P0, PT, PT, PT, UP0, 0x80, 0x0 ;  /* 0x000000000000781c */ /* 0x000fda0003f0f008 */
[----:B------:R-:W-:Y:S05]  /*ab80*/  @!P0 BRA `(.L_x_42) ;  /* 0x0000000000408947 */ /* 0x000fea0003800000 */
[----:B------:R-:W-:Y:S01]  /*ab90*/  MOV R2, 0x0 ;  /* 0x0000000000027802 */ /* 0x000fe20000000f00 */
[----:B------:R-:W-:Y:S01]  /*aba0*/  ULDC.64 UR4, c[0x4][0xc0] ;  /* 0x0100300000047ab9 */ /* 0x000fe20000000a00 */
[----:B------:R-:W-:Y:S01]  /*abb0*/  ULDC.64 UR6, c[0x4][0xc8] ;  /* 0x0100320000067ab9 */ /* 0x000fe20000000a00 */
[----:B------:R-:W-:Y:S02]  /*abc0*/  IMAD.U32 R4, RZ, RZ, UR4 ;  /* 0x00000004ff047e24 */ /* 0x000fe4000f8e00ff */
[----:B------:R-:W-:Y:S01]  /*abd0*/  IMAD.U32 R5, RZ, RZ, UR5 ;  /* 0x00000005ff057e24 */ /* 0x000fe2000f8e00ff */
[----:B------:R-:W0:Y:S01]  /*abe0*/  LDC.64 R2, c[0x4][R2] ;  /* 0x0100000002027b82 */ /* 0x000e220000000a00 */
[----:B------:R-:W-:Y:S01]  /*abf0*/  ULDC.64 UR4, c[0x4][0x8] ;  /* 0x0100020000047ab9 */ /* 0x000fe20000000a00 */
[----:B------:R-:W-:Y:S02]  /*ac00*/  IMAD.U32 R6, RZ, RZ, UR6 ;  /* 0x00000006ff067e24 */ /* 0x000fe4000f8e00ff */
[----:B------:R-:W-:-:S02]  /*ac10*/  IMAD.U32 R7, RZ, RZ, UR7 ;  /* 0x00000007ff077e24 */ /* 0x000fc4000f8e00ff */
[----:B------:R-:W-:Y:S02]  /*ac20*/  IMAD.U32 R10, RZ, RZ, UR4 ;  /* 0x00000004ff0a7e24 */ /* 0x000fe4000f8e00ff */
[----:B------:R-:W-:Y:S02]  /*ac30*/  IMAD.U32 R11, RZ, RZ, UR5 ;  /* 0x00000005ff0b7e24 */ /* 0x000fe4000f8e00ff */
[----:B------:R-:W-:Y:S02]  /*ac40*/  IMAD.MOV.U32 R8, RZ, RZ, 0x70 ;  /* 0x00000070ff087424 */ /* 0x000fe400078e00ff */
[----:B------:R-:W-:Y:S02]  /*ac50*/  IMAD.MOV.U32 R12, RZ, RZ, 0x1 ;  /* 0x00000001ff0c7424 */ /* 0x000fe400078e00ff */
[----:B------:R-:W-:-:S07]  /*ac60*/  IMAD.MOV.U32 R13, RZ, RZ, RZ ;  /* 0x000000ffff0d7224 */ /* 0x000fce00078e00ff */
[----:B------:R-:W-:-:S07]  /*ac70*/  LEPC R20, `(.L_x_42) ;  /* 0x000000001014794e */ /* 0x000fce0000000000 */
[----:B0----5:R-:W-:Y:S05]  /*ac80*/  CALL.ABS.NOINC R2 ;  /* 0x0000000002007343 */ /* 0x021fea0003c00000 */
.L_x_42:
[----:B------:R-:W-:-:S06]  /*ac90*/  UIADD3 UR4, UR42, 0x10400, URZ ;  /* 0x000104002a047890 */ /* 0x000fcc000fffe03f */
[----:B------:R-:W-:-:S05]  /*aca0*/  IMAD.U32 R17, RZ, RZ, UR4 ;  /* 0x00000004ff117e24 */ /* 0x000fca000f8e00ff */
[----:B------:R-:W-:-:S13]  /*acb0*/  LOP3.LUT P0, RZ, R17, 0x3ff, RZ, 0xc0, !PT ;  /* 0x000003ff11ff7812 */ /* 0x000fda000780c0ff */
        /* <DEDUP_REMOVED lines=17> */
.L_x_43:
        /* <DEDUP_REMOVED lines=20> */
.L_x_44:
        /* <DEDUP_REMOVED lines=18> */
.L_x_45:
[----:B------:R-:W0:Y:S01]  /*b030*/  LDC.64 R2, c[0x0][0x9f8] ;  /* 0x00027e00ff027b82 */ /* 0x000e220000000a00 */
[----:B------:R-:W-:-:S07]  /*b040*/  IMAD.MOV.U32 R36, RZ, RZ, R24 ;  /* 0x000000ffff247224 */ /* 0x000fce00078e0018 */
[----:B------:R-:W1:Y:S01]  /*b050*/  LDC R8, c[0x0][0x430] ;  /* 0x00010c00ff087b82 */ /* 0x000e620000000800 */
[C---:B------:R-:W-:Y:S01]  /*b060*/  IMAD.SHL.U32 R32, R19.reuse, 0x10, RZ ;  /* 0x0000001013207824 */ /* 0x040fe200078e00ff */
[----:B------:R-:W-:Y:S01]  /*b070*/  LOP3.LUT R20, R19, 0x7f, RZ, 0xc0, !PT ;  /* 0x0000007f13147812 */ /* 0x000fe200078ec0ff */
[----:B------:R-:W-:Y:S01]  /*b080*/  IMAD.U32 R10, RZ, RZ, UR48 ;  /* 0x00000030ff0a7e24 */ /* 0x000fe2000f8e00ff */
[----:B------:R-:W-:-:S04]  /*b090*/  LOP3.LUT R23, R23, 0xfffffff7, RZ, 0xc0, !PT ;  /* 0xfffffff717177812 */ /* 0x000fc800078ec0ff */
[----:B------:R-:W2:Y:S01]  /*b0a0*/  LDC R21, c[0x0][0x2f4] ;  /* 0x0000bd00ff157b82 */ /* 0x000ea20000000800 */
[----:B0-----:R-:W-:-:S04]  /*b0b0*/  ISETP.NE.U32.AND P0, PT, R2, RZ, PT ;  /* 0x000000ff0200720c */ /* 0x001fc80003f05070 */
[----:B------:R-:W-:-:S13]  /*b0c0*/  ISETP.NE.AND.EX P0, PT, R3, RZ, PT, P0 ;  /* 0x000000ff0300720c */ /* 0x000fda0003f05300 */
[----:B------:R-:W0:Y:S02]  /*b0d0*/  @P0 LDC.64 R2, c[0x0][0x9f8] ;  /* 0x00027e00ff020b82 */ /* 0x000e240000000a00 */
[----:B0-----:R-:W-:-:S05]  /*b0e0*/  @P0 IMAD.WIDE R2, R24, 0x4, R2 ;  /* 0x0000000418020825 */ /* 0x001fca00078e0202 */
[----:B------:R0:W3:Y:S01]  /*b0f0*/  @P0 LDG.E R36, desc[UR46][R2.64] ;  /* 0x0000002e02240981 */ /* 0x0000e2000c1e1900 */
[----:B-1----:R-:W-:Y:S02]  /*b100*/  ISETP.NE.AND P1, PT, R8, 0x1, PT ;  /* 0x000000010800780c */ /* 0x002fe40003f25270 */
[----:B------:R-:W-:Y:S02]  /*b110*/  LOP3.LUT R32, R32, 0x70, RZ, 0xc0, !PT ;  /* 0x0000007020207812 */ /* 0x000fe400078ec0ff */
[----:B------:R-:W-:Y:S02]  /*b120*/  LEA R10, R10, 0xffffff80, 0x7 ;  /* 0xffffff800a0a7811 */ /* 0x000fe400078e38ff */
[----:B------:R-:W-:-:S04]  /*b130*/  SHF.R.U32.HI R18, RZ, 0x3, R20 ;  /* 0x00000003ff127819 */ /* 0x000fc80000011614 */
[----:B------:R-:W-:-:S03]  /*b140*/  IADD3 R5, R32, R18, R10 ;  /* 0x0000001220057210 */ /* 0x000fc60007ffe00a */
[----:B------:R-:W1:Y:S01]  /*b150*/  @P1 LDC R0, c[0x0][0x434] ;  /* 0x00010d00ff001b82 */ /* 0x000e620000000800 */
[C---:B------:R-:W-:Y:S01]  /*b160*/  ISETP.GE.AND P0, PT, R5.reuse, UR38, PT ;  /* 0x0000002605007c0c */ /* 0x040fe2000bf06270 */
[----:B-----5:R-:W-:Y:S01]  /*b170*/  IMAD.IADD R11, R5, 0x1, R16 ;  /* 0x00000001050b7824 */ /* 0x020fe200078e0210 */
[----:B------:R-:W-:-:S03]  /*b180*/  @P1 LOP3.LUT R23, R23, 0x8, RZ, 0xfc, !PT ;  /* 0x0000000817171812 */ /* 0x000fc600078efcff */
[----:B------:R-:W-:Y:S02]  /*b190*/  IMAD.MOV.U32 R9, RZ, RZ, R11 ;  /* 0x000000ffff097224 */ /* 0x000fe400078e000b */
[----:B0-----:R-:W0:Y:S08]  /*b1a0*/  @P1 LDC R3, c[0x0][0x438] ;  /* 0x00010e00ff031b82 */ /* 0x001e300000000800 */
[----:B------:R-:W4:Y:S08]  /*b1b0*/  @!P0 LDC.64 R6, c[0x0][0x428] ;  /* 0x00010a00ff068b82 */ /* 0x000f300000000a00 */
[----:B------:R-:W2:Y:S01]  /*b1c0*/  @!P0 LDC.64 R4, c[0x0][0x418] ;  /* 0x00010600ff048b82 */ /* 0x000ea20000000a00 */
[----:B-1----:R-:W-:-:S05]  /*b1d0*/  @P1 IMAD.HI.U32 R0, R11, R0, RZ ;  /* 0x000000000b001227 */ /* 0x002fca00078e00ff */
[----:B0-----:R-:W-:-:S04]  /*b1e0*/  @P1 SHF.R.U32.HI R9, RZ, R3, R0 ;  /* 0x00000003ff091219 */ /* 0x001fc80000011600 */
[--C-:B------:R-:W-:Y:S01]  /*b1f0*/  @!P0 SHF.R.S32.HI R3, RZ, 0x1f, R9.reuse ;  /* 0x0000001fff038819 */ /* 0x100fe20000011409 */
[----:B------:R-:W-:Y:S01]  /*b200*/  @!P0 IMAD.MOV.U32 R2, RZ, RZ, R9 ;  /* 0x000000ffff028224 */ /* 0x000fe200078e0009 */
[----:B------:R-:W-:Y:S01]  /*b210*/  UMOV UR4, 0xffffffff ;  /* 0xffffffff00047882 */ /* 0x000fe20000000000 */
[----:B------:R-:W-:Y:S01]  /*b220*/  IMAD.MOV.U32 R35, RZ, RZ, 0x20 ;  /* 0x00000020ff237424 */ /* 0x000fe200078e00ff */
[----:B---3--:R-:W-:Y:S01]  /*b230*/  SHF.R.S32.HI R12, RZ, 0x1f, R36 ;  /* 0x0000001fff0c7819 */ /* 0x008fe20000011424 */
[----:B----4-:R-:W-:-:S04]  /*b240*/  @!P0 IMAD.WIDE.U32 R2, R36, R6, R2 ;  /* 0x0000000624028225 */ /* 0x010fc800078e0002 */
[----:B------:R-:W-:Y:S01]  /*b250*/  @!P0 IMAD R0, R12, R6, RZ ;  /* 0x000000060c008224 */ /* 0x000fe200078e02ff */
[----:B--2---:R-:W-:Y:S01]  /*b260*/  @!P0 LEA R4, P1, R2, R4, 0x2 ;  /* 0x0000000402048211 */ /* 0x004fe200078210ff */
[----:B------:R-:W-:Y:S02]  /*b270*/  STL [R1+0x4], R12 ;  /* 0x0000040c01007387 */ /* 0x000fe40000100800 */
[----:B------:R-:W-:-:S04]  /*b280*/  @!P0 IMAD R7, R36, R7, R0 ;  /* 0x0000000724078224 */ /* 0x000fc800078e0200 */
[----:B------:R-:W-:-:S05]  /*b290*/  @!P0 IMAD.IADD R0, R3, 0x1, R7 ;  /* 0x0000000103008824 */ /* 0x000fca00078e0207 */
[----:B------:R-:W-:Y:S01]  /*b2a0*/  @!P0 LEA.HI.X R5, R2, R5, R0, 0x2, P1 ;  /* 0x0000000502058211 */ /* 0x000fe200008f1400 */
[----:B------:R-:W-:Y:S02]  /*b2b0*/  IMAD.MOV.U32 R0, RZ, RZ, RZ ;  /* 0x000000ffff007224 */ /* 0x000fe400078e00ff */
[----:B------:R-:W-:-:S04]  /*b2c0*/  IMAD.MOV R2, RZ, RZ, -R9 ;  /* 0x000000ffff027224 */ /* 0x000fc800078e0a09 */
[----:B------:R0:W5:Y:S01]  /*b2d0*/  @!P0 LDG.E R0, desc[UR46][R4.64] ;  /* 0x0000002e04008981 */ /* 0x000162000c1e1900 */
[----:B------:R-:W-:Y:S01]  /*b2e0*/  R2P PR, R19, 0x6 ;  /* 0x0000000613007804 */ /* 0x000fe20000000000 */
[----:B------:R-:W-:Y:S01]  /*b2f0*/  IMAD.MOV.U32 R7, RZ, RZ, 0x40 ;  /* 0x00000040ff077424 */ /* 0x000fe200078e00ff */
[----:B------:R-:W-:-:S03]  /*b300*/  SHF.R.U32.HI R3, RZ, 0x5, R20 ;  /* 0x00000005ff037819 */ /* 0x000fc60000011614 */
[----:B------:R-:W-:Y:S01]  /*b310*/  SEL R35, R35, 0xffffffe0, !P1 ;  /* 0xffffffe023237807 */ /* 0x000fe20004800000 */
[----:B0-----:R-:W-:Y:S01]  /*b320*/  IMAD R4, R8, R2, R11 ;  /* 0x0000000208047224 */ /* 0x001fe200078e020b */
[----:B------:R-:W-:Y:S01]  /*b330*/  SEL R5, R7, 0xffffffc0, !P2 ;  /* 0xffffffc007057807 */ /* 0x000fe20005000000 */
[----:B------:R-:W-:-:S04]  /*b340*/  IMAD.SHL.U32 R2, R19, 0x80, RZ ;  /* 0x0000008013027824 */ /* 0x000fc800078e00ff */
[----:B------:R0:W-:Y:S01]  /*b350*/  STL [R1], R5 ;  /* 0x0000000501007387 */ /* 0x0001e20000100800 */
[C---:B------:R-:W-:Y:S02]  /*b360*/  LOP3.LUT R8, R2.reuse, 0x400, RZ, 0xc0, !PT ;  /* 0x0000040002087812 */ /* 0x040fe400078ec0ff */
[----:B------:R-:W-:-:S03]  /*b370*/  LOP3.LUT R6, R2, 0x380, RZ, 0xc0, !PT ;  /* 0x0000038002067812 */ /* 0x000fc600078ec0ff */
[C---:B------:R-:W-:Y:S02]  /*b380*/  IMAD R8, R3.reuse, 0x800, R8 ;  /* 0x0000080003087824 */ /* 0x040fe400078e0208 */
[----:B------:R-:W-:Y:S01]  /*b390*/  IMAD R3, R3, 0x10, R6 ;  /* 0x0000001003037824 */ /* 0x000fe200078e0206 */
[----:B0-----:R-:W-:-:S04]  /*b3a0*/  LOP3.LUT R5, R6, 0x10, R19, 0xf8, !PT ;  /* 0x0000001006057812 */ /* 0x001fc800078ef813 */
[----:B------:R-:W-:Y:S01]  /*b3b0*/  LOP3.LUT R3, R3, R32, RZ, 0x3c, !PT ;  /* 0x0000002003037212 */ /* 0x000fe200078e3cff */
[----:B------:R-:W-:Y:S06]  /*b3c0*/  BRA.DIV UR4, `(.L_x_46) ;  /* 0x0000004204887947 */ /* 0x000fec000b800000 */
.L_x_98:
[----:B------:R-:W-:Y:S01]  /*b3d0*/  ULOP3.LUT UR4, UR36, 0x2, URZ, 0xfc, !UPT ;  /* 0x0000000224047892 */ /* 0x000fe2000f8efc3f */
[----:B------:R-:W-:Y:S01]  /*b3e0*/  LOP3.LUT R5, R5, R32, RZ, 0x3c, !PT ;  /* 0x0000002005057212 */ /* 0x000fe200078e3cff */
[----:B------:R-:W-:Y:S01]  /*b3f0*/  IMAD.U32 R34, RZ, RZ, UR40 ;  /* 0x00000028ff227e24 */ /* 0x000fe2000f8e00ff */
[----:B------:R-:W-:Y:S02]  /*b400*/  LOP3.LUT R6, R3, 0xc00, R2, 0xf8, !PT ;  /* 0x00000c0003067812 */ /* 0x000fe400078ef802 */
[----:B------:R-:W-:Y:S01]  /*b410*/  ISETP.GE.AND P2, PT, R32, R21, PT ;  /* 0x000000152000720c */ /* 0x000fe20003f46270 */
[----:B------:R-:W-:Y:S01]  /*b420*/  IMAD.U32 R2, RZ, RZ, UR4 ;  /* 0x00000004ff027e24 */ /* 0x000fe2000f8e00ff */
[----:B------:R-:W-:Y:S01]  /*b430*/  LOP3.LUT R23, R23, 0xfffffffb, RZ, 0xc0, !PT ;  /* 0xfffffffb17177812 */ /* 0x000fe200078ec0ff */
[----:B------:R-:W-:Y:S01]  /*b440*/  IMAD.IADD R3, R8, 0x1, R5 ;  /* 0x0000000108037824 */ /* 0x000fe200078e0205 */
[----:B------:R0:W-:Y:S01]  /*b450*/  STL [R1+0x8], R6 ;  /* 0x0000080601007387 */ /* 0x0001e20000100800 */
[----:B------:R-:W-:-:S02]  /*b460*/  LOP3.LUT R17, R32, 0x80, RZ, 0xfc, !PT ;  /* 0x0000008020117812 */ /* 0x000fc400078efcff */
[----:B------:R-:W-:Y:S01]  /*b470*/  ISETP.NE.AND P0, PT, R2, 0x3, PT ;  /* 0x000000030200780c */ /* 0x000fe20003f05270 */
[----:B------:R0:W-:Y:S01]  /*b480*/  STL [R1+0xc], R3 ;  /* 0x00000c0301007387 */ /* 0x0001e20000100800 */
[----:B------:R-:W-:Y:S02]  /*b490*/  LOP3.LUT R23, R23, 0xfffffffd, RZ, 0xc0, !PT ;  /* 0xfffffffd17177812 */ /* 0x000fe400078ec0ff */
[----:B------:R-:W-:Y:S02]  /*b4a0*/  ISETP.GE.AND P1, PT, R17, R21, PT ;  /* 0x000000151100720c */ /* 0x000fe40003f26270 */
[----:B------:R-:W-:Y:S02]  /*b4b0*/  @P2 LOP3.LUT R23, R23, 0x2, RZ, 0xfc, !PT ;  /* 0x0000000217172812 */ /* 0x000fe400078efcff */
[----:B------:R-:W-:Y:S02]  /*b4c0*/  SHF.R.U32.HI R5, RZ, 0x3, R19 ;  /* 0x00000003ff057819 */ /* 0x000fe40000011613 */
[----:B------:R-:W-:-:S03]  /*b4d0*/  SHF.R.S32.HI R34, RZ, 0x1f, R34 ;  /* 0x0000001fff227819 */ /* 0x000fc60000011422 */
[----:B------:R-:W-:-:S04]  /*b4e0*/  @P0 LOP3.LUT R23, R23, 0x4, RZ, 0xfc, !PT ;  /* 0x0000000417170812 */ /* 0x000fc800078efcff */
[----:B------:R-:W-:-:S04]  /*b4f0*/  LOP3.LUT R23, R23, 0xfffffffe, RZ, 0xc0, !PT ;  /* 0xfffffffe17177812 */ /* 0x000fc800078ec0ff */
[----:B------:R-:W-:Y:S01]  /*b500*/  @P1 LOP3.LUT R23, R23, 0x1, RZ, 0xfc, !PT ;  /* 0x0000000117171812 */ /* 0x000fe200078efcff */
[----:B0-----:R-:W-:Y:S06]  /*b510*/  @!P0 BRA `(.L_x_47) ;  /* 0x0000000000048947 */ /* 0x001fec0003800000 */
[----:B------:R-:W-:Y:S01]  /*b520*/  BPT.TRAP 0x1 ;  /* 0x000000040000795c */ /* 0x000fe20000300000 */
.L_x_47:
[----:B------:R-:W-:Y:S01]  /*b530*/  IMAD.MOV.U32 R19, RZ, RZ, 0x1 ;  /* 0x00000001ff137424 */ /* 0x000fe200078e00ff */
[----:B------:R-:W-:-:S04]  /*b540*/  SHF.R.S32.HI R8, RZ, 0x1f, R4 ;  /* 0x0000001fff087819 */ /* 0x000fc80000011404 */
[----:B------:R-:W-:-:S04]  /*b550*/  SHF.L.U32 R19, R19, 0x1f, RZ ;  /* 0x0000001f13137819 */ /* 0x000fc800000006ff */
[----:B------:R-:W0:Y:S02]  /*b560*/  SYNCS.PHASECHK.TRANS64.TRYWAIT P0, [UR42+0x38880], R19 ;  /* 0x03888013ff0075a7 */ /* 0x000e24000800016a */
[----:B0-----:R-:W-:Y:S05]  /*b570*/  @!P0 BRA `(.L_x_48) ;  /* 0x00000040003c8947 */ /* 0x001fea0003800000 */
.L_x_99:
[----:B------:R-:W-:Y:S01]  /*b580*/  ULDC.64 UR4, c[0x0][0x328] ;  /* 0x0000ca0000047ab9 */ /* 0x000fe20000000a00 */
[----:B-----5:R-:W-:Y:S01]  /*b590*/  SHF.R.S32.HI R9, RZ, 0x1f, R0 ;  /* 0x0000001fff097819 */ /* 0x020fe20000011400 */
[----:B------:R-:W-:Y:S01]  /*b5a0*/  IMAD R3, R8, UR4, RZ ;  /* 0x0000000408037c24 */ /* 0x000fe2000f8e02ff */
[----:B------:R-:W-:Y:S01]  /*b5b0*/  R2UR UR6, R34 ;  /* 0x00000000220672ca */ /* 0x000fe200000e0000 */
[----:B------:R-:W-:Y:S01]  /*b5c0*/  IMAD.SHL.U32 R37, R20, 0x10, RZ ;  /* 0x0000001014257824 */ /* 0x000fe200078e00ff */
[----:B------:R-:W-:Y:S01]  /*b5d0*/  LOP3.LUT R23, R23, 0xffffff7f, RZ, 0xc0, !PT ;  /* 0xffffff7f17177812 */ /* 0x000fe200078ec0ff */
[C---:B------:R-:W-:Y:S02]  /*b5e0*/  IMAD R7, R4.reuse, UR5, R3 ;  /* 0x0000000504077c24 */ /* 0x040fe4000f8e0203 */
[----:B0-----:R-:W-:Y:S01]  /*b5f0*/  IMAD.WIDE.U32 R2, R4, UR4, RZ ;  /* 0x0000000404027c25 */ /* 0x001fe2000f8e00ff */
[----:B------:R-:W-:-:S03]  /*b600*/  ULDC.64 UR4, c[0x0][0x338] ;  /* 0x0000ce0000047ab9 */ /* 0x000fc60000000a00 */
[----:B------:R-:W-:Y:S02]  /*b610*/  IMAD.IADD R3, R3, 0x1, R7 ;  /* 0x0000000103037824 */ /* 0x000fe400078e0207 */
[----:B------:R-:W-:Y:S02]  /*b620*/  IMAD R7, R9, UR4, RZ ;  /* 0x0000000409077c24 */ /* 0x000fe4000f8e02ff */
[----:B------:R-:W-:-:S04]  /*b630*/  IMAD.WIDE.U32 R2, R0, UR4, R2 ;  /* 0x0000000400027c25 */ /* 0x000fc8000f8e0002 */
[----:B------:R-:W-:Y:S01]  /*b640*/  IMAD R7, R0, UR5, R7 ;  /* 0x0000000500077c24 */ /* 0x000fe2000f8e0207 */
[----:B------:R-:W-:-:S03]  /*b650*/  ULDC.64 UR4, c[0x0][0x330] ;  /* 0x0000cc0000047ab9 */ /* 0x000fc60000000a00 */
[----:B------:R-:W-:Y:S02]  /*b660*/  IMAD.IADD R3, R3, 0x1, R7 ;  /* 0x0000000103037824 */ /* 0x000fe400078e0207 */
[----:B------:R-:W-:Y:S01]  /*b670*/  IMAD.U32 R7, RZ, RZ, UR4 ;  /* 0x00000004ff077e24 */ /* 0x000fe2000f8e00ff */
[----:B------:R-:W-:-:S03]  /*b680*/  UIMAD UR4, UR6, UR4, URZ ;  /* 0x00000004060472a4 */ /* 0x000fc6000f8e023f */
[----:B------:R-:W-:Y:S01]  /*b690*/  IMAD.WIDE.U32 R2, R7, UR40, R2 ;  /* 0x0000002807027c25 */ /* 0x000fe2000f8e0002 */
[----:B------:R-:W-:Y:S01]  /*b6a0*/  ULDC.64 UR6, c[0x0][0x318] ;  /* 0x0000c60000067ab9 */ /* 0x000fe20000000a00 */
[----:B------:R-:W-:Y:S02]  /*b6b0*/  UIMAD UR4, UR40, UR5, UR4 ;  /* 0x00000005280472a4 */ /* 0x000fe4000f8e0204 */
[----:B------:R-:W-:Y:S01]  /*b6c0*/  IMAD.U32 R7, RZ, RZ, UR7 ;  /* 0x00000007ff077e24 */ /* 0x000fe2000f8e00ff */
[----:B------:R-:W-:Y:S01]  /*b6d0*/  IADD3 R6, P0, R2, UR6, RZ ;  /* 0x0000000602067c10 */ /* 0x000fe2000ff1e0ff */
[----:B------:R-:W-:-:S03]  /*b6e0*/  IMAD.SHL.U32 R2, R5, 0x10, RZ ;  /* 0x0000001005027824 */ /* 0x000fc600078e00ff */
[----:B------:R-:W-:Y:S01]  /*b6f0*/  IADD3.X R7, R7, UR4, R3, P0, !PT ;  /* 0x0000000407077c10 */ /* 0x000fe200087fe403 */
[----:B------:R-:W-:Y:S01]  /*b700*/  IMAD.SHL.U32 R3, R5, 0x80, RZ ;  /* 0x0000008005037824 */ /* 0x000fe200078e00ff */
[----:B------:R-:W-:Y:S01]  /*b710*/  IADD3 R5, -R18, UR38, -R10 ;  /* 0x0000002612057c10 */ /* 0x000fe2000fffe90a */
[----:B------:R-:W-:-:S03]  /*b720*/  UMOV UR4, 0xffffffff ;  /* 0xffffffff00047882 */ /* 0x000fc60000000000 */
[----:B------:R-:W-:Y:S02]  /*b730*/  ISETP.GE.AND P0, PT, R5, 0x1, PT ;  /* 0x000000010500780c */ /* 0x000fe40003f06270 */
[----:B------:R-:W-:-:S04]  /*b740*/  LOP3.LUT R3, R32, 0x380, R3, 0xf8, !PT ;  /* 0x0000038020037812 */ /* 0x000fc800078ef803 */
[----:B------:R-:W-:-:S04]  /*b750*/  LOP3.LUT R2, R3, 0x70, R2, 0x78, !PT ;  /* 0x0000007003027812 */ /* 0x000fc800078e7802 */
[----:B------:R-:W-:-:S03]  /*b760*/  LOP3.LUT R37, R2, 0x400, R37, 0xf8, !PT ;  /* 0x0000040002257812 */ /* 0x000fc600078ef825 */
[----:B------:R-:W-:Y:S01]  /*b770*/  @P0 LOP3.LUT R23, R23, 0x80, RZ, 0xfc, !PT ;  /* 0x0000008017170812 */ /* 0x000fe200078efcff */
[----:B------:R-:W-:Y:S06]  /*b780*/  BRA.DIV UR4, `(.L_x_49) ;  /* 0x0000003e04d07947 */ /* 0x000fec000b800000 */
[----:B------:R-:W0:Y:S01]  /*b790*/  SHFL.IDX PT, R14, R6, RZ, 0x181f ;  /* 0x00181fff060e7589 */ /* 0x000e2200000e0000 */
[----:B------:R-:W1:Y:S01]  /*b7a0*/  LDC R11, c[0x0][0x2f4] ;  /* 0x0000bd00ff0b7b82 */ /* 0x000e620000000800 */
[----:B------:R-:W-:Y:S01]  /*b7b0*/  VIADD R22, R37, UR42 ;  /* 0x0000002a25167c36 */ /* 0x000fe20008000000 */
[----:B------:R-:W-:Y:S01]  /*b7c0*/  ISETP.GE.AND P3, PT, R5, 0x11, PT ;  /* 0x000000110500780c */ /* 0x000fe20003f66270 */
[----:B------:R-:W2:Y:S01]  /*b7d0*/  SHFL.IDX PT, R3, R7, RZ, 0x181f ;  /* 0x00181fff07037589 */ /* 0x000ea200000e0000 */
[----:B------:R-:W-:Y:S02]  /*b7e0*/  LOP3.LUT R23, R23, 0xffffffdf, RZ, 0xc0, !PT ;  /* 0xffffffdf17177812 */ /* 0x000fe400078ec0ff */
[C---:B------:R-:W-:Y:S01]  /*b7f0*/  ISETP.GE.AND P6, PT, R5.reuse, 0x71, PT ;  /* 0x000000710500780c */ /* 0x040fe20003fc6270 */
[----:B------:R-:W-:Y:S01]  /*b800*/  SHFL.IDX PT, R10, R7, 0x7, 0x181f ;  /* 0x00f81f00070a7f89 */ /* 0x000fe200000e0000 */
[C---:B------:R-:W-:Y:S02]  /*b810*/  ISETP.GE.AND P5, PT, R5.reuse, 0x31, PT ;  /* 0x000000310500780c */ /* 0x040fe40003fa6270 */
[----:B------:R-:W-:-:S05]  /*b820*/  ISETP.GE.AND P4, PT, R5, 0x41, PT ;  /* 0x000000410500780c */ /* 0x000fca0003f86270 */
[----:B------:R-:W-:Y:S02]  /*b830*/  @P3 LOP3.LUT R23, R23, 0x20, RZ, 0xfc, !PT ;  /* 0x0000002017173812 */ /* 0x000fe400078efcff */
[----:B------:R-:W-:Y:S02]  /*b840*/  ISETP.GE.AND P3, PT, R5, 0x51, PT ;  /* 0x000000510500780c */ /* 0x000fe40003f66270 */
[----:B------:R-:W-:Y:S02]  /*b850*/  LOP3.LUT R23, R23, 0xffffffef, RZ, 0xc0, !PT ;  /* 0xffffffef17177812 */ /* 0x000fe400078ec0ff */
[C---:B0-----:R-:W-:Y:S02]  /*b860*/  IADD3 R2, P0, R32.reuse, R14, RZ ;  /* 0x0000000e20027210 */ /* 0x041fe40007f1e0ff */
[----:B-1----:R-:W-:Y:S01]  /*b870*/  ISETP.GE.AND P1, PT, R32, R11, PT ;  /* 0x0000000b2000720c */ /* 0x002fe20003f26270 */
[----:B------:R-:W0:Y:S02]  /*b880*/  SHFL.IDX PT, R14, R6, 0x1, 0x181f ;  /* 0x00381f00060e7f89 */ /* 0x000e2400000e0000 */
[----:B--2---:R-:W-:Y:S01]  /*b890*/  IMAD.X R3, RZ, RZ, R3, P0 ;  /* 0x000000ffff037224 */ /* 0x004fe200000e0603 */
[----:B------:R-:W-:-:S13]  /*b8a0*/  ISETP.LT.OR P0, PT, R5, 0x1, P1 ;  /* 0x000000010500780c */ /* 0x000fda0000f01670 */
[----:B------:R-:W-:Y:S01]  /*b8b0*/  LDGSTS.E.BYPASS.LTC128B.128 [R22+0x10400], desc[UR46][R2.64], !P0 ;  /* 0x1040000002167fae */ /* 0x000fe2000c101d6e */
[----:B------:R-:W-:-:S04]  /*b8c0*/  ISETP.GE.AND P0, PT, R17, R11, PT ;  /* 0x0000000b1100720c */ /* 0x000fc80003f06270 */
[----:B------:R-:W-:-:S13]  /*b8d0*/  ISETP.LT.OR P2, PT, R5, 0x1, P0 ;  /* 0x000000010500780c */ /* 0x000fda0000741670 */
[----:B------:R1:W-:Y:S04]  /*b8e0*/  LDGSTS.E.BYPASS.LTC128B.128 [R22+0x14400], desc[UR46][R2.64+0x80], !P2 ;  /* 0x1440008002167fae */ /* 0x0003e8000d101d6e */
[----:B-1----:R-:W1:Y:S01]  /*b8f0*/  SHFL.IDX PT, R3, R7, 0x1, 0x181f ;  /* 0x00381f0007037f89 */ /* 0x002e6200000e0000 */
[----:B0-----:R-:W-:-:S03]  /*b900*/  IADD3 R2, P2, R32, R14, RZ ;  /* 0x0000000e20027210 */ /* 0x001fc60007f5e0ff */
[----:B------:R-:W0:Y:S02]  /*b910*/  SHFL.IDX PT, R14, R6, 0x2, 0x181f ;  /* 0x00581f00060e7f89 */ /* 0x000e2400000e0000 */
[----:B-1----:R-:W-:Y:S01]  /*b920*/  IMAD.X R3, RZ, RZ, R3, P2 ;  /* 0x000000ffff037224 */ /* 0x002fe200010e0603 */
[----:B------:R-:W-:-:S13]  /*b930*/  ISETP.LT.OR P2, PT, R5, 0x11, P1 ;  /* 0x000000110500780c */ /* 0x000fda0000f41670 */
[----:B------:R-:W-:Y:S01]  /*b940*/  LDGSTS.E.BYPASS.LTC128B.128 [R22+0x10c00], desc[UR46][R2.64], !P2 ;  /* 0x10c0000002167fae */ /* 0x000fe2000d101d6e */
        /* <DEDUP_REMOVED lines=36> */
[----:B------:R0:W2:Y:S02]  /*bb90*/  SHFL.IDX PT, R14, R6, 0x7, 0x181f ;  /* 0x00f81f00060e7f89 */ /* 0x0000a400000e0000 */
[----:B-1----:R-:W-:Y:S01]  /*bba0*/  IMAD.X R3, RZ, RZ, R3, P2 ;  /* 0x000000ffff037224 */ /* 0x002fe200010e0603 */
[----:B------:R-:W-:-:S13]  /*bbb0*/  ISETP.LT.OR P2, PT, R5, 0x61, P1 ;  /* 0x000000610500780c */ /* 0x000fda0000f41670 */
[----:B------:R0:W-:Y:S01]  /*bbc0*/  LDGSTS.E.BYPASS.LTC128B.128 [R22+0x13400], desc[UR46][R2.64], !P2 ;  /* 0x1340000002167fae */ /* 0x0001e2000d101d6e */
[----:B------:R-:W-:-:S13]  /*bbd0*/  ISETP.LT.OR P2, PT, R5, 0x61, P0 ;  /* 0x000000610500780c */ /* 0x000fda0000741670 */
[----:B------:R0:W-:Y:S01]  /*bbe0*/  LDGSTS.E.BYPASS.LTC128B.128 [R22+0x17400], desc[UR46][R2.64+0x80], !P2 ;  /* 0x1740008002167fae */ /* 0x0001e2000d101d6e */
[----:B------:R-:W-:-:S13]  /*bbf0*/  ISETP.GE.AND P2, PT, R5, 0x21, PT ;  /* 0x000000210500780c */ /* 0x000fda0003f46270 */
[----:B------:R-:W-:Y:S02]  /*bc00*/  @P2 LOP3.LUT R23, R23, 0x10, RZ, 0xfc, !PT ;  /* 0x0000001017172812 */ /* 0x000fe400078efcff */
[----:B------:R-:W-:Y:S02]  /*bc10*/  ISETP.GE.AND P2, PT, R5, 0x61, PT ;  /* 0x000000610500780c */ /* 0x000fe40003f46270 */
[----:B------:R-:W-:-:S04]  /*bc20*/  LOP3.LUT R23, R23, 0xffffffbf, RZ, 0xc0, !PT ;  /* 0xffffffbf17177812 */ /* 0x000fc800078ec0ff */
[----:B0-2---:R-:W-:-:S07]  /*bc30*/  @P6 LOP3.LUT R23, R23, 0x40, RZ, 0xfc, !PT ;  /* 0x0000004017176812 */ /* 0x005fce00078efcff */
.L_x_117:
[C---:B------:R-:W-:Y:S02]  /*bc40*/  ISETP.LT.OR P1, PT, R5.reuse, 0x71, P1 ;  /* 0x000000710500780c */ /* 0x040fe40000f21670 */
[----:B------:R-:W-:Y:S02]  /*bc50*/  ISETP.LT.OR P0, PT, R5, 0x71, P0 ;  /* 0x000000710500780c */ /* 0x000fe40000701670 */
[----:B------:R-:W-:-:S05]  /*bc60*/  IADD3 R2, P6, R32, R14, RZ ;  /* 0x0000000e20027210 */ /* 0x000fca0007fde0ff */
[----:B------:R-:W-:-:S05]  /*bc70*/  IMAD.X R3, RZ, RZ, R10, P6 ;  /* 0x000000ffff037224 */ /* 0x000fca00030e060a */
[----:B------:R-:W-:Y:S01]  /*bc80*/  @!PT LDS RZ, [RZ] ;  /* 0x00000000fffff984 */ /* 0x000fe20000000800 */
[----:B------:R-:W-:Y:S01]  /*bc90*/  @!PT LDS RZ, [RZ] ;  /* 0x00000000fffff984 */ /* 0x000fe20000000800 */
[----:B------:R-:W-:Y:S01]  /*bca0*/  @!PT LDS RZ, [RZ] ;  /* 0x00000000fffff984 */ /* 0x000fe20000000800 */
[----:B------:R0:W-:Y:S04]  /*bcb0*/  LDGSTS.E.BYPASS.LTC128B.128 [R22+0x13c00], desc[UR46][R2.64], !P1 ;  /* 0x13c0000002167fae */ /* 0x0001e8000c901d6e */
[----:B------:R0:W-:Y:S01]  /*bcc0*/  LDGSTS.E.BYPASS.LTC128B.128 [R22+0x17c00], desc[UR46][R2.64+0x80], !P0 ;  /* 0x17c0008002167fae */ /* 0x0001e2000c101d6e */
[----:B------:R-:W-:Y:S01]  /*bcd0*/  NOP ;  /* 0x0000000000007918 */ /* 0x000fe20000000000 */
[----:B------:R-:W-:Y:S02]  /*bce0*/  SYNCS.ARRIVE.TRANS64.RED.A0T1 RZ, [UR42+0x38870], RZ ;  /* 0x038870ffffff79a7 */ /* 0x000fe4000820042a */
[----:B------:R-:W-:Y:S01]  /*bcf0*/  ARRIVES.LDGSTSBAR.64.TRANSCNT [UR42+0x38870] ;  /* 0x03887000ff0079b0 */ /* 0x000fe20008000aaa */
[----:B------:R-:W-:Y:S01]  /*bd00*/  NOP ;  /* 0x0000000000007918 */ /* 0x000fe20000000000 */
[----:B------:R-:W-:-:S06]  /*bd10*/  ULOP3.LUT UR4, UR36, 0x2, URZ, 0xfc, !UPT ;  /* 0x0000000224047892 */ /* 0x000fcc000f8efc3f */
[----:B------:R-:W-:-:S05]  /*bd20*/  IMAD.U32 R6, RZ, RZ, UR4 ;  /* 0x00000004ff067e24 */ /* 0x000fca000f8e00ff */
[----:B------:R-:W-:-:S13]  /*bd30*/  ISETP.NE.AND P6, PT, R6, 0x3, PT ;  /* 0x000000030600780c */ /* 0x000fda0003fc5270 */
[----:B0-----:R-:W-:Y:S05]  /*bd40*/  @!P6 BRA `(.L_x_50) ;  /* 0x000000000004e947 */ /* 0x001fea0003800000 */
[----:B------:R-:W-:Y:S01]  /*bd50*/  BPT.TRAP 0x1 ;  /* 0x000000040000795c */ /* 0x000fe20000300000 */
.L_x_50:
[----:B------:R-:W-:Y:S01]  /*bd60*/  SYNCS.ARRIVE.TRANS64.A1T0 RZ, [UR42+0x38870], RZ ;  /* 0x038870ffffff79a7 */ /* 0x000fe2000810002a */
[----:B------:R-:W-:Y:S05]  /*bd70*/  @!P6 BRA `(.L_x_51) ;  /* 0x000000000004e947 */ /* 0x000fea0003800000 */
[----:B------:R-:W-:Y:S01]  /*bd80*/  BPT.TRAP 0x1 ;  /* 0x000000040000795c */ /* 0x000fe20000300000 */
.L_x_51:
[----:B------:R-:W0:Y:S02]  /*bd90*/  SYNCS.PHASECHK.TRANS64.TRYWAIT P0, [UR42+0x38840], R19 ;  /* 0x03884013ff0075a7 */ /* 0x000e24000800016a */
[----:B0-----:R-:W-:Y:S05]  /*bda0*/  @!P0 BRA `(.L_x_52) ;  /* 0x0000004000f48947 */ /* 0x001fea0003800000 */
.L_x_118:
[----:B------:R-:W-:Y:S01]  /*bdb0*/  ULDC.64 UR4, c[0x0][0x300] ;  /* 0x0000c00000047ab9 */ /* 0x000fe20000000a00 */
[----:B------:R-:W-:Y:S01]  /*bdc0*/  R2UR UR6, R34 ;  /* 0x00000000220672ca */ /* 0x000fe200000e0000 */
[----:B------:R-:W-:Y:S01]  /*bdd0*/  IMAD R3, R8, UR4, RZ ;  /* 0x0000000408037c24 */ /* 0x000fe2000f8e02ff */
[----:B------:R-:W1:Y:S03]  /*bde0*/  LDC R10, c[0x0][0x2f4] ;  /* 0x0000bd00ff0a7b82 */ /* 0x000e660000000800 */
[C---:B------:R-:W-:Y:S02]  /*bdf0*/  IMAD R5, R4.reuse, UR5, R3 ;  /* 0x0000000504057c24 */ /* 0x040fe4000f8e0203 */
[----:B0-----:R-:W-:Y:S01]  /*be00*/  IMAD.WIDE.U32 R2, R4, UR4, RZ ;  /* 0x0000000404027c25 */ /* 0x001fe2000f8e00ff */
[----:B------:R-:W-:-:S03]  /*be10*/  ULDC.64 UR4, c[0x0][0x310] ;  /* 0x0000c40000047ab9 */ /* 0x000fc60000000a00 */
[----:B------:R-:W-:Y:S02]  /*be20*/  IMAD.IADD R3, R3, 0x1, R5 ;  /* 0x0000000103037824 */ /* 0x000fe400078e0205 */
[----:B------:R-:W-:Y:S02]  /*be30*/  IMAD R9, R9, UR4, RZ ;  /* 0x0000000409097c24 */ /* 0x000fe4000f8e02ff */
[----:B------:R-:W-:-:S04]  /*be40*/  IMAD.WIDE.U32 R2, R0, UR4, R2 ;  /* 0x0000000400027c25 */ /* 0x000fc8000f8e0002 */
[----:B------:R-:W-:Y:S01]  /*be50*/  IMAD R9, R0, UR5, R9 ;  /* 0x0000000500097c24 */ /* 0x000fe2000f8e0209 */
[----:B------:R-:W-:Y:S02]  /*be60*/  ULDC.64 UR4, c[0x0][0x308] ;  /* 0x0000c20000047ab9 */ /* 0x000fe40000000a00 */
[----:B------:R-:W-:Y:S01]  /*be70*/  IMAD.U32 R5, RZ, RZ, UR4 ;  /* 0x00000004ff057e24 */ /* 0x000fe2000f8e00ff */
[----:B------:R-:W-:Y:S01]  /*be80*/  UIMAD UR4, UR6, UR4, URZ ;  /* 0x00000004060472a4 */ /* 0x000fe2000f8e023f */
[----:B------:R-:W-:Y:S02]  /*be90*/  IMAD.IADD R3, R3, 0x1, R9 ;  /* 0x0000000103037824 */ /* 0x000fe400078e0209 */
[----:B------:R-:W-:Y:S01]  /*bea0*/  ULDC.64 UR6, c[0x0][0x2e8] ;  /* 0x0000ba0000067ab9 */ /* 0x000fe20000000a00 */
[----:B------:R-:W-:Y:S02]  /*beb0*/  UIMAD UR4, UR40, UR5, UR4 ;  /* 0x00000005280472a4 */ /* 0x000fe4000f8e0204 */
[----:B------:R-:W-:Y:S01]  /*bec0*/  IMAD.WIDE.U32 R2, R5, UR40, R2 ;  /* 0x0000002805027c25 */ /* 0x000fe2000f8e0002 */
[----:B-1----:R-:W-:-:S03]  /*bed0*/  ISETP.GE.AND P1, PT, R17, R10, PT ;  /* 0x0000000a1100720c */ /* 0x002fc60003f26270 */
[----:B------:R-:W-:Y:S01]  /*bee0*/  IMAD.U32 R5, RZ, RZ, UR7 ;  /* 0x00000007ff057e24 */ /* 0x000fe2000f8e00ff */
[----:B------:R-:W-:-:S04]  /*bef0*/  IADD3 R0, P0, R2, UR6, RZ ;  /* 0x0000000602007c10 */ /* 0x000fc8000ff1e0ff */
[----:B------:R-:W-:Y:S01]  /*bf00*/  IADD3.X R4, R5, UR4, R3, P0, !PT ;  /* 0x0000000405047c10 */ /* 0x000fe200087fe403 */
[----:B------:R-:W-:-:S03]  /*bf10*/  UMOV UR4, 0xffffffff ;  /* 0xffffffff00047882 */ /* 0x000fc60000000000 */
[----:B------:R-:W-:Y:S05]  /*bf20*/  BRA.DIV UR4, `(.L_x_53) ;  /* 0x0000004204ac7947 */ /* 0x000fea000b800000 */
[----:B------:R-:W0:Y:S01]  /*bf30*/  SHFL.IDX PT, R14, R0, RZ, 0x181f ;  /* 0x00181fff000e7589 */ /* 0x000e2200000e0000 */
[----:B------:R-:W-:Y:S02]  /*bf40*/  P2R R5, PR, RZ, 0x10 ;  /* 0x00000010ff057803 */ /* 0x000fe40000000000 */
[C---:B------:R-:W-:Y:S01]  /*bf50*/  LOP3.LUT P4, RZ, R23.reuse, 0x80, RZ, 0xc0, !PT ;  /* 0x0000008017ff7812 */ /* 0x040fe2000788c0ff */
[----:B------:R-:W1:Y:S01]  /*bf60*/  SHFL.IDX PT, R2, R4, RZ, 0x181f ;  /* 0x00181fff04027589 */ /* 0x000e6200000e0000 */
[----:B------:R-:W-:Y:S02]  /*bf70*/  ISETP.GE.AND P6, PT, R32, R10, PT ;  /* 0x0000000a2000720c */ /* 0x000fe40003fc6270 */
[----:B------:R-:W-:Y:S02]  /*bf80*/  P2R R7, PR, RZ, 0x8 ;  /* 0x00000008ff077803 */ /* 0x000fe40000000000 */
[----:B------:R-:W-:Y:S02]  /*bf90*/  LOP3.LUT P3, RZ, R23, 0x20, RZ, 0xc0, !PT ;  /* 0x0000002017ff7812 */ /* 0x000fe4000786c0ff */
[----:B------:R-:W-:-:S02]  /*bfa0*/  P2R R6, PR, RZ, 0x4 ;  /* 0x00000004ff067803 */ /* 0x000fc40000000000 */
[----:B------:R-:W-:-:S03]  /*bfb0*/  LOP3.LUT P2, RZ, R23, 0x10, RZ, 0xc0, !PT ;  /* 0x0000001017ff7812 */ /* 0x000fc6000784c0ff */
[----:B0-----:R-:W-:-:S05]  /*bfc0*/  @P4 IADD3 R14, P0, R32, R14, RZ ;  /* 0x0000000e200e4210 */ /* 0x001fca0007f1e0ff */
[----:B-1----:R-:W-:Y:S02]  /*bfd0*/  @P4 IMAD.X R3, RZ, RZ, R2, P0 ;  /* 0x000000ffff034224 */ /* 0x002fe400000e0602 */
[----:B------:R-:W-:Y:S02]  /*bfe0*/  @P4 IMAD.MOV.U32 R2, RZ, RZ, R14 ;  /* 0x000000ffff024224 */ /* 0x000fe400078e000e */
[----:B------:R-:W0:Y:S04]  /*bff0*/  SHFL.IDX PT, R14, R0, 0x1, 0x181f ;  /* 0x00381f00000e7f89 */ /* 0x000e2800000e0000 */
[----:B------:R-:W-:Y:S04]  /*c000*/  @P4 LDGSTS.E.BYPASS.LTC128B.128 [R22+0x28400], desc[UR46][R2.64], !P6 ;  /* 0x2840000002164fae */ /* 0x000fe8000f101d6e */
[----:B------:R1:W-:Y:S01]  /*c010*/  @P4 LDGSTS.E.BYPASS.LTC128B.128 [R22+0x2c400], desc[UR46][R2.64+0x80], !P1 ;  /* 0x2c40008002164fae */ /* 0x0003e2000c901d6e */
[----:B------:R-:W-:-:S03]  /*c020*/  ISETP.NE.AND P4, PT, R5, RZ, PT ;  /* 0x000000ff0500720c */ /* 0x000fc60003f85270 */
[----:B------:R-:W2:Y:S01]  /*c030*/  SHFL.IDX PT, R5, R4, 0x1, 0x181f ;  /* 0x00381f0004057f89 */ /* 0x000ea200000e0000 */
[----:B0-----:R-:W-:-:S05]  /*c040*/  @P3 IADD3 R14, P0, R32, R14, RZ ;  /* 0x0000000e200e3210 */ /* 0x001fca0007f1e0ff */
[----:B-1----:R-:W-:Y:S02]  /*c050*/  @P3 IMAD.MOV.U32 R2, RZ, RZ, R14 ;  /* 0x000000ffff023224 */ /* 0x002fe400078e000e */
[----:B------:R-:W0:Y:S01]  /*c060*/  SHFL.IDX PT, R14, R0, 0x2, 0x181f ;  /* 0x00581f00000e7f89 */ /* 0x000e2200000e0000 */
[----:B--2---:R-:W-:-:S04]  /*c070*/  @P3 IMAD.X R5, RZ, RZ, R5, P0 ;  /* 0x000000ffff053224 */ /* 0x004fc800000e0605 */
[----:B------:R-:W-:Y:S02]  /*c080*/  @P3 IMAD.MOV.U32 R3, RZ, RZ, R5 ;  /* 0x000000ffff033224 */ /* 0x000fe400078e0005 */
[----:B------:R-:W1:Y:S04]  /*c090*/  SHFL.IDX PT, R5, R4, 0x2, 0x181f ;  /* 0x00581f0004057f89 */ /* 0x000e6800000e0000 */
[----:B------:R-:W-:Y:S04]  /*c0a0*/  @P3 LDGSTS.E.BYPASS.LTC128B.128 [R22+0x28c00], desc[UR46][R2.64], !P6 ;  /* 0x28c0000002163fae */ /* 0x000fe8000f101d6e */
[----:B------:R2:W-:Y:S01]  /*c0b0*/  @P3 LDGSTS.E.BYPASS.LTC128B.128 [R22+0x2cc00], desc[UR46][R2.64+0x80], !P1 ;  /* 0x2cc0008002163fae */ /* 0x0005e2000c901d6e */
[----:B------:R-:W-:-:S02]  /*c0c0*/  ISETP.NE.AND P3, PT, R7, RZ, PT ;  /* 0x000000ff0700720c */ /* 0x000fc40003f65270 */
[----:B0-----:R-:W-:-:S05]  /*c0d0*/  @P2 IADD3 R14, P0, R32, R14, RZ ;  /* 0x0000000e200e2210 */ /* 0x001fca0007f1e0ff */
[----:B--2---:R-:W-:Y:S02]  /*c0e0*/  @P2 IMAD.MOV.U32 R2, RZ, RZ, R14 ;  /* 0x000000ffff022224 */ /* 0x004fe400078e000e */
[----:B------:R-:W0:Y:S01]  /*c0f0*/  SHFL.IDX PT, R14, R0, 0x3, 0x181f ;  /* 0x00781f00000e7f89 */ /* 0x000e2200000e0000 */
[----:B-1----:R-:W-:-:S04]  /*c100*/  @P2 IMAD.X R5, RZ, RZ, R5, P0 ;  /* 0x000000ffff052224 */ /* 0x002fc800000e0605 */
        /* <DEDUP_REMOVED lines=13> */
[----:B0-----:R-:W-:-:S05]  /*c1e0*/  @P4 IADD3 R14, P0, R32, R14, RZ ;  /* 0x0000000e200e4210 */ /* 0x001fca0007f1e0ff */
[----:B--2---:R-:W-:Y:S02]  /*c1f0*/  @P4 IMAD.MOV.U32 R2, RZ, RZ, R14 ;  /* 0x000000ffff024224 */ /* 0x004fe400078e000e */
[----:B-1----:R-:W-:Y:S01]  /*c200*/  @P4 IMAD.X R5, RZ, RZ, R5, P0 ;  /* 0x000000ffff054224 */ /* 0x002fe200000e0605 */
[----:B------:R-:W0:Y:S03]  /*c210*/  SHFL.IDX PT, R14, R0, 0x5, 0x181f ;  /* 0x00b81f00000e7f89 */ /* 0x000e2600000e0000 */
[----:B------:R-:W-:Y:S02]  /*c220*/  @P4 IMAD.MOV.U32 R3, RZ, RZ, R5 ;  /* 0x000000ffff034224 */ /* 0x000fe400078e0005 */
[----:B------:R-:W1:Y:S04]  /*c230*/  SHFL.IDX PT, R5, R4, 0x5, 0x181f ;  /* 0x00b81f0004057f89 */ /* 0x000e6800000e0000 */
[----:B------:R-:W-:Y:S04]  /*c240*/  @P4 LDGSTS.E.BYPASS.LTC128B.128 [R22+0x2a400], desc[UR46][R2.64], !P6 ;  /* 0x2a40000002164fae */ /* 0x000fe8000f101d6e */
[----:B------:R2:W-:Y:S01]  /*c250*/  @P4 LDGSTS.E.BYPASS.LTC128B.128 [R22+0x2e400], desc[UR46][R2.64+0x80], !P1 ;  /* 0x2e40008002164fae */ /* 0x0005e2000c901d6e */
[----:B0-----:R-:W-:-:S03]  /*c260*/  @P3 IADD3 R6, P0, R32, R14, RZ ;  /* 0x0000000e20063210 */ /* 0x001fc60007f1e0ff */
[----:B------:R-:W0:Y:S02]  /*c270*/  SHFL.IDX PT, R14, R0, 0x6, 0x181f ;  /* 0x00d81f00000e7f89 */ /* 0x000e2400000e0000 */
[----:B-1----:R-:W-:Y:S02]  /*c280*/  @P3 IMAD.X R7, RZ, RZ, R5, P0 ;  /* 0x000000ffff073224 */ /* 0x002fe400000e0605 */
[----:B------:R-:W1:Y:S01]  /*c290*/  SHFL.IDX PT, R5, R4, 0x6, 0x181f ;  /* 0x00d81f0004057f89 */ /* 0x000e6200000e0000 */
[----:B--2---:R-:W-:Y:S02]  /*c2a0*/  @P3 IMAD.MOV.U32 R2, RZ, RZ, R6 ;  /* 0x000000ffff023224 */ /* 0x004fe400078e0006 */
[----:B------:R-:W-:-:S05]  /*c2b0*/  @P3 IMAD.MOV.U32 R3, RZ, RZ, R7 ;  /* 0x000000ffff033224 */ /* 0x000fca00078e0007 */
[----:B------:R-:W-:Y:S04]  /*c2c0*/  @P3 LDGSTS.E.BYPASS.LTC128B.128 [R22+0x2ac00], desc[UR46][R2.64], !P6 ;  /* 0x2ac0000002163fae */ /* 0x000fe8000f101d6e */
[----:B------:R2:W-:Y:S01]  /*c2d0*/  @P3 LDGSTS.E.BYPASS.LTC128B.128 [R22+0x2ec00], desc[UR46][R2.64+0x80], !P1 ;  /* 0x2ec0008002163fae */ /* 0x0005e2000c901d6e */
[----:B0-----:R-:W-:-:S05]  /*c2e0*/  @P2 IADD3 R14, P0, R32, R14, RZ ;  /* 0x0000000e200e2210 */ /* 0x001fca0007f1e0ff */
[----:B-1----:R-:W-:Y:S02]  /*c2f0*/  @P2 IMAD.X R5, RZ, RZ, R5, P0 ;  /* 0x000000ffff052224 */ /* 0x002fe400000e0605 */
[----:B--2---:R-:W-:Y:S02]  /*c300*/  @P2 IMAD.MOV.U32 R2, RZ, RZ, R14 ;  /* 0x000000ffff022224 */ /* 0x004fe400078e000e */
[----:B------:R-:W-:Y:S01]  /*c310*/  @P2 IMAD.MOV.U32 R3, RZ, RZ, R5 ;  /* 0x000000ffff032224 */ /* 0x000fe200078e0005 */
[----:B------:R0:W1:Y:S04]  /*c320*/  SHFL.IDX PT, R14, R0, 0x7, 0x181f ;  /* 0x00f81f00000e7f89 */ /* 0x00006800000e0000 */
[----:B------:R0:W-:Y:S04]  /*c330*/  @P2 LDGSTS.E.BYPASS.LTC128B.128 [R22+0x2b400], desc[UR46][R2.64], !P6 ;  /* 0x2b40000002162fae */ /* 0x0001e8000f101d6e */
[----:B------:R0:W-:Y:S04]  /*c340*/  @P2 LDGSTS.E.BYPASS.LTC128B.128 [R22+0x2f400], desc[UR46][R2.64+0x80], !P1 ;  /* 0x2f40008002162fae */ /* 0x0001e8000c901d6e */
[----:B------:R0:W2:Y:S02]  /*c350*/  SHFL.IDX PT, R5, R4, 0x7, 0x181f ;  /* 0x00f81f0004057f89 */ /* 0x0000a400000e0000 */
.L_x_136:
[----:B------:R-:W-:Y:S02]  /*c360*/  LOP3.LUT P2, RZ, R23, 0x40, RZ, 0xc0, !PT ;  /* 0x0000004017ff7812 */ /* 0x000fe4000784c0ff */
[----:B------:R-:W-:-:S11]  /*c370*/  ISETP.GE.AND P3, PT, R32, R10, PT ;  /* 0x0000000a2000720c */ /* 0x000fd60003f66270 */
[----:B01----:R-:W-:-:S05]  /*c380*/  @P2 IADD3 R2, P0, R32, R14, RZ ;  /* 0x0000000e20022210 */ /* 0x003fca0007f1e0ff */
[----:B--2---:R-:W-:-:S05]  /*c390*/  @P2 IMAD.X R3, RZ, RZ, R5, P0 ;  /* 0x000000ffff032224 */ /* 0x004fca00000e0605 */
[----:B------:R-:W-:Y:S01]  /*c3a0*/  @!PT LDS RZ, [RZ] ;  /* 0x00000000fffff984 */ /* 0x000fe20000000800 */
[----:B------:R-:W-:Y:S01]  /*c3b0*/  @!PT LDS RZ, [RZ] ;  /* 0x00000000fffff984 */ /* 0x000fe20000000800 */
[----:B------:R-:W-:Y:S01]  /*c3c0*/  @!PT LDS RZ, [RZ] ;  /* 0x00000000fffff984 */ /* 0x000fe20000000800 */
[----:B------:R0:W-:Y:S04]  /*c3d0*/  @P2 LDGSTS.E.BYPASS.LTC128B.128 [R22+0x2bc00], desc[UR46][R2.64], !P3 ;  /* 0x2bc0000002162fae */ /* 0x0001e8000d901d6e */
[----:B------:R0:W-:Y:S01]  /*c3e0*/  @P2 LDGSTS.E.BYPASS.LTC128B.128 [R22+0x2fc00], desc[UR46][R2.64+0x80], !P1 ;  /* 0x2fc0008002162fae */ /* 0x0001e2000c901d6e */
        /* <DEDUP_REMOVED lines=9> */
.L_x_54:
[----:B------:R-:W-:Y:S01]  /*c480*/  SYNCS.ARRIVE.TRANS64.A1T0 RZ, [UR42+0x38830], RZ ;  /* 0x038830ffffff79a7 */ /* 0x000fe2000810002a */
[----:B------:R-:W-:Y:S05]  /*c490*/  WARPSYNC.ALL ;  /* 0x0000000000007948 */ /* 0x000fea0003800000 */
[----:B------:R-:W-:Y:S01]  /*c4a0*/  UIADD3 UR5, UR42, 0x20400, URZ ;  /* 0x000204002a057890 */ /* 0x000fe2000fffe03f */
[----:B------:R-:W-:Y:S01]  /*c4b0*/  R2UR UR4, R34 ;  /* 0x00000000220472ca */ /* 0x000fe200000e0000 */
[----:B------:R-:W-:Y:S01]  /*c4c0*/  ULDC.64 UR6, c[0x0][0x2d8] ;  /* 0x0000b60000067ab9 */ /* 0x000fe20000000a00 */
[----:B------:R-:W-:Y:S01]  /*c4d0*/  SHF.R.S32.HI R19, RZ, 0x1f, R24 ;  /* 0x0000001fff137819 */ /* 0x000fe20000011418 */
[----:B------:R-:W-:Y:S02]  /*c4e0*/  ULOP3.LUT UP0, URZ, UR5, 0x3ff, URZ, 0xc0, !UPT ;  /* 0x000003ff053f7892 */ /* 0x000fe4000f80c03f */
[----:B------:R-:W-:Y:S01]  /*c4f0*/  UIMAD.WIDE.U32 UR38, UR40, UR6, URZ ;  /* 0x00000006282672a5 */ /* 0x000fe2000f8e003f */
[----:B------:R-:W-:Y:S03]  /*c500*/  BAR.SYNC.DEFER_BLOCKING 0x8, 0x180 ;  /* 0x0206000000007b1d */ /* 0x000fe60000010000 */
[----:B------:R-:W-:-:S04]  /*c510*/  PLOP3.LUT P0, PT, PT, PT, UP0, 0x80, 0x0 ;  /* 0x000000000000781c */ /* 0x000fc80003f0f008 */
[----:B------:R-:W-:-:S04]  /*c520*/  UIMAD UR4, UR4, UR6, URZ ;  /* 0x00000006040472a4 */ /* 0x000fc8000f8e023f */
[----:B------:R-:W-:-:S04]  /*c530*/  UIMAD UR4, UR40, UR7, UR4 ;  /* 0x00000007280472a4 */ /* 0x000fc8000f8e0204 */
[----:B------:R-:W-:Y:S01]  /*c540*/  UIADD3 UR43, UR39, UR4, URZ ;  /* 0x00000004272b7290 */ /* 0x000fe2000fffe03f */
[----:B------:R-:W-:Y:S11]  /*c550*/  @!P0 BRA `(.L_x_55) ;  /* 0x0000000000408947 */ /* 0x000ff60003800000 */
[----:B------:R-:W-:Y:S01]  /*c560*/  MOV R2, 0x0 ;  /* 0x0000000000027802 */ /* 0x000fe20000000f00 */
[----:B------:R-:W-:Y:S01]  /*c570*/  ULDC.64 UR6, c[0x4][0xc0] ;  /* 0x0100300000067ab9 */ /* 0x000fe20000000a00 */
[----:B------:R-:W-:Y:S01]  /*c580*/  ULDC.64 UR8, c[0x4][0xc8] ;  /* 0x0100320000087ab9 */ /* 0x000fe20000000a00 */
[----:B------:R-:W-:Y:S01]  /*c590*/  ULDC.64 UR4, c[0x4][0x28] ;  /* 0x01000a0000047ab9 */ /* 0x000fe20000000a00 */
[----:B------:R-:W-:Y:S02]  /*c5a0*/  IMAD.U32 R4, RZ, RZ, UR6 ;  /* 0x00000006ff047e24 */ /* 0x000fe4000f8e00ff */
[----:B------:R-:W0:Y:S01]  /*c5b0*/  LDC.64 R2, c[0x4][R2] ;  /* 0x0100000002027b82 */ /* 0x000e220000000a00 */
[----:B------:R-:W-:Y:S02]  /*c5c0*/  IMAD.U32 R5, RZ, RZ, UR7 ;  /* 0x00000007ff057e24 */ /* 0x000fe4000f8e00ff */
        /* <DEDUP_REMOVED lines=8> */
[----:B0-----:R-:W-:Y:S05]  /*c650*/  CALL.ABS.NOINC R2 ;  /* 0x0000000002007343 */ /* 0x001fea0003c00000 */
.L_x_55:
[----:B------:R-:W0:Y:S01]  /*c660*/  LDC R6, c[0x0][0x448] ;  /* 0x00011200ff067b82 */ /* 0x000e220000000800 */
[----:B------:R-:W-:Y:S01]  /*c670*/  IMAD.IADD R0, R32, 0x1, R18 ;  /* 0x0000000120007824 */ /* 0x000fe200078e0212 */
[----:B------:R-:W-:Y:S01]  /*c680*/  ULDC.64 UR4, c[0x0][0x2e0] ;  /* 0x0000b80000047ab9 */ /* 0x000fe20000000a00 */
[----:B------:R-:W-:Y:S01]  /*c690*/  IMAD.U32 R4, RZ, RZ, UR38 ;  /* 0x00000026ff047e24 */ /* 0x000fe2000f8e00ff */
[----:B------:R-:W-:Y:S01]  /*c6a0*/  ULDC.64 UR6, c[0x0][0x2c8] ;  /* 0x0000b20000067ab9 */ /* 0x000fe20000000a00 */
[----:B------:R-:W-:Y:S02]  /*c6b0*/  IMAD R7, R25, 0x80, R0 ;  /* 0x0000008019077824 */ /* 0x000fe400078e0200 */
[----:B------:R-:W-:Y:S02]  /*c6c0*/  IMAD.U32 R5, RZ, RZ, UR39 ;  /* 0x00000027ff057e24 */ /* 0x000fe4000f8e00ff */
[----:B------:R-:W-:Y:S02]  /*c6d0*/  IMAD.MOV.U32 R5, RZ, RZ, R7 ;  /* 0x000000ffff057224 */ /* 0x000fe400078e0007 */
[----:B------:R-:W-:-:S02]  /*c6e0*/  IMAD R19, R19, UR4, RZ ;  /* 0x0000000413137c24 */ /* 0x000fc4000f8e02ff */
[----:B------:R-:W-:Y:S02]  /*c6f0*/  IMAD.U32 R3, RZ, RZ, UR43 ;  /* 0x0000002bff037e24 */ /* 0x000fe4000f8e00ff */
[----:B------:R-:W-:Y:S02]  /*c700*/  IMAD.MOV.U32 R2, RZ, RZ, R4 ;  /* 0x000000ffff027224 */ /* 0x000fe400078e0004 */
[C---:B------:R-:W-:Y:S02]  /*c710*/  IMAD R19, R24.reuse, UR5, R19 ;  /* 0x0000000518137c24 */ /* 0x040fe4000f8e0213 */
[----:B------:R-:W-:Y:S01]  /*c720*/  IMAD.WIDE.U32 R2, R24, UR4, R2 ;  /* 0x0000000418027c25 */ /* 0x000fe2000f8e0002 */
[----:B------:R-:W-:-:S03]  /*c730*/  ULDC.64 UR4, c[0x0][0x2d0] ;  /* 0x0000b40000047ab9 */ /* 0x000fc60000000a00 */
[----:B------:R-:W-:Y:S01]  /*c740*/  IMAD.IADD R3, R3, 0x1, R19 ;  /* 0x0000000103037824 */ /* 0x000fe200078e0213 */
[----:B0-----:R-:W-:-:S13]  /*c750*/  ISETP.NE.AND P0, PT, R6, 0x1, PT ;  /* 0x000000010600780c */ /* 0x001fda0003f05270 */
[----:B------:R-:W0:Y:S08]  /*c760*/  @P0 LDC R8, c[0x0][0x44c] ;  /* 0x00011300ff080b82 */ /* 0x000e300000000800 */
[----:B------:R-:W1:Y:S01]  /*c770*/  @P0 LDC R9, c[0x0][0x450] ;  /* 0x00011400ff090b82 */ /* 0x000e620000000800 */
[----:B0-----:R-:W-:-:S05]  /*c780*/  @P0 IMAD.HI.U32 R0, R7, R8, RZ ;  /* 0x0000000807000227 */ /* 0x001fca00078e00ff */
[----:B-1----:R-:W-:-:S04]  /*c790*/  @P0 SHF.R.U32.HI R5, RZ, R9, R0 ;  /* 0x00000009ff050219 */ /* 0x002fc80000011600 */
[----:B------:R-:W-:Y:S01]  /*c7a0*/  SHF.R.S32.HI R0, RZ, 0x1f, R5 ;  /* 0x0000001fff007819 */ /* 0x000fe20000011405 */
[----:B------:R-:W-:-:S04]  /*c7b0*/  IMAD.WIDE.U32 R2, R5, UR4, R2 ;  /* 0x0000000405027c25 */ /* 0x000fc8000f8e0002 */
[----:B------:R-:W-:Y:S01]  /*c7c0*/  IMAD R0, R0, UR4, RZ ;  /* 0x0000000400007c24 */ /* 0x000fe2000f8e02ff */
[----:B------:R-:W-:Y:S02]  /*c7d0*/  ULDC UR4, c[0x0][0x2b8] ;  /* 0x0000ae0000047ab9 */ /* 0x000fe40000000800 */
[----:B------:R-:W-:Y:S01]  /*c7e0*/  ISETP.GE.AND P0, PT, R17, UR4, PT ;  /* 0x0000000411007c0c */ /* 0x000fe2000bf06270 */
[----:B------:R-:W-:Y:S01]  /*c7f0*/  IMAD R9, R5, UR5, R0 ;  /* 0x0000000505097c24 */ /* 0x000fe2000f8e0200 */
[----:B------:R-:W-:Y:S01]  /*c800*/  ISETP.GE.AND P1, PT, R32, UR4, PT ;  /* 0x0000000420007c0c */ /* 0x000fe2000bf26270 */
[----:B------:R-:W-:Y:S01]  /*c810*/  IMAD.MOV R0, RZ, RZ, -R5 ;  /* 0x000000ffff007224 */ /* 0x000fe200078e0a05 */
[----:B------:R-:W-:Y:S01]  /*c820*/  UMOV UR4, 0xffffffff ;  /* 0xffffffff00047882 */ /* 0x000fe20000000000 */
[----:B------:R-:W-:Y:S02]  /*c830*/  IMAD.IADD R3, R3, 0x1, R9 ;  /* 0x0000000103037824 */ /* 0x000fe400078e0209 */
[----:B------:R-:W-:-:S04]  /*c840*/  IMAD R7, R6, R0, R7 ;  /* 0x0000000006077224 */ /* 0x000fc800078e0207 */
[----:B------:R-:W-:Y:S01]  /*c850*/  IMAD.WIDE.U32 R2, R7, UR6, R2 ;  /* 0x0000000607027c25 */ /* 0x000fe2000f8e0002 */
[----:B------:R-:W-:-:S05]  /*c860*/  SHF.R.S32.HI R0, RZ, 0x1f, R7 ;  /* 0x0000001fff007819 */ /* 0x000fca0000011407 */
[----:B------:R-:W-:-:S04]  /*c870*/  IMAD R0, R0, UR6, RZ ;  /* 0x0000000600007c24 */ /* 0x000fc8000f8e02ff */
[----:B------:R-:W-:Y:S01]  /*c880*/  IMAD R7, R7, UR7, R0 ;  /* 0x0000000707077c24 */ /* 0x000fe2000f8e0200 */
[----:B------:R-:W-:Y:S02]  /*c890*/  ULDC.64 UR6, c[0x0][0x280] ;  /* 0x0000a00000067ab9 */ /* 0x000fe40000000a00 */
[----:B------:R-:W-:-:S04]  /*c8a0*/  IADD3 R0, P2, R2, UR6, RZ ;  /* 0x0000000602007c10 */ /* 0x000fc8000ff5e0ff */
[----:B------:R-:W-:Y:S01]  /*c8b0*/  IADD3.X R4, R3, UR7, R7, P2, !PT ;  /* 0x0000000703047c10 */ /* 0x000fe200097fe407 */
[----:B------:R-:W-:Y:S08]  /*c8c0*/  BRA.DIV UR4, `(.L_x_56) ;  /* 0x0000004204c87947 */ /* 0x000ff0000b800000 */
[----:B------:R-:W0:Y:S01]  /*c8d0*/  SHFL.IDX PT, R14, R0, RZ, 0x181f ;  /* 0x00181fff000e7589 */ /* 0x000e2200000e0000 */
[----:B------:R-:W-:Y:S02]  /*c8e0*/  ULDC UR4, c[0x0][0x288] ;  /* 0x0000a20000047ab9 */ /* 0x000fe40000000800 */
[----:B------:R-:W-:Y:S01]  /*c8f0*/  IMAD R5, R6, UR4, RZ ;  /* 0x0000000406057c24 */ /* 0x000fe2000f8e02ff */
[----:B------:R-:W1:Y:S01]  /*c900*/  SHFL.IDX PT, R2, R4, RZ, 0x181f ;  /* 0x00181fff04027589 */ /* 0x000e6200000e0000 */
[----:B------:R-:W-:-:S03]  /*c910*/  IMAD R6, R25, 0x80, R18 ;  /* 0x0000008019067824 */ /* 0x000fc600078e0212 */
[----:B------:R-:W-:Y:S01]  /*c920*/  SHFL.IDX PT, R7, R4, 0x1, 0x181f ;  /* 0x00381f0004077f89 */ /* 0x000fe200000e0000 */
[C---:B------:R-:W-:Y:S01]  /*c930*/  VIADD R8, R6.reuse, 0x10 ;  /* 0x0000001006087836 */ /* 0x040fe20000000000 */
[----:B------:R-:W-:-:S13]  /*c940*/  ISETP.GE.AND P2, PT, R6, R5, PT ;  /* 0x000000050600720c */ /* 0x000fda0003f46270 */
[----:B0-----:R-:W-:-:S05]  /*c950*/  @!P2 IADD3 R14, P3, R32, R14, RZ ;  /* 0x0000000e200ea210 */ /* 0x001fca0007f7e0ff */
[----:B-1----:R-:W-:Y:S02]  /*c960*/  @!P2 IMAD.X R3, RZ, RZ, R2, P3 ;  /* 0x000000ffff03a224 */ /* 0x002fe400018e0602 */
[----:B------:R-:W-:Y:S02]  /*c970*/  @!P2 IMAD.MOV.U32 R2, RZ, RZ, R14 ;  /* 0x000000ffff02a224 */ /* 0x000fe400078e000e */
[----:B------:R-:W0:Y:S04]  /*c980*/  SHFL.IDX PT, R14, R0, 0x1, 0x181f ;  /* 0x00381f00000e7f89 */ /* 0x000e2800000e0000 */
[----:B------:R-:W-:Y:S04]  /*c990*/  @!P2 LDGSTS.E.BYPASS.LTC128B.128 [R22+0x20400], desc[UR46][R2.64], !P1 ;  /* 0x204000000216afae */ /* 0x000fe8000c901d6e */
[----:B------:R1:W-:Y:S01]  /*c9a0*/  @!P2 LDGSTS.E.BYPASS.LTC128B.128 [R22+0x24400], desc[UR46][R2.64+0x80], !P0 ;  /* 0x244000800216afae */ /* 0x0003e2000c101d6e */
[----:B------:R-:W-:Y:S01]  /*c9b0*/  ISETP.GE.AND P2, PT, R8, R5, PT ;  /* 0x000000050800720c */ /* 0x000fe20003f46270 */
[----:B------:R-:W-:-:S12]  /*c9c0*/  VIADD R8, R6, 0x20 ;  /* 0x0000002006087836 */ /* 0x000fd80000000000 */
[----:B0-----:R-:W-:-:S05]  /*c9d0*/  @!P2 IADD3 R14, P3, R32, R14, RZ ;  /* 0x0000000e200ea210 */ /* 0x001fca0007f7e0ff */
[----:B------:R-:W-:Y:S02]  /*c9e0*/  @!P2 IMAD.X R7, RZ, RZ, R7, P3 ;  /* 0x000000ffff07a224 */ /* 0x000fe400018e0607 */
[----:B-1----:R-:W-:Y:S02]  /*c9f0*/  @!P2 IMAD.MOV.U32 R2, RZ, RZ, R14 ;  /* 0x000000ffff02a224 */ /* 0x002fe400078e000e */
[----:B------:R-:W0:Y:S01]  /*ca00*/  SHFL.IDX PT, R14, R0, 0x2, 0x181f ;  /* 0x00581f00000e7f89 */ /* 0x000e2200000e0000 */
[----:B------:R-:W-:-:S03]  /*ca10*/  @!P2 IMAD.MOV.U32 R3, RZ, RZ, R7 ;  /* 0x000000ffff03a224 */ /* 0x000fc600078e0007 */
[----:B------:R-:W1:Y:S04]  /*ca20*/  SHFL.IDX PT, R7, R4, 0x2, 0x181f ;  /* 0x00581f0004077f89 */ /* 0x000e6800000e0000 */
[----:B------:R-:W-:Y:S04]  /*ca30*/  @!P2 LDGSTS.E.BYPASS.LTC128B.128 [R22+0x20c00], desc[UR46][R2.64], !P1 ;  /* 0x20c000000216afae */ /* 0x000fe8000c901d6e */
[----:B------:R2:W-:Y:S01]  /*ca40*/  @!P2 LDGSTS.E.BYPASS.LTC128B.128 [R22+0x24c00], desc[UR46][R2.64+0x80], !P0 ;  /* 0x24c000800216afae */ /* 0x0005e2000c101d6e */
[----:B------:R-:W-:Y:S01]  /*ca50*/  ISETP.GE.AND P2, PT, R8, R5, PT ;  /* 0x000000050800720c */ /* 0x000fe20003f46270 */
[----:B------:R-:W-:-:S12]  /*ca60*/  VIADD R8, R6, 0x30 ;  /* 0x0000003006087836 */ /* 0x000fd80000000000 */
[----:B0-----:R-:W-:-:S05]  /*ca70*/  @!P2 IADD3 R14, P3, R32, R14, RZ ;  /* 0x0000000e200ea210 */ /* 0x001fca0007f7e0ff */
[----:B-1----:R-:W-:Y:S02]  /*ca80*/  @!P2 IMAD.X R7, RZ, RZ, R7, P3 ;  /* 0x000000ffff07a224 */ /* 0x002fe400018e0607 */
[----:B--2---:R-:W-:Y:S02]  /*ca90*/  @!P2 IMAD.MOV.U32 R2, RZ, RZ, R14 ;  /* 0x000000ffff02a224 */ /* 0x004fe400078e000e */
        /* <DEDUP_REMOVED lines=35> */
[----:B------:R-:W-:-:S13]  /*ccd0*/  ISETP.GE.AND P2, PT, R8, R5, PT ;  /* 0x000000050800720c */ /* 0x000fda0003f46270 */
[----:B0-----:R-:W-:-:S05]  /*cce0*/  @!P2 IADD3 R14, P3, R32, R14, RZ ;  /* 0x0000000e200ea210 */ /* 0x001fca0007f7e0ff */
[----:B-1----:R-:W-:Y:S02]  /*ccf0*/  @!P2 IMAD.X R7, RZ, RZ, R7, P3 ;  /* 0x000000ffff07a224 */ /* 0x002fe400018e0607 */
[----:B--2---:R-:W-:Y:S02]  /*cd00*/  @!P2 IMAD.MOV.U32 R2, RZ, RZ, R14 ;  /* 0x000000ffff02a224 */ /* 0x004fe400078e000e */
[----:B------:R-:W-:Y:S01]  /*cd10*/  @!P2 IMAD.MOV.U32 R3, RZ, RZ, R7 ;  /* 0x000000ffff03a224 */ /* 0x000fe200078e0007 */
[----:B------:R0:W1:Y:S04]  /*cd20*/  SHFL.IDX PT, R14, R0, 0x7, 0x181f ;  /* 0x00f81f00000e7f89 */ /* 0x00006800000e0000 */
[----:B------:R0:W-:Y:S04]  /*cd30*/  @!P2 LDGSTS.E.BYPASS.LTC128B.128 [R22+0x23400], desc[UR46][R2.64], !P1 ;  /* 0x234000000216afae */ /* 0x0001e8000c901d6e */
[----:B------:R0:W-:Y:S04]  /*cd40*/  @!P2 LDGSTS.E.BYPASS.LTC128B.128 [R22+0x27400], desc[UR46][R2.64+0x80], !P0 ;  /* 0x274000800216afae */ /* 0x0001e8000c101d6e */
[----:B------:R0:W2:Y:S02]  /*cd50*/  SHFL.IDX PT, R7, R4, 0x7, 0x181f ;  /* 0x00f81f0004077f89 */ /* 0x0000a400000e0000 */
.L_x_153:
[----:B------:R-:W-:Y:S01]  /*cd60*/  VIADD R6, R6, 0x70 ;  /* 0x0000007006067836 */ /* 0x000fe20000000000 */
[----:B------:R-:W-:Y:S01]  /*cd70*/  BSSY B0, `(.L_x_57) ;  /* 0x000000c000007945 */ /* 0x000fe20003800000 */
[----:B0-----:R-:W-:-:S03]  /*cd80*/  IMAD.MOV.U32 R0, RZ, RZ, 0x1 ;  /* 0x00000001ff007424 */ /* 0x001fc600078e00ff */
[----:B------:R-:W-:Y:S02]  /*cd90*/  ISETP.GE.AND P2, PT, R6, R5, PT ;  /* 0x000000050600720c */ /* 0x000fe40003f46270 */
[----:B------:R-:W-:-:S11]  /*cda0*/  SHF.L.U32 R0, R0, 0x1f, RZ ;  /* 0x0000001f00007819 */ /* 0x000fd600000006ff */
[----:B------:R-:W-:Y:S05]  /*cdb0*/  @P2 BRA `(.L_x_58) ;  /* 0x00000000001c2947 */ /* 0x000fea0003800000 */
[----:B-1----:R-:W-:-:S05]  /*cdc0*/  IADD3 R2, P2, R32, R14, RZ ;  /* 0x0000000e20027210 */ /* 0x002fca0007f5e0ff */
[----:B--2---:R-:W-:-:S05]  /*cdd0*/  IMAD.X R3, RZ, RZ, R7, P2 ;  /* 0x000000ffff037224 */ /* 0x004fca00010e0607 */
[----:B------:R-:W-:Y:S01]  /*cde0*/  @!PT LDS RZ, [RZ] ;  /* 0x00000000fffff984 */ /* 0x000fe20000000800 */
[----:B------:R-:W-:Y:S01]  /*cdf0*/  @!PT LDS RZ, [RZ] ;  /* 0x00000000fffff984 */ /* 0x000fe20000000800 */
[----:B------:R-:W-:Y:S01]  /*ce00*/  @!PT LDS RZ, [RZ] ;  /* 0x00000000fffff984 */ /* 0x000fe20000000800 */
[----:B------:R0:W-:Y:S04]  /*ce10*/  LDGSTS.E.BYPASS.LTC128B.128 [R22+0x23c00], desc[UR46][R2.64], !P1 ;  /* 0x23c0000002167fae */ /* 0x0001e8000c901d6e */
[----:B------:R0:W-:Y:S02]  /*ce20*/  LDGSTS.E.BYPASS.LTC128B.128 [R22+0x27c00], desc[UR46][R2.64+0x80], !P0 ;  /* 0x27c0008002167fae */ /* 0x0001e4000c101d6e */
.L_x_58:
[----:B------:R-:W-:Y:S05]  /*ce30*/  BSYNC B0 ;  /* 0x0000000000007941 */ /* 0x000fea0003800000 */
.L_x_57:
[----:B------:R-:W-:Y:S01]  /*ce40*/  NOP ;  /* 0x0000000000007918 */ /* 0x000fe20000000000 */
[----:B------:R-:W-:Y:S01]  /*ce50*/  SYNCS.ARRIVE.TRANS64.RED.A0T1 RZ, [UR42+0x38800], RZ ;  /* 0x038800ffffff79a7 */ /* 0x000fe2000820042a */
[----:B------:R-:W-:Y:S01]  /*ce60*/  ARRIVES.LDGSTSBAR.64.TRANSCNT [UR42+0x38800] ;  /* 0x03880000ff0079b0 */ /* 0x000fe20008000aaa */
[----:B------:R-:W-:Y:S01]  /*ce70*/  NOP ;  /* 0x0000000000007918 */ /* 0x000fe20000000000 */
[----:B------:R-:W-:Y:S01]  /*ce80*/  SYNCS.ARRIVE.TRANS64.A1T0 RZ, [UR42+0x38800], RZ ;  /* 0x038800ffffff79a7 */ /* 0x000fe2000810002a */
[----:B------:R-:W3:Y:S02]  /*ce90*/  SYNCS.PHASECHK.TRANS64.TRYWAIT P0, [UR42+0x38820], R0 ;  /* 0x03882000ff0075a7 */ /* 0x000ee4000800016a */
[----:B---3--:R-:W-:Y:S05]  /*cea0*/  @!P0 BRA `(.L_x_59) ;  /* 0x0000004400d48947 */ /* 0x008fea0003800000 */
.L_x_154:
[----:B------:R-:W-:Y:S01]  /*ceb0*/  UIADD3 UR4, UR48, -0x2, URZ ;  /* 0xfffffffe30047890 */ /* 0x000fe2000fffe03f */
[----:B------:R-:W-:-:S03]  /*cec0*/  IMAD.MOV.U32 R21, RZ, RZ, 0x1 ;  /* 0x00000001ff157424 */ /* 0x000fc600078e00ff */
[----:B------:R-:W-:-:S06]  /*ced0*/  UISETP.GE.AND UP0, UPT, UR4, UR45, UPT ;  /* 0x0000002d0400728c */ /* 0x000fcc000bf06270 */
[----:B------:R-:W-:-:S13]  /*cee0*/  PLOP3.LUT P0, PT, PT, PT, UP0, 0x80, 0x0 ;  /* 0x000000000000781c */ /* 0x000fda0003f0f008 */
[----:B------:R-:W-:Y:S05]  /*cef0*/  @!P0 BRA `(.L_x_60) ;  /* 0x0000001400f88947 */ /* 0x000fea0003800000 */
[----:B------:R-:W-:Y:S01]  /*cf00*/  UIADD3 UR4, UR44, 0x1, URZ ;  /* 0x000000012c047890 */ /* 0x000fe2000fffe03f */
[----:B------:R-:W-:Y:S01]  /*cf10*/  IADD3 R16, R32, R16, R18 ;  /* 0x0000001020107210 */ /* 0x000fe20007ffe012 */
[----:B------:R-:W-:Y:S01]  /*cf20*/  IMAD.MOV.U32 R10, RZ, RZ, RZ ;  /* 0x000000ffff0a7224 */ /* 0x000fe200078e00ff */
[----:B0-----:R-:W-:Y:S01]  /*cf30*/  LOP3.LUT R3, RZ, UR41, RZ, 0x33, !PT ;  /* 0x00000029ff037c12 */ /* 0x001fe2000f8e33ff */
[----:B------:R-:W-:Y:S02]  /*cf40*/  UIMAD UR4, UR4, UR37, URZ ;  /* 0x00000025040472a4 */ /* 0x000fe4000f8e023f */
[----:B------:R-:W-:Y:S02]  /*cf50*/  VIADD R5, R16, 0xfffffe80 ;  /* 0xfffffe8010057836 */ /* 0x000fe40000000000 */
[----:B------:R-:W-:Y:S02]  /*cf60*/  IMAD.MOV.U32 R16, RZ, RZ, 0x1 ;  /* 0x00000001ff107424 */ /* 0x000fe400078e00ff */
[----:B------:R-:W-:-:S04]  /*cf70*/  LOP3.LUT R0, RZ, UR4, RZ, 0x33, !PT ;  /* 0x00000004ff007c12 */ /* 0x000fc8000f8e33ff */
[----:B------:R-:W-:-:S04]  /*cf80*/  VIMNMX R0, R0, R3, !PT ;  /* 0x0000000300007248 */ /* 0x000fc80007fe0100 */
[C---:B------:R-:W-:Y:S01]  /*cf90*/  IADD3 R33, -R0.reuse, -0x2, RZ ;  /* 0xfffffffe00217810 */ /* 0x040fe20007ffe1ff */
[----:B------:R-:W-:-:S07]  /*cfa0*/  IMAD R20, R0, -0x80, R5 ;  /* 0xffffff8000147824 */ /* 0x000fce00078e0205 */
.L_x_75:
[----:B------:R-:W3:Y:S01]  /*cfb0*/  LDL R4, [R1+0x4] ;  /* 0x0000040001047983 */ /* 0x000ee20000100800 */
[----:B0-----:R-:W0:Y:S01]  /*cfc0*/  LDC R0, c[0x0][0x430] ;  /* 0x00010c00ff007b82 */ /* 0x001e220000000800 */
[----:B--2---:R-:W-:Y:S01]  /*cfd0*/  IMAD.MOV.U32 R7, RZ, RZ, R20 ;  /* 0x000000ffff077224 */ /* 0x004fe200078e0014 */
[----:B------:R-:W-:Y:S01]  /*cfe0*/  ULDC.64 UR4, c[0x0][0x428] ;  /* 0x00010a0000047ab9 */ /* 0x000fe20000000a00 */
[----:B0-----:R-:W-:-:S13]  /*cff0*/  ISETP.NE.AND P0, PT, R0, 0x1, PT ;  /* 0x000000010000780c */ /* 0x001fda0003f05270 */
[----:B------:R-:W0:Y:S08]  /*d000*/  @P0 LDC R3, c[0x0][0x434] ;  /* 0x00010d00ff030b82 */ /* 0x000e300000000800 */
[----:B------:R-:W2:Y:S01]  /*d010*/  @P0 LDC R5, c[0x0][0x438] ;  /* 0x00010e00ff050b82 */ /* 0x000ea20000000800 */
[----:B0-----:R-:W-:-:S05]  /*d020*/  @P0 IMAD.HI.U32 R0, R20, R3, RZ ;  /* 0x0000000314000227 */ /* 0x001fca00078e00ff */
[----:B--2---:R-:W-:-:S04]  /*d030*/  @P0 SHF.R.U32.HI R7, RZ, R5, R0 ;  /* 0x00000005ff070219 */ /* 0x004fc80000011600 */
[--C-:B------:R-:W-:Y:S01]  /*d040*/  SHF.R.S32.HI R3, RZ, 0x1f, R7.reuse ;  /* 0x0000001fff037819 */ /* 0x100fe20000011407 */
[----:B------:R-:W-:-:S04]  /*d050*/  IMAD.MOV.U32 R2, RZ, RZ, R7 ;  /* 0x000000ffff027224 */ /* 0x000fc800078e0007 */
[----:B------:R-:W-:-:S04]  /*d060*/  IMAD.WIDE.U32 R2, R36, UR4, R2 ;  /* 0x0000000424027c25 */ /* 0x000fc8000f8e0002 */
[----:B---3--:R-:W-:-:S04]  /*d070*/  IMAD R5, R4, UR4, RZ ;  /* 0x0000000404057c24 */ /* 0x008fc8000f8e02ff */
[----:B------:R-:W-:Y:S01]  /*d080*/  IMAD R5, R36, UR5, R5 ;  /* 0x0000000524057c24 */ /* 0x000fe2000f8e0205 */
[----:B------:R-:W-:Y:S02]  /*d090*/  ULDC.64 UR4, c[0x0][0x418] ;  /* 0x0001060000047ab9 */ /* 0x000fe40000000a00 */
[----:B------:R-:W-:Y:S01]  /*d0a0*/  LEA R4, P0, R2, UR4, 0x2 ;  /* 0x0000000402047c11 */ /* 0x000fe2000f8010ff */
[----:B------:R-:W-:-:S05]  /*d0b0*/  IMAD.IADD R3, R5, 0x1, R3 ;  /* 0x0000000105037824 */ /* 0x000fca00078e0203 */
[----:B------:R-:W-:-:S06]  /*d0c0*/  LEA.HI.X R5, R2, UR5, R3, 0x2, P0 ;  /* 0x0000000502057c11 */ /* 0x000fcc00080f1403 */
[----:B------:R-:W2:Y:S01]  /*d0d0*/  LDG.E R5, desc[UR46][R4.64] ;  /* 0x0000002e04057981 */ /* 0x000ea2000c1e1900 */
[----:B------:R-:W-:-:S06]  /*d0e0*/  ULOP3.LUT UR6, UR36, 0x2, URZ, 0xfc, !UPT ;  /* 0x0000000224067892 */ /* 0x000fcc000f8efc3f */
[----:B------:R-:W-:Y:S02]  /*d0f0*/  IMAD.U32 R6, RZ, RZ, UR6 ;  /* 0x00000006ff067e24 */ /* 0x000fe4000f8e00ff */
[----:B------:R-:W-:-:S03]  /*d100*/  VIADD R0, R10, 0x1 ;  /* 0x000000010a007836 */ /* 0x000fc60000000000 */
[----:B------:R-:W-:Y:S02]  /*d110*/  ISETP.NE.AND P2, PT, R6, 0x3, PT ;  /* 0x000000030600780c */ /* 0x000fe40003f45270 */
[----:B------:R-:W-:Y:S01]  /*d120*/  ISETP.NE.AND P1, PT, R0, 0x2, PT ;  /* 0x000000020000780c */ /* 0x000fe20003f25270 */
[----:B------:R-:W-:-:S03]  /*d130*/  VIADD R33, R33, 0xffffffff ;  /* 0xffffffff21217836 */ /* 0x000fc60000000000 */
[----:B------:R-:W-:Y:S02]  /*d140*/  SEL R21, RZ, 0x1, P1 ;  /* 0x00000001ff157807 */ /* 0x000fe40000800000 */
[----:B------:R-:W-:Y:S02]  /*d150*/  ISETP.GT.AND P0, PT, R33, UR45, PT ;  /* 0x0000002d21007c0c */ /* 0x000fe4000bf04270 */
[----:B------:R-:W-:Y:S02]  /*d160*/  SEL R0, R0, RZ, P1 ;  /* 0x000000ff00007207 */ /* 0x000fe40000800000 */
[----:B------:R-:W-:Y:S02]  /*d170*/  LOP3.LUT R21, R16, R21, RZ, 0x3c, !PT ;  /* 0x0000001510157212 */ /* 0x000fe400078e3cff */
[----:B--2---:R-:W-:Y:S01]  /*d180*/  SHF.R.S32.HI R18, RZ, 0x1f, R5 ;  /* 0x0000001fff127819 */ /* 0x004fe20000011405 */
[----:B------:R-:W-:Y:S06]  /*d190*/  @!P2 BRA `(.L_x_61) ;  /* 0x000000000004a947 */ /* 0x000fec0003800000 */
[----:B------:R-:W-:Y:S01]  /*d1a0*/  BPT.TRAP 0x1 ;  /* 0x000000040000795c */ /* 0x000fe20000300000 */
.L_x_61:
[----:B------:R-:W-:Y:S02]  /*d1b0*/  LEA R4, R0, UR42, 0x3 ;  /* 0x0000002a00047c11 */ /* 0x000fe4000f8e18ff */
[----:B------:R-:W-:-:S04]  /*d1c0*/  SHF.L.U32 R19, R21, 0x1f, RZ ;  /* 0x0000001f15137819 */ /* 0x000fc800000006ff */
[----:B------:R-:W0:Y:S02]  /*d1d0*/  SYNCS.PHASECHK.TRANS64.TRYWAIT P1, [R4+URZ+0x38880], R19 ;  /* 0x03888013040075a7 */ /* 0x000e24000802017f */
[----:B0-----:R-:W-:Y:S05]  /*d1e0*/  @!P1 BRA `(.L_x_62) ;  /* 0x00000044001c9947 */ /* 0x001fea0003800000 */
.L_x_155:
[----:B------:R-:W-:Y:S01]  /*d1f0*/  ULDC UR4, c[0x0][0x430] ;  /* 0x00010c0000047ab9 */ /* 0x000fe20000000800 */
[----:B------:R-:W-:Y:S01]  /*d200*/  R2UR UR6, R34 ;  /* 0x00000000220672ca */ /* 0x000fe200000e0000 */
[----:B------:R-:W-:Y:S01]  /*d210*/  UIADD3 UR4, -UR4, URZ, URZ ;  /* 0x0000003f04047290 */ /* 0x000fe2000fffe13f */
[----:B------:R-:W2:Y:S01]  /*d220*/  LDC R11, c[0x0][0x2f4] ;  /* 0x0000bd00ff0b7b82 */ /* 0x000ea20000000800 */
[----:B------:R-:W-:-:S04]  /*d230*/  LOP3.LUT P2, RZ, R23, 0x1, RZ, 0xc0, !PT ;  /* 0x0000000117ff7812 */ /* 0x000fc8000784c0ff */
[----:B------:R-:W-:Y:S01]  /*d240*/  IMAD R6, R7, UR4, R20 ;  /* 0x0000000407067c24 */ /* 0x000fe2000f8e0214 */
[----:B------:R-:W-:-:S04]  /*d250*/  ULDC.64 UR4, c[0x0][0x328] ;  /* 0x0000ca0000047ab9 */ /* 0x000fc80000000a00 */
[----:B------:R-:W-:-:S05]  /*d260*/  SHF.R.S32.HI R17, RZ, 0x1f, R6 ;  /* 0x0000001fff117819 */ /* 0x000fca0000011406 */
[----:B------:R-:W-:-:S04]  /*d270*/  IMAD R3, R17, UR4, RZ ;  /* 0x0000000411037c24 */ /* 0x000fc8000f8e02ff */
[C---:B------:R-:W-:Y:S02]  /*d280*/  IMAD R7, R6.reuse, UR5, R3 ;  /* 0x0000000506077c24 */ /* 0x040fe4000f8e0203 */
[----:B------:R-:W-:Y:S01]  /*d290*/  IMAD.WIDE.U32 R2, R6, UR4, RZ ;  /* 0x0000000406027c25 */ /* 0x000fe2000f8e00ff */
[----:B------:R-:W-:Y:S01]  /*d2a0*/  ULDC.64 UR4, c[0x0][0x338] ;  /* 0x0000ce0000047ab9 */ /* 0x000fe20000000a00 */
[----:B--2---:R-:W-:Y:S02]  /*d2b0*/  ISETP.GE.AND P3, PT, R32, R11, PT ;  /* 0x0000000b2000720c */ /* 0x004fe40003f66270 */
        /* <DEDUP_REMOVED lines=12> */
[----:B------:R-:W-:-:S04]  /*d380*/  IADD3 R9, P1, R2, UR6, RZ ;  /* 0x0000000602097c10 */ /* 0x000fc8000ff3e0ff */
[----:B------:R-:W-:Y:S01]  /*d390*/  IADD3.X R8, R7, UR4, R3, P1, !PT ;  /* 0x0000000407087c10 */ /* 0x000fe20008ffe403 */
[----:B------:R-:W-:-:S03]  /*d3a0*/  UMOV UR4, 0xffffffff ;  /* 0xffffffff00047882 */ /* 0x000fc60000000000 */
[----:B------:R-:W-:Y:S05]  /*d3b0*/  BRA.DIV UR4, `(.L_x_63) ;  /* 0x0000004204bc7947 */ /* 0x000fea000b800000 */
[----:B-1----:R-:W1:Y:S01]  /*d3c0*/  SHFL.IDX PT, R14, R9, RZ, 0x181f ;  /* 0x00181fff090e7589 */ /* 0x002e6200000e0000 */
[----:B------:R-:W-:-:S03]  /*d3d0*/  IMAD R7, R0, 0x8000, R22 ;  /* 0x0000800000077824 */ /* 0x000fc600078e0216 */
[----:B------:R-:W2:Y:S04]  /*d3e0*/  SHFL.IDX PT, R3, R8, RZ, 0x181f ;  /* 0x00181fff08037589 */ /* 0x000ea800000e0000 */
[----:B------:R-:W3:Y:S04]  /*d3f0*/  SHFL.IDX PT, R11, R9, 0x1, 0x181f ;  /* 0x00381f00090b7f89 */ /* 0x000ee800000e0000 */
[----:B------:R-:W4:Y:S04]  /*d400*/  SHFL.IDX PT, R24, R8, 0x1, 0x181f ;  /* 0x00381f0008187f89 */ /* 0x000f2800000e0000 */
[----:B------:R-:W5:Y:S04]  /*d410*/  SHFL.IDX PT, R12, R9, 0x2, 0x181f ;  /* 0x00581f00090c7f89 */ /* 0x000f6800000e0000 */
[----:B------:R-:W0:Y:S01]  /*d420*/  SHFL.IDX PT, R25, R8, 0x2, 0x181f ;  /* 0x00581f0008197f89 */ /* 0x000e2200000e0000 */
[----:B-1----:R-:W-:-:S03]  /*d430*/  IADD3 R2, P1, R32, R14, RZ ;  /* 0x0000000e20027210 */ /* 0x002fc60007f3e0ff */
[----:B------:R-:W-:Y:S02]  /*d440*/  SHFL.IDX PT, R14, R9, 0x7, 0x181f ;  /* 0x00f81f00090e7f89 */ /* 0x000fe400000e0000 */
[----:B--2---:R-:W-:-:S05]  /*d450*/  IMAD.X R3, RZ, RZ, R3, P1 ;  /* 0x000000ffff037224 */ /* 0x004fca00008e0603 */
[----:B------:R-:W-:Y:S04]  /*d460*/  LDGSTS.E.BYPASS.LTC128B.128 [R7+0x10400], desc[UR46][R2.64], !P3 ;  /* 0x1040000002077fae */ /* 0x000fe8000d901d6e */
[----:B------:R3:W-:Y:S02]  /*d470*/  LDGSTS.E.BYPASS.LTC128B.128 [R7+0x14400], desc[UR46][R2.64+0x80], !P2 ;  /* 0x1440008002077fae */ /* 0x0007e4000d101d6e */
[----:B---3--:R-:W-:Y:S02]  /*d480*/  IADD3 R2, P1, R32, R11, RZ ;  /* 0x0000000b20027210 */ /* 0x008fe40007f3e0ff */
[----:B------:R-:W1:Y:S03]  /*d490*/  SHFL.IDX PT, R11, R9, 0x3, 0x181f ;  /* 0x00781f00090b7f89 */ /* 0x000e6600000e0000 */
[----:B----4-:R-:W-:-:S02]  /*d4a0*/  IMAD.X R3, RZ, RZ, R24, P1 ;  /* 0x000000ffff037224 */ /* 0x010fc400008e0618 */
[----:B------:R-:W2:Y:S04]  /*d4b0*/  SHFL.IDX PT, R24, R8, 0x3, 0x181f ;  /* 0x00781f0008187f89 */ /* 0x000ea800000e0000 */
[----:B------:R-:W-:Y:S04]  /*d4c0*/  LDGSTS.E.BYPASS.LTC128B.128 [R7+0x10c00], desc[UR46][R2.64], !P3 ;  /* 0x10c0000002077fae */ /* 0x000fe8000d901d6e */
[----:B------:R5:W-:Y:S02]  /*d4d0*/  LDGSTS.E.BYPASS.LTC128B.128 [R7+0x14c00], desc[UR46][R2.64+0x80], !P2 ;  /* 0x14c0008002077fae */ /* 0x000be4000d101d6e */
[----:B-----5:R-:W-:-:S02]  /*d4e0*/  IADD3 R2, P1, R32, R12, RZ ;  /* 0x0000000c20027210 */ /* 0x020fc40007f3e0ff */
[----:B------:R-:W-:Y:S03]  /*d4f0*/  SHFL.IDX PT, R12, R9, 0x5, 0x181f ;  /* 0x00b81f00090c7f89 */ /* 0x000fe600000e0000 */
[----:B0-----:R-:W-:Y:S02]  /*d500*/  IMAD.X R3, RZ, RZ, R25, P1 ;  /* 0x000000ffff037224 */ /* 0x001fe400008e0619 */
[----:B------:R-:W-:Y:S04]  /*d510*/  SHFL.IDX PT, R25, R8, 0x5, 0x181f ;  /* 0x00b81f0008197f89 */ /* 0x000fe800000e0000 */
[----:B------:R-:W-:Y:S04]  /*d520*/  LDGSTS.E.BYPASS.LTC128B.128 [R7+0x11400], desc[UR46][R2.64], !P3 ;  /* 0x1140000002077fae */ /* 0x000fe8000d901d6e */
[----:B------:R1:W-:Y:S02]  /*d530*/  LDGSTS.E.BYPASS.LTC128B.128 [R7+0x15400], desc[UR46][R2.64+0x80], !P2 ;  /* 0x1540008002077fae */ /* 0x0003e4000d101d6e */
[----:B-1----:R-:W-:-:S02]  /*d540*/  IADD3 R2, P1, R32, R11, RZ ;  /* 0x0000000b20027210 */ /* 0x002fc40007f3e0ff */
[----:B------:R-:W0:Y:S03]  /*d550*/  SHFL.IDX PT, R11, R9, 0x4, 0x181f ;  /* 0x00981f00090b7f89 */ /* 0x000e2600000e0000 */
[----:B--2---:R-:W-:Y:S02]  /*d560*/  IMAD.X R3, RZ, RZ, R24, P1 ;  /* 0x000000ffff037224 */ /* 0x004fe400008e0618 */
[----:B------:R-:W1:Y:S04]  /*d570*/  SHFL.IDX PT, R24, R8, 0x4, 0x181f ;  /* 0x00981f0008187f89 */ /* 0x000e6800000e0000 */
[----:B------:R-:W-:Y:S04]  /*d580*/  LDGSTS.E.BYPASS.LTC128B.128 [R7+0x11c00], desc[UR46][R2.64], !P3 ;  /* 0x11c0000002077fae */ /* 0x000fe8000d901d6e */
[----:B------:R0:W-:Y:S02]  /*d590*/  LDGSTS.E.BYPASS.LTC128B.128 [R7+0x15c00], desc[UR46][R2.64+0x80], !P2 ;  /* 0x15c0008002077fae */ /* 0x0001e4000d101d6e */
[----:B0-----:R-:W-:-:S02]  /*d5a0*/  IADD3 R2, P1, R32, R11, RZ ;  /* 0x0000000b20027210 */ /* 0x001fc40007f3e0ff */
[----:B------:R-:W0:Y:S03]  /*d5b0*/  SHFL.IDX PT, R11, R9, 0x6, 0x181f ;  /* 0x00d81f00090b7f89 */ /* 0x000e2600000e0000 */
[----:B-1----:R-:W-:Y:S02]  /*d5c0*/  IMAD.X R3, RZ, RZ, R24, P1 ;  /* 0x000000ffff037224 */ /* 0x002fe400008e0618 */
[----:B------:R-:W1:Y:S04]  /*d5d0*/  SHFL.IDX PT, R24, R8, 0x6, 0x181f ;  /* 0x00d81f0008187f89 */ /* 0x000e6800000e0000 */
[----:B------:R-:W-:Y:S04]  /*d5e0*/  LDGSTS.E.BYPASS.LTC128B.128 [R7+0x12400], desc[UR46][R2.64], !P3 ;  /* 0x1240000002077fae */ /* 0x000fe8000d901d6e */
[----:B------:R2:W-:Y:S04]  /*d5f0*/  LDGSTS.E.BYPASS.LTC128B.128 [R7+0x16400], desc[UR46][R2.64+0x80], !P2 ;  /* 0x1640008002077fae */ /* 0x0005e8000d101d6e */
[----:B------:R-:W3:Y:S01]  /*d600*/  SHFL.IDX PT, R8, R8, 0x7, 0x181f ;  /* 0x00f81f0008087f89 */ /* 0x000ee200000e0000 */
[----:B--2---:R-:W-:-:S05]  /*d610*/  IADD3 R2, P1, R32, R12, RZ ;  /* 0x0000000c20027210 */ /* 0x004fca0007f3e0ff */
[----:B------:R-:W-:-:S05]  /*d620*/  IMAD.X R3, RZ, RZ, R25, P1 ;  /* 0x000000ffff037224 */ /* 0x000fca00008e0619 */
[----:B------:R-:W-:Y:S04]  /*d630*/  LDGSTS.E.BYPASS.LTC128B.128 [R7+0x12c00], desc[UR46][R2.64], !P3 ;  /* 0x12c0000002077fae */ /* 0x000fe8000d901d6e */
[----:B------:R0:W-:Y:S02]  /*d640*/  LDGSTS.E.BYPASS.LTC128B.128 [R7+0x16c00], desc[UR46][R2.64+0x80], !P2 ;  /* 0x16c0008002077fae */ /* 0x0001e4000d101d6e */
[----:B0-----:R-:W-:-:S05]  /*d650*/  IADD3 R2, P1, R32, R11, RZ ;  /* 0x0000000b20027210 */ /* 0x001fca0007f3e0ff */
[----:B-1----:R-:W-:-:S05]  /*d660*/  IMAD.X R3, RZ, RZ, R24, P1 ;  /* 0x000000ffff037224 */ /* 0x002fca00008e0618 */
[----:B------:R0:W-:Y:S04]  /*d670*/  LDGSTS.E.BYPASS.LTC128B.128 [R7+0x13400], desc[UR46][R2.64], !P3 ;  /* 0x1340000002077fae */ /* 0x0001e8000d901d6e */
[----:B---3--:R0:W-:Y:S02]  /*d680*/  LDGSTS.E.BYPASS.LTC128B.128 [R7+0x17400], desc[UR46][R2.64+0x80], !P2 ;  /* 0x1740008002077fae */ /* 0x0081e4000d101d6e */
.L_x_173:
[----:B0-----:R-:W-:Y:S02]  /*d690*/  IADD3 R2, P1, R32, R14, RZ ;  /* 0x0000000e20027210 */ /* 0x001fe40007f3e0ff */
[----:B------:R-:W-:-:S03]  /*d6a0*/  R2UR UR4, R4 ;  /* 0x00000000040472ca */ /* 0x000fc600000e0000 */
        /* <DEDUP_REMOVED lines=15> */
.L_x_64:
[----:B------:R0:W-:Y:S01]  /*d7a0*/  SYNCS.ARRIVE.TRANS64.A1T0 RZ, [R4+URZ+0x38870], RZ ;  /* 0x038870ff04ff79a7 */ /* 0x0001e2000810003f */
[----:B------:R-:W-:Y:S05]  /*d7b0*/  @!P2 BRA `(.L_x_65) ;  /* 0x000000000004a947 */ /* 0x000fea0003800000 */
[----:B------:R-:W-:Y:S01]  /*d7c0*/  BPT.TRAP 0x1 ;  /* 0x000000040000795c */ /* 0x000fe20000300000 */
.L_x_65:
[----:B------:R-:W1:Y:S02]  /*d7d0*/  SYNCS.PHASECHK.TRANS64.TRYWAIT P1, [R4+URZ+0x38840], R19 ;  /* 0x03884013040075a7 */ /* 0x000e64000802017f */
[----:B-1----:R-:W-:Y:S05]  /*d7e0*/  @!P1 BRA `(.L_x_66) ;  /* 0x0000004800009947 */ /* 0x002fea0003800000 */
.L_x_174:
[----:B------:R-:W-:Y:S01]  /*d7f0*/  ULDC.64 UR4, c[0x0][0x300] ;  /* 0x0000c00000047ab9 */ /* 0x000fe20000000a00 */
[----:B------:R-:W-:Y:S01]  /*d800*/  R2UR UR6, R34 ;  /* 0x00000000220672ca */ /* 0x000fe200000e0000 */
[----:B------:R-:W-:Y:S01]  /*d810*/  IMAD R17, R17, UR4, RZ ;  /* 0x0000000411117c24 */ /* 0x000fe2000f8e02ff */
[----:B------:R-:W2:Y:S01]  /*d820*/  LDC R8, c[0x0][0x2f4] ;  /* 0x0000bd00ff087b82 */ /* 0x000ea20000000800 */
[----:B------:R-:W-:Y:S01]  /*d830*/  IMAD.WIDE.U32 R2, R6, UR4, RZ ;  /* 0x0000000406027c25 */ /* 0x000fe2000f8e00ff */
[----:B------:R-:W-:-:S03]  /*d840*/  LOP3.LUT P2, RZ, R23, 0x1, RZ, 0xc0, !PT ;  /* 0x0000000117ff7812 */ /* 0x000fc6000784c0ff */
[----:B------:R-:W-:Y:S01]  /*d850*/  IMAD R17, R6, UR5, R17 ;  /* 0x0000000506117c24 */ /* 0x000fe2000f8e0211 */
[----:B------:R-:W-:Y:S02]  /*d860*/  ULDC.64 UR4, c[0x0][0x310] ;  /* 0x0000c40000047ab9 */ /* 0x000fe40000000a00 */
[----:B------:R-:W-:Y:S02]  /*d870*/  IMAD R18, R18, UR4, RZ ;  /* 0x0000000412127c24 */ /* 0x000fe4000f8e02ff */
[----:B------:R-:W-:Y:S02]  /*d880*/  IMAD.IADD R3, R3, 0x1, R17 ;  /* 0x0000000103037824 */ /* 0x000fe400078e0211 */
[C---:B------:R-:W-:Y:S02]  /*d890*/  IMAD R7, R5.reuse, UR5, R18 ;  /* 0x0000000505077c24 */ /* 0x040fe4000f8e0212 */
[----:B------:R-:W-:Y:S01]  /*d8a0*/  IMAD.WIDE.U32 R2, R5, UR4, R2 ;  /* 0x0000000405027c25 */ /* 0x000fe2000f8e0002 */
[----:B------:R-:W-:-:S03]  /*d8b0*/  ULDC.64 UR4, c[0x0][0x308] ;  /* 0x0000c20000047ab9 */ /* 0x000fc60000000a00 */
[----:B------:R-:W-:Y:S02]  /*d8c0*/  IMAD.IADD R3, R3, 0x1, R7 ;  /* 0x0000000103037824 */ /* 0x000fe400078e0207 */
[----:B------:R-:W-:Y:S01]  /*d8d0*/  IMAD.U32 R5, RZ, RZ, UR4 ;  /* 0x00000004ff057e24 */ /* 0x000fe2000f8e00ff */
[----:B------:R-:W-:-:S03]  /*d8e0*/  UIMAD UR4, UR6, UR4, URZ ;  /* 0x00000004060472a4 */ /* 0x000fc6000f8e023f */
[----:B------:R-:W-:Y:S01]  /*d8f0*/  IMAD.WIDE.U32 R2, R5, UR40, R2 ;  /* 0x0000002805027c25 */ /* 0x000fe2000f8e0002 */
[----:B------:R-:W-:Y:S01]  /*d900*/  ULDC.64 UR6, c[0x0][0x2e8] ;  /* 0x0000ba0000067ab9 */ /* 0x000fe20000000a00 */
[----:B------:R-:W-:Y:S01]  /*d910*/  UIMAD UR4, UR40, UR5, UR4 ;  /* 0x00000005280472a4 */ /* 0x000fe2000f8e0204 */
[----:B--2---:R-:W-:Y:S01]  /*d920*/  ISETP.GE.AND P3, PT, R32, R8, PT ;  /* 0x000000082000720c */ /* 0x004fe20003f66270 */
[----:B------:R-:W-:Y:S01]  /*d930*/  IMAD.U32 R5, RZ, RZ, UR7 ;  /* 0x00000007ff057e24 */ /* 0x000fe2000f8e00ff */
[----:B------:R-:W-:-:S04]  /*d940*/  IADD3 R7, P1, R2, UR6, RZ ;  /* 0x0000000602077c10 */ /* 0x000fc8000ff3e0ff */
[----:B------:R-:W-:Y:S01]  /*d950*/  IADD3.X R6, R5, UR4, R3, P1, !PT ;  /* 0x0000000405067c10 */ /* 0x000fe20008ffe403 */
[----:B------:R-:W-:-:S03]  /*d960*/  UMOV UR4, 0xffffffff ;  /* 0xffffffff00047882 */ /* 0x000fc60000000000 */
[----:B------:R-:W-:Y:S05]  /*d970*/  BRA.DIV UR4, `(.L_x_67) ;  /* 0x0000004604b07947 */ /* 0x000fea000b800000 */
[----:B------:R-:W2:Y:S01]  /*d980*/  SHFL.IDX PT, R14, R7, RZ, 0x181f ;  /* 0x00181fff070e7589 */ /* 0x000ea200000e0000 */
[----:B------:R-:W-:-:S03]  /*d990*/  IMAD R5, R0, 0x8000, R37 ;  /* 0x0000800000057824 */ /* 0x000fc600078e0225 */
[----:B------:R-:W3:Y:S01]  /*d9a0*/  SHFL.IDX PT, R3, R6, RZ, 0x181f ;  /* 0x00181fff06037589 */ /* 0x000ee200000e0000 */
[----:B------:R-:W-:-:S03]  /*d9b0*/  VIADD R5, R5, UR42 ;  /* 0x0000002a05057c36 */ /* 0x000fc60008000000 */
[----:B------:R-:W-:Y:S04]  /*d9c0*/  SHFL.IDX PT, R8, R6, 0x1, 0x181f ;  /* 0x00381f0006087f89 */ /* 0x000fe800000e0000 */
[----:B------:R-:W-:Y:S04]  /*d9d0*/  SHFL.IDX PT, R17, R7, 0x2, 0x181f ;  /* 0x00581f0007117f89 */ /* 0x000fe800000e0000 */
[----:B------:R-:W-:Y:S01]  /*d9e0*/  SHFL.IDX PT, R9, R6, 0x2, 0x181f ;  /* 0x00581f0006097f89 */ /* 0x000fe200000e0000 */
[----:B--2---:R-:W-:-:S03]  /*d9f0*/  IADD3 R2, P1, R32, R14, RZ ;  /* 0x0000000e20027210 */ /* 0x004fc60007f3e0ff */
[----:B------:R-:W2:Y:S02]  /*da00*/  SHFL.IDX PT, R14, R7, 0x1, 0x181f ;  /* 0x00381f00070e7f89 */ /* 0x000ea400000e0000 */
[----:B---3--:R-:W-:-:S05]  /*da10*/  IMAD.X R3, RZ, RZ, R3, P1 ;  /* 0x000000ffff037224 */ /* 0x008fca00008e0603 */
[----:B------:R-:W-:Y:S04]  /*da20*/  LDGSTS.E.BYPASS.LTC128B.128 [R5+0x28400], desc[UR46][R2.64], !P3 ;  /* 0x2840000002057fae */ /* 0x000fe8000d901d6e */
[----:B------:R2:W-:Y:S02]  /*da30*/  LDGSTS.E.BYPASS.LTC128B.128 [R5+0x2c400], desc[UR46][R2.64+0x80], !P2 ;  /* 0x2c40008002057fae */ /* 0x0005e4000d101d6e */
[----:B--2---:R-:W-:Y:S02]  /*da40*/  IADD3 R2, P1, R32, R14, RZ ;  /* 0x0000000e20027210 */ /* 0x004fe40007f3e0ff */
[----:B------:R-:W2:Y:S03]  /*da50*/  SHFL.IDX PT, R14, R7, 0x3, 0x181f ;  /* 0x00781f00070e7f89 */ /* 0x000ea600000e0000 */
[----:B------:R-:W-:-:S02]  /*da60*/  IMAD.X R3, RZ, RZ, R8, P1 ;  /* 0x000000ffff037224 */ /* 0x000fc400008e0608 */
[----:B------:R-:W3:Y:S04]  /*da70*/  SHFL.IDX PT, R8, R6, 0x3, 0x181f ;  /* 0x00781f0006087f89 */ /* 0x000ee800000e0000 */
[----:B------:R-:W-:Y:S04]  /*da80*/  LDGSTS.E.BYPASS.LTC128B.128 [R5+0x28c00], desc[UR46][R2.64], !P3 ;  /* 0x28c0000002057fae */ /* 0x000fe8000d901d6e */
[----:B------:R4:W-:Y:S02]  /*da90*/  LDGSTS.E.BYPASS.LTC128B.128 [R5+0x2cc00], desc[UR46][R2.64+0x80], !P2 ;  /* 0x2cc0008002057fae */ /* 0x0009e4000d101d6e */
[----:B----4-:R-:W-:-:S02]  /*daa0*/  IADD3 R2, P1, R32, R17, RZ ;  /* 0x0000001120027210 */ /* 0x010fc40007f3e0ff */
[----:B------:R-:W-:Y:S03]  /*dab0*/  SHFL.IDX PT, R17, R7, 0x5, 0x181f ;  /* 0x00b81f0007117f89 */ /* 0x000fe600000e0000 */
[----:B------:R-:W-:Y:S02]  /*dac0*/  IMAD.X R3, RZ, RZ, R9, P1 ;  /* 0x000000ffff037224 */ /* 0x000fe400008e0609 */
[----:B------:R-:W-:Y:S04]  /*dad0*/  SHFL.IDX PT, R9, R6, 0x5, 0x181f ;  /* 0x00b81f0006097f89 */ /* 0x000fe800000e0000 */
[----:B------:R-:W-:Y:S04]  /*dae0*/  LDGSTS.E.BYPASS.LTC128B.128 [R5+0x29400], desc[UR46][R2.64], !P3 ;  /* 0x2940000002057fae */ /* 0x000fe8000d901d6e */
[----:B------:R2:W-:Y:S02]  /*daf0*/  LDGSTS.E.BYPASS.LTC128B.128 [R5+0x2d400], desc[UR46][R2.64+0x80], !P2 ;  /* 0x2d40008002057fae */ /* 0x0005e4000d101d6e */
[----:B--2---:R-:W-:-:S02]  /*db00*/  IADD3 R2, P1, R32, R14, RZ ;  /* 0x0000000e20027210 */ /* 0x004fc40007f3e0ff */
[----:B------:R-:W2:Y:S03]  /*db10*/  SHFL.IDX PT, R14, R7, 0x4, 0x181f ;  /* 0x00981f00070e7f89 */ /* 0x000ea600000e0000 */
[----:B---3--:R-:W-:Y:S02]  /*db20*/  IMAD.X R3, RZ, RZ, R8, P1 ;  /* 0x000000ffff037224 */ /* 0x008fe400008e0608 */
[----:B------:R-:W3:Y:S04]  /*db30*/  SHFL.IDX PT, R8, R6, 0x4, 0x181f ;  /* 0x00981f0006087f89 */ /* 0x000ee800000e0000 */
[----:B------:R-:W-:Y:S04]  /*db40*/  LDGSTS.E.BYPASS.LTC128B.128 [R5+0x29c00], desc[UR46][R2.64], !P3 ;  /* 0x29c0000002057fae */ /* 0x000fe8000d901d6e */
[----:B------:R2:W-:Y:S02]  /*db50*/  LDGSTS.E.BYPASS.LTC128B.128 [R5+0x2dc00], desc[UR46][R2.64+0x80], !P2 ;  /* 0x2dc0008002057fae */ /* 0x0005e4000d101d6e */
[----:B--2---:R-:W-:-:S02]  /*db60*/  IADD3 R2, P1, R32, R14, RZ ;  /* 0x0000000e20027210 */ /* 0x004fc40007f3e0ff */
[----:B------:R-:W2:Y:S03]  /*db70*/  SHFL.IDX PT, R14, R7, 0x6, 0x181f ;  /* 0x00d81f00070e7f89 */ /* 0x000ea600000e0000 */
[----:B---3--:R-:W-:Y:S02]  /*db80*/  IMAD.X R3, RZ, RZ, R8, P1 ;  /* 0x000000ffff037224 */ /* 0x008fe400008e0608 */
[----:B------:R-:W3:Y:S04]  /*db90*/  SHFL.IDX PT, R8, R6, 0x6, 0x181f ;  /* 0x00d81f0006087f89 */ /* 0x000ee800000e0000 */
[----:B------:R-:W-:Y:S04]  /*dba0*/  LDGSTS.E.BYPASS.LTC128B.128 [R5+0x2a400], desc[UR46][R2.64], !P3 ;  /* 0x2a40000002057fae */ /* 0x000fe8000d901d6e */
[----:B------:R4:W-:Y:S04]  /*dbb0*/  LDGSTS.E.BYPASS.LTC128B.128 [R5+0x2e400], desc[UR46][R2.64+0x80], !P2 ;  /* 0x2e40008002057fae */ /* 0x0009e8000d101d6e */
[----:B------:R-:W0:Y:S01]  /*dbc0*/  SHFL.IDX PT, R6, R6, 0x7, 0x181f ;  /* 0x00f81f0006067f89 */ /* 0x000e2200000e0000 */
[----:B----4-:R-:W-:-:S05]  /*dbd0*/  IADD3 R2, P1, R32, R17, RZ ;  /* 0x0000001120027210 */ /* 0x010fca0007f3e0ff */
[----:B------:R-:W-:-:S05]  /*dbe0*/  IMAD.X R3, RZ, RZ, R9, P1 ;  /* 0x000000ffff037224 */ /* 0x000fca00008e0609 */
[----:B------:R-:W-:Y:S04]  /*dbf0*/  LDGSTS.E.BYPASS.LTC128B.128 [R5+0x2ac00], desc[UR46][R2.64], !P3 ;  /* 0x2ac0000002057fae */ /* 0x000fe8000d901d6e */
[----:B------:R2:W-:Y:S02]  /*dc00*/  LDGSTS.E.BYPASS.LTC128B.128 [R5+0x2ec00], desc[UR46][R2.64+0x80], !P2 ;  /* 0x2ec0008002057fae */ /* 0x0005e4000d101d6e */
[----:B--2---:R-:W-:Y:S02]  /*dc10*/  IADD3 R2, P1, R32, R14, RZ ;  /* 0x0000000e20027210 */ /* 0x004fe40007f3e0ff */
[----:B------:R2:W4:Y:S03]  /*dc20*/  SHFL.IDX PT, R14, R7, 0x7, 0x181f ;  /* 0x00f81f00070e7f89 */ /* 0x00052600000e0000 */
[----:B---3--:R-:W-:-:S05]  /*dc30*/  IMAD.X R3, RZ, RZ, R8, P1 ;  /* 0x000000ffff037224 */ /* 0x008fca00008e0608 */
[----:B------:R2:W-:Y:S04]  /*dc40*/  LDGSTS.E.BYPASS.LTC128B.128 [R5+0x2b400], desc[UR46][R2.64], !P3 ;  /* 0x2b40000002057fae */ /* 0x0005e8000d901d6e */
[----:B0-----:R2:W-:Y:S02]  /*dc50*/  LDGSTS.E.BYPASS.LTC128B.128 [R5+0x2f400], desc[UR46][R2.64+0x80], !P2 ;  /* 0x2f40008002057fae */ /* 0x0015e4000d101d6e */
.L_x_192:
[----:B--2-4-:R-:W-:Y:S02]  /*dc60*/  IADD3 R2, P1, R32, R14, RZ ;  /* 0x0000000e20027210 */ /* 0x014fe40007f3e0ff */
        /* <DEDUP_REMOVED lines=16> */
.L_x_68:
[----:B------:R-:W-:Y:S01]  /*dd70*/  IMAD.U32 R2, RZ, RZ, UR36 ;  /* 0x00000024ff027e24 */ /* 0x000fe2000f8e00ff */
[----:B------:R0:W-:Y:S04]  /*dd80*/  SYNCS.ARRIVE.TRANS64.A1T0 RZ, [R4+URZ+0x38830], RZ ;  /* 0x038830ff04ff79a7 */ /* 0x0001e8000810003f */
[----:B------:R-:W-:-:S04]  /*dd90*/  LOP3.LUT R2, R2, 0x1, RZ, 0xfc, !PT ;  /* 0x0000000102027812 */ /* 0x000fc800078efcff */
[----:B------:R-:W-:-:S13]  /*dda0*/  ISETP.NE.AND P1, PT, R2, 0x3, PT ;  /* 0x000000030200780c */ /* 0x000fda0003f25270 */
[----:B0-----:R-:W-:Y:S05]  /*ddb0*/  @!P1 BRA `(.L_x_69) ;  /* 0x0000000000049947 */ /* 0x001fea0003800000 */
[----:B------:R-:W-:Y:S01]  /*ddc0*/  BPT.TRAP 0x1 ;  /* 0x000000040000795c */ /* 0x000fe20000300000 */
.L_x_69:
[----:B------:R-:W-:Y:S02]  /*ddd0*/  LOP3.LUT R2, R16, 0x1, RZ, 0x3c, !PT ;  /* 0x0000000110027812 */ /* 0x000fe400078e3cff */
[----:B------:R-:W-:Y:S02]  /*dde0*/  LEA R5, R10, UR42, 0x3 ;  /* 0x0000002a0a057c11 */ /* 0x000fe4000f8e18ff */
[----:B------:R-:W-:-:S04]  /*ddf0*/  SHF.L.U32 R2, R2, 0x1f, RZ ;  /* 0x0000001f02027819 */ /* 0x000fc800000006ff */
[----:B------:R-:W0:Y:S02]  /*de00*/  SYNCS.PHASECHK.TRANS64.TRYWAIT P2, [R5+URZ+0x38870], R2 ;  /* 0x03887002050075a7 */ /* 0x000e24000804017f */
[----:B0-----:R-:W-:Y:S05]  /*de10*/  @!P2 BRA `(.L_x_70) ;  /* 0x0000004800bca947 */ /* 0x001fea0003800000 */
.L_x_193:
[----:B------:R-:W-:-:S06]  /*de20*/  ULOP3.LUT UR4, UR36, 0x2, URZ, 0xfc, !UPT ;  /* 0x0000000224047892 */ /* 0x000fcc000f8efc3f */
[----:B------:R-:W-:-:S05]  /*de30*/  IMAD.U32 R3, RZ, RZ, UR4 ;  /* 0x00000004ff037e24 */ /* 0x000fca000f8e00ff */
[----:B------:R-:W-:-:S13]  /*de40*/  ISETP.NE.AND P2, PT, R3, 0x3, PT ;  /* 0x000000030300780c */ /* 0x000fda0003f45270 */
[----:B------:R-:W-:Y:S05]  /*de50*/  @!P2 BRA `(.L_x_71) ;  /* 0x000000000004a947 */ /* 0x000fea0003800000 */
[----:B------:R-:W-:Y:S01]  /*de60*/  BPT.TRAP 0x1 ;  /* 0x000000040000795c */ /* 0x000fe20000300000 */
.L_x_71:
[----:B0-----:R-:W-:Y:S01]  /*de70*/  SHF.L.U32 R2, R16, 0x1f, RZ ;  /* 0x0000001f10027819 */ /* 0x001fe200000006ff */
[----:B------:R-:W-:-:S03]  /*de80*/  IMAD.SHL.U32 R3, R10, 0x8000, RZ ;  /* 0x000080000a037824 */ /* 0x000fc600078e00ff */
[----:B------:R-:W0:Y:S02]  /*de90*/  SYNCS.PHASECHK.TRANS64.TRYWAIT P2, [R5+URZ+0x38860], R2 ;  /* 0x03886002050075a7 */ /* 0x000e24000804017f */
[----:B0-----:R-:W-:Y:S05]  /*dea0*/  @!P2 BRA `(.L_x_72) ;  /* 0x0000004800aca947 */ /* 0x001fea0003800000 */
.L_x_194:
[----:B-1----:R-:W2:Y:S04]  /*deb0*/  LDL R4, [R1+0x8] ;  /* 0x0000080001047983 */ /* 0x002ea80000100800 */
[----:B------:R-:W3:Y:S04]  /*dec0*/  LDL R7, [R1] ;  /* 0x0000000001077983 */ /* 0x000ee80000100800 */
[----:B------:R-:W4:Y:S01]  /*ded0*/  LDL R6, [R1+0xc] ;  /* 0x00000c0001067983 */ /* 0x000f220000100800 */
[----:B------:R-:W-:Y:S05]  /*dee0*/  WARPSYNC.ALL ;  /* 0x0000000000007948 */ /* 0x000fea0003800000 */
[----:B--2---:R-:W-:-:S05]  /*def0*/  LOP3.LUT R4, R3, R4, RZ, 0xfc, !PT ;  /* 0x0000000403047212 */ /* 0x004fca00078efcff */
[----:B0-----:R-:W-:Y:S01]  /*df00*/  VIADD R2, R4, UR42 ;  /* 0x0000002a04027c36 */ /* 0x001fe20008000000 */
[----:B------:R-:W0:Y:S03]  /*df10*/  LDSM.16.MT88.4 R16, [R4+UR42+0x10400] ;  /* 0x0104002a0410783b */ /* 0x000e260008004200 */
[----:B---3--:R-:W-:-:S05]  /*df20*/  IMAD.IADD R2, R7, 0x1, R2 ;  /* 0x0000000107027824 */ /* 0x008fca00078e0202 */
[----:B------:R-:W1:Y:S01]  /*df30*/  LDSM.16.MT88.4 R8, [R2+0x10400] ;  /* 0x010400000208783b */ /* 0x000e620000004200 */
[----:B----4-:R-:W-:Y:S02]  /*df40*/  IADD3 R3, R3, UR42, R6 ;  /* 0x0000002a03037c10 */ /* 0x010fe4000fffe006 */
[C-C-:B0-----:R-:W-:Y:S02]  /*df50*/  PRMT R12, R16.reuse, 0x6420, R17.reuse ;  /* 0x00006420100c7816 */ /* 0x141fe40000000011 */
[----:B------:R-:W-:Y:S02]  /*df60*/  PRMT R13, R16, 0x7531, R17 ;  /* 0x00007531100d7816 */ /* 0x000fe40000000011 */
[C-C-:B------:R-:W-:Y:S02]  /*df70*/  PRMT R14, R18.reuse, 0x6420, R19.reuse ;  /* 0x00006420120e7816 */ /* 0x140fe40000000013 */
[----:B------:R-:W-:Y:S02]  /*df80*/  PRMT R15, R18, 0x7531, R19 ;  /* 0x00007531120f7816 */ /* 0x000fe40000000013 */
[----:B-1----:R-:W-:-:S02]  /*df90*/  PRMT R24, R8, 0x6420, R9 ;  /* 0x0000642008187816 */ /* 0x002fc40000000009 */
[----:B------:R-:W-:Y:S02]  /*dfa0*/  PRMT R25, R8, 0x7531, R9 ;  /* 0x0000753108197816 */ /* 0x000fe40000000009 */
[C-C-:B------:R-:W-:Y:S02]  /*dfb0*/  PRMT R26, R10.reuse, 0x6420, R11.reuse ;  /* 0x000064200a1a7816 */ /* 0x140fe4000000000b */
[----:B------:R-:W-:Y:S01]  /*dfc0*/  PRMT R27, R10, 0x7531, R11 ;  /* 0x000075310a1b7816 */ /* 0x000fe2000000000b */
[----:B------:R-:W-:Y:S04]  /*dfd0*/  STSM.16.M88.4 [R3+0x400], R12 ;  /* 0x0004000c03007844 */ /* 0x000fe80000000200 */
[----:B------:R-:W-:Y:S04]  /*dfe0*/  STSM.16.M88.4 [R3+0x2400], R24 ;  /* 0x0024001803007844 */ /* 0x000fe80000000200 */
[----:B------:R-:W0:Y:S04]  /*dff0*/  LDSM.16.MT88.4 R8, [R4+UR42+0x14400] ;  /* 0x0144002a0408783b */ /* 0x000e280008004200 */
[----:B------:R-:W1:Y:S01]  /*e000*/  LDSM.16.MT88.4 R12, [R2+0x14400] ;  /* 0x01440000020c783b */ /* 0x000e620000004200 */
[----:B0-----:R-:W-:-:S02]  /*e010*/  PRMT R16, R8, 0x6420, R9 ;  /* 0x0000642008107816 */ /* 0x001fc40000000009 */
[----:B------:R-:W-:Y:S02]  /*e020*/  PRMT R17, R8, 0x7531, R9 ;  /* 0x0000753108117816 */ /* 0x000fe40000000009 */
[C-C-:B------:R-:W-:Y:S02]  /*e030*/  PRMT R18, R10.reuse, 0x6420, R11.reuse ;  /* 0x000064200a127816 */ /* 0x140fe4000000000b */
[----:B------:R-:W-:Y:S02]  /*e040*/  PRMT R19, R10, 0x7531, R11 ;  /* 0x000075310a137816 */ /* 0x000fe4000000000b */
[C-C-:B-1----:R-:W-:Y:S02]  /*e050*/  PRMT R28, R12.reuse, 0x6420, R13.reuse ;  /* 0x000064200c1c7816 */ /* 0x142fe4000000000d */
[----:B------:R-:W-:Y:S02]  /*e060*/  PRMT R29, R12, 0x7531, R13 ;  /* 0x000075310c1d7816 */ /* 0x000fe4000000000d */
[----:B------:R-:W-:-:S02]  /*e070*/  PRMT R30, R14, 0x6420, R15 ;  /* 0x000064200e1e7816 */ /* 0x000fc4000000000f */
[----:B------:R-:W-:Y:S01]  /*e080*/  PRMT R31, R14, 0x7531, R15 ;  /* 0x000075310e1f7816 */ /* 0x000fe2000000000f */
[----:B------:R-:W-:Y:S04]  /*e090*/  STSM.16.M88.4 [R3+0x4400], R16 ;  /* 0x0044001003007844 */ /* 0x000fe80000000200 */
[----:B------:R-:W-:Y:S04]  /*e0a0*/  STSM.16.M88.4 [R3+0x6400], R28 ;  /* 0x0064001c03007844 */ /* 0x000fe80000000200 */
[----:B------:R-:W0:Y:S04]  /*e0b0*/  LDSM.16.MT88.4 R8, [R4+UR42+0x11400] ;  /* 0x0114002a0408783b */ /* 0x000e280008004200 */
[----:B------:R-:W1:Y:S01]  /*e0c0*/  LDSM.16.MT88.4 R12, [R2+0x11400] ;  /* 0x01140000020c783b */ /* 0x000e620000004200 */
[----:B------:R-:W-:-:S02]  /*e0d0*/  IADD3 R6, R35, 0x400, R3 ;  /* 0x0000040023067810 */ /* 0x000fc40007ffe003 */
[C-C-:B0-----:R-:W-:Y:S02]  /*e0e0*/  PRMT R16, R8.reuse, 0x6420, R9.reuse ;  /* 0x0000642008107816 */ /* 0x141fe40000000009 */
[----:B------:R-:W-:Y:S02]  /*e0f0*/  PRMT R17, R8, 0x7531, R9 ;  /* 0x0000753108117816 */ /* 0x000fe40000000009 */
[C-C-:B------:R-:W-:Y:S02]  /*e100*/  PRMT R18, R10.reuse, 0x6420, R11.reuse ;  /* 0x000064200a127816 */ /* 0x140fe4000000000b */
[----:B------:R-:W-:Y:S02]  /*e110*/  PRMT R19, R10, 0x7531, R11 ;  /* 0x000075310a137816 */ /* 0x000fe4000000000b */
[C-C-:B-1----:R-:W-:Y:S02]  /*e120*/  PRMT R24, R12.reuse, 0x6420, R13.reuse ;  /* 0x000064200c187816 */ /* 0x142fe4000000000d */
[----:B------:R-:W-:-:S02]  /*e130*/  PRMT R25, R12, 0x7531, R13 ;  /* 0x000075310c197816 */ /* 0x000fc4000000000d */
[C-C-:B------:R-:W-:Y:S02]  /*e140*/  PRMT R26, R14.reuse, 0x6420, R15.reuse ;  /* 0x000064200e1a7816 */ /* 0x140fe4000000000f */
[----:B------:R-:W-:Y:S01]  /*e150*/  PRMT R27, R14, 0x7531, R15 ;  /* 0x000075310e1b7816 */ /* 0x000fe2000000000f */
[----:B------:R-:W-:Y:S04]  /*e160*/  STSM.16.M88.4 [R6], R16 ;  /* 0x0000001006007844 */ /* 0x000fe80000000200 */
        /* <DEDUP_REMOVED lines=37> */
[----:B------:R0:W-:Y:S04]  /*e3c0*/  STSM.16.M88.4 [R3+0x6000], R28 ;  /* 0x0060001c03007844 */ /* 0x0001e80000000200 */
[----:B------:R-:W1:Y:S04]  /*e3d0*/  LDSM.16.MT88.4 R8, [R4+UR42+0x13400] ;  /* 0x0134002a0408783b */ /* 0x000e680008004200 */
[----:B------:R-:W2:Y:S01]  /*e3e0*/  LDSM.16.MT88.4 R12, [R2+0x13400] ;  /* 0x01340000020c783b */ /* 0x000ea20000004200 */
[----:B0-----:R-:W-:Y:S01]  /*e3f0*/  IMAD.IADD R3, R35, 0x1, R3 ;  /* 0x0000000123037824 */ /* 0x001fe200078e0203 */
[----:B-1----:R-:W-:-:S02]  /*e400*/  PRMT R16, R8, 0x6420, R9 ;  /* 0x0000642008107816 */ /* 0x002fc40000000009 */
[----:B------:R-:W-:Y:S02]  /*e410*/  PRMT R17, R8, 0x7531, R9 ;  /* 0x0000753108117816 */ /* 0x000fe40000000009 */
[C-C-:B------:R-:W-:Y:S02]  /*e420*/  PRMT R18, R10.reuse, 0x6420, R11.reuse ;  /* 0x000064200a127816 */ /* 0x140fe4000000000b */
[----:B------:R-:W-:Y:S02]  /*e430*/  PRMT R19, R10, 0x7531, R11 ;  /* 0x000075310a137816 */ /* 0x000fe4000000000b */
[C-C-:B--2---:R-:W-:Y:S02]  /*e440*/  PRMT R8, R12.reuse, 0x6420, R13.reuse ;  /* 0x000064200c087816 */ /* 0x144fe4000000000d */
[----:B------:R-:W-:Y:S02]  /*e450*/  PRMT R9, R12, 0x7531, R13 ;  /* 0x000075310c097816 */ /* 0x000fe4000000000d */
[----:B------:R-:W-:-:S02]  /*e460*/  PRMT R10, R14, 0x6420, R15 ;  /* 0x000064200e0a7816 */ /* 0x000fc4000000000f */
[----:B------:R-:W-:Y:S01]  /*e470*/  PRMT R11, R14, 0x7531, R15 ;  /* 0x000075310e0b7816 */ /* 0x000fe2000000000f */
[----:B------:R-:W-:Y:S04]  /*e480*/  STSM.16.M88.4 [R3], R16 ;  /* 0x0000001003007844 */ /* 0x000fe80000000200 */
[----:B------:R-:W-:Y:S04]  /*e490*/  STSM.16.M88.4 [R3+0x2000], R8 ;  /* 0x0020000803007844 */ /* 0x000fe80000000200 */
[----:B------:R-:W0:Y:S04]  /*e4a0*/  LDSM.16.MT88.4 R8, [R4+UR42+0x17400] ;  /* 0x0174002a0408783b */ /* 0x000e280008004200 */
[----:B------:R-:W1:Y:S01]  /*e4b0*/  LDSM.16.MT88.4 R12, [R2+0x17400] ;  /* 0x01740000020c783b */ /* 0x000e620000004200 */
[----:B------:R-:W-:-:S06]  /*e4c0*/  ULOP3.LUT UR4, UR36, 0x2, URZ, 0xfc, !UPT ;  /* 0x0000000224047892 */ /* 0x000fcc000f8efc3f */
[----:B------:R-:W-:-:S05]  /*e4d0*/  IMAD.U32 R6, RZ, RZ, UR4 ;  /* 0x00000004ff067e24 */ /* 0x000fca000f8e00ff */
[----:B------:R-:W-:Y:S02]  /*e4e0*/  ISETP.NE.AND P2, PT, R6, 0x3, PT ;  /* 0x000000030600780c */ /* 0x000fe40003f45270 */
        /* <DEDUP_REMOVED lines=8> */
[----:B------:R0:W-:Y:S04]  /*e570*/  STSM.16.M88.4 [R3+0x4000], R16 ;  /* 0x0040001003007844 */ /* 0x0001e80000000200 */
[----:B------:R0:W-:Y:S01]  /*e580*/  STSM.16.M88.4 [R3+0x6000], R8 ;  /* 0x0060000803007844 */ /* 0x0001e20000000200 */
[----:B------:R-:W-:Y:S01]  /*e590*/  @!PT LDS RZ, [RZ] ;  /* 0x00000000fffff984 */ /* 0x000fe20000000800 */
[----:B------:R-:W-:Y:S01]  /*e5a0*/  @!PT LDS RZ, [RZ] ;  /* 0x00000000fffff984 */ /* 0x000fe20000000800 */
[----:B------:R-:W-:Y:S01]  /*e5b0*/  @!PT LDS RZ, [RZ] ;  /* 0x00000000fffff984 */ /* 0x000fe20000000800 */
[----:B------:R-:W-:Y:S01]  /*e5c0*/  @!PT LDS RZ, [RZ] ;  /* 0x00000000fffff984 */ /* 0x000fe20000000800 */
[----:B------:R1:W-:Y:S06]  /*e5d0*/  MEMBAR.ALL.CTA ;  /* 0x0000000000007992 */ /* 0x0003ec0000008000 */
[----:B-1----:R-:W1:Y:S01]  /*e5e0*/  FENCE.VIEW.ASYNC.S ;  /* 0x00000000000073c6 */ /* 0x002e620000000000 */
[----:B------:R-:W-:Y:S05]  /*e5f0*/  @!P2 BRA `(.L_x_73) ;  /* 0x000000000004a947 */ /* 0x000fea0003800000 */
[----:B------:R-:W-:Y:S01]  /*e600*/  BPT.TRAP 0x1 ;  /* 0x000000040000795c */ /* 0x000fe20000300000 */
.L_x_73:
[----:B-1----:R1:W-:Y:S01]  /*e610*/  SYNCS.ARRIVE.TRANS64.A1T0 RZ, [R5+URZ+0x38850], RZ ;  /* 0x038850ff05ff79a7 */ /* 0x0023e2000810003f */
[----:B------:R-:W-:Y:S06]  /*e620*/  BAR.SYNC.DEFER_BLOCKING 0x2, 0x80 ;  /* 0x0082000000007b1d */ /* 0x000fec0000010000 */
[----:B------:R-:W-:Y:S05]  /*e630*/  @!P1 BRA `(.L_x_74) ;  /* 0x0000000000049947 */ /* 0x000fea0003800000 */
[----:B------:R-:W-:Y:S01]  /*e640*/  BPT.TRAP 0x1 ;  /* 0x000000040000795c */ /* 0x000fe20000300000 */
.L_x_74:
[----:B------:R-:W2:Y:S01]  /*e650*/  S2R R2, SR_CgaCtaId ;  /* 0x0000000000027919 */ /* 0x000ea20000008800 */
[----:B-1----:R-:W-:Y:S02]  /*e660*/  VIADD R5, R5, 0x38880 ;  /* 0x0003888005057836 */ /* 0x002fe40000000000 */
[----:B------:R-:W-:Y:S02]  /*e670*/  VIADD R20, R20, 0xffffff80 ;  /* 0xffffff8014147836 */ /* 0x000fe40000000000 */
[----:B0-----:R-:W-:Y:S02]  /*e680*/  IMAD.MOV.U32 R10, RZ, RZ, R0 ;  /* 0x000000ffff0a7224 */ /* 0x001fe400078e0000 */
[----:B------:R-:W-:Y:S01]  /*e690*/  IMAD.MOV.U32 R16, RZ, RZ, R21 ;  /* 0x000000ffff107224 */ /* 0x000fe200078e0015 */
[----:B--2---:R-:W-:-:S04]  /*e6a0*/  PRMT R5, R2, 0x654, R5 ;  /* 0x0000065402057816 */ /* 0x004fc80000000005 */
[----:B------:R0:W-:Y:S01]  /*e6b0*/  SYNCS.ARRIVE.TRANS64.RED.A1T0 RZ, [R5+URZ], RZ ;  /* 0x000000ff05ff79a7 */ /* 0x0001e2000810043f */
[----:B------:R-:W-:Y:S05]  /*e6c0*/  @P0 BRA `(.L_x_75) ;  /* 0xffffffe800380947 */ /* 0x000fea000383ffff */
[----:B------:R-:W-:Y:S05]  /*e6d0*/  BRA `(.L_x_76) ;  /* 0x0000000000047947 */ /* 0x000fea0003800000 */
.L_x_60:
[----:B0-----:R-:W-:-:S07]  /*e6e0*/  IMAD.MOV.U32 R0, RZ, RZ, RZ ;  /* 0x000000ffff007224 */ /* 0x001fce00078e00ff */
.L_x_76:
[----:B------:R-:W-:-:S06]  /*e6f0*/  ULOP3.LUT UR4, UR36, 0x1, URZ, 0xfc, !UPT ;  /* 0x0000000124047892 */ /* 0x000fcc000f8efc3f */
[----:B------:R-:W-:-:S05]  /*e700*/  IMAD.U32 R2, RZ, RZ, UR4 ;  /* 0x00000004ff027e24 */ /* 0x000fca000f8e00ff */
[----:B------:R-:W-:-:S13]  /*e710*/  ISETP.NE.AND P1, PT, R2, 0x3, PT ;  /* 0x000000030200780c */ /* 0x000fda0003f25270 */
[----:B------:R-:W-:Y:S05]  /*e720*/  @!P1 BRA `(.L_x_77) ;  /* 0x0000000000049947 */ /* 0x000fea0003800000 */
[----:B------:R-:W-:Y:S01]  /*e730*/  BPT.TRAP 0x1 ;  /* 0x000000040000795c */ /* 0x000fe20000300000 */
.L_x_77:
[----:B------:R-:W-:Y:S01]  /*e740*/  LOP3.LUT R2, R21, 0x1, RZ, 0x3c, !PT ;  /* 0x0000000115027812 */ /* 0x000fe200078e3cff */
[----:B------:R-:W-:Y:S01]  /*e750*/  BSSY B0, `(.L_x_78) ;  /* 0x0000005000007945 */ /* 0x000fe20003800000 */
[----:B------:R-:W-:Y:S02]  /*e760*/  LEA R17, R0, UR42, 0x3 ;  /* 0x0000002a00117c11 */ /* 0x000fe4000f8e18ff */
[----:B------:R-:W-:-:S04]  /*e770*/  SHF.L.U32 R2, R2, 0x1f, RZ ;  /* 0x0000001f02027819 */ /* 0x000fc800000006ff */
[----:B------:R-:W3:Y:S02]  /*e780*/  SYNCS.PHASECHK.TRANS64.TRYWAIT P0, [R17+URZ+0x38870], R2 ;  /* 0x03887002110075a7 */ /* 0x000ee4000800017f */
[----:B---3--:R-:W-:Y:S05]  /*e790*/  @!P0 BRA `(.L_x_79) ;  /* 0x0000004000848947 */ /* 0x008fea0003800000 */
.L_x_195:
[----:B------:R-:W-:Y:S05]  /*e7a0*/  BSYNC B0 ;  /* 0x0000000000007941 */ /* 0x000fea0003800000 */
.L_x_78:
[----:B------:R-:W-:-:S06]  /*e7b0*/  ULOP3.LUT UR4, UR36, 0x2, URZ, 0xfc, !UPT ;  /* 0x0000000224047892 */ /* 0x000fcc000f8efc3f */
[----:B------:R-:W-:-:S05]  /*e7c0*/  IMAD.U32 R3, RZ, RZ, UR4 ;  /* 0x00000004ff037e24 */ /* 0x000fca000f8e00ff */
[----:B------:R-:W-:-:S13]  /*e7d0*/  ISETP.NE.AND P0, PT, R3, 0x3, PT ;  /* 0x000000030300780c */ /* 0x000fda0003f05270 */
[----:B------:R-:W-:Y:S05]  /*e7e0*/  @!P0 BRA `(.L_x_80) ;  /* 0x0000000000048947 */ /* 0x000fea0003800000 */
[----:B------:R-:W-:Y:S01]  /*e7f0*/  BPT.TRAP 0x1 ;  /* 0x000000040000795c */ /* 0x000fe20000300000 */
.L_x_80:
[----:B---3--:R-:W3:Y:S04]  /*e800*/  LDL.LU R2, [R1+0x8] ;  /* 0x0000080001027983 */ /* 0x008ee80000300800 */
[----:B0-----:R-:W4:Y:S01]  /*e810*/  LDL R5, [R1] ;  /* 0x0000000001057983 */ /* 0x001f220000100800 */
[----:B------:R-:W-:Y:S01]  /*e820*/  SHF.L.U32 R4, R21, 0x1f, RZ ;  /* 0x0000001f15047819 */ /* 0x000fe200000006ff */
[----:B------:R-:W-:-:S03]  /*e830*/  IMAD.SHL.U32 R16, R0, 0x8000, RZ ;  /* 0x0000800000107824 */ /* 0x000fc600078e00ff */
[----:B------:R-:W0:Y:S02]  /*e840*/  SYNCS.PHASECHK.TRANS64.TRYWAIT P0, [R17+URZ+0x38860], R4 ;  /* 0x03886004110075a7 */ /* 0x000e24000800017f */
[----:B---3--:R-:W-:-:S05]  /*e850*/  LOP3.LUT R2, R16, R2, RZ, 0xfc, !PT ;  /* 0x0000000210027212 */ /* 0x008fca00078efcff */
[----:B------:R-:W-:-:S04]  /*e860*/  VIADD R3, R2, UR42 ;  /* 0x0000002a02037c36 */ /* 0x000fc80008000000 */
[----:B----4-:R-:W-:Y:S01]  /*e870*/  IMAD.IADD R3, R5, 0x1, R3 ;  /* 0x0000000105037824 */ /* 0x010fe200078e0203 */
[----:B0-----:R-:W-:Y:S06]  /*e880*/  @!P0 BRA `(.L_x_81) ;  /* 0x00000040005c8947 */ /* 0x001fec0003800000 */
.L_x_196:
[----:B------:R-:W3:Y:S01]  /*e890*/  LDL.LU R5, [R1+0xc] ;  /* 0x00000c0001057983 */ /* 0x000ee20000300800 */
[----:B------:R-:W-:Y:S05]  /*e8a0*/  WARPSYNC.ALL ;  /* 0x0000000000007948 */ /* 0x000fea0003800000 */
[----:B------:R-:W4:Y:S04]  /*e8b0*/  LDL.LU R19, [R1] ;  /* 0x0000000001137983 */ /* 0x000f280000300800 */
[----:B-1----:R-:W0:Y:S04]  /*e8c0*/  LDSM.16.MT88.4 R12, [R2+UR42+0x10400] ;  /* 0x0104002a020c783b */ /* 0x002e280008004200 */
[----:B------:R-:W1:Y:S01]  /*e8d0*/  LDSM.16.MT88.4 R8, [R3+0x10400] ;  /* 0x010400000308783b */ /* 0x000e620000004200 */
[----:B0-----:R-:W-:-:S02]  /*e8e0*/  PRMT R4, R12, 0x6420, R13 ;  /* 0x000064200c047816 */ /* 0x001fc4000000000d */
[C-C-:B------:R-:W-:Y:S02]  /*e8f0*/  PRMT R6, R14.reuse, 0x6420, R15.reuse ;  /* 0x000064200e067816 */ /* 0x140fe4000000000f */
[----:B--2---:R-:W-:Y:S02]  /*e900*/  PRMT R7, R14, 0x7531, R15 ;  /* 0x000075310e077816 */ /* 0x004fe4000000000f */
[C-C-:B-1----:R-:W-:Y:S02]  /*e910*/  PRMT R14, R10.reuse, 0x6420, R11.reuse ;  /* 0x000064200a0e7816 */ /* 0x142fe4000000000b */
[----:B------:R-:W-:Y:S02]  /*e920*/  PRMT R15, R10, 0x7531, R11 ;  /* 0x000075310a0f7816 */ /* 0x000fe4000000000b */
[----:B---3--:R-:W-:Y:S02]  /*e930*/  IADD3 R16, R16, UR42, R5 ;  /* 0x0000002a10107c10 */ /* 0x008fe4000fffe005 */
[----:B------:R-:W-:-:S02]  /*e940*/  PRMT R5, R12, 0x7531, R13 ;  /* 0x000075310c057816 */ /* 0x000fc4000000000d */
        /* <DEDUP_REMOVED lines=43> */
[----:B----4-:R-:W-:-:S02]  /*ec00*/  IADD3 R16, R19, 0x400, R16 ;  /* 0x0000040013107810 */ /* 0x010fc40007ffe010 */
        /* <DEDUP_REMOVED lines=58> */
.L_x_82:
[----:B-1----:R1:W-:Y:S01]  /*efb0*/  SYNCS.ARRIVE.TRANS64.A1T0 RZ, [R17+URZ+0x38850], RZ ;  /* 0x038850ff11ff79a7 */ /* 0x0023e2000810003f */
[----:B------:R-:W-:Y:S06]  /*efc0*/  BAR.SYNC.DEFER_BLOCKING 0x2, 0x80 ;  /* 0x0082000000007b1d */ /* 0x000fec0000010000 */
[----:B------:R-:W-:Y:S05]  /*efd0*/  @!P1 BRA `(.L_x_83) ;  /* 0x0000000000049947 */ /* 0x000fea0003800000 */
[----:B------:R-:W-:Y:S01]  /*efe0*/  BPT.TRAP 0x1 ;  /* 0x000000040000795c */ /* 0x000fe20000300000 */
.L_x_83:
[----:B------:R-:W2:Y:S01]  /*eff0*/  S2R R2, SR_CgaCtaId ;  /* 0x0000000000027919 */ /* 0x000ea20000008800 */
[----:B-1----:R-:W-:Y:S02]  /*f000*/  VIADD R17, R17, 0x38880 ;  /* 0x0003888011117836 */ /* 0x002fe40000000000 */
[----:B------:R-:W-:-:S05]  /*f010*/  VIADD R0, R0, 0x1 ;  /* 0x0000000100007836 */ /* 0x000fca0000000000 */
[----:B------:R-:W-:-:S04]  /*f020*/  ISETP.NE.AND P0, PT, R0, 0x2, PT ;  /* 0x000000020000780c */ /* 0x000fc80003f05270 */
[----:B0-----:R-:W-:Y:S02]  /*f030*/  SEL R4, RZ, 0x1, P0 ;  /* 0x00000001ff047807 */ /* 0x001fe40000000000 */
[----:B------:R-:W-:Y:S02]  /*f040*/  SEL R0, R0, RZ, P0 ;  /* 0x000000ff00007207 */ /* 0x000fe40000000000 */
[----:B------:R-:W-:Y:S02]  /*f050*/  LOP3.LUT R21, R21, R4, RZ, 0x3c, !PT ;  /* 0x0000000415157212 */ /* 0x000fe400078e3cff */
[----:B--2---:R-:W-:Y:S01]  /*f060*/  PRMT R17, R2, 0x654, R17 ;  /* 0x0000065402117816 */ /* 0x004fe20000000011 */
[----:B------:R-:W-:-:S03]  /*f070*/  IMAD.MOV.U32 R2, RZ, RZ, RZ ;  /* 0x000000ffff027224 */ /* 0x000fc600078e00ff */
[----:B------:R0:W-:Y:S04]  /*f080*/  SYNCS.ARRIVE.TRANS64.RED.A1T0 RZ, [R17+URZ], RZ ;  /* 0x000000ff11ff79a7 */ /* 0x0001e8000810043f */
.L_x_40:
[----:B------:R-:W1:Y:S01]  /*f090*/  S2R R4, SR_CgaCtaId ;  /* 0x0000000000047919 */ /* 0x000e620000008800 */
[----:B------:R-:W-:Y:S02]  /*f0a0*/  MOV R3, 0x400 ;  /* 0x0000040000037802 */ /* 0x000fe40000000f00 */
[----:B------:R-:W-:Y:S02]  /*f0b0*/  SHF.L.U32 R2, R2, 0x1f, RZ ;  /* 0x0000001f02027819 */ /* 0x000fe400000006ff */
[----:B-1----:R-:W-:-:S04]  /*f0c0*/  LEA R5, R4, R3, 0x18 ;  /* 0x0000000304057211 */ /* 0x002fc800078ec0ff */
[----:B------:R-:W1:Y:S02]  /*f0d0*/  SYNCS.PHASECHK.TRANS64.TRYWAIT P0, [R5+URZ+0x38820], R2 ;  /* 0x03882002050075a7 */ /* 0x000e64000800017f */
[----:B-1----:R-:W-:Y:S05]  /*f0e0*/  @!P0 BRA `(.L_x_84) ;  /* 0x0000003800588947 */ /* 0x002fea0003800000 */
.L_x_197:
[----:B------:R-:W2:Y:S02]  /*f0f0*/  S2R R3, SR_TID.X ;  /* 0x0000000000037919 */ /* 0x000ea40000002100 */
[----:B--2---:R-:W-:-:S04]  /*f100*/  SHF.R.U32.HI R3, RZ, 0x5, R3 ;  /* 0x00000005ff037819 */ /* 0x004fc80000011603 */
[----:B------:R-:W-:-:S05]  /*f110*/  LOP3.LUT R3, R3, 0x3, RZ, 0xc0, !PT ;  /* 0x0000000303037812 */ /* 0x000fca00078ec0ff */
[----:B-1----:R-:W1:Y:S02]  /*f120*/  SHFL.IDX PT, R2, R3, RZ, 0x1f ;  /* 0x00001fff03027589 */ /* 0x002e6400000e0000 */
[----:B-1----:R-:W-:-:S13]  /*f130*/  ISETP.NE.AND P0, PT, R2, RZ, PT ;  /* 0x000000ff0200720c */ /* 0x002fda0003f05270 */
[----:B------:R-:W-:Y:S05]  /*f140*/  @P0 BRA `(.L_x_8) ;  /* 0x0000000000a00947 */ /* 0x000fea0003800000 */
[----:B------:R-:W-:-:S13]  /*f150*/  ELECT P0, URZ, PT ;  /* 0x00000000003f782f */ /* 0x000fda0003800000 */
[----:B------:R-:W-:Y:S05]  /*f160*/  @!P0 BRA `(.L_x_8) ;  /* 0x0000000000988947 */ /* 0x000fea0003800000 */
[----:B------:R-:W-:-:S06]  /*f170*/  ULOP3.LUT UR4, UR36, 0x2, URZ, 0xfc, !UPT ;  /* 0x0000000224047892 */ /* 0x000fcc000f8efc3f */
[----:B------:R-:W-:-:S05]  /*f180*/  IMAD.U32 R2, RZ, RZ, UR4 ;  /* 0x00000004ff027e24 */ /* 0x000fca000f8e00ff */
[----:B------:R-:W-:-:S13]  /*f190*/  ISETP.NE.AND P0, PT, R2, 0x3, PT ;  /* 0x000000030200780c */ /* 0x000fda0003f05270 */
[----:B------:R-:W-:Y:S05]  /*f1a0*/  @!P0 BRA `(.L_x_85) ;  /* 0x0000000000048947 */ /* 0x000fea0003800000 */
[----:B------:R-:W-:Y:S01]  /*f1b0*/  BPT.TRAP 0x1 ;  /* 0x000000040000795c */ /* 0x000fe20000300000 */
.L_x_85:
[C---:B------:R-:W-:Y:S01]  /*f1c0*/  IMAD R4, R0.reuse, 0x8, R5 ;  /* 0x0000000800047824 */ /* 0x040fe200078e0205 */
[----:B------:R-:W-:Y:S01]  /*f1d0*/  SHF.L.U32 R3, R21, 0x1f, RZ ;  /* 0x0000001f15037819 */ /* 0x000fe200000006ff */
[----:B------:R-:W-:-:S03]  /*f1e0*/  VIADD R0, R0, 0x1 ;  /* 0x0000000100007836 */ /* 0x000fc60000000000 */
[----:B------:R-:W1:Y:S02]  /*f1f0*/  SYNCS.PHASECHK.TRANS64.TRYWAIT P1, [R4+URZ+0x38840], R3 ;  /* 0x03884003040075a7 */ /* 0x000e64000802017f */
[----:B------:R-:W-:-:S04]  /*f200*/  ISETP.NE.AND P2, PT, R0, 0x2, PT ;  /* 0x000000020000780c */ /* 0x000fc80003f45270 */
[----:B------:R-:W-:Y:S01]  /*f210*/  SEL R2, RZ, 0x1, P2 ;  /* 0x00000001ff027807 */ /* 0x000fe20001000000 */
[----:B-1----:R-:W-:Y:S08]  /*f220*/  @!P1 BRA `(.L_x_86) ;  /* 0x00000038001c9947 */ /* 0x002ff00003800000 */
.L_x_198:
[----:B------:R-:W-:Y:S02]  /*f230*/  SEL R0, R0, RZ, P2 ;  /* 0x000000ff00007207 */ /* 0x000fe40001000000 */
[----:B------:R-:W-:Y:S01]  /*f240*/  LOP3.LUT R2, R21, R2, RZ, 0x3c, !PT ;  /* 0x0000000215027212 */ /* 0x000fe200078e3cff */
[----:B------:R-:W-:Y:S06]  /*f250*/  @!P0 BRA `(.L_x_87) ;  /* 0x0000000000048947 */ /* 0x000fec0003800000 */
[----:B------:R-:W-:Y:S01]  /*f260*/  BPT.TRAP 0x1 ;  /* 0x000000040000795c */ /* 0x000fe20000300000 */
.L_x_87:
[----:B------:R-:W-:Y:S01]  /*f270*/  IMAD R5, R0, 0x8, R5 ;  /* 0x0000000800057824 */ /* 0x000fe200078e0205 */
[----:B------:R-:W-:-:S04]  /*f280*/  SHF.L.U32 R0, R2, 0x1f, RZ ;  /* 0x0000001f02007819 */ /* 0x000fc800000006ff */
[----:B------:R-:W2:Y:S02]  /*f290*/  SYNCS.PHASECHK.TRANS64.TRYWAIT P1, [R5+URZ+0x38840], R0 ;  /* 0x03884000050075a7 */ /* 0x000ea4000802017f */
[----:B--2---:R-:W-:Y:S05]  /*f2a0*/  @!P1 BRA `(.L_x_88) ;  /* 0x0000003800109947 */ /* 0x004fea0003800000 */
.L_x_199:
[----:B------:R-:W-:Y:S05]  /*f2b0*/  @!P0 BRA `(.L_x_89) ;  /* 0x0000000000048947 */ /* 0x000fea0003800000 */
[----:B------:R-:W-:Y:S01]  /*f2c0*/  BPT.TRAP 0x1 ;  /* 0x000000040000795c */ /* 0x000fe20000300000 */
.L_x_89:
[----:B------:R-:W3:Y:S02]  /*f2d0*/  SYNCS.PHASECHK.TRANS64.TRYWAIT P1, [R4+URZ+0x38860], R3 ;  /* 0x03886003040075a7 */ /* 0x000ee4000802017f */
[----:B---3--:R-:W-:Y:S05]  /*f2e0*/  @!P1 BRA `(.L_x_90) ;  /* 0x0000003800149947 */ /* 0x008fea0003800000 */
.L_x_200:
[----:B------:R-:W-:Y:S05]  /*f2f0*/  @!P0 BRA `(.L_x_91) ;  /* 0x0000000000048947 */ /* 0x000fea0003800000 */
[----:B------:R-:W-:Y:S01]  /*f300*/  BPT.TRAP 0x1 ;  /* 0x000000040000795c */ /* 0x000fe20000300000 */
.L_x_91:
[----:B------:R-:W4:Y:S02]  /*f310*/  SYNCS.PHASECHK.TRANS64.TRYWAIT P1, [R5+URZ+0x38860], R0 ;  /* 0x03886000050075a7 */ /* 0x000f24000802017f */
[----:B----4-:R-:W-:Y:S05]  /*f320*/  @!P1 BRA `(.L_x_92) ;  /* 0x0000003800189947 */ /* 0x010fea0003800000 */
.L_x_201:
[----:B------:R-:W-:Y:S05]  /*f330*/  @!P0 BRA `(.L_x_93) ;  /* 0x0000000000048947 */ /* 0x000fea0003800000 */
[----:B------:R-:W-:Y:S01]  /*f340*/  BPT.TRAP 0x1 ;  /* 0x000000040000795c */ /* 0x000fe20000300000 */
.L_x_93:
[----:B------:R-:W0:Y:S02]  /*f350*/  SYNCS.PHASECHK.TRANS64.TRYWAIT P1, [R4+URZ+0x38880], R3 ;  /* 0x03888003040075a7 */ /* 0x000e24000802017f */
[----:B0-----:R-:W-:Y:S05]  /*f360*/  @!P1 BRA `(.L_x_94) ;  /* 0x00000038001c9947 */ /* 0x001fea0003800000 */
.L_x_202:
[----:B------:R-:W-:Y:S05]  /*f370*/  @!P0 BRA `(.L_x_95) ;  /* 0x0000000000048947 */ /* 0x000fea0003800000 */
[----:B------:R-:W-:Y:S01]  /*f380*/  BPT.TRAP 0x1 ;  /* 0x000000040000795c */ /* 0x000fe20000300000 */
.L_x_95:
[----:B------:R0:W0:Y:S02]  /*f390*/  SYNCS.PHASECHK.TRANS64.TRYWAIT P0, [R5+URZ+0x38880], R0 ;  /* 0x03888000050075a7 */ /* 0x000024000800017f */
[----:B0-----:R-:W-:Y:S05]  /*f3a0*/  @!P0 NANOSLEEP.SYNCS 0x989680 ;  /* 0x009896800000895d */ /* 0x001fea0003900000 */
[----:B------:R-:W0:Y:S02]  /*f3b0*/  @!P0 SYNCS.PHASECHK.TRANS64 P0, [R5+URZ+0x38880], R0 ;  /* 0x03888000050085a7 */ /* 0x000e24000800007f */
[----:B0-----:R-:W-:Y:S05]  /*f3c0*/  @!P0 BRA `(.L_x_95) ;  /* 0xfffffffc00f08947 */ /* 0x001fea000383ffff */
.L_x_8:
[----:B------:R-:W-:Y:S05]  /*f3d0*/  BSYNC B6 ;  /* 0x0000000000067941 */ /* 0x000fea0003800000 */
.L_x_5:
[----:B------:R-:W-:Y:S05]  /*f3e0*/  EXIT ;  /* 0x000000000000794d */ /* 0x000fea0003800000 */
.L_x_12:
[----:B0-----:R-:W-:-:S04]  /*f3f0*/  IMAD.U32 R3, RZ, RZ, UR41 ;  /* 0x00000029ff037e24 */ /* 0x001fc8000f8e00ff */
[----:B------:R0:W1:Y:S03]  /*f400*/  SYNCS.PHASECHK.TRANS64.TRYWAIT P0, [R3+URZ+0x38800], R6 ;  /* 0x03880006030075a7 */ /* 0x000066000800017f */
[----:B-1----:R-:W-:Y:S05]  /*f410*/  @!P0 NANOSLEEP.SYNCS 0x989680 ;  /* 0x009896800000895d */ /* 0x002fea0003900000 */
[----:B------:R-:W1:Y:S02]  /*f420*/  @!P0 SYNCS.PHASECHK.TRANS64 P0, [R3+URZ+0x38800], R6 ;  /* 0x03880006030085a7 */ /* 0x000e64000800007f */
[----:B-1----:R-:W-:Y:S05]  /*f430*/  @!P0 BRA `(.L_x_12) ;  /* 0xfffffffc00ec8947 */ /* 0x002fea000383ffff */
[----:B------:R-:W-:Y:S05]  /*f440*/  BRA `(.L_x_96) ;  /* 0xffffff2000c87947 */ /* 0x000fea000383ffff */
.L_x_16:
[----:B0-----:R-:W-:-:S04]  /*f450*/  IMAD.U32 R3, RZ, RZ, UR41 ;  /* 0x00000029ff037e24 */ /* 0x001fc8000f8e00ff */
[----:B------:R0:W2:Y:S03]  /*f460*/  SYNCS.PHASECHK.TRANS64.TRYWAIT P1, [R3+URZ+0x38830], R6 ;  /* 0x03883006030075a7 */ /* 0x0000a6000802017f */
[----:B--2---:R-:W-:Y:S05]  /*f470*/  @!P1 NANOSLEEP.SYNCS 0x989680 ;  /* 0x009896800000995d */ /* 0x004fea0003900000 */
[----:B------:R-:W2:Y:S02]  /*f480*/  @!P1 SYNCS.PHASECHK.TRANS64 P1, [R3+URZ+0x38830], R6 ;  /* 0x03883006030095a7 */ /* 0x000ea4000802007f */
[----:B--2---:R-:W-:Y:S05]  /*f490*/  @!P1 BRA `(.L_x_16) ;  /* 0xfffffffc00ec9947 */ /* 0x004fea000383ffff */
[----:B------:R-:W-:Y:S05]  /*f4a0*/  BRA `(.L_x_15) ;  /* 0xffffff2000e47947 */ /* 0x000fea000383ffff */
.L_x_21:
[----:B-1----:R-:W-:-:S04]  /*f4b0*/  IMAD.U32 R7, RZ, RZ, UR41 ;  /* 0x00000029ff077e24 */ /* 0x002fc8000f8e00ff */
[----:B------:R1:W2:Y:S03]  /*f4c0*/  SYNCS.PHASECHK.TRANS64.TRYWAIT P1, [R7+URZ+0x38850], R6 ;  /* 0x03885006070075a7 */ /* 0x0002a6000802017f */
[----:B--2---:R-:W-:Y:S05]  /*f4d0*/  @!P1 NANOSLEEP.SYNCS 0x989680 ;  /* 0x009896800000995d */ /* 0x004fea0003900000 */
[----:B------:R-:W2:Y:S02]  /*f4e0*/  @!P1 SYNCS.PHASECHK.TRANS64 P1, [R7+URZ+0x38850], R6 ;  /* 0x03885006070095a7 */ /* 0x000ea4000802007f */
[----:B--2---:R-:W-:Y:S05]  /*f4f0*/  @!P1 BRA `(.L_x_21) ;  /* 0xfffffffc00ec9947 */ /* 0x004fea000383ffff */
[----:B------:R-:W-:Y:S05]  /*f500*/  BRA `(.L_x_20) ;  /* 0xffffff40008c7947 */ /* 0x000fea000383ffff */
.L_x_27:
[----:B0-----:R-:W-:Y:S02]  /*f510*/  IMAD.U32 R0, RZ, RZ, UR49 ;  /* 0x00000031ff007e24 */ /* 0x001fe4000f8e00ff */
[----:B------:R-:W-:-:S04]  /*f520*/  IMAD.U32 R3, RZ, RZ, UR52 ;  /* 0x00000034ff037e24 */ /* 0x000fc8000f8e00ff */
[----:B------:R0:W1:Y:S03]  /*f530*/  SYNCS.PHASECHK.TRANS64.TRYWAIT P2, [R0+URZ+0x38830], R3 ;  /* 0x03883003000075a7 */ /* 0x000066000804017f */
[----:B-1----:R-:W-:Y:S05]  /*f540*/  @!P2 NANOSLEEP.SYNCS 0x989680 ;  /* 0x009896800000a95d */ /* 0x002fea0003900000 */
[----:B------:R-:W1:Y:S02]  /*f550*/  @!P2 SYNCS.PHASECHK.TRANS64 P2, [R0+URZ+0x38830], R3 ;  /* 0x038830030000a5a7 */ /* 0x000e64000804007f */
[----:B-1----:R-:W-:Y:S05]  /*f560*/  @!P2 BRA `(.L_x_27) ;  /* 0xfffffffc00e8a947 */ /* 0x002fea000383ffff */
[----:B------:R-:W-:Y:S05]  /*f570*/  BRA `(.L_x_26) ;  /* 0xffffff44006c7947 */ /* 0x000fea000383ffff */
.L_x_32:
[----:B-1----:R-:W-:Y:S02]  /*f580*/  IMAD.U32 R6, RZ, RZ, UR49 ;  /* 0x00000031ff067e24 */ /* 0x002fe4000f8e00ff */
[----:B------:R-:W-:-:S04]  /*f590*/  IMAD.U32 R7, RZ, RZ, UR52 ;  /* 0x00000034ff077e24 */ /* 0x000fc8000f8e00ff */
[----:B------:R1:W2:Y:S03]  /*f5a0*/  SYNCS.PHASECHK.TRANS64.TRYWAIT P2, [R6+URZ+0x38850], R7 ;  /* 0x03885007060075a7 */ /* 0x0002a6000804017f */
[----:B--2---:R-:W-:Y:S05]  /*f5b0*/  @!P2 NANOSLEEP.SYNCS 0x989680 ;  /* 0x009896800000a95d */ /* 0x004fea0003900000 */
[----:B------:R-:W2:Y:S02]  /*f5c0*/  @!P2 SYNCS.PHASECHK.TRANS64 P2, [R6+URZ+0x38850], R7 ;  /* 0x038850070600a5a7 */ /* 0x000ea4000804007f */
[----:B--2---:R-:W-:Y:S05]  /*f5d0*/  @!P2 BRA `(.L_x_32) ;  /* 0xfffffffc00e8a947 */ /* 0x004fea000383ffff */
[----:B------:R-:W-:Y:S05]  /*f5e0*/  BRA `(.L_x_31) ;  /* 0xffffff6000fc7947 */ /* 0x000fea000383ffff */
.L_x_46:
[----:B------:R-:W-:Y:S02]  /*f5f0*/  IMAD.MOV.U32 R13, RZ, RZ, R22 ;  /* 0x000000ffff0d7224 */ /* 0x000fe400078e0016 */
[----:B------:R-:W-:Y:S02]  /*f600*/  IMAD.MOV.U32 R12, RZ, RZ, RZ ;  /* 0x000000ffff0c7224 */ /* 0x000fe400078e00ff */
[----:B------:R-:W-:Y:S02]  /*f610*/  IMAD.MOV.U32 R11, RZ, RZ, 0x1f ;  /* 0x0000001fff0b7424 */ /* 0x000fe400078e00ff */
[----:B------:R-:W-:-:S07]  /*f620*/  IMAD.MOV.U32 R15, RZ, RZ, -0x1 ;  /* 0xffffffffff0f7424 */ /* 0x000fce00078e00ff */
[----:B-----5:R-:W-:Y:S05]  /*f630*/  WARPSYNC.COLLECTIVE R15, `(.L_x_97) ;  /* 0x000000000f087348 */ /* 0x020fea0003c00000 */
[----:B------:R0:W1:Y:S02]  /*f640*/  SHFL.IDX P6, R14, R13, R12, R11 ;  /* 0x0000000c0d0e7389 */ /* 0x00006400000c000b */
[----:B01---5:R-:W-:Y:S01]  /*f650*/  ENDCOLLECTIVE ;  /* 0x000000000000791b */ /* 0x023fe20003800000 */
.L_x_97:
[----:B------:R-:W-:Y:S05]  /*f660*/  BRA `(.L_x_98) ;  /* 0xffffffbc00587947 */ /* 0x000fea000383ffff */
.L_x_48:
[----:B0-----:R-:W-:-:S04]  /*f670*/  IMAD.U32 R2, RZ, RZ, UR42 ;  /* 0x0000002aff027e24 */ /* 0x001fc8000f8e00ff */
[----:B------:R0:W1:Y:S03]  /*f680*/  SYNCS.PHASECHK.TRANS64.TRYWAIT P0, [R2+URZ+0x38880], R19 ;  /* 0x03888013020075a7 */ /* 0x000066000800017f */
[----:B-1----:R-:W-:Y:S05]  /*f690*/  @!P0 NANOSLEEP.SYNCS 0x989680 ;  /* 0x009896800000895d */ /* 0x002fea0003900000 */
[----:B------:R-:W1:Y:S02]  /*f6a0*/  @!P0 SYNCS.PHASECHK.TRANS64 P0, [R2+URZ+0x38880], R19 ;  /* 0x03888013020085a7 */ /* 0x000e64000800007f */
[----:B-1----:R-:W-:Y:S05]  /*f6b0*/  @!P0 BRA `(.L_x_48) ;  /* 0xfffffffc00ec8947 */ /* 0x002fea000383ffff */
[----:B------:R-:W-:Y:S05]  /*f6c0*/  BRA `(.L_x_99) ;  /* 0xffffffbc00ac7947 */ /* 0x000fea000383ffff */
.L_x_49:
[----:B------:R-:W-:Y:S01]  /*f6d0*/  BSSY B0, `(.L_x_100) ;  /* 0x0000008000007945 */ /* 0x000fe20003800000 */
[----:B------:R-:W-:Y:S02]  /*f6e0*/  IMAD.MOV.U32 R13, RZ, RZ, R7 ;  /* 0x000000ffff0d7224 */ /* 0x000fe400078e0007 */
[----:B------:R-:W-:Y:S02]  /*f6f0*/  IMAD.MOV.U32 R12, RZ, RZ, RZ ;  /* 0x000000ffff0c7224 */ /* 0x000fe400078e00ff */
[----:B------:R-:W-:Y:S02]  /*f700*/  IMAD.MOV.U32 R11, RZ, RZ, 0x181f ;  /* 0x0000181fff0b7424 */ /* 0x000fe400078e00ff */
[----:B------:R-:W-:-:S07]  /*f710*/  IMAD.MOV.U32 R15, RZ, RZ, -0x1 ;  /* 0xffffffffff0f7424 */ /* 0x000fce00078e00ff */
[----:B------:R-:W-:Y:S05]  /*f720*/  WARPSYNC.COLLECTIVE R15, `(.L_x_101) ;  /* 0x000000000f087348 */ /* 0x000fea0003c00000 */
[----:B------:R0:W1:Y:S02]  /*f730*/  SHFL.IDX P6, R14, R13, R12, R11 ;  /* 0x0000000c0d0e7389 */ /* 0x00006400000c000b */
[----:B01----:R-:W-:Y:S01]  /*f740*/  ENDCOLLECTIVE ;  /* 0x000000000000791b */ /* 0x003fe20003800000 */
.L_x_101:
[----:B------:R-:W-:Y:S05]  /*f750*/  BSYNC B0 ;  /* 0x0000000000007941 */ /* 0x000fea0003800000 */
.L_x_100:
[----:B------:R-:W0:Y:S01]  /*f760*/  LDC R21, c[0x0][0x2f4] ;  /* 0x0000bd00ff157b82 */ /* 0x000e220000000800 */
[----:B------:R-:W-:Y:S01]  /*f770*/  IMAD.MOV.U32 R13, RZ, RZ, R6 ;  /* 0x000000ffff0d7224 */ /* 0x000fe200078e0006 */
[----:B------:R-:W-:Y:S01]  /*f780*/  ISETP.GE.AND P3, PT, R5, 0x11, PT ;  /* 0x000000110500780c */ /* 0x000fe20003f66270 */
[----:B------:R-:W-:Y:S01]  /*f790*/  IMAD.MOV.U32 R12, RZ, RZ, RZ ;  /* 0x000000ffff0c7224 */ /* 0x000fe200078e00ff */
[----:B------:R-:W-:Y:S01]  /*f7a0*/  LOP3.LUT R23, R23, 0xffffffdf, RZ, 0xc0, !PT ;  /* 0xffffffdf17177812 */ /* 0x000fe200078ec0ff */
[----:B------:R-:W-:Y:S01]  /*f7b0*/  IMAD.MOV.U32 R11, RZ, RZ, 0x181f ;  /* 0x0000181fff0b7424 */ /* 0x000fe200078e00ff */
[C---:B------:R-:W-:Y:S01]  /*f7c0*/  ISETP.GE.AND P5, PT, R5.reuse, 0x31, PT ;  /* 0x000000310500780c */ /* 0x040fe20003fa6270 */
[----:B------:R-:W-:Y:S01]  /*f7d0*/  IMAD.MOV.U32 R15, RZ, RZ, -0x1 ;  /* 0xffffffffff0f7424 */ /* 0x000fe200078e00ff */
[----:B------:R-:W-:Y:S01]  /*f7e0*/  ISETP.GE.AND P4, PT, R5, 0x41, PT ;  /* 0x000000410500780c */ /* 0x000fe20003f86270 */
[----:B------:R-:W-:Y:S02]  /*f7f0*/  IMAD.MOV.U32 R3, RZ, RZ, R14 ;  /* 0x000000ffff037224 */ /* 0x000fe400078e000e */
[----:B------:R-:W-:-:S10]  /*f800*/  VIADD R22, R37, UR42 ;  /* 0x0000002a25167c36 */ /* 0x000fd40008000000 */
[----:B0-----:R-:W-:Y:S05]  /*f810*/  WARPSYNC.COLLECTIVE R15, `(.L_x_102) ;  /* 0x000000000f087348 */ /* 0x001fea0003c00000 */
[----:B------:R1:W2:Y:S02]  /*f820*/  SHFL.IDX P6, R14, R13, R12, R11 ;  /* 0x0000000c0d0e7389 */ /* 0x0002a400000c000b */
[----:B012---:R-:W-:Y:S01]  /*f830*/  ENDCOLLECTIVE ;  /* 0x000000000000791b */ /* 0x007fe20003800000 */
.L_x_102:
[----:B------:R-:W-:Y:S02]  /*f840*/  @P3 LOP3.LUT R23, R23, 0x20, RZ, 0xfc, !PT ;  /* 0x0000002017173812 */ /* 0x000fe400078efcff */
[----:B------:R-:W-:Y:S02]  /*f850*/  ISETP.GE.AND P3, PT, R5, 0x51, PT ;  /* 0x000000510500780c */ /* 0x000fe40003f66270 */
[----:B------:R-:W-:Y:S02]  /*f860*/  LOP3.LUT R23, R23, 0xffffffef, RZ, 0xc0, !PT ;  /* 0xffffffef17177812 */ /* 0x000fe400078ec0ff */
[----:B------:R-:W-:Y:S01]  /*f870*/  ISETP.GE.AND P1, PT, R32, R21, PT ;  /* 0x000000152000720c */ /* 0x000fe20003f26270 */
[----:B------:R-:W-:Y:S02]  /*f880*/  IMAD.MOV.U32 R13, RZ, RZ, R7 ;  /* 0x000000ffff0d7224 */ /* 0x000fe400078e0007 */
[----:B------:R-:W-:Y:S01]  /*f890*/  IMAD.MOV.U32 R12, RZ, RZ, 0x1 ;  /* 0x00000001ff0c7424 */ /* 0x000fe200078e00ff */
[----:B------:R-:W-:-:S02]  /*f8a0*/  ISETP.LT.OR P2, PT, R5, 0x1, P1 ;  /* 0x000000010500780c */ /* 0x000fc40000f41670 */
[----:B------:R-:W-:-:S13]  /*f8b0*/  IADD3 R2, P0, R32, R14, RZ ;  /* 0x0000000e20027210 */ /* 0x000fda0007f1e0ff */
[----:B------:R-:W-:Y:S05]  /*f8c0*/  WARPSYNC.COLLECTIVE R15, `(.L_x_103) ;  /* 0x000000000f087348 */ /* 0x000fea0003c00000 */
[----:B------:R0:W1:Y:S02]  /*f8d0*/  SHFL.IDX P6, R14, R13, R12, R11 ;  /* 0x0000000c0d0e7389 */ /* 0x00006400000c000b */
[----:B01----:R-:W-:Y:S01]  /*f8e0*/  ENDCOLLECTIVE ;  /* 0x000000000000791b */ /* 0x003fe20003800000 */
.L_x_103:
[----:B------:R-:W-:Y:S01]  /*f8f0*/  IMAD.X R3, RZ, RZ, R3, P0 ;  /* 0x000000ffff037224 */ /* 0x000fe200000e0603 */
[----:B------:R-:W-:-:S04]  /*f900*/  ISETP.GE.AND P0, PT, R17, R21, PT ;  /* 0x000000151100720c */ /* 0x000fc80003f06270 */
[----:B------:R-:W-:Y:S01]  /*f910*/  @!PT LDS RZ, [RZ] ;  /* 0x00000000fffff984 */ /* 0x000fe20000000800 */
[----:B------:R-:W-:Y:S01]  /*f920*/  @!PT LDS RZ, [RZ] ;  /* 0x00000000fffff984 */ /* 0x000fe20000000800 */
[----:B------:R-:W-:Y:S01]  /*f930*/  @!PT LDS RZ, [RZ] ;  /* 0x00000000fffff984 */ /* 0x000fe20000000800 */
[----:B------:R-:W-:Y:S01]  /*f940*/  LDGSTS.E.BYPASS.LTC128B.128 [R22+0x10400], desc[UR46][R2.64], !P2 ;  /* 0x1040000002167fae */ /* 0x000fe2000d101d6e */
[----:B------:R-:W-:Y:S01]  /*f950*/  ISETP.LT.OR P2, PT, R5, 0x1, P0 ;  /* 0x000000010500780c */ /* 0x000fe20000741670 */
[----:B------:R-:W-:-:S12]  /*f960*/  IMAD.MOV.U32 R13, RZ, RZ, R6 ;  /* 0x000000ffff0d7224 */ /* 0x000fd800078e0006 */
[----:B------:R0:W-:Y:S02]  /*f970*/  LDGSTS.E.BYPASS.LTC128B.128 [R22+0x14400], desc[UR46][R2.64+0x80], !P2 ;  /* 0x1440008002167fae */ /* 0x0001e4000d101d6e */
[----:B0-----:R-:W-:-:S07]  /*f980*/  IMAD.MOV.U32 R3, RZ, RZ, R14 ;  /* 0x000000ffff037224 */ /* 0x001fce00078e000e */
[----:B------:R-:W-:Y:S05]  /*f990*/  WARPSYNC.COLLECTIVE R15, `(.L_x_104) ;  /* 0x000000000f087348 */ /* 0x000fea0003c00000 */
[----:B------:R0:W1:Y:S02]  /*f9a0*/  SHFL.IDX P6, R14, R13, R12, R11 ;  /* 0x0000000c0d0e7389 */ /* 0x00006400000c000b */
[----:B01----:R-:W-:Y:S01]  /*f9b0*/  ENDCOLLECTIVE ;  /* 0x000000000000791b */ /* 0x003fe20003800000 */
.L_x_104:
[----:B------:R-:W-:Y:S02]  /*f9c0*/  IMAD.MOV.U32 R13, RZ, RZ, R7 ;  /* 0x000000ffff0d7224 */ /* 0x000fe400078e0007 */
[----:B------:R-:W-:Y:S01]  /*f9d0*/  IMAD.MOV.U32 R12, RZ, RZ, 0x2 ;  /* 0x00000002ff0c7424 */ /* 0x000fe200078e00ff */
[----:B------:R-:W-:-:S13]  /*f9e0*/  IADD3 R2, P2, R32, R14, RZ ;  /* 0x0000000e20027210 */ /* 0x000fda0007f5e0ff */
[----:B------:R-:W-:Y:S05]  /*f9f0*/  WARPSYNC.COLLECTIVE R15, `(.L_x_105) ;  /* 0x000000000f087348 */ /* 0x000fea0003c00000 */
[----:B------:R0:W1:Y:S02]  /*fa00*/  SHFL.IDX P6, R14, R13, R12, R11 ;  /* 0x0000000c0d0e7389 */ /* 0x00006400000c000b */
[----:B01----:R-:W-:Y:S01]  /*fa10*/  ENDCOLLECTIVE ;  /* 0x000000000000791b */ /* 0x003fe20003800000 */
.L_x_105:
[----:B------:R-:W-:Y:S01]  /*fa20*/  IMAD.X R3, RZ, RZ, R3, P2 ;  /* 0x000000ffff037224 */ /* 0x000fe200010e0603 */
[----:B------:R-:W-:Y:S01]  /*fa30*/  ISETP.LT.OR P2, PT, R5, 0x11, P1 ;  /* 0x000000110500780c */ /* 0x000fe20000f41670 */
[----:B------:R-:W-:-:S12]  /*fa40*/  IMAD.MOV.U32 R13, RZ, RZ, R6 ;  /* 0x000000ffff0d7224 */ /* 0x000fd800078e0006 */
[----:B------:R-:W-:Y:S01]  /*fa50*/  @!PT LDS RZ, [RZ] ;  /* 0x00000000fffff984 */ /* 0x000fe20000000800 */
[----:B------:R-:W-:Y:S01]  /*fa60*/  @!PT LDS RZ, [RZ] ;  /* 0x00000000fffff984 */ /* 0x000fe20000000800 */
[----:B------:R-:W-:Y:S01]  /*fa70*/  @!PT LDS RZ, [RZ] ;  /* 0x00000000fffff984 */ /* 0x000fe20000000800 */
[----:B------:R-:W-:Y:S01]  /*fa80*/  LDGSTS.E.BYPASS.LTC128B.128 [R22+0x10c00], desc[UR46][R2.64], !P2 ;  /* 0x10c0000002167fae */ /* 0x000fe2000d101d6e */
[----:B------:R-:W-:-:S13]  /*fa90*/  ISETP.LT.OR P2, PT, R5, 0x11, P0 ;  /* 0x000000110500780c */ /* 0x000fda0000741670 */
[----:B------:R0:W-:Y:S02]  /*faa0*/  LDGSTS.E.BYPASS.LTC128B.128 [R22+0x14c00], desc[UR46][R2.64+0x80], !P2 ;  /* 0x14c0008002167fae */ /* 0x0001e4000d101d6e */
[----:B0-----:R-:W-:-:S07]  /*fab0*/  IMAD.MOV.U32 R3, RZ, RZ, R14 ;  /* 0x000000ffff037224 */ /* 0x001fce00078e000e */
[----:B------:R-:W-:Y:S05]  /*fac0*/  WARPSYNC.COLLECTIVE R15, `(.L_x_106) ;  /* 0x000000000f087348 */ /* 0x000fea0003c00000 */
[----:B------:R0:W1:Y:S02]  /*fad0*/  SHFL.IDX P6, R14, R13, R12, R11 ;  /* 0x0000000c0d0e7389 */ /* 0x00006400000c000b */
[----:B01----:R-:W-:Y:S01]  /*fae0*/  ENDCOLLECTIVE ;  /* 0x000000000000791b */ /* 0x003fe20003800000 */
.L_x_106:
[----:B------:R-:W-:Y:S02]  /*faf0*/  IMAD.MOV.U32 R13, RZ, RZ, R7 ;  /* 0x000000ffff0d7224 */ /* 0x000fe400078e0007 */
[----:B------:R-:W-:Y:S01]  /*fb00*/  IMAD.MOV.U32 R12, RZ, RZ, 0x3 ;  /* 0x00000003ff0c7424 */ /* 0x000fe200078e00ff */
[----:B------:R-:W-:-:S13]  /*fb10*/  IADD3 R2, P2, R32, R14, RZ ;  /* 0x0000000e20027210 */ /* 0x000fda0007f5e0ff */
[----:B------:R-:W-:Y:S05]  /*fb20*/  WARPSYNC.COLLECTIVE R15, `(.L_x_107) ;  /* 0x000000000f087348 */ /* 0x000fea0003c00000 */
[----:B------:R0:W1:Y:S02]  /*fb30*/  SHFL.IDX P6, R14, R13, R12, R11 ;  /* 0x0000000c0d0e7389 */ /* 0x00006400000c000b */
[----:B01----:R-:W-:Y:S01]  /*fb40*/  ENDCOLLECTIVE ;  /* 0x000000000000791b */ /* 0x003fe20003800000 */
.L_x_107:
        /* <DEDUP_REMOVED lines=13> */
.L_x_108:
[----:B------:R-:W-:Y:S02]  /*fc20*/  IMAD.MOV.U32 R13, RZ, RZ, R7 ;  /* 0x000000ffff0d7224 */ /* 0x000fe400078e0007 */
[----:B------:R-:W-:Y:S01]  /*fc30*/  IMAD.MOV.U32 R12, RZ, RZ, 0x4 ;  /* 0x00000004ff0c7424 */ /* 0x000fe200078e00ff */
[----:B------:R-:W-:-:S13]  /*fc40*/  IADD3 R2, P2, R32, R14, RZ ;  /* 0x0000000e20027210 */ /* 0x000fda0007f5e0ff */
[----:B------:R-:W-:Y:S05]  /*fc50*/  WARPSYNC.COLLECTIVE R15, `(.L_x_109) ;  /* 0x000000000f087348 */ /* 0x000fea0003c00000 */
[----:B------:R0:W1:Y:S02]  /*fc60*/  SHFL.IDX P6, R14, R13, R12, R11 ;  /* 0x0000000c0d0e7389 */ /* 0x00006400000c000b */
[----:B01----:R-:W-:Y:S01]  /*fc70*/  ENDCOLLECTIVE ;  /* 0x000000000000791b */ /* 0x003fe20003800000 */
.L_x_109:
        /* <DEDUP_REMOVED lines=13> */
.L_x_110:
[----:B------:R-:W-:Y:S02]  /*fd50*/  IMAD.MOV.U32 R13, RZ, RZ, R7 ;  /* 0x000000ffff0d7224 */ /* 0x000fe400078e0007 */
[----:B------:R-:W-:Y:S01]  /*fd60*/  IMAD.MOV.U32 R12, RZ, RZ, 0x5 ;  /* 0x00000005ff0c7424 */ /* 0x000fe200078e00ff */
[----:B------:R-:W-:-:S13]  /*fd70*/  IADD3 R2, P2, R32, R14, RZ ;  /* 0x0000000e20027210 */ /* 0x000fda0007f5e0ff */
[----:B------:R-:W-:Y:S05]  /*fd80*/  WARPSYNC.COLLECTIVE R15, `(.L_x_111) ;  /* 0x000000000f087348 */ /* 0x000fea0003c00000 */
[----:B------:R0:W1:Y:S02]  /*fd90*/  SHFL.IDX P6, R14, R13, R12, R11 ;  /* 0x0000000c0d0e7389 */ /* 0x00006400000c000b */
[----:B01----:R-:W-:Y:S01]  /*fda0*/  ENDCOLLECTIVE ;  /* 0x000000000000791b */ /* 0x003fe20003800000 */
.L_x_111:
        /* <DEDUP_REMOVED lines=13> */
.L_x_112:
[----:B------:R-:W-:Y:S02]  /*fe80*/  IMAD.MOV.U32 R13, RZ, RZ, R7 ;  /* 0x000000ffff0d7224 */ /* 0x000fe400078e0007 */
[----:B------:R-:W-:Y:S01]  /*fe90*/  IMAD.MOV.U32 R12, RZ, RZ, 0x6 ;  /* 0x00000006ff0c7424 */ /* 0x000fe200078e00ff */
[----:B------:R-:W-:-:S13]  /*fea0*/  IADD3 R2, P2, R32, R14, RZ ;  /* 0x0000000e20027210 */ /* 0x000fda0007f5e0ff */
[----:B------:R-:W-:Y:S05]  /*feb0*/  WARPSYNC.COLLECTIVE R15, `(.L_x_113) ;  /* 0x000000000f087348 */ /* 0x000fea0003c00000 */
[----:B------:R0:W1:Y:S02]  /*fec0*/  SHFL.IDX P6, R14, R13, R12, R11 ;  /* 0x0000000c0d0e7389 */ /* 0x00006400000c000b */
[----:B01----:R-:W-:Y:S01]  /*fed0*/  ENDCOLLECTIVE ;  /* 0x000000000000791b */ /* 0x003fe20003800000 */
.L_x_113:
        /* <DEDUP_REMOVED lines=13> */
.L_x_114:
[----:B------:R-:W-:Y:S02]  /*ffb0*/  IMAD.MOV.U32 R13, RZ, RZ, R7 ;  /* 0x000000ffff0d7224 */ /* 0x000fe400078e0007 */
[----:B------:R-:W-:Y:S01]  /*ffc0*/  IMAD.MOV.U32 R12, RZ, RZ, 0x7 ;  /* 0x00000007ff0c7424 */ /* 0x000fe200078e00ff */
[----:B------:R-:W-:-:S13]  /*ffd0*/  IADD3 R2, P2, R32, R14, RZ ;  /* 0x0000000e20027210 */ /* 0x000fda0007f5e0ff */
[----:B------:R-:W-:Y:S05]  /*ffe0*/  WARPSYNC.COLLECTIVE R15, `(.L_x_115) ;  /* 0x000000000f087348 */ /* 0x000fea0003c00000 */
[----:B------:R0:W1:Y:S02]  /*fff0*/  SHFL.IDX P6, R14, R13, R12, R11 ;  /* 0x0000000c0d0e7389 */ /* 0x00006400000c000b */
[----:B01----:R-:W-:Y:S01]  /*10000*/  ENDCOLLECTIVE ;  /* 0x000000000000791b */ /* 0x003fe20003800000 */
.L_x_115:
[----:B------:R-:W-:Y:S01]  /*10010*/  IMAD.X R3, RZ, RZ, R3, P2 ;  /* 0x000000ffff037224 */ /* 0x000fe200010e0603 */
[----:B------:R-:W-:Y:S01]  /*10020*/  ISETP.LT.OR P2, PT, R5, 0x61, P1 ;  /* 0x000000610500780c */ /* 0x000fe20000f41670 */
[----:B------:R-:W-:-:S12]  /*10030*/  IMAD.MOV.U32 R13, RZ, RZ, R6 ;  /* 0x000000ffff0d7224 */ /* 0x000fd800078e0006 */
[----:B------:R-:W-:Y:S01]  /*10040*/  @!PT LDS RZ, [RZ] ;  /* 0x00000000fffff984 */ /* 0x000fe20000000800 */
[----:B------:R-:W-:Y:S01]  /*10050*/  @!PT LDS RZ, [RZ] ;  /* 0x00000000fffff984 */ /* 0x000fe20000000800 */
[----:B------:R-:W-:Y:S01]  /*10060*/  @!PT LDS RZ, [RZ] ;  /* 0x00000000fffff984 */ /* 0x000fe20000000800 */
[----:B------:R0:W-:Y:S01]  /*10070*/  LDGSTS.E.BYPASS.LTC128B.128 [R22+0x13400], desc[UR46][R2.64], !P2 ;  /* 0x1340000002167fae */ /* 0x0001e2000d101d6e */
[----:B------:R-:W-:Y:S01]  /*10080*/  ISETP.LT.OR P2, PT, R5, 0x61, P0 ;  /* 0x000000610500780c */ /* 0x000fe20000741670 */
[----:B------:R-:W-:-:S12]  /*10090*/  IMAD.MOV.U32 R10, RZ, RZ, R14 ;  /* 0x000000ffff0a7224 */ /* 0x000fd800078e000e */
[----:B0-----:R-:W-:Y:S05]  /*100a0*/  WARPSYNC.COLLECTIVE R15, `(.L_x_116) ;  /* 0x000000000f087348 */ /* 0x001fea0003c00000 */
[----:B------:R1:W2:Y:S02]  /*100b0*/  SHFL.IDX P6, R14, R13, R12, R11 ;  /* 0x0000000c0d0e7389 */ /* 0x0002a400000c000b */
[----:B012---:R-:W-:Y:S01]  /*100c0*/  ENDCOLLECTIVE ;  /* 0x000000000000791b */ /* 0x007fe20003800000 */
.L_x_116:
[----:B------:R-:W-:Y:S01]  /*100d0*/  @!PT LDS RZ, [RZ] ;  /* 0x00000000fffff984 */ /* 0x000fe20000000800 */
[----:B------:R-:W-:Y:S01]  /*100e0*/  @!PT LDS RZ, [RZ] ;  /* 0x00000000fffff984 */ /* 0x000fe20000000800 */
[----:B------:R-:W-:Y:S01]  /*100f0*/  @!PT LDS RZ, [RZ] ;  /* 0x00000000fffff984 */ /* 0x000fe20000000800 */
[----:B------:R0:W-:Y:S01]  /*10100*/  LDGSTS.E.BYPASS.LTC128B.128 [R22+0x17400], desc[UR46][R2.64+0x80], !P2 ;  /* 0x1740008002167fae */ /* 0x0001e2000d101d6e */
[----:B------:R-:W-:-:S13]  /*10110*/  ISETP.GE.AND P2, PT, R5, 0x21, PT ;  /* 0x000000210500780c */ /* 0x000fda0003f46270 */
[----:B------:R-:W-:Y:S02]  /*10120*/  @P2 LOP3.LUT R23, R23, 0x10, RZ, 0xfc, !PT ;  /* 0x0000001017172812 */ /* 0x000fe400078efcff */
[----:B------:R-:W-:Y:S02]  /*10130*/  ISETP.GE.AND P2, PT, R5, 0x61, PT ;  /* 0x000000610500780c */ /* 0x000fe40003f46270 */
[----:B------:R-:W-:Y:S02]  /*10140*/  LOP3.LUT R23, R23, 0xffffffbf, RZ, 0xc0, !PT ;  /* 0xffffffbf17177812 */ /* 0x000fe400078ec0ff */
[----:B------:R-:W-:-:S13]  /*10150*/  ISETP.GE.AND P6, PT, R5, 0x71, PT ;  /* 0x000000710500780c */ /* 0x000fda0003fc6270 */
[----:B------:R-:W-:Y:S01]  /*10160*/  @P6 LOP3.LUT R23, R23, 0x40, RZ, 0xfc, !PT ;  /* 0x0000004017176812 */ /* 0x000fe200078efcff */
[----:B0-----:R-:W-:Y:S06]  /*10170*/  BRA `(.L_x_117) ;  /* 0xffffffb800b07947 */ /* 0x001fec000383ffff */
.L_x_52:
[----:B0-----:R-:W-:-:S04]  /*10180*/  IMAD.U32 R2, RZ, RZ, UR42 ;  /* 0x0000002aff027e24 */ /* 0x001fc8000f8e00ff */
[----:B------:R0:W1:Y:S03]  /*10190*/  SYNCS.PHASECHK.TRANS64.TRYWAIT P0, [R2+URZ+0x38840], R19 ;  /* 0x03884013020075a7 */ /* 0x000066000800017f */
[----:B-1----:R-:W-:Y:S05]  /*101a0*/  @!P0 NANOSLEEP.SYNCS 0x989680 ;  /* 0x009896800000895d */ /* 0x002fea0003900000 */
[----:B------:R-:W1:Y:S02]  /*101b0*/  @!P0 SYNCS.PHASECHK.TRANS64 P0, [R2+URZ+0x38840], R19 ;  /* 0x03884013020085a7 */ /* 0x000e64000800007f */
[----:B-1----:R-:W-:Y:S05]  /*101c0*/  @!P0 BRA `(.L_x_52) ;  /* 0xfffffffc00ec8947 */ /* 0x002fea000383ffff */
[----:B------:R-:W-:Y:S05]  /*101d0*/  BRA `(.L_x_118) ;  /* 0xffffffb800f47947 */ /* 0x000fea000383ffff */
.L_x_53:
        /* <DEDUP_REMOVED lines=8> */
.L_x_120:
[----:B------:R-:W-:Y:S05]  /*10260*/  BSYNC B0 ;  /* 0x0000000000007941 */ /* 0x000fea0003800000 */
.L_x_119:
[----:B------:R-:W-:Y:S02]  /*10270*/  IMAD.MOV.U32 R13, RZ, RZ, R0 ;  /* 0x000000ffff0d7224 */ /* 0x000fe400078e0000 */
[----:B------:R-:W-:Y:S02]  /*10280*/  IMAD.MOV.U32 R12, RZ, RZ, RZ ;  /* 0x000000ffff0c7224 */ /* 0x000fe400078e00ff */
[----:B------:R-:W-:Y:S02]  /*10290*/  IMAD.MOV.U32 R11, RZ, RZ, 0x181f ;  /* 0x0000181fff0b7424 */ /* 0x000fe400078e00ff */
[----:B------:R-:W-:Y:S02]  /*102a0*/  IMAD.MOV.U32 R15, RZ, RZ, -0x1 ;  /* 0xffffffffff0f7424 */ /* 0x000fe400078e00ff */
[----:B------:R-:W-:-:S07]  /*102b0*/  IMAD.MOV.U32 R2, RZ, RZ, R14 ;  /* 0x000000ffff027224 */ /* 0x000fce00078e000e */
[----:B------:R-:W-:Y:S05]  /*102c0*/  WARPSYNC.COLLECTIVE R15, `(.L_x_121) ;  /* 0x000000000f087348 */ /* 0x000fea0003c00000 */
[----:B------:R0:W1:Y:S02]  /*102d0*/  SHFL.IDX P6, R14, R13, R12, R11 ;  /* 0x0000000c0d0e7389 */ /* 0x00006400000c000b */
[----:B01----:R-:W-:Y:S01]  /*102e0*/  ENDCOLLECTIVE ;  /* 0x000000000000791b */ /* 0x003fe20003800000 */
.L_x_121:
[----:B------:R-:W-:Y:S02]  /*102f0*/  IMAD.MOV.U32 R13, RZ, RZ, R4 ;  /* 0x000000ffff0d7224 */ /* 0x000fe400078e0004 */
[----:B------:R-:W-:Y:S01]  /*10300*/  IMAD.MOV.U32 R12, RZ, RZ, 0x1 ;  /* 0x00000001ff0c7424 */ /* 0x000fe200078e00ff */
[----:B------:R-:W-:-:S13]  /*10310*/  LOP3.LUT P6, RZ, R23, 0x80, RZ, 0xc0, !PT ;  /* 0x0000008017ff7812 */ /* 0x000fda00078cc0ff */
[----:B------:R-:W-:-:S05]  /*10320*/  @P6 IADD3 R14, P0, R32, R14, RZ ;  /* 0x0000000e200e6210 */ /* 0x000fca0007f1e0ff */
[----:B------:R-:W-:Y:S01]  /*10330*/  @P6 IMAD.X R3, RZ, RZ, R2, P0 ;  /* 0x000000ffff036224 */ /* 0x000fe200000e0602 */
[----:B------:R-:W-:Y:S01]  /*10340*/  ISETP.GE.AND P0, PT, R32, R10, PT ;  /* 0x0000000a2000720c */ /* 0x000fe20003f06270 */
[----:B------:R-:W-:-:S12]  /*10350*/  @P6 IMAD.MOV.U32 R2, RZ, RZ, R14 ;  /* 0x000000ffff026224 */ /* 0x000fd800078e000e */
[----:B------:R-:W-:Y:S01]  /*10360*/  @!PT LDS RZ, [RZ] ;  /* 0x00000000fffff984 */ /* 0x000fe20000000800 */
[----:B------:R-:W-:Y:S01]  /*10370*/  @!PT LDS RZ, [RZ] ;  /* 0x00000000fffff984 */ /* 0x000fe20000000800 */
[----:B------:R-:W-:Y:S01]  /*10380*/  @!PT LDS RZ, [RZ] ;  /* 0x00000000fffff984 */ /* 0x000fe20000000800 */
[----:B------:R0:W-:Y:S04]  /*10390*/  @P6 LDGSTS.E.BYPASS.LTC128B.128 [R22+0x28400], desc[UR46][R2.64], !P0 ;  /* 0x2840000002166fae */ /* 0x0001e8000c101d6e */
[----:B------:R0:W-:Y:S02]  /*103a0*/  @P6 LDGSTS.E.BYPASS.LTC128B.128 [R22+0x2c400], desc[UR46][R2.64+0x80], !P1 ;  /* 0x2c40008002166fae */ /* 0x0001e4000c901d6e */
[----:B0-----:R-:W-:Y:S05]  /*103b0*/  WARPSYNC.COLLECTIVE R15, `(.L_x_122) ;  /* 0x000000000f087348 */ /* 0x001fea0003c00000 */
[----:B------:R1:W2:Y:S02]  /*103c0*/  SHFL.IDX P6, R14, R13, R12, R11 ;  /* 0x0000000c0d0e7389 */ /* 0x0002a400000c000b */
[----:B012---:R-:W-:Y:S01]  /*103d0*/  ENDCOLLECTIVE ;  /* 0x000000000000791b */ /* 0x007fe20003800000 */
.L_x_122:
[----:B------:R-:W-:Y:S02]  /*103e0*/  IMAD.MOV.U32 R13, RZ, RZ, R0 ;  /* 0x000000ffff0d7224 */ /* 0x000fe400078e0000 */
[----:B------:R-:W-:-:S07]  /*103f0*/  IMAD.MOV.U32 R5, RZ, RZ, R14 ;  /* 0x000000ffff057224 */ /* 0x000fce00078e000e */
[----:B------:R-:W-:Y:S05]  /*10400*/  WARPSYNC.COLLECTIVE R15, `(.L_x_123) ;  /* 0x000000000f087348 */ /* 0x000fea0003c00000 */
[----:B------:R0:W1:Y:S02]  /*10410*/  SHFL.IDX P6, R14, R13, R12, R11 ;  /* 0x0000000c0d0e7389 */ /* 0x00006400000c000b */
[----:B01----:R-:W-:Y:S01]  /*10420*/  ENDCOLLECTIVE ;  /* 0x000000000000791b */ /* 0x003fe20003800000 */
.L_x_123:
[----:B------:R-:W-:Y:S02]  /*10430*/  IMAD.MOV.U32 R13, RZ, RZ, R4 ;  /* 0x000000ffff0d7224 */ /* 0x000fe400078e0004 */
[----:B------:R-:W-:Y:S01]  /*10440*/  IMAD.MOV.U32 R12, RZ, RZ, 0x2 ;  /* 0x00000002ff0c7424 */ /* 0x000fe200078e00ff */
[----:B------:R-:W-:-:S13]  /*10450*/  LOP3.LUT P6, RZ, R23, 0x20, RZ, 0xc0, !PT ;  /* 0x0000002017ff7812 */ /* 0x000fda00078cc0ff */
[----:B------:R-:W-:-:S05]  /*10460*/  @P6 IADD3 R14, P0, R32, R14, RZ ;  /* 0x0000000e200e6210 */ /* 0x000fca0007f1e0ff */
[----:B------:R-:W-:Y:S01]  /*10470*/  @P6 IMAD.X R5, RZ, RZ, R5, P0 ;  /* 0x000000ffff056224 */ /* 0x000fe200000e0605 */
[----:B------:R-:W-:Y:S01]  /*10480*/  ISETP.GE.AND P0, PT, R32, R10, PT ;  /* 0x0000000a2000720c */ /* 0x000fe20003f06270 */
[----:B------:R-:W-:Y:S02]  /*10490*/  @P6 IMAD.MOV.U32 R2, RZ, RZ, R14 ;  /* 0x000000ffff026224 */ /* 0x000fe400078e000e */
[----:B------:R-:W-:-:S10]  /*104a0*/  @P6 IMAD.MOV.U32 R3, RZ, RZ, R5 ;  /* 0x000000ffff036224 */ /* 0x000fd400078e0005 */
        /* <DEDUP_REMOVED lines=8> */
.L_x_124:
[----:B------:R-:W-:Y:S02]  /*10530*/  IMAD.MOV.U32 R13, RZ, RZ, R0 ;  /* 0x000000ffff0d7224 */ /* 0x000fe400078e0000 */
[----:B------:R-:W-:-:S07]  /*10540*/  IMAD.MOV.U32 R5, RZ, RZ, R14 ;  /* 0x000000ffff057224 */ /* 0x000fce00078e000e */
[----:B------:R-:W-:Y:S05]  /*10550*/  WARPSYNC.COLLECTIVE R15, `(.L_x_125) ;  /* 0x000000000f087348 */ /* 0x000fea0003c00000 */
[----:B------:R0:W1:Y:S02]  /*10560*/  SHFL.IDX P6, R14, R13, R12, R11 ;  /* 0x0000000c0d0e7389 */ /* 0x00006400000c000b */
[----:B01----:R-:W-:Y:S01]  /*10570*/  ENDCOLLECTIVE ;  /* 0x000000000000791b */ /* 0x003fe20003800000 */
.L_x_125:
        /* <DEDUP_REMOVED lines=16> */
.L_x_126:
[----:B------:R-:W-:Y:S02]  /*10680*/  IMAD.MOV.U32 R13, RZ, RZ, R0 ;  /* 0x000000ffff0d7224 */ /* 0x000fe400078e0000 */
[----:B------:R-:W-:-:S07]  /*10690*/  IMAD.MOV.U32 R5, RZ, RZ, R14 ;  /* 0x000000ffff057224 */ /* 0x000fce00078e000e */
[----:B------:R-:W-:Y:S05]  /*106a0*/  WARPSYNC.COLLECTIVE R15, `(.L_x_127) ;  /* 0x000000000f087348 */ /* 0x000fea0003c00000 */
[----:B------:R0:W1:Y:S02]  /*106b0*/  SHFL.IDX P6, R14, R13, R12, R11 ;  /* 0x0000000c0d0e7389 */ /* 0x00006400000c000b */
[----:B01----:R-:W-:Y:S01]  /*106c0*/  ENDCOLLECTIVE ;  /* 0x000000000000791b */ /* 0x003fe20003800000 */
.L_x_127:
[----:B------:R-:W-:Y:S02]  /*106d0*/  IMAD.MOV.U32 R13, RZ, RZ, R4 ;  /* 0x000000ffff0d7224 */ /* 0x000fe400078e0004 */
[----:B------:R-:W-:Y:S01]  /*106e0*/  IMAD.MOV.U32 R12, RZ, RZ, 0x4 ;  /* 0x00000004ff0c7424 */ /* 0x000fe200078e00ff */
[C---:B------:R-:W-:Y:S02]  /*106f0*/  @P5 IADD3 R14, P0, R32.reuse, R14, RZ ;  /* 0x0000000e200e5210 */ /* 0x040fe40007f1e0ff */
[----:B------:R-:W-:-:S03]  /*10700*/  ISETP.GE.AND P6, PT, R32, R10, PT ;  /* 0x0000000a2000720c */ /* 0x000fc60003fc6270 */
[----:B------:R-:W-:Y:S02]  /*10710*/  @P5 IMAD.X R5, RZ, RZ, R5, P0 ;  /* 0x000000ffff055224 */ /* 0x000fe400000e0605 */
[----:B------:R-:W-:Y:S02]  /*10720*/  @P5 IMAD.MOV.U32 R2, RZ, RZ, R14 ;  /* 0x000000ffff025224 */ /* 0x000fe400078e000e */
[----:B------:R-:W-:-:S06]  /*10730*/  @P5 IMAD.MOV.U32 R3, RZ, RZ, R5 ;  /* 0x000000ffff035224 */ /* 0x000fcc00078e0005 */
[----:B------:R-:W-:Y:S01]  /*10740*/  @!PT LDS RZ, [RZ] ;  /* 0x00000000fffff984 */ /* 0x000fe20000000800 */
[----:B------:R-:W-:Y:S01]  /*10750*/  @!PT LDS RZ, [RZ] ;  /* 0x00000000fffff984 */ /* 0x000fe20000000800 */
[----:B------:R-:W-:Y:S01]  /*10760*/  @!PT LDS RZ, [RZ] ;  /* 0x00000000fffff984 */ /* 0x000fe20000000800 */
[----:B------:R0:W-:Y:S02]  /*10770*/  @P5 LDGSTS.E.BYPASS.LTC128B.128 [R22+0x29c00], desc[UR46][R2.64], !P6 ;  /* 0x29c0000002165fae */ /* 0x0001e4000f101d6e */
[----:B0-----:R-:W-:Y:S05]  /*10780*/  WARPSYNC.COLLECTIVE R15, `(.L_x_128) ;  /* 0x000000000f087348 */ /* 0x001fea0003c00000 */
[----:B------:R1:W2:Y:S02]  /*10790*/  SHFL.IDX P6, R14, R13, R12, R11 ;  /* 0x0000000c0d0e7389 */ /* 0x0002a400000c000b */
[----:B012---:R-:W-:Y:S01]  /*107a0*/  ENDCOLLECTIVE ;  /* 0x000000000000791b */ /* 0x007fe20003800000 */
.L_x_128:
[----:B------:R-:W-:Y:S01]  /*107b0*/  @!PT LDS RZ, [RZ] ;  /* 0x00000000fffff984 */ /* 0x000fe20000000800 */
[----:B------:R-:W-:Y:S01]  /*107c0*/  @!PT LDS RZ, [RZ] ;  /* 0x00000000fffff984 */ /* 0x000fe20000000800 */
[----:B------:R-:W-:Y:S01]  /*107d0*/  @!PT LDS RZ, [RZ] ;  /* 0x00000000fffff984 */ /* 0x000fe20000000800 */
[----:B------:R0:W-:Y:S01]  /*107e0*/  @P5 LDGSTS.E.BYPASS.LTC128B.128 [R22+0x2dc00], desc[UR46][R2.64+0x80], !P1 ;  /* 0x2dc0008002165fae */ /* 0x0001e2000c901d6e */
[----:B------:R-:W-:Y:S01]  /*107f0*/  ISETP.GE.AND P5, PT, R32, R10, PT ;  /* 0x0000000a2000720c */ /* 0x000fe20003fa6270 */
[----:B------:R-:W-:Y:S02]  /*10800*/  IMAD.MOV.U32 R13, RZ, RZ, R0 ;  /* 0x000000ffff0d7224 */ /* 0x000fe400078e0000 */
[----:B------:R-:W-:-:S10]  /*10810*/  IMAD.MOV.U32 R5, RZ, RZ, R14 ;  /* 0x000000ffff057224 */ /* 0x000fd400078e000e */
[----:B0-----:R-:W-:Y:S05]  /*10820*/  WARPSYNC.COLLECTIVE R15, `(.L_x_129) ;  /* 0x000000000f087348 */ /* 0x001fea0003c00000 */
[----:B------:R1:W2:Y:S02]  /*10830*/  SHFL.IDX P6, R14, R13, R12, R11 ;  /* 0x0000000c0d0e7389 */ /* 0x0002a400000c000b */
[----:B012---:R-:W-:Y:S01]  /*10840*/  ENDCOLLECTIVE ;  /* 0x000000000000791b */ /* 0x007fe20003800000 */
.L_x_129:
[----:B------:R-:W-:Y:S02]  /*10850*/  IMAD.MOV.U32 R13, RZ, RZ, R4 ;  /* 0x000000ffff0d7224 */ /* 0x000fe400078e0004 */
[----:B------:R-:W-:Y:S01]  /*10860*/  IMAD.MOV.U32 R12, RZ, RZ, 0x5 ;  /* 0x00000005ff0c7424 */ /* 0x000fe200078e00ff */
[----:B------:R-:W-:-:S05]  /*10870*/  @P4 IADD3 R14, P0, R32, R14, RZ ;  /* 0x0000000e200e4210 */ /* 0x000fca0007f1e0ff */
[----:B------:R-:W-:-:S08]  /*10880*/  @P4 IMAD.MOV.U32 R2, RZ, RZ, R14 ;  /* 0x000000ffff024224 */ /* 0x000fd000078e000e */
[----:B------:R-:W-:Y:S05]  /*10890*/  WARPSYNC.COLLECTIVE R15, `(.L_x_130) ;  /* 0x000000000f087348 */ /* 0x000fea0003c00000 */
[----:B------:R0:W1:Y:S02]  /*108a0*/  SHFL.IDX P6, R14, R13, R12, R11 ;  /* 0x0000000c0d0e7389 */ /* 0x00006400000c000b */
[----:B01----:R-:W-:Y:S01]  /*108b0*/  ENDCOLLECTIVE ;  /* 0x000000000000791b */ /* 0x003fe20003800000 */
.L_x_130:
[----:B------:R-:W-:-:S04]  /*108c0*/  @P4 IMAD.X R5, RZ, RZ, R5, P0 ;  /* 0x000000ffff054224 */ /* 0x000fc800000e0605 */
[----:B------:R-:W-:-:S05]  /*108d0*/  @P4 IMAD.MOV.U32 R3, RZ, RZ, R5 ;  /* 0x000000ffff034224 */ /* 0x000fca00078e0005 */
[----:B------:R-:W-:Y:S01]  /*108e0*/  @!PT LDS RZ, [RZ] ;  /* 0x00000000fffff984 */ /* 0x000fe20000000800 */
[----:B------:R-:W-:Y:S01]  /*108f0*/  @!PT LDS RZ, [RZ] ;  /* 0x00000000fffff984 */ /* 0x000fe20000000800 */
[----:B------:R-:W-:Y:S01]  /*10900*/  @!PT LDS RZ, [RZ] ;  /* 0x00000000fffff984 */ /* 0x000fe20000000800 */
[----:B------:R0:W-:Y:S01]  /*10910*/  @P4 LDGSTS.E.BYPASS.LTC128B.128 [R22+0x2a400], desc[UR46][R2.64], !P5 ;  /* 0x2a40000002164fae */ /* 0x0001e2000e901d6e */
[----:B------:R-:W-:-:S03]  /*10920*/  IMAD.MOV.U32 R13, RZ, RZ, R0 ;  /* 0x000000ffff0d7224 */ /* 0x000fc600078e0000 */
[----:B------:R0:W-:Y:S01]  /*10930*/  @P4 LDGSTS.E.BYPASS.LTC128B.128 [R22+0x2e400], desc[UR46][R2.64+0x80], !P1 ;  /* 0x2e40008002164fae */ /* 0x0001e2000c901d6e */
[----:B------:R-:W-:-:S07]  /*10940*/  IMAD.MOV.U32 R5, RZ, RZ, R14 ;  /* 0x000000ffff057224 */ /* 0x000fce00078e000e */
[----:B0-----:R-:W-:Y:S05]  /*10950*/  WARPSYNC.COLLECTIVE R15, `(.L_x_131) ;  /* 0x000000000f087348 */ /* 0x001fea0003c00000 */
[----:B------:R1:W2:Y:S02]  /*10960*/  SHFL.IDX P6, R14, R13, R12, R11 ;  /* 0x0000000c0d0e7389 */ /* 0x0002a400000c000b */
[----:B012---:R-:W-:Y:S01]  /*10970*/  ENDCOLLECTIVE ;  /* 0x000000000000791b */ /* 0x007fe20003800000 */
.L_x_131:
[----:B------:R-:W-:Y:S02]  /*10980*/  IMAD.MOV.U32 R13, RZ, RZ, R4 ;  /* 0x000000ffff0d7224 */ /* 0x000fe400078e0004 */
[----:B------:R-:W-:Y:S01]  /*10990*/  IMAD.MOV.U32 R12, RZ, RZ, 0x6 ;  /* 0x00000006ff0c7424 */ /* 0x000fe200078e00ff */
[----:B------:R-:W-:-:S13]  /*109a0*/  @P3 IADD3 R6, P0, R32, R14, RZ ;  /* 0x0000000e20063210 */ /* 0x000fda0007f1e0ff */
[----:B------:R-:W-:Y:S05]  /*109b0*/  WARPSYNC.COLLECTIVE R15, `(.L_x_132) ;  /* 0x000000000f087348 */ /* 0x000fea0003c00000 */
[----:B------:R0:W1:Y:S02]  /*109c0*/  SHFL.IDX P6, R14, R13, R12, R11 ;  /* 0x0000000c0d0e7389 */ /* 0x00006400000c000b */
[----:B01----:R-:W-:Y:S01]  /*109d0*/  ENDCOLLECTIVE ;  /* 0x000000000000791b */ /* 0x003fe20003800000 */
.L_x_132:
[----:B------:R-:W-:Y:S02]  /*109e0*/  @P3 IMAD.X R7, RZ, RZ, R5, P0 ;  /* 0x000000ffff073224 */ /* 0x000fe400000e0605 */
[----:B------:R-:W-:Y:S02]  /*109f0*/  @P3 IMAD.MOV.U32 R2, RZ, RZ, R6 ;  /* 0x000000ffff023224 */ /* 0x000fe400078e0006 */
        /* <DEDUP_REMOVED lines=11> */
.L_x_133:
[----:B------:R-:W-:Y:S02]  /*10ab0*/  IMAD.MOV.U32 R13, RZ, RZ, R4 ;  /* 0x000000ffff0d7224 */ /* 0x000fe400078e0004 */
[----:B------:R-:W-:Y:S01]  /*10ac0*/  IMAD.MOV.U32 R12, RZ, RZ, 0x7 ;  /* 0x00000007ff0c7424 */ /* 0x000fe200078e00ff */
[----:B------:R-:W-:-:S05]  /*10ad0*/  @P2 IADD3 R14, P0, R32, R14, RZ ;  /* 0x0000000e200e2210 */ /* 0x000fca0007f1e0ff */
[----:B------:R-:W-:-:S08]  /*10ae0*/  @P2 IMAD.MOV.U32 R2, RZ, RZ, R14 ;  /* 0x000000ffff022224 */ /* 0x000fd000078e000e */
[----:B------:R-:W-:Y:S05]  /*10af0*/  WARPSYNC.COLLECTIVE R15, `(.L_x_134) ;  /* 0x000000000f087348 */ /* 0x000fea0003c00000 */
[----:B------:R0:W1:Y:S02]  /*10b00*/  SHFL.IDX P6, R14, R13, R12, R11 ;  /* 0x0000000c0d0e7389 */ /* 0x00006400000c000b */
[----:B01----:R-:W-:Y:S01]  /*10b10*/  ENDCOLLECTIVE ;  /* 0x000000000000791b */ /* 0x003fe20003800000 */
.L_x_134:
        /* <DEDUP_REMOVED lines=12> */
.L_x_135:
[----:B------:R-:W-:Y:S05]  /*10be0*/  BRA `(.L_x_136) ;  /* 0xffffffb400dc7947 */ /* 0x000fea000383ffff */
.L_x_56:
[----:B------:R-:W-:Y:S02]  /*10bf0*/  IMAD.MOV.U32 R13, RZ, RZ, R4 ;  /* 0x000000ffff0d7224 */ /* 0x000fe400078e0004 */
[----:B------:R-:W-:Y:S02]  /*10c00*/  IMAD.MOV.U32 R12, RZ, RZ, RZ ;  /* 0x000000ffff0c7224 */ /* 0x000fe400078e00ff */
[----:B------:R-:W-:Y:S02]  /*10c10*/  IMAD.MOV.U32 R11, RZ, RZ, 0x181f ;  /* 0x0000181fff0b7424 */ /* 0x000fe400078e00ff */
[----:B------:R-:W-:-:S07]  /*10c20*/  IMAD.MOV.U32 R15, RZ, RZ, -0x1 ;  /* 0xffffffffff0f7424 */ /* 0x000fce00078e00ff */
[----:B------:R-:W-:Y:S05]  /*10c30*/  WARPSYNC.COLLECTIVE R15, `(.L_x_137) ;  /* 0x000000000f087348 */ /* 0x000fea0003c00000 */
[----:B------:R0:W1:Y:S02]  /*10c40*/  SHFL.IDX P6, R14, R13, R12, R11 ;  /* 0x0000000c0d0e7389 */ /* 0x00006400000c000b */
[----:B01----:R-:W-:Y:S01]  /*10c50*/  ENDCOLLECTIVE ;  /* 0x000000000000791b */ /* 0x003fe20003800000 */
.L_x_137:
[----:B------:R-:W-:Y:S02]  /*10c60*/  IMAD.MOV.U32 R13, RZ, RZ, R0 ;  /* 0x000000ffff0d7224 */ /* 0x000fe400078e0000 */
[----:B------:R-:W-:-:S07]  /*10c70*/  IMAD.MOV.U32 R2, RZ, RZ, R14 ;  /* 0x000000ffff027224 */ /* 0x000fce00078e000e */
[----:B------:R-:W-:Y:S05]  /*10c80*/  WARPSYNC.COLLECTIVE R15, `(.L_x_138) ;  /* 0x000000000f087348 */ /* 0x000fea0003c00000 */
[----:B------:R0:W1:Y:S02]  /*10c90*/  SHFL.IDX P6, R14, R13, R12, R11 ;  /* 0x0000000c0d0e7389 */ /* 0x00006400000c000b */
[----:B01----:R-:W-:Y:S01]  /*10ca0*/  ENDCOLLECTIVE ;  /* 0x000000000000791b */ /* 0x003fe20003800000 */
.L_x_138:
[----:B------:R-:W-:Y:S02]  /*10cb0*/  ULDC UR4, c[0x0][0x288] ;  /* 0x0000a20000047ab9 */ /* 0x000fe40000000800 */
[----:B------:R-:W-:Y:S02]  /*10cc0*/  IMAD R5, R6, UR4, RZ ;  /* 0x0000000406057c24 */ /* 0x000fe4000f8e02ff */
[----:B------:R-:W-:-:S04]  /*10cd0*/  IMAD R6, R25, 0x80, R18 ;  /* 0x0000008019067824 */ /* 0x000fc800078e0212 */
[C---:B------:R-:W-:Y:S01]  /*10ce0*/  VIADD R8, R6.reuse, 0x10 ;  /* 0x0000001006087836 */ /* 0x040fe20000000000 */
[----:B------:R-:W-:Y:S01]  /*10cf0*/  ISETP.GE.AND P2, PT, R6, R5, PT ;  /* 0x000000050600720c */ /* 0x000fe20003f46270 */
[----:B------:R-:W-:Y:S02]  /*10d00*/  IMAD.MOV.U32 R13, RZ, RZ, R4 ;  /* 0x000000ffff0d7224 */ /* 0x000fe400078e0004 */
[----:B------:R-:W-:-:S10]  /*10d10*/  IMAD.MOV.U32 R12, RZ, RZ, 0x1 ;  /* 0x00000001ff0c7424 */ /* 0x000fd400078e00ff */
[----:B------:R-:W-:-:S05]  /*10d20*/  @!P2 IADD3 R14, P3, R32, R14, RZ ;  /* 0x0000000e200ea210 */ /* 0x000fca0007f7e0ff */
[----:B------:R-:W-:Y:S02]  /*10d30*/  @!P2 IMAD.X R3, RZ, RZ, R2, P3 ;  /* 0x000000ffff03a224 */ /* 0x000fe400018e0602 */
[----:B------:R-:W-:-:S07]  /*10d40*/  @!P2 IMAD.MOV.U32 R2, RZ, RZ, R14 ;  /* 0x000000ffff02a224 */ /* 0x000fce00078e000e */
[----:B------:R-:W-:Y:S05]  /*10d50*/  WARPSYNC.COLLECTIVE R15, `(.L_x_139) ;  /* 0x000000000f087348 */ /* 0x000fea0003c00000 */
[----:B------:R0:W1:Y:S02]  /*10d60*/  SHFL.IDX P6, R14, R13, R12, R11 ;  /* 0x0000000c0d0e7389 */ /* 0x00006400000c000b */
[----:B01----:R-:W-:Y:S01]  /*10d70*/  ENDCOLLECTIVE ;  /* 0x000000000000791b */ /* 0x003fe20003800000 */
.L_x_139:
[----:B------:R-:W-:Y:S01]  /*10d80*/  @!PT LDS RZ, [RZ] ;  /* 0x00000000fffff984 */ /* 0x000fe20000000800 */
[----:B------:R-:W-:Y:S01]  /*10d90*/  @!PT LDS RZ, [RZ] ;  /* 0x00000000fffff984 */ /* 0x000fe20000000800 */
[----:B------:R-:W-:Y:S01]  /*10da0*/  @!PT LDS RZ, [RZ] ;  /* 0x00000000fffff984 */ /* 0x000fe20000000800 */
[----:B------:R0:W-:Y:S04]  /*10db0*/  @!P2 LDGSTS.E.BYPASS.LTC128B.128 [R22+0x20400], desc[UR46][R2.64], !P1 ;  /* 0x204000000216afae */ /* 0x0001e8000c901d6e */
[----:B------:R0:W-:Y:S01]  /*10dc0*/  @!P2 LDGSTS.E.BYPASS.LTC128B.128 [R22+0x24400], desc[UR46][R2.64+0x80], !P0 ;  /* 0x244000800216afae */ /* 0x0001e2000c101d6e */
[----:B------:R-:W-:Y:S01]  /*10dd0*/  ISETP.GE.AND P2, PT, R8, R5, PT ;  /* 0x000000050800720c */ /* 0x000fe20003f46270 */
[----:B------:R-:W-:Y:S02]  /*10de0*/  VIADD R8, R6, 0x20 ;  /* 0x0000002006087836 */ /* 0x000fe40000000000 */
[----:B------:R-:W-:Y:S02]  /*10df0*/  IMAD.MOV.U32 R13, RZ, RZ, R0 ;  /* 0x000000ffff0d7224 */ /* 0x000fe400078e0000 */
[----:B------:R-:W-:-:S08]  /*10e00*/  IMAD.MOV.U32 R7, RZ, RZ, R14 ;  /* 0x000000ffff077224 */ /* 0x000fd000078e000e */
[----:B0-----:R-:W-:Y:S05]  /*10e10*/  WARPSYNC.COLLECTIVE R15, `(.L_x_140) ;  /* 0x000000000f087348 */ /* 0x001fea0003c00000 */
[----:B------:R1:W2:Y:S02]  /*10e20*/  SHFL.IDX P6, R14, R13, R12, R11 ;  /* 0x0000000c0d0e7389 */ /* 0x0002a400000c000b */
[----:B012---:R-:W-:Y:S01]  /*10e30*/  ENDCOLLECTIVE ;  /* 0x000000000000791b */ /* 0x007fe20003800000 */
.L_x_140:
[----:B------:R-:W-:Y:S02]  /*10e40*/  IMAD.MOV.U32 R13, RZ, RZ, R4 ;  /* 0x000000ffff0d7224 */ /* 0x000fe400078e0004 */
[----:B------:R-:W-:Y:S01]  /*10e50*/  IMAD.MOV.U32 R12, RZ, RZ, 0x2 ;  /* 0x00000002ff0c7424 */ /* 0x000fe200078e00ff */
[----:B------:R-:W-:-:S05]  /*10e60*/  @!P2 IADD3 R14, P3, R32, R14, RZ ;  /* 0x0000000e200ea210 */ /* 0x000fca0007f7e0ff */
[----:B------:R-:W-:-:S08]  /*10e70*/  @!P2 IMAD.MOV.U32 R2, RZ, RZ, R14 ;  /* 0x000000ffff02a224 */ /* 0x000fd000078e000e */
[----:B------:R-:W-:Y:S05]  /*10e80*/  WARPSYNC.COLLECTIVE R15, `(.L_x_141) ;  /* 0x000000000f087348 */ /* 0x000fea0003c00000 */
[----:B------:R0:W1:Y:S02]  /*10e90*/  SHFL.IDX P6, R14, R13, R12, R11 ;  /* 0x0000000c0d0e7389 */ /* 0x00006400000c000b */
[----:B01----:R-:W-:Y:S01]  /*10ea0*/  ENDCOLLECTIVE ;  /* 0x000000000000791b */ /* 0x003fe20003800000 */
.L_x_141:
[----:B------:R-:W-:-:S04]  /*10eb0*/  @!P2 IMAD.X R7, RZ, RZ, R7, P3 ;  /* 0x000000ffff07a224 */ /* 0x000fc800018e0607 */
[----:B------:R-:W-:-:S05]  /*10ec0*/  @!P2 IMAD.MOV.U32 R3, RZ, RZ, R7 ;  /* 0x000000ffff03a224 */ /* 0x000fca00078e0007 */
[----:B------:R-:W-:Y:S01]  /*10ed0*/  @!PT LDS RZ, [RZ] ;  /* 0x00000000fffff984 */ /* 0x000fe20000000800 */
[----:B------:R-:W-:Y:S01]  /*10ee0*/  @!PT LDS RZ, [RZ] ;  /* 0x00000000fffff984 */ /* 0x000fe20000000800 */
[----:B------:R-:W-:Y:S01]  /*10ef0*/  @!PT LDS RZ, [RZ] ;  /* 0x00000000fffff984 */ /* 0x000fe20000000800 */
[----:B------:R0:W-:Y:S01]  /*10f00*/  @!P2 LDGSTS.E.BYPASS.LTC128B.128 [R22+0x20c00], desc[UR46][R2.64], !P1 ;  /* 0x20c000000216afae */ /* 0x0001e2000c901d6e */
[----:B------:R-:W-:-:S03]  /*10f10*/  IMAD.MOV.U32 R13, RZ, RZ, R0 ;  /* 0x000000ffff0d7224 */ /* 0x000fc600078e0000 */
[----:B------:R0:W-:Y:S01]  /*10f20*/  @!P2 LDGSTS.E.BYPASS.LTC128B.128 [R22+0x24c00], desc[UR46][R2.64+0x80], !P0 ;  /* 0x24c000800216afae */ /* 0x0001e2000c101d6e */
[----:B------:R-:W-:Y:S01]  /*10f30*/  ISETP.GE.AND P2, PT, R8, R5, PT ;  /* 0x000000050800720c */ /* 0x000fe20003f46270 */
[----:B------:R-:W-:Y:S02]  /*10f40*/  VIADD R8, R6, 0x30 ;  /* 0x0000003006087836 */ /* 0x000fe40000000000 */
[----:B------:R-:W-:-:S10]  /*10f50*/  IMAD.MOV.U32 R7, RZ, RZ, R14 ;  /* 0x000000ffff077224 */ /* 0x000fd400078e000e */
[----:B0-----:R-:W-:Y:S05]  /*10f60*/  WARPSYNC.COLLECTIVE R15, `(.L_x_142) ;  /* 0x000000000f087348 */ /* 0x001fea0003c00000 */
[----:B------:R1:W2:Y:S02]  /*10f70*/  SHFL.IDX P6, R14, R13, R12, R11 ;  /* 0x0000000c0d0e7389 */ /* 0x0002a400000c000b */
[----:B012---:R-:W-:Y:S01]  /*10f80*/  ENDCOLLECTIVE ;  /* 0x000000000000791b */ /* 0x007fe20003800000 */
.L_x_142:
[----:B------:R-:W-:Y:S02]  /*10f90*/  IMAD.MOV.U32 R13, RZ, RZ, R4 ;  /* 0x000000ffff0d7224 */ /* 0x000fe400078e0004 */
[----:B------:R-:W-:Y:S01]  /*10fa0*/  IMAD.MOV.U32 R12, RZ, RZ, 0x3 ;  /* 0x00000003ff0c7424 */ /* 0x000fe200078e00ff */
[----:B------:R-:W-:-:S05]  /*10fb0*/  @!P2 IADD3 R14, P3, R32, R14, RZ ;  /* 0x0000000e200ea210 */ /* 0x000fca0007f7e0ff */
[----:B------:R-:W-:-:S08]  /*10fc0*/  @!P2 IMAD.MOV.U32 R2, RZ, RZ, R14 ;  /* 0x000000ffff02a224 */ /* 0x000fd000078e000e */
[----:B------:R-:W-:Y:S05]  /*10fd0*/  WARPSYNC.COLLECTIVE R15, `(.L_x_143) ;  /* 0x000000000f087348 */ /* 0x000fea0003c00000 */
[----:B------:R0:W1:Y:S02]  /*10fe0*/  SHFL.IDX P6, R14, R13, R12, R11 ;  /* 0x0000000c0d0e7389 */ /* 0x00006400000c000b */
[----:B01----:R-:W-:Y:S01]  /*10ff0*/  ENDCOLLECTIVE ;  /* 0x000000000000791b */ /* 0x003fe20003800000 */
.L_x_143:
        /* <DEDUP_REMOVED lines=14> */
.L_x_144:
[----:B------:R-:W-:Y:S02]  /*110e0*/  IMAD.MOV.U32 R13, RZ, RZ, R4 ;  /* 0x000000ffff0d7224 */ /* 0x000fe400078e0004 */
[----:B------:R-:W-:Y:S01]  /*110f0*/  IMAD.MOV.U32 R12, RZ, RZ, 0x4 ;  /* 0x00000004ff0c7424 */ /* 0x000fe200078e00ff */
[----:B------:R-:W-:-:S05]  /*11100*/  @!P2 IADD3 R14, P3, R32, R14, RZ ;  /* 0x0000000e200ea210 */ /* 0x000fca0007f7e0ff */
[----:B------:R-:W-:-:S08]  /*11110*/  @!P2 IMAD.MOV.U32 R2, RZ, RZ, R14 ;  /* 0x000000ffff02a224 */ /* 0x000fd000078e000e */
[----:B------:R-:W-:Y:S05]  /*11120*/  WARPSYNC.COLLECTIVE R15, `(.L_x_145) ;  /* 0x000000000f087348 */ /* 0x000fea0003c00000 */
[----:B------:R0:W1:Y:S02]  /*11130*/  SHFL.IDX P6, R14, R13, R12, R11 ;  /* 0x0000000c0d0e7389 */ /* 0x00006400000c000b */
[----:B01----:R-:W-:Y:S01]  /*11140*/  ENDCOLLECTIVE ;  /* 0x000000000000791b */ /* 0x003fe20003800000 */
.L_x_145:
        /* <DEDUP_REMOVED lines=14> */
.L_x_146:
[----:B------:R-:W-:Y:S02]  /*11230*/  IMAD.MOV.U32 R13, RZ, RZ, R4 ;  /* 0x000000ffff0d7224 */ /* 0x000fe400078e0004 */
[----:B------:R-:W-:Y:S01]  /*11240*/  IMAD.MOV.U32 R12, RZ, RZ, 0x5 ;  /* 0x00000005ff0c7424 */ /* 0x000fe200078e00ff */
[----:B------:R-:W-:-:S05]  /*11250*/  @!P2 IADD3 R14, P3, R32, R14, RZ ;  /* 0x0000000e200ea210 */ /* 0x000fca0007f7e0ff */
[----:B------:R-:W-:-:S08]  /*11260*/  @!P2 IMAD.MOV.U32 R2, RZ, RZ, R14 ;  /* 0x000000ffff02a224 */ /* 0x000fd000078e000e */
[----:B------:R-:W-:Y:S05]  /*11270*/  WARPSYNC.COLLECTIVE R15, `(.L_x_147) ;  /* 0x000000000f087348 */ /* 0x000fea0003c00000 */
[----:B------:R0:W1:Y:S02]  /*11280*/  SHFL.IDX P6, R14, R13, R12, R11 ;  /* 0x0000000c0d0e7389 */ /* 0x00006400000c000b */
[----:B01----:R-:W-:Y:S01]  /*11290*/  ENDCOLLECTIVE ;  /* 0x000000000000791b */ /* 0x003fe20003800000 */
.L_x_147:
        /* <DEDUP_REMOVED lines=14> */
.L_x_148:
[----:B------:R-:W-:Y:S02]  /*11380*/  IMAD.MOV.U32 R13, RZ, RZ, R4 ;  /* 0x000000ffff0d7224 */ /* 0x000fe400078e0004 */
[----:B------:R-:W-:Y:S01]  /*11390*/  IMAD.MOV.U32 R12, RZ, RZ, 0x6 ;  /* 0x00000006ff0c7424 */ /* 0x000fe200078e00ff */
[----:B------:R-:W-:-:S05]  /*113a0*/  @!P2 IADD3 R14, P3, R32, R14, RZ ;  /* 0x0000000e200ea210 */ /* 0x000fca0007f7e0ff */
[----:B------:R-:W-:-:S08]  /*113b0*/  @!P2 IMAD.MOV.U32 R2, RZ, RZ, R14 ;  /* 0x000000ffff02a224 */ /* 0x000fd000078e000e */
[----:B------:R-:W-:Y:S05]  /*113c0*/  WARPSYNC.COLLECTIVE R15, `(.L_x_149) ;  /* 0x000000000f087348 */ /* 0x000fea0003c00000 */
[----:B------:R0:W1:Y:S02]  /*113d0*/  SHFL.IDX P6, R14, R13, R12, R11 ;  /* 0x0000000c0d0e7389 */ /* 0x00006400000c000b */
[----:B01----:R-:W-:Y:S01]  /*113e0*/  ENDCOLLECTIVE ;  /* 0x000000000000791b */ /* 0x003fe20003800000 */
.L_x_149:
        /* <DEDUP_REMOVED lines=9> */
[----:B------:R-:W-:-:S12]  /*11480*/  IMAD.MOV.U32 R7, RZ, RZ, R14 ;  /* 0x000000ffff077224 */ /* 0x000fd800078e000e */
[----:B0-----:R-:W-:Y:S05]  /*11490*/  WARPSYNC.COLLECTIVE R15, `(.L_x_150) ;  /* 0x000000000f087348 */ /* 0x001fea0003c00000 */
[----:B------:R1:W2:Y:S02]  /*114a0*/  SHFL.IDX P6, R14, R13, R12, R11 ;  /* 0x0000000c0d0e7389 */ /* 0x0002a400000c000b */
[----:B012---:R-:W-:Y:S01]  /*114b0*/  ENDCOLLECTIVE ;  /* 0x000000000000791b */ /* 0x007fe20003800000 */
.L_x_150:
[----:B------:R-:W-:Y:S02]  /*114c0*/  IMAD.MOV.U32 R13, RZ, RZ, R4 ;  /* 0x000000ffff0d7224 */ /* 0x000fe400078e0004 */
[----:B------:R-:W-:Y:S01]  /*114d0*/  IMAD.MOV.U32 R12, RZ, RZ, 0x7 ;  /* 0x00000007ff0c7424 */ /* 0x000fe200078e00ff */
[----:B------:R-:W-:-:S05]  /*114e0*/  @!P2 IADD3 R14, P3, R32, R14, RZ ;  /* 0x0000000e200ea210 */ /* 0x000fca0007f7e0ff */
[----:B------:R-:W-:-:S08]  /*114f0*/  @!P2 IMAD.MOV.U32 R2, RZ, RZ, R14 ;  /* 0x000000ffff02a224 */ /* 0x000fd000078e000e */
[----:B------:R-:W-:Y:S05]  /*11500*/  WARPSYNC.COLLECTIVE R15, `(.L_x_151) ;  /* 0x000000000f087348 */ /* 0x000fea0003c00000 */
[----:B------:R0:W1:Y:S02]  /*11510*/  SHFL.IDX P6, R14, R13, R12, R11 ;  /* 0x0000000c0d0e7389 */ /* 0x00006400000c000b */
[----:B01----:R-:W-:Y:S01]  /*11520*/  ENDCOLLECTIVE ;  /* 0x000000000000791b */ /* 0x003fe20003800000 */
.L_x_151:
        /* <DEDUP_REMOVED lines=8> */
[----:B------:R-:W-:-:S07]  /*115b0*/  IMAD.MOV.U32 R7, RZ, RZ, R14 ;  /* 0x000000ffff077224 */ /* 0x000fce00078e000e */
[----:B0-----:R-:W-:Y:S05]  /*115c0*/  WARPSYNC.COLLECTIVE R15, `(.L_x_152) ;  /* 0x000000000f087348 */ /* 0x001fea0003c00000 */
[----:B------:R1:W2:Y:S02]  /*115d0*/  SHFL.IDX P6, R14, R13, R12, R11 ;  /* 0x0000000c0d0e7389 */ /* 0x0002a400000c000b */
[----:B012---:R-:W-:Y:S01]  /*115e0*/  ENDCOLLECTIVE ;  /* 0x000000000000791b */ /* 0x007fe20003800000 */
.L_x_152:
[----:B------:R-:W-:Y:S05]  /*115f0*/  BRA `(.L_x_153) ;  /* 0xffffffb400d87947 */ /* 0x000fea000383ffff */
.L_x_59:
[----:B0-----:R-:W-:-:S04]  /*11600*/  IMAD.U32 R3, RZ, RZ, UR42 ;  /* 0x0000002aff037e24 */ /* 0x001fc8000f8e00ff */
[----:B------:R0:W3:Y:S03]  /*11610*/  SYNCS.PHASECHK.TRANS64.TRYWAIT P0, [R3+URZ+0x38820], R0 ;  /* 0x03882000030075a7 */ /* 0x0000e6000800017f */
[----:B---3--:R-:W-:Y:S05]  /*11620*/  @!P0 NANOSLEEP.SYNCS 0x989680 ;  /* 0x009896800000895d */ /* 0x008fea0003900000 */
[----:B------:R-:W3:Y:S02]  /*11630*/  @!P0 SYNCS.PHASECHK.TRANS64 P0, [R3+URZ+0x38820], R0 ;  /* 0x03882000030085a7 */ /* 0x000ee4000800007f */
[----:B---3--:R-:W-:Y:S05]  /*11640*/  @!P0 BRA `(.L_x_59) ;  /* 0xfffffffc00ec8947 */ /* 0x008fea000383ffff */
[----:B------:R-:W-:Y:S05]  /*11650*/  BRA `(.L_x_154) ;  /* 0xffffffb800147947 */ /* 0x000fea000383ffff */
.L_x_62:
[----:B0-----:R0:W2:Y:S02]  /*11660*/  SYNCS.PHASECHK.TRANS64.TRYWAIT P1, [R4+URZ+0x38880], R19 ;  /* 0x03888013040075a7 */ /* 0x0010a4000802017f */
[----:B--2---:R-:W-:Y:S05]  /*11670*/  @!P1 NANOSLEEP.SYNCS 0x989680 ;  /* 0x009896800000995d */ /* 0x004fea0003900000 */
[----:B------:R-:W2:Y:S02]  /*11680*/  @!P1 SYNCS.PHASECHK.TRANS64 P1, [R4+URZ+0x38880], R19 ;  /* 0x03888013040095a7 */ /* 0x000ea4000802007f */
[----:B--2---:R-:W-:Y:S05]  /*11690*/  @!P1 BRA `(.L_x_62) ;  /* 0xfffffffc00f09947 */ /* 0x004fea000383ffff */
[----:B------:R-:W-:Y:S05]  /*116a0*/  BRA `(.L_x_155) ;  /* 0xffffffb800d07947 */ /* 0x000fea000383ffff */
.L_x_63:
[----:B------:R-:W-:Y:S01]  /*116b0*/  BSSY B0, `(.L_x_156) ;  /* 0x0000008000007945 */ /* 0x000fe20003800000 */
[----:B------:R-:W-:Y:S02]  /*116c0*/  IMAD.MOV.U32 R13, RZ, RZ, R8 ;  /* 0x000000ffff0d7224 */ /* 0x000fe400078e0008 */
[----:B------:R-:W-:Y:S02]  /*116d0*/  IMAD.MOV.U32 R12, RZ, RZ, RZ ;  /* 0x000000ffff0c7224 */ /* 0x000fe400078e00ff */
[----:B------:R-:W-:Y:S02]  /*116e0*/  IMAD.MOV.U32 R11, RZ, RZ, 0x181f ;  /* 0x0000181fff0b7424 */ /* 0x000fe400078e00ff */
[----:B------:R-:W-:-:S07]  /*116f0*/  IMAD.MOV.U32 R15, RZ, RZ, -0x1 ;  /* 0xffffffffff0f7424 */ /* 0x000fce00078e00ff */
[----:B01----:R-:W-:Y:S05]  /*11700*/  WARPSYNC.COLLECTIVE R15, `(.L_x_157) ;  /* 0x000000000f087348 */ /* 0x003fea0003c00000 */
[----:B-1----:R1:W2:Y:S02]  /*11710*/  SHFL.IDX P6, R14, R13, R12, R11 ;  /* 0x0000000c0d0e7389 */ /* 0x0022a400000c000b */
[----:B012---:R-:W-:Y:S01]  /*11720*/  ENDCOLLECTIVE ;  /* 0x000000000000791b */ /* 0x007fe20003800000 */
.L_x_157:
[----:B------:R-:W-:Y:S05]  /*11730*/  BSYNC B0 ;  /* 0x0000000000007941 */ /* 0x000fea0003800000 */
.L_x_156:
[----:B------:R-:W-:Y:S02]  /*11740*/  IMAD.MOV.U32 R13, RZ, RZ, R9 ;  /* 0x000000ffff0d7224 */ /* 0x000fe400078e0009 */
[----:B------:R-:W-:Y:S02]  /*11750*/  IMAD.MOV.U32 R12, RZ, RZ, RZ ;  /* 0x000000ffff0c7224 */ /* 0x000fe400078e00ff */
[----:B------:R-:W-:Y:S02]  /*11760*/  IMAD.MOV.U32 R11, RZ, RZ, 0x181f ;  /* 0x0000181fff0b7424 */ /* 0x000fe400078e00ff */
[----:B------:R-:W-:Y:S02]  /*11770*/  IMAD.MOV.U32 R15, RZ, RZ, -0x1 ;  /* 0xffffffffff0f7424 */ /* 0x000fe400078e00ff */
[----:B------:R-:W-:Y:S02]  /*11780*/  IMAD.MOV.U32 R3, RZ, RZ, R14 ;  /* 0x000000ffff037224 */ /* 0x000fe400078e000e */
[----:B------:R-:W-:-:S07]  /*11790*/  IMAD R7, R0, 0x8000, R22 ;  /* 0x0000800000077824 */ /* 0x000fce00078e0216 */
[----:B------:R-:W-:Y:S05]  /*117a0*/  WARPSYNC.COLLECTIVE R15, `(.L_x_158) ;  /* 0x000000000f087348 */ /* 0x000fea0003c00000 */
[----:B------:R0:W1:Y:S02]  /*117b0*/  SHFL.IDX P6, R14, R13, R12, R11 ;  /* 0x0000000c0d0e7389 */ /* 0x00006400000c000b */
[----:B01----:R-:W-:Y:S01]  /*117c0*/  ENDCOLLECTIVE ;  /* 0x000000000000791b */ /* 0x003fe20003800000 */
.L_x_158:
[----:B------:R-:W-:Y:S02]  /*117d0*/  IMAD.MOV.U32 R13, RZ, RZ, R8 ;  /* 0x000000ffff0d7224 */ /* 0x000fe400078e0008 */
[----:B------:R-:W-:Y:S01]  /*117e0*/  IMAD.MOV.U32 R12, RZ, RZ, 0x1 ;  /* 0x00000001ff0c7424 */ /* 0x000fe200078e00ff */
[----:B------:R-:W-:-:S13]  /*117f0*/  IADD3 R2, P1, R32, R14, RZ ;  /* 0x0000000e20027210 */ /* 0x000fda0007f3e0ff */
[----:B------:R-:W-:Y:S05]  /*11800*/  WARPSYNC.COLLECTIVE R15, `(.L_x_159) ;  /* 0x000000000f087348 */ /* 0x000fea0003c00000 */
[----:B------:R0:W1:Y:S02]  /*11810*/  SHFL.IDX P6, R14, R13, R12, R11 ;  /* 0x0000000c0d0e7389 */ /* 0x00006400000c000b */
[----:B01----:R-:W-:Y:S01]  /*11820*/  ENDCOLLECTIVE ;  /* 0x000000000000791b */ /* 0x003fe20003800000 */
.L_x_159:
[----:B------:R-:W-:-:S05]  /*11830*/  IMAD.X R3, RZ, RZ, R3, P1 ;  /* 0x000000ffff037224 */ /* 0x000fca00008e0603 */
[----:B------:R-:W-:Y:S01]  /*11840*/  @!PT LDS RZ, [RZ] ;  /* 0x00000000fffff984 */ /* 0x000fe20000000800 */
[----:B------:R-:W-:Y:S01]  /*11850*/  @!PT LDS RZ, [RZ] ;  /* 0x00000000fffff984 */ /* 0x000fe20000000800 */
[----:B------:R-:W-:Y:S01]  /*11860*/  @!PT LDS RZ, [RZ] ;  /* 0x00000000fffff984 */ /* 0x000fe20000000800 */
[----:B------:R0:W-:Y:S04]  /*11870*/  LDGSTS.E.BYPASS.LTC128B.128 [R7+0x10400], desc[UR46][R2.64], !P3 ;  /* 0x1040000002077fae */ /* 0x0001e8000d901d6e */
[----:B------:R0:W-:Y:S01]  /*11880*/  LDGSTS.E.BYPASS.LTC128B.128 [R7+0x14400], desc[UR46][R2.64+0x80], !P2 ;  /* 0x1440008002077fae */ /* 0x0001e2000d101d6e */
[----:B------:R-:W-:Y:S02]  /*11890*/  IMAD.MOV.U32 R13, RZ, RZ, R9 ;  /* 0x000000ffff0d7224 */ /* 0x000fe400078e0009 */
[----:B------:R-:W-:-:S07]  /*118a0*/  IMAD.MOV.U32 R24, RZ, RZ, R14 ;  /* 0x000000ffff187224 */ /* 0x000fce00078e000e */
[----:B0-----:R-:W-:Y:S05]  /*118b0*/  WARPSYNC.COLLECTIVE R15, `(.L_x_160) ;  /* 0x000000000f087348 */ /* 0x001fea0003c00000 */
[----:B------:R1:W2:Y:S02]  /*118c0*/  SHFL.IDX P6, R14, R13, R12, R11 ;  /* 0x0000000c0d0e7389 */ /* 0x0002a400000c000b */
[----:B012---:R-:W-:Y:S01]  /*118d0*/  ENDCOLLECTIVE ;  /* 0x000000000000791b */ /* 0x007fe20003800000 */
.L_x_160:
[----:B------:R-:W-:Y:S02]  /*118e0*/  IMAD.MOV.U32 R13, RZ, RZ, R8 ;  /* 0x000000ffff0d7224 */ /* 0x000fe400078e0008 */
[----:B------:R-:W-:Y:S02]  /*118f0*/  IMAD.MOV.U32 R12, RZ, RZ, 0x2 ;  /* 0x00000002ff0c7424 */ /* 0x000fe400078e00ff */
[----:B------:R-:W-:-:S05]  /*11900*/  IMAD.MOV.U32 R11, RZ, RZ, R14 ;  /* 0x000000ffff0b7224 */ /* 0x000fca00078e000e */
[----:B------:R-:W-:Y:S01]  /*11910*/  IADD3 R2, P1, R32, R11, RZ ;  /* 0x0000000b20027210 */ /* 0x000fe20007f3e0ff */
[----:B------:R-:W-:-:S04]  /*11920*/  IMAD.MOV.U32 R11, RZ, RZ, 0x181f ;  /* 0x0000181fff0b7424 */ /* 0x000fc800078e00ff */
[----:B------:R-:W-:-:S08]  /*11930*/  IMAD.X R3, RZ, RZ, R24, P1 ;  /* 0x000000ffff037224 */ /* 0x000fd000008e0618 */
[----:B------:R-:W-:Y:S05]  /*11940*/  WARPSYNC.COLLECTIVE R15, `(.L_x_161) ;  /* 0x000000000f087348 */ /* 0x000fea0003c00000 */
[----:B------:R0:W1:Y:S02]  /*11950*/  SHFL.IDX P6, R14, R13, R12, R11 ;  /* 0x0000000c0d0e7389 */ /* 0x00006400000c000b */
[----:B01----:R-:W-:Y:S01]  /*11960*/  ENDCOLLECTIVE ;  /* 0x000000000000791b */ /* 0x003fe20003800000 */
.L_x_161:
        /* <DEDUP_REMOVED lines=10> */
.L_x_162:
[----:B------:R-:W-:Y:S02]  /*11a10*/  IMAD.MOV.U32 R13, RZ, RZ, R8 ;  /* 0x000000ffff0d7224 */ /* 0x000fe400078e0008 */
[----:B------:R-:W-:-:S05]  /*11a20*/  IMAD.MOV.U32 R12, RZ, RZ, R14 ;  /* 0x000000ffff0c7224 */ /* 0x000fca00078e000e */
[----:B------:R-:W-:Y:S01]  /*11a30*/  IADD3 R2, P1, R32, R12, RZ ;  /* 0x0000000c20027210 */ /* 0x000fe20007f3e0ff */
[----:B------:R-:W-:-:S04]  /*11a40*/  IMAD.MOV.U32 R12, RZ, RZ, 0x3 ;  /* 0x00000003ff0c7424 */ /* 0x000fc800078e00ff */
[----:B------:R-:W-:-:S08]  /*11a50*/  IMAD.X R3, RZ, RZ, R25, P1 ;  /* 0x000000ffff037224 */ /* 0x000fd000008e0619 */
[----:B------:R-:W-:Y:S05]  /*11a60*/  WARPSYNC.COLLECTIVE R15, `(.L_x_163) ;  /* 0x000000000f087348 */ /* 0x000fea0003c00000 */
[----:B------:R0:W1:Y:S02]  /*11a70*/  SHFL.IDX P6, R14, R13, R12, R11 ;  /* 0x0000000c0d0e7389 */ /* 0x00006400000c000b */
[----:B01----:R-:W-:Y:S01]  /*11a80*/  ENDCOLLECTIVE ;  /* 0x000000000000791b */ /* 0x003fe20003800000 */
.L_x_163:
        /* <DEDUP_REMOVED lines=10> */
.L_x_164:
        /* <DEDUP_REMOVED lines=9> */
.L_x_165:
        /* <DEDUP_REMOVED lines=10> */
.L_x_166:
        /* <DEDUP_REMOVED lines=9> */
.L_x_167:
        /* <DEDUP_REMOVED lines=10> */
.L_x_168:
        /* <DEDUP_REMOVED lines=8> */
.L_x_169:
        /* <DEDUP_REMOVED lines=10> */
.L_x_170:
        /* <DEDUP_REMOVED lines=9> */
.L_x_171:
        /* <DEDUP_REMOVED lines=10> */
.L_x_172:
[----:B------:R-:W-:Y:S05]  /*11fe0*/  BRA `(.L_x_173) ;  /* 0xffffffb400a87947 */ /* 0x000fea000383ffff */
.L_x_66:
[----:B-1----:R1:W2:Y:S02]  /*11ff0*/  SYNCS.PHASECHK.TRANS64.TRYWAIT P1, [R4+URZ+0x38840], R19 ;  /* 0x03884013040075a7 */ /* 0x0022a4000802017f */
[----:B--2---:R-:W-:Y:S05]  /*12000*/  @!P1 NANOSLEEP.SYNCS 0x989680 ;  /* 0x009896800000995d */ /* 0x004fea0003900000 */
[----:B------:R-:W2:Y:S02]  /*12010*/  @!P1 SYNCS.PHASECHK.TRANS64 P1, [R4+URZ+0x38840], R19 ;  /* 0x03884013040095a7 */ /* 0x000ea4000802007f */
[----:B--2---:R-:W-:Y:S05]  /*12020*/  @!P1 BRA `(.L_x_66) ;  /* 0xfffffffc00f09947 */ /* 0x004fea000383ffff */
[----:B------:R-:W-:Y:S05]  /*12030*/  BRA `(.L_x_174) ;  /* 0xffffffb400ec7947 */ /* 0x000fea000383ffff */
.L_x_67:
[----:B------:R-:W-:Y:S01]  /*12040*/  BSSY B0, `(.L_x_175) ;  /* 0x0000008000007945 */ /* 0x000fe20003800000 */
[----:B------:R-:W-:Y:S02]  /*12050*/  IMAD.MOV.U32 R13, RZ, RZ, R6 ;  /* 0x000000ffff0d7224 */ /* 0x000fe400078e0006 */
[----:B------:R-:W-:Y:S02]  /*12060*/  IMAD.MOV.U32 R12, RZ, RZ, RZ ;  /* 0x000000ffff0c7224 */ /* 0x000fe400078e00ff */
[----:B------:R-:W-:Y:S02]  /*12070*/  IMAD.MOV.U32 R11, RZ, RZ, 0x181f ;  /* 0x0000181fff0b7424 */ /* 0x000fe400078e00ff */
[----:B------:R-:W-:-:S07]  /*12080*/  IMAD.MOV.U32 R15, RZ, RZ, -0x1 ;  /* 0xffffffffff0f7424 */ /* 0x000fce00078e00ff */
[----:B01----:R-:W-:Y:S05]  /*12090*/  WARPSYNC.COLLECTIVE R15, `(.L_x_176) ;  /* 0x000000000f087348 */ /* 0x003fea0003c00000 */
[----:B------:R2:W3:Y:S02]  /*120a0*/  SHFL.IDX P6, R14, R13, R12, R11 ;  /* 0x0000000c0d0e7389 */ /* 0x0004e400000c000b */
[----:B0123--:R-:W-:Y:S01]  /*120b0*/  ENDCOLLECTIVE ;  /* 0x000000000000791b */ /* 0x00ffe20003800000 */
.L_x_176:
[----:B------:R-:W-:Y:S05]  /*120c0*/  BSYNC B0 ;  /* 0x0000000000007941 */ /* 0x000fea0003800000 */
.L_x_175:
        /* <DEDUP_REMOVED lines=9> */
.L_x_177:
[----:B------:R-:W-:Y:S02]  /*12160*/  VIADD R5, R5, UR42 ;  /* 0x0000002a05057c36 */ /* 0x000fe40008000000 */
[----:B------:R-:W-:Y:S02]  /*12170*/  IMAD.MOV.U32 R13, RZ, RZ, R6 ;  /* 0x000000ffff0d7224 */ /* 0x000fe400078e0006 */
[----:B------:R-:W-:Y:S01]  /*12180*/  IMAD.MOV.U32 R12, RZ, RZ, 0x1 ;  /* 0x00000001ff0c7424 */ /* 0x000fe200078e00ff */
[----:B------:R-:W-:-:S13]  /*12190*/  IADD3 R2, P1, R32, R14, RZ ;  /* 0x0000000e20027210 */ /* 0x000fda0007f3e0ff */
[----:B------:R-:W-:Y:S05]  /*121a0*/  WARPSYNC.COLLECTIVE R15, `(.L_x_178) ;  /* 0x000000000f087348 */ /* 0x000fea0003c00000 */
[----:B------:R0:W1:Y:S02]  /*121b0*/  SHFL.IDX P6, R14, R13, R12, R11 ;  /* 0x0000000c0d0e7389 */ /* 0x00006400000c000b */
[----:B01----:R-:W-:Y:S01]  /*121c0*/  ENDCOLLECTIVE ;  /* 0x000000000000791b */ /* 0x003fe20003800000 */
.L_x_178:
        /* <DEDUP_REMOVED lines=11> */
.L_x_179:
[----:B------:R-:W-:Y:S02]  /*12280*/  IMAD.MOV.U32 R13, RZ, RZ, R6 ;  /* 0x000000ffff0d7224 */ /* 0x000fe400078e0006 */
[----:B------:R-:W-:Y:S01]  /*12290*/  IMAD.MOV.U32 R12, RZ, RZ, 0x2 ;  /* 0x00000002ff0c7424 */ /* 0x000fe200078e00ff */
[----:B------:R-:W-:-:S13]  /*122a0*/  IADD3 R2, P1, R32, R14, RZ ;  /* 0x0000000e20027210 */ /* 0x000fda0007f3e0ff */
[----:B------:R-:W-:Y:S05]  /*122b0*/  WARPSYNC.COLLECTIVE R15, `(.L_x_180) ;  /* 0x000000000f087348 */ /* 0x000fea0003c00000 */
[----:B------:R0:W1:Y:S02]  /*122c0*/  SHFL.IDX P6, R14, R13, R12, R11 ;  /* 0x0000000c0d0e7389 */ /* 0x00006400000c000b */
[----:B01----:R-:W-:Y:S01]  /*122d0*/  ENDCOLLECTIVE ;  /* 0x000000000000791b */ /* 0x003fe20003800000 */
.L_x_180:
        /* <DEDUP_REMOVED lines=11> */
.L_x_181:
[----:B------:R-:W-:Y:S02]  /*12390*/  IMAD.MOV.U32 R13, RZ, RZ, R6 ;  /* 0x000000ffff0d7224 */ /* 0x000fe400078e0006 */
[----:B------:R-:W-:Y:S02]  /*123a0*/  IMAD.MOV.U32 R12, RZ, RZ, 0x3 ;  /* 0x00000003ff0c7424 */ /* 0x000fe400078e00ff */
[----:B------:R-:W-:-:S07]  /*123b0*/  IMAD.MOV.U32 R17, RZ, RZ, R14 ;  /* 0x000000ffff117224 */ /* 0x000fce00078e000e */
[----:B------:R-:W-:Y:S05]  /*123c0*/  WARPSYNC.COLLECTIVE R15, `(.L_x_182) ;  /* 0x000000000f087348 */ /* 0x000fea0003c00000 */
[----:B------:R0:W1:Y:S02]  /*123d0*/  SHFL.IDX P6, R14, R13, R12, R11 ;  /* 0x0000000c0d0e7389 */ /* 0x00006400000c000b */
[----:B01----:R-:W-:Y:S01]  /*123e0*/  ENDCOLLECTIVE ;  /* 0x000000000000791b */ /* 0x003fe20003800000 */
.L_x_182:
[----:B------:R-:W-:-:S05]  /*123f0*/  IADD3 R2, P1, R32, R17, RZ ;  /* 0x0000001120027210 */ /* 0x000fca0007f3e0ff */
[----:B------:R-:W-:-:S05]  /*12400*/  IMAD.X R3, RZ, RZ, R9, P1 ;  /* 0x000000ffff037224 */ /* 0x000fca00008e0609 */
[----:B------:R-:W-:Y:S01]  /*12410*/  @!PT LDS RZ, [RZ] ;  /* 0x00000000fffff984 */ /* 0x000fe20000000800 */
[----:B------:R-:W-:Y:S01]  /*12420*/  @!PT LDS RZ, [RZ] ;  /* 0x00000000fffff984 */ /* 0x000fe20000000800 */
[----:B------:R-:W-:Y:S01]  /*12430*/  @!PT LDS RZ, [RZ] ;  /* 0x00000000fffff984 */ /* 0x000fe20000000800 */
[----:B------:R0:W-:Y:S01]  /*12440*/  LDGSTS.E.BYPASS.LTC128B.128 [R5+0x29400], desc[UR46][R2.64], !P3 ;  /* 0x2940000002057fae */ /* 0x0001e2000d901d6e */
[----:B------:R-:W-:-:S03]  /*12450*/  IMAD.MOV.U32 R13, RZ, RZ, R7 ;  /* 0x000000ffff0d7224 */ /* 0x000fc600078e0007 */
[----:B------:R0:W-:Y:S01]  /*12460*/  LDGSTS.E.BYPASS.LTC128B.128 [R5+0x2d400], desc[UR46][R2.64+0x80], !P2 ;  /* 0x2d40008002057fae */ /* 0x0001e2000d101d6e */
[----:B------:R-:W-:-:S07]  /*12470*/  IMAD.MOV.U32 R8, RZ, RZ, R14 ;  /* 0x000000ffff087224 */ /* 0x000fce00078e000e */
[----:B0-----:R-:W-:Y:S05]  /*12480*/  WARPSYNC.COLLECTIVE R15, `(.L_x_183) ;  /* 0x000000000f087348 */ /* 0x001fea0003c00000 */
[----:B------:R1:W2:Y:S02]  /*12490*/  SHFL.IDX P6, R14, R13, R12, R11 ;  /* 0x0000000c0d0e7389 */ /* 0x0002a400000c000b */
[----:B012---:R-:W-:Y:S01]  /*124a0*/  ENDCOLLECTIVE ;  /* 0x000000000000791b */ /* 0x007fe20003800000 */
.L_x_183:
[----:B------:R-:W-:Y:S02]  /*124b0*/  IMAD.MOV.U32 R13, RZ, RZ, R6 ;  /* 0x000000ffff0d7224 */ /* 0x000fe400078e0006 */
[----:B------:R-:W-:Y:S01]  /*124c0*/  IMAD.MOV.U32 R12, RZ, RZ, 0x4 ;  /* 0x00000004ff0c7424 */ /* 0x000fe200078e00ff */
[----:B------:R-:W-:-:S13]  /*124d0*/  IADD3 R2, P1, R32, R14, RZ ;  /* 0x0000000e20027210 */ /* 0x000fda0007f3e0ff */
[----:B------:R-:W-:Y:S05]  /*124e0*/  WARPSYNC.COLLECTIVE R15, `(.L_x_184) ;  /* 0x000000000f087348 */ /* 0x000fea0003c00000 */
[----:B------:R0:W1:Y:S02]  /*124f0*/  SHFL.IDX P6, R14, R13, R12, R11 ;  /* 0x0000000c0d0e7389 */ /* 0x00006400000c000b */
[----:B01----:R-:W-:Y:S01]  /*12500*/  ENDCOLLECTIVE ;  /* 0x000000000000791b */ /* 0x003fe20003800000 */
.L_x_184:
        /* <DEDUP_REMOVED lines=11> */
.L_x_185:
[----:B------:R-:W-:Y:S02]  /*125c0*/  IMAD.MOV.U32 R13, RZ, RZ, R6 ;  /* 0x000000ffff0d7224 */ /* 0x000fe400078e0006 */
[----:B------:R-:W-:Y:S01]  /*125d0*/  IMAD.MOV.U32 R12, RZ, RZ, 0x5 ;  /* 0x00000005ff0c7424 */ /* 0x000fe200078e00ff */
[----:B------:R-:W-:-:S13]  /*125e0*/  IADD3 R2, P1, R32, R14, RZ ;  /* 0x0000000e20027210 */ /* 0x000fda0007f3e0ff */
[----:B------:R-:W-:Y:S05]  /*125f0*/  WARPSYNC.COLLECTIVE R15, `(.L_x_186) ;  /* 0x000000000f087348 */ /* 0x000fea0003c00000 */
[----:B------:R0:W1:Y:S02]  /*12600*/  SHFL.IDX P6, R14, R13, R12, R11 ;  /* 0x0000000c0d0e7389 */ /* 0x00006400000c000b */
[----:B01----:R-:W-:Y:S01]  /*12610*/  ENDCOLLECTIVE ;  /* 0x000000000000791b */ /* 0x003fe20003800000 */
.L_x_186:
        /* <DEDUP_REMOVED lines=11> */
.L_x_187:
[----:B------:R-:W-:Y:S02]  /*126d0*/  IMAD.MOV.U32 R13, RZ, RZ, R6 ;  /* 0x000000ffff0d7224 */ /* 0x000fe400078e0006 */
[----:B------:R-:W-:Y:S02]  /*126e0*/  IMAD.MOV.U32 R12, RZ, RZ, 0x6 ;  /* 0x00000006ff0c7424 */ /* 0x000fe400078e00ff */
[----:B------:R-:W-:-:S07]  /*126f0*/  IMAD.MOV.U32 R17, RZ, RZ, R14 ;  /* 0x000000ffff117224 */ /* 0x000fce00078e000e */
[----:B------:R-:W-:Y:S05]  /*12700*/  WARPSYNC.COLLECTIVE R15, `(.L_x_188) ;  /* 0x000000000f087348 */ /* 0x000fea0003c00000 */
[----:B------:R0:W1:Y:S02]  /*12710*/  SHFL.IDX P6, R14, R13, R12, R11 ;  /* 0x0000000c0d0e7389 */ /* 0x00006400000c000b */
[----:B01----:R-:W-:Y:S01]  /*12720*/  ENDCOLLECTIVE ;  /* 0x000000000000791b */ /* 0x003fe20003800000 */
.L_x_188:
        /* <DEDUP_REMOVED lines=12> */
.L_x_189:
[----:B------:R-:W-:Y:S02]  /*127f0*/  IMAD.MOV.U32 R13, RZ, RZ, R6 ;  /* 0x000000ffff0d7224 */ /* 0x000fe400078e0006 */
[----:B------:R-:W-:Y:S01]  /*12800*/  IMAD.MOV.U32 R12, RZ, RZ, 0x7 ;  /* 0x00000007ff0c7424 */ /* 0x000fe200078e00ff */
[----:B------:R-:W-:-:S13]  /*12810*/  IADD3 R2, P1, R32, R14, RZ ;  /* 0x0000000e20027210 */ /* 0x000fda0007f3e0ff */
[----:B------:R-:W-:Y:S05]  /*12820*/  WARPSYNC.COLLECTIVE R15, `(.L_x_190) ;  /* 0x000000000f087348 */ /* 0x000fea0003c00000 */
[----:B------:R0:W1:Y:S02]  /*12830*/  SHFL.IDX P6, R14, R13, R12, R11 ;  /* 0x0000000c0d0e7389 */ /* 0x00006400000c000b */
[----:B01----:R-:W-:Y:S01]  /*12840*/  ENDCOLLECTIVE ;  /* 0x000000000000791b */ /* 0x003fe20003800000 */
.L_x_190:
        /* <DEDUP_REMOVED lines=11> */
.L_x_191:
[----:B------:R-:W-:Y:S05]  /*12900*/  BRA `(.L_x_192) ;  /* 0xffffffb000d47947 */ /* 0x000fea000383ffff */
.L_x_70:
[----:B0-----:R0:W2:Y:S02]  /*12910*/  SYNCS.PHASECHK.TRANS64.TRYWAIT P2, [R5+URZ+0x38870], R2 ;  /* 0x03887002050075a7 */ /* 0x0010a4000804017f */
[----:B--2---:R-:W-:Y:S05]  /*12920*/  @!P2 NANOSLEEP.SYNCS 0x989680 ;  /* 0x009896800000a95d */ /* 0x004fea0003900000 */
[----:B------:R-:W2:Y:S02]  /*12930*/  @!P2 SYNCS.PHASECHK.TRANS64 P2, [R5+URZ+0x38870], R2 ;  /* 0x038870020500a5a7 */ /* 0x000ea4000804007f */
[----:B--2---:R-:W-:Y:S05]  /*12940*/  @!P2 BRA `(.L_x_70) ;  /* 0xfffffffc00f0a947 */ /* 0x004fea000383ffff */
[----:B------:R-:W-:Y:S05]  /*12950*/  BRA `(.L_x_193) ;  /* 0xffffffb400307947 */ /* 0x000fea000383ffff */
.L_x_72:
[----:B0-----:R0:W2:Y:S02]  /*12960*/  SYNCS.PHASECHK.TRANS64.TRYWAIT P2, [R5+URZ+0x38860], R2 ;  /* 0x03886002050075a7 */ /* 0x0010a4000804017f */
[----:B--2---:R-:W-:Y:S05]  /*12970*/  @!P2 NANOSLEEP.SYNCS 0x989680 ;  /* 0x009896800000a95d */ /* 0x004fea0003900000 */
[----:B------:R-:W2:Y:S02]  /*12980*/  @!P2 SYNCS.PHASECHK.TRANS64 P2, [R5+URZ+0x38860], R2 ;  /* 0x038860020500a5a7 */ /* 0x000ea4000804007f */
[----:B--2---:R-:W-:Y:S05]  /*12990*/  @!P2 BRA `(.L_x_72) ;  /* 0xfffffffc00f0a947 */ /* 0x004fea000383ffff */
[----:B------:R-:W-:Y:S05]  /*129a0*/  BRA `(.L_x_194) ;  /* 0xffffffb400407947 */ /* 0x000fea000383ffff */
.L_x_79:
[----:B---3--:R3:W4:Y:S02]  /*129b0*/  SYNCS.PHASECHK.TRANS64.TRYWAIT P0, [R17+URZ+0x38870], R2 ;  /* 0x03887002110075a7 */ /* 0x008724000800017f */
[----:B----4-:R-:W-:Y:S05]  /*129c0*/  @!P0 NANOSLEEP.SYNCS 0x989680 ;  /* 0x009896800000895d */ /* 0x010fea0003900000 */
[----:B------:R-:W4:Y:S02]  /*129d0*/  @!P0 SYNCS.PHASECHK.TRANS64 P0, [R17+URZ+0x38870], R2 ;  /* 0x03887002110085a7 */ /* 0x000f24000800007f */
[----:B----4-:R-:W-:Y:S05]  /*129e0*/  @!P0 BRA `(.L_x_79) ;  /* 0xfffffffc00f08947 */ /* 0x010fea000383ffff */
[----:B------:R-:W-:Y:S05]  /*129f0*/  BRA `(.L_x_195) ;  /* 0xffffffbc00687947 */ /* 0x000fea000383ffff */
.L_x_81:
[----:B0-----:R0:W3:Y:S02]  /*12a00*/  SYNCS.PHASECHK.TRANS64.TRYWAIT P0, [R17+URZ+0x38860], R4 ;  /* 0x03886004110075a7 */ /* 0x0010e4000800017f */
[----:B---3--:R-:W-:Y:S05]  /*12a10*/  @!P0 NANOSLEEP.SYNCS 0x989680 ;  /* 0x009896800000895d */ /* 0x008fea0003900000 */
[----:B------:R-:W3:Y:S02]  /*12a20*/  @!P0 SYNCS.PHASECHK.TRANS64 P0, [R17+URZ+0x38860], R4 ;  /* 0x03886004110085a7 */ /* 0x000ee4000800007f */
[----:B---3--:R-:W-:Y:S05]  /*12a30*/  @!P0 BRA `(.L_x_81) ;  /* 0xfffffffc00f08947 */ /* 0x008fea000383ffff */
[----:B------:R-:W-:Y:S05]  /*12a40*/  BRA `(.L_x_196) ;  /* 0xffffffbc00907947 */ /* 0x000fea000383ffff */
.L_x_84:
[----:B-1----:R1:W2:Y:S02]  /*12a50*/  SYNCS.PHASECHK.TRANS64.TRYWAIT P0, [R5+URZ+0x38820], R2 ;  /* 0x03882002050075a7 */ /* 0x0022a4000800017f */
[----:B--2---:R-:W-:Y:S05]  /*12a60*/  @!P0 NANOSLEEP.SYNCS 0x989680 ;  /* 0x009896800000895d */ /* 0x004fea0003900000 */
[----:B------:R-:W2:Y:S02]  /*12a70*/  @!P0 SYNCS.PHASECHK.TRANS64 P0, [R5+URZ+0x38820], R2 ;  /* 0x03882002050085a7 */ /* 0x000ea4000800007f */
[----:B--2---:R-:W-:Y:S05]  /*12a80*/  @!P0 BRA `(.L_x_84) ;  /* 0xfffffffc00f08947 */ /* 0x004fea000383ffff */
[----:B------:R-:W-:Y:S05]  /*12a90*/  BRA `(.L_x_197) ;  /* 0xffffffc400947947 */ /* 0x000fea000383ffff */
.L_x_86:
[----:B-1----:R1:W2:Y:S02]  /*12aa0*/  SYNCS.PHASECHK.TRANS64.TRYWAIT P1, [R4+URZ+0x38840], R3 ;  /* 0x03884003040075a7 */ /* 0x0022a4000802017f */
[----:B--2---:R-:W-:Y:S05]  /*12ab0*/  @!P1 NANOSLEEP.SYNCS 0x989680 ;  /* 0x009896800000995d */ /* 0x004fea0003900000 */
[----:B------:R-:W2:Y:S02]  /*12ac0*/  @!P1 SYNCS.PHASECHK.TRANS64 P1, [R4+URZ+0x38840], R3 ;  /* 0x03884003040095a7 */ /* 0x000ea4000802007f */
[----:B--2---:R-:W-:Y:S05]  /*12ad0*/  @!P1 BRA `(.L_x_86) ;  /* 0xfffffffc00f09947 */ /* 0x004fea000383ffff */
[----:B------:R-:W-:Y:S05]  /*12ae0*/  BRA `(.L_x_198) ;  /* 0xffffffc400d07947 */ /* 0x000fea000383ffff */
.L_x_88:
[----:B--2---:R2:W3:Y:S02]  /*12af0*/  SYNCS.PHASECHK.TRANS64.TRYWAIT P1, [R5+URZ+0x38840], R0 ;  /* 0x03884000050075a7 */ /* 0x0044e4000802017f */
[----:B---3--:R-:W-:Y:S05]  /*12b00*/  @!P1 NANOSLEEP.SYNCS 0x989680 ;  /* 0x009896800000995d */ /* 0x008fea0003900000 */
[----:B------:R-:W3:Y:S02]  /*12b10*/  @!P1 SYNCS.PHASECHK.TRANS64 P1, [R5+URZ+0x38840], R0 ;  /* 0x03884000050095a7 */ /* 0x000ee4000802007f */
[----:B---3--:R-:W-:Y:S05]  /*12b20*/  @!P1 BRA `(.L_x_88) ;  /* 0xfffffffc00f09947 */ /* 0x008fea000383ffff */
[----:B------:R-:W-:Y:S05]  /*12b30*/  BRA `(.L_x_199) ;  /* 0xffffffc400dc7947 */ /* 0x000fea000383ffff */
.L_x_90:
[----:B---3--:R3:W4:Y:S02]  /*12b40*/  SYNCS.PHASECHK.TRANS64.TRYWAIT P1, [R4+URZ+0x38860], R3 ;  /* 0x03886003040075a7 */ /* 0x008724000802017f */
[----:B----4-:R-:W-:Y:S05]  /*12b50*/  @!P1 NANOSLEEP.SYNCS 0x989680 ;  /* 0x009896800000995d */ /* 0x010fea0003900000 */
[----:B------:R-:W4:Y:S02]  /*12b60*/  @!P1 SYNCS.PHASECHK.TRANS64 P1, [R4+URZ+0x38860], R3 ;  /* 0x03886003040095a7 */ /* 0x000f24000802007f */
[----:B----4-:R-:W-:Y:S05]  /*12b70*/  @!P1 BRA `(.L_x_90) ;  /* 0xfffffffc00f09947 */ /* 0x010fea000383ffff */
[----:B------:R-:W-:Y:S05]  /*12b80*/  BRA `(.L_x_200) ;  /* 0xffffffc400d87947 */ /* 0x000fea000383ffff */
.L_x_92:
[----:B----4-:R4:W0:Y:S02]  /*12b90*/  SYNCS.PHASECHK.TRANS64.TRYWAIT P1, [R5+URZ+0x38860], R0 ;  /* 0x03886000050075a7 */ /* 0x010824000802017f */
[----:B0-----:R-:W-:Y:S05]  /*12ba0*/  @!P1 NANOSLEEP.SYNCS 0x989680 ;  /* 0x009896800000995d */ /* 0x001fea0003900000 */
[----:B------:R-:W0:Y:S02]  /*12bb0*/  @!P1 SYNCS.PHASECHK.TRANS64 P1, [R5+URZ+0x38860], R0 ;  /* 0x03886000050095a7 */ /* 0x000e24000802007f */
[----:B0-----:R-:W-:Y:S05]  /*12bc0*/  @!P1 BRA `(.L_x_92) ;  /* 0xfffffffc00f09947 */ /* 0x001fea000383ffff */
[----:B------:R-:W-:Y:S05]  /*12bd0*/  BRA `(.L_x_201) ;  /* 0xffffffc400d47947 */ /* 0x000fea000383ffff */
.L_x_94:
[----:B------:R0:W0:Y:S02]  /*12be0*/  SYNCS.PHASECHK.TRANS64.TRYWAIT P1, [R4+URZ+0x38880], R3 ;  /* 0x03888003040075a7 */ /* 0x000024000802017f */
[----:B0-----:R-:W-:Y:S05]  /*12bf0*/  @!P1 NANOSLEEP.SYNCS 0x989680 ;  /* 0x009896800000995d */ /* 0x001fea0003900000 */
[----:B------:R-:W0:Y:S02]  /*12c00*/  @!P1 SYNCS.PHASECHK.TRANS64 P1, [R4+URZ+0x38880], R3 ;  /* 0x03888003040095a7 */ /* 0x000e24000802007f */
[----:B0-----:R-:W-:Y:S05]  /*12c10*/  @!P1 BRA `(.L_x_94) ;  /* 0xfffffffc00f09947 */ /* 0x001fea000383ffff */
[----:B------:R-:W-:Y:S05]  /*12c20*/  BRA `(.L_x_202) ;  /* 0xffffffc400d07947 */ /* 0x000fea000383ffff */
.L_x_203:
[----:B------:R-:W-:-:S00]  /*12c30*/  BRA `(.L_x_203) ;  /* 0xfffffffc00fc7947 */ /* 0x000fc0000383ffff */
[----:B------:R-:W-:-:S00]  /*12c40*/  NOP ;  /* 0x0000000000007918 */ /* 0x000fc00000000000 */
        /* <DEDUP_REMOVED lines=11> */
.L_x_3852:


//--------------------- .text._ZN7cutlass13device_kernelIN5flash11enable_sm90INS1_16FlashAttnFwdSm90INS1_25CollectiveMainloopFwdSm90ILi2EN4cute5tupleIJNS5_1CILi1EEES8_S8_EEENS6_IJNS7_ILi128EEESA_NS7_ILi256EEEEEELi256ENS_12float_e4m3_tEfNS_4arch4Sm90ELb0ELb0ELb0ELb1ELb1ELb0ELb0ELb1ELb0ELb1ELb1ELb0EEENS1_21CollectiveEpilogueFwdINS6_IJSA_SB_SA_EEES9_NS_10bfloat16_tESF_Li256ELb1ELb1ELb1ELb1EEENS1_36VarlenDynamicPersistentTileSchedulerILi128ELi128ELi256ELi128ELb1ELb1ELb1ELb0ELb1ELb1EEEEEEEEEvNT_6ParamsE --------------------------
	.section	.text._ZN7cutlass13device_kernelIN5flash11enable_sm90INS1_16FlashAttnFwdSm90INS1_25CollectiveMainloopFwdSm90ILi2EN4cute5tupleIJNS5_1CILi1EEES8_S8_EEENS6_IJNS7_ILi128EEESA_NS7_ILi256EEEEEELi256ENS_12float_e4m3_tEfNS_4arch4Sm90ELb0ELb0ELb0ELb1ELb1ELb0ELb0ELb1ELb0ELb1ELb1ELb0EEENS1_21CollectiveEpilogueFwdINS6_IJSA_SB_SA_EEES9_NS_10bfloat16_tESF_Li256ELb1ELb1ELb1ELb1EEENS1_36VarlenDynamicPersistentTileSchedulerILi128ELi128ELi256ELi128ELb1ELb1ELb1ELb0ELb1ELb1EEEEEEEEEvNT_6ParamsE,"ax",@progbits
	.align	128
.text._ZN7cutlass13device_kernelIN5flash11enable_sm90INS1_16FlashAttnFwdSm90INS1_25CollectiveMainloopFwdSm90ILi2EN4cute5tupleIJNS5_1CILi1EEES8_S8_EEENS6_IJNS7_ILi128EEESA_NS7_ILi256EEEEEELi256ENS_12float_e4m3_tEfNS_4arch4Sm90ELb0ELb0ELb0ELb1ELb1ELb0ELb0ELb1ELb0ELb1ELb1ELb0EEENS1_21CollectiveEpilogueFwdINS6_IJSA_SB_SA_EEES9_NS_10bfloat16_tESF_Li256ELb1ELb1ELb1ELb1EEENS1_36VarlenDynamicPersistentTileSchedulerILi128ELi128ELi256ELi128ELb1ELb1ELb1ELb0ELb1ELb1EEEEEEEEEvNT_6ParamsE:
        .type           _ZN7cutlass13device_kernelIN5flash11enable_sm90INS1_16FlashAttnFwdSm90INS1_25CollectiveMainloopFwdSm90ILi2EN4cute5tupleIJNS5_1CILi1EEES8_S8_EEENS6_IJNS7_ILi128EEESA_NS7_ILi256EEEEEELi256ENS_12float_e4m3_tEfNS_4arch4Sm90ELb0ELb0ELb0ELb1ELb1ELb0ELb0ELb1ELb0ELb1ELb1ELb0EEENS1_21CollectiveEpilogueFwdINS6_IJSA_SB_SA_EEES9_NS_10bfloat16_tESF_Li256ELb1ELb1ELb1ELb1EEENS1_36VarlenDynamicPersistentTileSchedulerILi128ELi128ELi256ELi128ELb1ELb1ELb1ELb0ELb1ELb1EEEEEEEEEvNT_6ParamsE,@function
        .size           _ZN7cutlass13device_kernelIN5flash11enable_sm90INS1_16FlashAttnFwdSm90INS1_25CollectiveMainloopFwdSm90ILi2EN4cute5tupleIJNS5_1CILi1EEES8_S8_EEENS6_IJNS7_ILi128EEESA_NS7_ILi256EEEEEELi256ENS_12float_e4m3_tEfNS_4arch4Sm90ELb0ELb0ELb0ELb1ELb1ELb0ELb0ELb1ELb0ELb1ELb1ELb0EEENS1_21CollectiveEpilogueFwdINS6_IJSA_SB_SA_EEES9_NS_10bfloat16_tESF_Li256ELb1ELb1ELb1ELb1EEENS1_36VarlenDynamicPersistentTileSchedulerILi128ELi128ELi256ELi128ELb1ELb1ELb1ELb0ELb1ELb1EEEEEEEEEvNT_6ParamsE,(.L_x_3853 - _ZN7cutlass13device_kernelIN5flash11enable_sm90INS1_16FlashAttnFwdSm90INS1_25CollectiveMainloopFwdSm90ILi2EN4cute5tupleIJNS5_1CILi1EEES8_S8_EEENS6_IJNS7_ILi128EEESA_NS7_ILi256EEEEEELi256ENS_12float_e4m3_tEfNS_4arch4Sm90ELb0ELb0ELb0ELb1ELb1ELb0ELb0ELb1ELb0ELb1ELb1ELb0EEENS1_21CollectiveEpilogueFwdINS6_IJSA_SB_SA_EEES9_NS_10bfloat16_tESF_Li256ELb1ELb1ELb1ELb1EEENS1_36VarlenDynamicPersistentTileSchedulerILi128ELi128ELi256ELi128ELb1ELb1ELb1ELb0ELb1ELb1EEEEEEEEEvNT_6ParamsE)
        .other          _ZN7cutlass13device_kernelIN5flash11enable_sm90INS1_16FlashAttnFwdSm90INS1_25CollectiveMainloopFwdSm90ILi2EN4cute5tupleIJNS5_1CILi1EEES8_S8_EEENS6_IJNS7_ILi128EEESA_NS7_ILi256EEEEEELi256ENS_12float_e4m3_tEfNS_4arch4Sm90ELb0ELb0ELb0ELb1ELb1ELb0ELb0ELb1ELb0ELb1ELb1ELb0EEENS1_21CollectiveEpilogueFwdINS6_IJSA_SB_SA_EEES9_NS_10bfloat16_tESF_Li256ELb1ELb1ELb1ELb1EEENS1_36VarlenDynamicPersistentTileSchedulerILi128ELi128ELi256ELi128ELb1ELb1ELb1ELb0ELb1ELb1EEEEEEEEEvNT_6ParamsE,@"STO_CUDA_ENTRY STV_DEFAULT"
_ZN7cutlass13device_kernelIN5flash11enable_sm90INS1_16FlashAttnFwdSm90INS1_25CollectiveMainloopFwdSm90ILi2EN4cute5tupleIJNS5_1CILi1EEES8_S8_EEENS6_IJNS7_ILi128EEESA_NS7_ILi256EEEEEELi256ENS_12float_e4m3_tEfNS_4arch4Sm90ELb0ELb0ELb0ELb1ELb1ELb0ELb0ELb1ELb0ELb1ELb1ELb0EEENS1_21CollectiveEpilogueFwdINS6_IJSA_SB_SA_EEES9_NS_10bfloat16_tESF_Li256ELb1ELb1ELb1ELb1EEENS1_36VarlenDynamicPersistentTileSchedulerILi128ELi128ELi256ELi128ELb1ELb1ELb1ELb0ELb1ELb1EEEEEEEEEvNT_6ParamsE:
        /* <DEDUP_REMOVED lines=45> */
.L_x_204:
        /* <DEDUP_REMOVED lines=22> */
.L_x_205:
        /* <DEDUP_REMOVED lines=18> */
.L_x_206:
        /* <DEDUP_REMOVED lines=22> */
.L_x_207:
[----:B------:R-:W5:Y:S01]  /*06b0*/  SHFL.IDX PT, R3, R0, RZ, 0x1f ;  /* 0x00001fff00037589 */ /* 0x000f6200000e0000 */
[----:B------:R-:W-:Y:S01]  /*06c0*/  R2UR UR9, R4 ;  /* 0x00000000040972ca */ /* 0x000fe200000e0000 */
[----:B------:R-:W-:Y:S01]  /*06d0*/  NOP ;  /* 0x0000000000007918 */ /* 0x000fe20000000000 */
[----:B------:R-:W0:Y:S01]  /*06e0*/  S2R R2, SR_CgaCtaId ;  /* 0x0000000000027919 */ /* 0x000e220000008800 */
[----:B-----5:R-:W-:-:S13]  /*06f0*/  ISETP.NE.AND P0, PT, R3, RZ, PT ;  /* 0x000000ff0300720c */ /* 0x020fda0003f05270 */
[----:B0-----:R-:W-:Y:S05]  /*0700*/  @P0 BRA `(.L_x_208) ;  /* 0x0000000000480947 */ /* 0x001fea0003800000 */
[----:B-1----:R-:W0:Y:S01]  /*0710*/  S2UR UR5, SR_CgaCtaId ;  /* 0x00000000000579c3 */ /* 0x002e220000008800 */
[----:B------:R-:W-:Y:S01]  /*0720*/  UMOV UR4, 0x400 ;  /* 0x0000040000047882 */ /* 0x000fe20000000000 */
[----:B------:R-:W-:Y:S01]  /*0730*/  UMOV UR6, 0x1 ;  /* 0x0000000100067882 */ /* 0x000fe20000000000 */
[----:B------:R-:W-:Y:S01]  /*0740*/  UMOV UR7, 0x2 ;  /* 0x0000000200077882 */ /* 0x000fe20000000000 */
[----:B------:R-:W-:Y:S01]  /*0750*/  ELECT P0, URZ, PT ;  /* 0x00000000003f782f */ /* 0x000fe20003800000 */
[----:B0-----:R-:W-:Y:S02]  /*0760*/  ULEA UR8, UR5, UR4, 0x18 ;  /* 0x0000000405087291 */ /* 0x001fe4000f8ec03f */
[----:B------:R-:W-:-:S04]  /*0770*/  UIADD3 UR4, -UR6, 0x100000, URZ ;  /* 0x0010000006047890 */ /* 0x000fc8000fffe13f */
[----:B------:R-:W-:Y:S02]  /*0780*/  USHF.L.U32 UR5, UR4, 0xb, URZ ;  /* 0x0000000b04057899 */ /* 0x000fe4000800063f */
[----:B------:R-:W-:Y:S02]  /*0790*/  USHF.L.U32 UR4, UR4, 0x1, URZ ;  /* 0x0000000104047899 */ /* 0x000fe4000800063f */
[----:B------:R-:W-:-:S04]  /*07a0*/  UIADD3 UR6, -UR7, 0x100000, URZ ;  /* 0x0010000007067890 */ /* 0x000fc8000fffe13f */
[----:B------:R-:W-:Y:S02]  /*07b0*/  USHF.L.U32 UR7, UR6, 0xb, URZ ;  /* 0x0000000b06077899 */ /* 0x000fe4000800063f */
[----:B------:R-:W-:Y:S01]  /*07c0*/  USHF.L.U32 UR6, UR6, 0x1, URZ ;  /* 0x0000000106067899 */ /* 0x000fe2000800063f */
[----:B------:R-:W0:Y:S03]  /*07d0*/  FENCE.VIEW.ASYNC.S ;  /* 0x00000000000073c6 */ /* 0x000e260000000000 */
[----:B0-----:R0:W1:Y:S08]  /*07e0*/  SYNCS.EXCH.64 URZ, [UR8+0x388b0], UR4 ;  /* 0x0388b004083f75b2 */ /* 0x0010700008000100 */
[----:B------:R0:W0:Y:S01]  /*07f0*/  SYNCS.EXCH.64 URZ, [UR8+0x388c0], UR6 ;  /* 0x0388c006083f75b2 */ /* 0x0000220008000100 */
[----:B------:R0:W0:Y:S01]  /*0800*/  SYNCS.EXCH.64 URZ, [UR8+0x388b8], UR4 ;  /* 0x0388b804083f75b2 */ /* 0x0000220008000100 */
[----:B------:R0:W0:Y:S01]  /*0810*/  SYNCS.EXCH.64 URZ, [UR8+0x388c8], UR6 ;  /* 0x0388c806083f75b2 */ /* 0x0000220008000100 */
[----:B------:R-:W-:Y:S01]  /*0820*/  NOP ;  /* 0x0000000000007918 */ /* 0x000fe20000000000 */
.L_x_208:
[----:B------:R-:W-:Y:S01]  /*0830*/  UISETP.NE.AND UP0, UPT, UR9, URZ, UPT ;  /* 0x0000003f0900728c */ /* 0x000fe2000bf05270 */
[----:B------:R-:W-:Y:S01]  /*0840*/  NOP ;  /* 0x0000000000007918 */ /* 0x000fe20000000000 */
[----:B------:R-:W-:Y:S01]  /*0850*/  UMOV UR43, 0x1 ;  /* 0x00000001002b7882 */ /* 0x000fe20000000000 */
[----:B------:R-:W-:Y:S01]  /*0860*/  ULDC.64 UR52, c[0x0][0x208] ;  /* 0x0000820000347ab9 */ /* 0x000fe20000000a00 */
[----:B------:R-:W-:Y:S01]  /*0870*/  USEL UR43, UR43, 0x2, !UP0 ;  /* 0x000000022b2b7887 */ /* 0x000fe2000c000000 */
[----:B01234-:R-:W-:Y:S01]  /*0880*/  BAR.SYNC.DEFER_BLOCKING 0x0 ;  /* 0x0000000000007b1d */ /* 0x01ffe20000010000 */
[----:B------:R-:W-:-:S13]  /*0890*/  PLOP3.LUT P0, PT, PT, PT, UP0, 0x80, 0x0 ;  /* 0x000000000000781c */ /* 0x000fda0003f0f008 */
[----:B------:R-:W-:Y:S05]  /*08a0*/  @!P0 BRA `(.L_x_209) ;  /* 0x000000c800888947 */ /* 0x000fea0003800000 */
.L_x_210:
[----:B------:R-:W-:-:S08]  /*08b0*/  NOP ;  /* 0x0000000000007918 */ /* 0x000fd00000000000 */
[----:B------:R-:W0:Y:S02]  /*08c0*/  USETMAXREG.TRY_ALLOC.CTAPOOL UP0, 0xe8 ;  /* 0x000000e8000079c8 */ /* 0x000e240008000600 */
[----:B0-----:R-:W-:-:S13]  /*08d0*/  PLOP3.LUT P0, PT, PT, PT, UP0, 0x80, 0x0 ;  /* 0x000000000000781c */ /* 0x001fda0003f0f008 */
[----:B------:R-:W-:Y:S05]  /*08e0*/  @!P0 BRA `(.L_x_210) ;  /* 0xfffffffc00f08947 */ /* 0x000fea000383ffff */
[----:B------:R-:W0:Y:S01]  /*08f0*/  S2R R0, SR_TID.X ;  /* 0x0000000000007919 */ /* 0x000e220000002100 */
[----:B------:R-:W1:Y:S01]  /*0900*/  S2UR UR5, SR_CgaCtaId ;  /* 0x00000000000579c3 */ /* 0x000e620000008800 */
[----:B------:R-:W-:-:S07]  /*0910*/  UMOV UR4, 0x400 ;  /* 0x0000040000047882 */ /* 0x000fce0000000000 */
[----:B------:R-:W-:Y:S06]  /*0920*/  BAR.ARV 0x8, 0x180 ;  /* 0x0206000000007b1d */ /* 0x000fec0000002000 */
[----:B-1----:R-:W-:Y:S01]  /*0930*/  ULEA UR4, UR5, UR4, 0x18 ;  /* 0x0000000405047291 */ /* 0x002fe2000f8ec03f */
[----:B0-----:R-:W-:-:S04]  /*0940*/  SHF.R.U32.HI R0, RZ, 0x7, R0 ;  /* 0x00000007ff007819 */ /* 0x001fc80000011600 */
[----:B------:R-:W-:-:S13]  /*0950*/  ISETP.NE.AND P0, PT, R0, 0x1, PT ;  /* 0x000000010000780c */ /* 0x000fda0003f05270 */
[----:B------:R-:W-:Y:S08]  /*0960*/  @!P0 BAR.ARV 0x9, 0x100 ;  /* 0x0244000000008b1d */ /* 0x000ff00000002000 */
[----:B------:R-:W-:Y:S06]  /*0970*/  BAR.SYNC.DEFER_BLOCKING 0x5, 0x180 ;  /* 0x0146000000007b1d */ /* 0x000fec0000010000 */
[----:B------:R-:W0:Y:S01]  /*0980*/  LDS.128 R8, [UR4+0x388d0] ;  /* 0x0388d004ff087984 */ /* 0x000e220008000c00 */
[----:B------:R-:W-:Y:S01]  /*0990*/  ULDC UR4, c[0x0][0xc3c] ;  /* 0x00030f0000047ab9 */ /* 0x000fe20000000800 */
[----:B------:R-:W-:Y:S06]  /*09a0*/  BAR.ARV 0x4, 0x180 ;  /* 0x0106000000007b1d */ /* 0x000fec0000002000 */
[----:B0-----:R-:W-:-:S13]  /*09b0*/  ISETP.GE.AND P0, PT, R11, UR4, PT ;  /* 0x000000040b007c0c */ /* 0x001fda000bf06270 */
[----:B------:R-:W-:Y:S05]  /*09c0*/  @P0 EXIT ;  /* 0x000000000000094d */ /* 0x000fea0003800000 */
[----:B------:R-:W0:Y:S01]  /*09d0*/  S2R R0, SR_TID.X ;  /* 0x0000000000007919 */ /* 0x000e220000002100 */
[----:B------:R-:W-:Y:S01]  /*09e0*/  R2UR UR7, R11 ;  /* 0x000000000b0772ca */ /* 0x000fe200000e0000 */
[----:B------:R-:W-:Y:S01]  /*09f0*/  ULOP3.LUT UR48, UR43, 0x1, URZ, 0xfc, !UPT ;  /* 0x000000012b307892 */ /* 0x000fe2000f8efc3f */
[----:B------:R-:W-:Y:S01]  /*0a00*/  R2UR UR6, R9 ;  /* 0x00000000090672ca */ /* 0x000fe200000e0000 */
[----:B------:R-:W-:Y:S01]  /*0a10*/  UMOV UR47, URZ ;  /* 0x0000003f002f7c82 */ /* 0x000fe20008000000 */
[----:B------:R-:W-:Y:S01]  /*0a20*/  R2UR UR5, R10 ;  /* 0x000000000a0572ca */ /* 0x000fe200000e0000 */
[----:B------:R-:W-:Y:S01]  /*0a30*/  UMOV UR46, URZ ;  /* 0x0000003f002e7c82 */ /* 0x000fe20008000000 */
[----:B------:R-:W-:Y:S01]  /*0a40*/  UMOV UR45, URZ ;  /* 0x0000003f002d7c82 */ /* 0x000fe20008000000 */
[----:B0-----:R-:W-:-:S05]  /*0a50*/  VIADD R0, R0, 0xffffff80 ;  /* 0xffffff8000007836 */ /* 0x001fca0000000000 */
[----:B------:R-:W-:-:S04]  /*0a60*/  SHF.R.S32.HI R3, RZ, 0x1f, R0 ;  /* 0x0000001fff037819 */ /* 0x000fc80000011400 */
[CC--:B------:R-:W-:Y:S02]  /*0a70*/  LEA.HI R2, R3.reuse, R0.reuse, RZ, 0x7 ;  /* 0x0000000003027211 */ /* 0x0c0fe400078f38ff */
[----:B------:R-:W-:Y:S02]  /*0a80*/  LEA.HI R4, R3, R0, RZ, 0x5 ;  /* 0x0000000003047211 */ /* 0x000fe400078f28ff */
[----:B------:R-:W-:-:S03]  /*0a90*/  LOP3.LUT R5, R2, 0xffffff80, RZ, 0xc0, !PT ;  /* 0xffffff8002057812 */ /* 0x000fc600078ec0ff */
[----:B------:R-:W-:Y:S02]  /*0aa0*/  IMAD.SHL.U32 R6, R4, 0x20, RZ ;  /* 0x0000002004067824 */ /* 0x000fe400078e00ff */
[----:B------:R-:W-:Y:S01]  /*0ab0*/  IMAD.IADD R13, R0, 0x1, -R5 ;  /* 0x00000001000d7824 */ /* 0x000fe200078e0a05 */
[CC--:B------:R-:W-:Y:S02]  /*0ac0*/  LEA.HI R5, R3.reuse, R0.reuse, RZ, 0x2 ;  /* 0x0000000003057211 */ /* 0x0c0fe400078f10ff */
[----:B------:R-:W-:Y:S02]  /*0ad0*/  LEA.HI R3, R3, R0, RZ, 0x4 ;  /* 0x0000000003037211 */ /* 0x000fe400078f20ff */
[----:B------:R-:W-:Y:S01]  /*0ae0*/  SHF.R.S32.HI R8, RZ, 0x1f, R13 ;  /* 0x0000001fff087819 */ /* 0x000fe2000001140d */
[----:B------:R-:W-:Y:S01]  /*0af0*/  STL [R1+0x24], R13 ;  /* 0x0000240d01007387 */ /* 0x000fe20000100800 */
[----:B------:R-:W-:Y:S02]  /*0b00*/  LOP3.LUT R11, R5, 0xfffffffc, RZ, 0xc0, !PT ;  /* 0xfffffffc050b7812 */ /* 0x000fe400078ec0ff */
[----:B------:R-:W-:-:S02]  /*0b10*/  LEA.HI R9, R8, R13, RZ, 0x2 ;  /* 0x0000000d08097211 */ /* 0x000fc400078f10ff */
[C---:B------:R-:W-:Y:S01]  /*0b20*/  LOP3.LUT R5, R3.reuse, 0x3fffff0, RZ, 0xc0, !PT ;  /* 0x03fffff003057812 */ /* 0x040fe200078ec0ff */
[C---:B------:R-:W-:Y:S01]  /*0b30*/  IMAD.IADD R12, R0.reuse, 0x1, -R11 ;  /* 0x00000001000c7824 */ /* 0x040fe200078e0a0b */
[----:B------:R-:W-:Y:S02]  /*0b40*/  SHF.R.S32.HI R4, RZ, 0x4, R3 ;  /* 0x00000004ff047819 */ /* 0x000fe40000011403 */
[----:B------:R-:W-:Y:S01]  /*0b50*/  SHF.R.S32.HI R10, RZ, 0x2, R9 ;  /* 0x00000002ff0a7819 */ /* 0x000fe20000011409 */
[----:B------:R-:W-:Y:S01]  /*0b60*/  IMAD.IADD R5, R0, 0x1, -R5 ;  /* 0x0000000100057824 */ /* 0x000fe200078e0a05 */
[----:B------:R-:W-:Y:S02]  /*0b70*/  SHF.R.S32.HI R7, RZ, 0x1f, R9 ;  /* 0x0000001fff077819 */ /* 0x000fe40000011409 */
[----:B------:R-:W-:Y:S02]  /*0b80*/  LEA.HI R0, R3, R4, RZ, 0x1 ;  /* 0x0000000403007211 */ /* 0x000fe400078f08ff */
[----:B------:R-:W-:-:S02]  /*0b90*/  LEA.HI R11, R7, R10, RZ, 0x3 ;  /* 0x0000000a070b7211 */ /* 0x000fc400078f18ff */
[----:B------:R-:W-:Y:S02]  /*0ba0*/  SHF.R.S32.HI R3, RZ, 0x7, R2 ;  /* 0x00000007ff037819 */ /* 0x000fe40000011402 */
[----:B------:R-:W-:Y:S02]  /*0bb0*/  LOP3.LUT R6, R6, 0xfffffc00, RZ, 0xc0, !PT ;  /* 0xfffffc0006067812 */ /* 0x000fe400078ec0ff */
[----:B------:R-:W-:Y:S02]  /*0bc0*/  LOP3.LUT R7, R0, 0x1ffffffe, RZ, 0xc0, !PT ;  /* 0x1ffffffe00077812 */ /* 0x000fe400078ec0ff */
[----:B------:R-:W-:Y:S01]  /*0bd0*/  LOP3.LUT R11, R11, 0xfffffff8, RZ, 0xc0, !PT ;  /* 0xfffffff80b0b7812 */ /* 0x000fe200078ec0ff */
[----:B------:R-:W-:Y:S01]  /*0be0*/  IMAD R6, R5, 0x40, R6 ;  /* 0x0000004005067824 */ /* 0x000fe200078e0206 */
[----:B------:R-:W-:Y:S01]  /*0bf0*/  LEA.HI R2, R2, R3, RZ, 0x1 ;  /* 0x0000000302027211 */ /* 0x000fe200078f08ff */
[----:B------:R-:W-:Y:S01]  /*0c00*/  IMAD.IADD R7, R4, 0x1, -R7 ;  /* 0x0000000104077824 */ /* 0x000fe200078e0a07 */
[----:B------:R-:W-:Y:S01]  /*0c10*/  LEA.HI R8, R8, R13, RZ, 0x5 ;  /* 0x0000000d08087211 */ /* 0x000fe200078f28ff */
[----:B------:R-:W-:Y:S01]  /*0c20*/  IMAD.IADD R11, R10, 0x1, -R11 ;  /* 0x000000010a0b7824 */ /* 0x000fe200078e0a0b */
[----:B------:R-:W-:-:S02]  /*0c30*/  LEA.HI R0, R12, R12, RZ, 0x1 ;  /* 0x0000000c0c007211 */ /* 0x000fc400078f08ff */
[----:B------:R-:W-:Y:S02]  /*0c40*/  LOP3.LUT R2, R2, 0x3fffffe, RZ, 0xc0, !PT ;  /* 0x03fffffe02027812 */ /* 0x000fe400078ec0ff */
[----:B------:R-:W-:Y:S02]  /*0c50*/  SHF.R.S32.HI R8, RZ, 0x5, R8 ;  /* 0x00000005ff087819 */ /* 0x000fe40000011408 */
[----:B------:R-:W-:Y:S01]  /*0c60*/  LOP3.LUT R5, R0, 0x1ffffffe, RZ, 0xc0, !PT ;  /* 0x1ffffffe00057812 */ /* 0x000fe200078ec0ff */
[----:B------:R-:W-:Y:S01]  /*0c70*/  IMAD R0, R7, 0x8, R6 ;  /* 0x0000000807007824 */ /* 0x000fe200078e0206 */
[----:B------:R-:W-:Y:S01]  /*0c80*/  LOP3.LUT R9, R9, 0x7ffffffc, RZ, 0xc0, !PT ;  /* 0x7ffffffc09097812 */ /* 0x000fe200078ec0ff */
[----:B------:R-:W-:Y:S02]  /*0c90*/  IMAD.IADD R3, R3, 0x1, -R2 ;  /* 0x0000000103037824 */ /* 0x000fe400078e0a02 */
[----:B------:R-:W-:Y:S01]  /*0ca0*/  IMAD R8, R8, 0x10, R11 ;  /* 0x0000001008087824 */ /* 0x000fe200078e020b */
[----:B------:R0:W-:Y:S01]  /*0cb0*/  STL [R1+0x34], R0 ;  /* 0x0000340001007387 */ /* 0x0001e20000100800 */
[----:B------:R-:W-:-:S02]  /*0cc0*/  IMAD.IADD R5, R12, 0x1, -R5 ;  /* 0x000000010c057824 */ /* 0x000fc400078e0a05 */
[----:B------:R-:W-:-:S04]  /*0cd0*/  IMAD.IADD R2, R13, 0x1, -R9 ;  /* 0x000000010d027824 */ /* 0x000fc800078e0a09 */
[----:B------:R-:W-:Y:S02]  /*0ce0*/  IMAD.SHL.U32 R2, R2, 0x2, RZ ;  /* 0x0000000202027824 */ /* 0x000fe400078e00ff */
[----:B0-----:R-:W-:Y:S02]  /*0cf0*/  IMAD R0, R3, 0x40, R8 ;  /* 0x0000004003007824 */ /* 0x001fe400078e0208 */
[C---:B------:R-:W-:Y:S02]  /*0d00*/  VIADD R15, R2.reuse, 0x10 ;  /* 0x00000010020f7836 */ /* 0x040fe40000000000 */
[C---:B------:R-:W-:Y:S01]  /*0d10*/  VIADD R14, R2.reuse, 0x18 ;  /* 0x00000018020e7836 */ /* 0x040fe20000000000 */
[----:B------:R0:W-:Y:S01]  /*0d20*/  STL [R1+0x2c], R0 ;  /* 0x00002c0001007387 */ /* 0x0001e20000100800 */
[C---:B------:R-:W-:Y:S01]  /*0d30*/  VIADD R11, R2.reuse, 0x28 ;  /* 0x00000028020b7836 */ /* 0x040fe20000000000 */
[----:B------:R-:W-:Y:S01]  /*0d40*/  SHF.R.S32.HI R3, RZ, 0x1f, R15 ;  /* 0x0000001fff037819 */ /* 0x000fe2000001140f */
        /* <DEDUP_REMOVED lines=8> */
[----:B0-----:R-:W-:Y:S01]  /*0dd0*/  IMAD R0, R5, 0x8, R0 ;  /* 0x0000000805007824 */ /* 0x001fe200078e0200 */
[----:B------:R-:W-:Y:S01]  /*0de0*/  SHF.R.S32.HI R6, RZ, 0x1f, R229 ;  /* 0x0000001fff067819 */ /* 0x000fe200000114e5 */
[C---:B------:R-:W-:Y:S01]  /*0df0*/  VIADD R227, R2.reuse, 0x58 ;  /* 0x0000005802e37836 */ /* 0x040fe20000000000 */
[----:B------:R-:W-:Y:S01]  /*0e00*/  SHF.R.S32.HI R4, RZ, 0x1f, R228 ;  /* 0x0000001fff047819 */ /* 0x000fe200000114e4 */
        /* <DEDUP_REMOVED lines=38> */
[----:B------:R-:W-:Y:S01]  /*1070*/  VIADD R16, R2, 0xe0 ;  /* 0x000000e002107836 */ /* 0x000fe20000000000 */
[----:B0-----:R-:W-:-:S07]  /*1080*/  SHF.R.S32.HI R3, RZ, 0x1f, R18 ;  /* 0x0000001fff037819 */ /* 0x001fce0000011412 */
.L_x_260:
[----:B------:R-:W-:Y:S01]  /*1090*/  ULDC.64 UR8, c[0x0][0xc88] ;  /* 0x0003220000087ab9 */ /* 0x000fe20000000a00 */
[----:B------:R-:W-:Y:S01]  /*10a0*/  ULDC.64 UR14, c[0x0][0x998] ;  /* 0x00026600000e7ab9 */ /* 0x000fe20000000a00 */
[----:B------:R-:W-:Y:S01]  /*10b0*/  UIMAD.WIDE UR8, UR7, 0x4, UR8 ;  /* 0x00000004070878a5 */ /* 0x000fe2000f8e0208 */
[----:B------:R-:W-:Y:S01]  /*10c0*/  ISETP.NE.U32.AND P1, PT, RZ, UR14, PT ;  /* 0x0000000eff007c0c */ /* 0x000fe2000bf25070 */
[----:B------:R-:W-:Y:S01]  /*10d0*/  ULDC.64 UR12, c[0x0][0x990] ;  /* 0x00026400000c7ab9 */ /* 0x000fe20000000a00 */
[----:B------:R-:W-:Y:S01]  /*10e0*/  ULDC.64 UR10, c[0x0][0xa20] ;  /* 0x00028800000a7ab9 */ /* 0x000fe20000000a00 */
[----:B------:R-:W-:Y:S02]  /*10f0*/  ULOP3.LUT UR38, UR5, 0xffff, URZ, 0xc0, !UPT ;  /* 0x0000ffff05267892 */ /* 0x000fe4000f8ec03f */
[----:B012-4-:R-:W-:Y:S01]  /*1100*/  IMAD.U32 R4, RZ, RZ, UR8 ;  /* 0x00000008ff047e24 */ /* 0x017fe2000f8e00ff */
[----:B------:R-:W-:Y:S01]  /*1110*/  ULDC UR4, c[0x0][0x424] ;  /* 0x0001090000047ab9 */ /* 0x000fe20000000800 */
[----:B------:R-:W-:Y:S01]  /*1120*/  IMAD.U32 R5, RZ, RZ, UR9 ;  /* 0x00000009ff057e24 */ /* 0x000fe2000f8e00ff */
[----:B------:R-:W-:Y:S01]  /*1130*/  ISETP.NE.U32.AND P0, PT, RZ, UR12, PT ;  /* 0x0000000cff007c0c */ /* 0x000fe2000bf05070 */
[----:B------:R-:W-:Y:S01]  /*1140*/  ULDC.64 UR8, c[0x0][0xa28] ;  /* 0x00028a0000087ab9 */ /* 0x000fe20000000a00 */
[----:B------:R-:W-:-:S02]  /*1150*/  ULDC UR7, c[0x0][0x2f0] ;  /* 0x0000bc0000077ab9 */ /* 0x000fc40000000800 */
[----:B------:R-:W2:Y:S01]  /*1160*/  LDG.E R4, desc[UR52][R4.64] ;  /* 0x0000003404047981 */ /* 0x000ea2000c1e1900 */
[----:B------:R-:W-:Y:S01]  /*1170*/  ISETP.NE.AND.EX P1, PT, RZ, UR15, PT, P1 ;  /* 0x0000000fff007c0c */ /* 0x000fe2000bf25310 */
[----:B------:R-:W-:Y:S01]  /*1180*/  UISETP.NE.U32.AND UP0, UPT, UR8, URZ, UPT ;  /* 0x0000003f0800728c */ /* 0x000fe2000bf05070 */
[----:B------:R-:W-:Y:S01]  /*1190*/  ISETP.NE.AND.EX P0, PT, RZ, UR13, PT, P0 ;  /* 0x0000000dff007c0c */ /* 0x000fe2000bf05300 */
[----:B------:R-:W-:Y:S02]  /*11a0*/  UISETP.NE.U32.AND UP1, UPT, UR10, URZ, UPT ;  /* 0x0000003f0a00728c */ /* 0x000fe4000bf25070 */
[----:B------:R-:W-:Y:S02]  /*11b0*/  UISETP.NE.AND.EX UP0, UPT, UR9, URZ, UPT, UP0 ;  /* 0x0000003f0900728c */ /* 0x000fe4000bf05300 */
[----:B------:R-:W-:-:S04]  /*11c0*/  UISETP.NE.AND.EX UP1, UPT, UR11, URZ, UPT, UP1 ;  /* 0x0000003f0b00728c */ /* 0x000fc8000bf25310 */
[----:B------:R-:W-:Y:S02]  /*11d0*/  PLOP3.LUT P4, PT, PT, PT, UP0, 0x80, 0x0 ;  /* 0x000000000000781c */ /* 0x000fe40003f8f008 */
[----:B------:R-:W0:Y:S01]  /*11e0*/  @P1 LDC.64 R8, c[0x0][0x9b8] ;  /* 0x00026e00ff081b82 */ /* 0x000e220000000a00 */
[----:B------:R-:W-:-:S07]  /*11f0*/  PLOP3.LUT P5, PT, PT, PT, UP1, 0x80, 0x0 ;  /* 0x000000000000781c */ /* 0x000fce0003faf018 */
[----:B------:R-:W1:Y:S08]  /*1200*/  @P0 LDC.64 R6, c[0x0][0x9a8] ;  /* 0x00026a00ff060b82 */ /* 0x000e700000000a00 */
[----:B---3--:R-:W3:Y:S08]  /*1210*/  @P0 LDC.64 R10, c[0x0][0x9b0] ;  /* 0x00026c00ff0a0b82 */ /* 0x008ef00000000a00 */
[----:B------:R-:W4:Y:S01]  /*1220*/  @P1 LDC.64 R20, c[0x0][0x9c0] ;  /* 0x00027000ff141b82 */ /* 0x000f220000000a00 */
[----:B--2---:R-:W-:-:S13]  /*1230*/  R2UR UR36, R4 ;  /* 0x00000000042472ca */ /* 0x004fda00000e0000 */
[----:B------:R-:W-:Y:S02]  /*1240*/  USHF.R.S32.HI UR37, URZ, 0x1f, UR36 ;  /* 0x0000001f3f257899 */ /* 0x000fe40008011424 */
[----:B------:R-:W-:-:S04]  /*1250*/  @UP0 ULEA UR8, UP2, UR36, UR8, 0x2 ;  /* 0x0000000824080291 */ /* 0x000fc8000f84103f */
[----:B0-----:R-:W-:Y:S01]  /*1260*/  @P1 IMAD R4, R8, UR37, RZ ;  /* 0x0000002508041c24 */ /* 0x001fe2000f8e02ff */
[----:B------:R-:W-:Y:S02]  /*1270*/  @UP0 ULEA.HI.X UR9, UR36, UR9, UR37, 0x2, UP2 ;  /* 0x0000000924090291 */ /* 0x000fe400090f1425 */
[C---:B-1---5:R-:W-:Y:S01]  /*1280*/  @P0 IMAD R0, R6.reuse, UR37, RZ ;  /* 0x0000002506000c24 */ /* 0x062fe2000f8e02ff */
[----:B------:R-:W-:Y:S02]  /*1290*/  @UP1 ULEA UR10, UP0, UR36, UR10, 0x2 ;  /* 0x0000000a240a1291 */ /* 0x000fe4000f80103f */
[----:B------:R-:W-:Y:S02]  /*12a0*/  @P1 IMAD R9, R9, UR36, R4 ;  /* 0x0000002409091c24 */ /* 0x000fe4000f8e0204 */
[----:B------:R-:W-:Y:S01]  /*12b0*/  @P0 IMAD R3, R7, UR36, R0 ;  /* 0x0000002407030c24 */ /* 0x000fe2000f8e0200 */
[----:B------:R-:W-:Y:S02]  /*12c0*/  @UP1 ULEA.HI.X UR11, UR36, UR11, UR37, 0x2, UP0 ;  /* 0x0000000b240b1291 */ /* 0x000fe400080f1425 */
[----:B------:R-:W-:-:S04]  /*12d0*/  @P0 IMAD.WIDE.U32 R4, R6, UR36, RZ ;  /* 0x0000002406040c25 */ /* 0x000fc8000f8e00ff */
[----:B------:R-:W-:-:S04]  /*12e0*/  @P1 IMAD.WIDE.U32 R6, R8, UR36, RZ ;  /* 0x0000002408061c25 */ /* 0x000fc8000f8e00ff */
[----:B------:R-:W-:Y:S02]  /*12f0*/  @P0 IMAD.IADD R5, R5, 0x1, R3 ;  /* 0x0000000105050824 */ /* 0x000fe400078e0203 */
[----:B------:R-:W-:Y:S02]  /*1300*/  @P1 IMAD.IADD R7, R7, 0x1, R9 ;  /* 0x0000000107071824 */ /* 0x000fe400078e0209 */
[----:B---3--:R-:W-:-:S04]  /*1310*/  @P0 IMAD.WIDE.U32 R4, R10, UR38, R4 ;  /* 0x000000260a040c25 */ /* 0x008fc8000f8e0004 */
[----:B----4-:R-:W-:Y:S01]  /*1320*/  @P1 IMAD.WIDE.U32 R8, R20, UR38, R6 ;  /* 0x0000002614081c25 */ /* 0x010fe2000f8e0006 */
[----:B------:R-:W-:-:S03]  /*1330*/  @P0 LEA R6, P2, R4, UR12, 0x2 ;  /* 0x0000000c04060c11 */ /* 0x000fc6000f8410ff */
[----:B------:R-:W-:Y:S02]  /*1340*/  IMAD.U32 R12, RZ, RZ, UR8 ;  /* 0x00000008ff0c7e24 */ /* 0x000fe4000f8e00ff */
[----:B------:R-:W-:Y:S02]  /*1350*/  IMAD.U32 R14, RZ, RZ, UR10 ;  /* 0x0000000aff0e7e24 */ /* 0x000fe4000f8e00ff */
[----:B------:R-:W-:Y:S02]  /*1360*/  IMAD.U32 R13, RZ, RZ, UR9 ;  /* 0x00000009ff0d7e24 */ /* 0x000fe4000f8e00ff */
[----:B------:R-:W-:Y:S02]  /*1370*/  IMAD.U32 R15, RZ, RZ, UR11 ;  /* 0x0000000bff0f7e24 */ /* 0x000fe4000f8e00ff */
[----:B------:R-:W-:Y:S01]  /*1380*/  @P0 IMAD R3, R11, UR38, R5 ;  /* 0x000000260b030c24 */ /* 0x000fe2000f8e0205 */
[----:B------:R-:W-:Y:S01]  /*1390*/  @P1 LEA R10, P3, R8, UR14, 0x2 ;  /* 0x0000000e080a1c11 */ /* 0x000fe2000f8610ff */
[----:B------:R-:W-:Y:S01]  /*13a0*/  @P1 IMAD R5, R21, UR38, R9 ;  /* 0x0000002615051c24 */ /* 0x000fe2000f8e0209 */
[----:B------:R-:W2:Y:S01]  /*13b0*/  @P4 LDG.E R12, desc[UR52][R12.64] ;  /* 0x000000340c0c4981 */ /* 0x000ea2000c1e1900 */
[----:B------:R-:W-:Y:S01]  /*13c0*/  IMAD.MOV.U32 R0, RZ, RZ, 0x3f800000 ;  /* 0x3f800000ff007424 */ /* 0x000fe200078e00ff */
[----:B------:R-:W-:Y:S01]  /*13d0*/  @P0 LEA.HI.X R7, R4, UR13, R3, 0x2, P2 ;  /* 0x0000000d04070c11 */ /* 0x000fe200090f1403 */
[----:B------:R-:W-:Y:S01]  /*13e0*/  IMAD.MOV.U32 R3, RZ, RZ, 0x3f800000 ;  /* 0x3f800000ff037424 */ /* 0x000fe200078e00ff */
[----:B------:R-:W3:Y:S01]  /*13f0*/  @P5 LDG.E R14, desc[UR52][R14.64] ;  /* 0x000000340e0e5981 */ /* 0x000ee2000c1e1900 */
[----:B------:R-:W-:Y:S01]  /*1400*/  @P1 LEA.HI.X R11, R8, UR15, R5, 0x2, P3 ;  /* 0x0000000f080b1c11 */ /* 0x000fe200098f1405 */
[----:B------:R-:W-:-:S03]  /*1410*/  ULDC.64 UR8, c[0x0][0x418] ;  /* 0x0001060000087ab9 */ /* 0x000fc60000000a00 */
[----:B------:R0:W5:Y:S04]  /*1420*/  @P0 LDG.E R3, desc[UR52][R6.64] ;  /* 0x0000003406030981 */ /* 0x000168000c1e1900 */
[----:B------:R0:W5:Y:S01]  /*1430*/  @P1 LDG.E R0, desc[UR52][R10.64] ;  /* 0x000000340a001981 */ /* 0x000162000c1e1900 */
[----:B------:R-:W-:Y:S01]  /*1440*/  UISETP.NE.U32.AND UP0, UPT, UR8, URZ, UPT ;  /* 0x0000003f0800728c */ /* 0x000fe2000bf05070 */
[----:B------:R-:W-:Y:S01]  /*1450*/  UMOV UR55, URZ ;  /* 0x0000003f00377c82 */ /* 0x000fe20008000000 */
[----:B------:R-:W-:Y:S02]  /*1460*/  ULOP3.LUT UR8, UR5, 0xff000000, URZ, 0xc0, !UPT ;  /* 0xff00000005087892 */ /* 0x000fe4000f8ec03f */
[----:B------:R-:W-:Y:S01]  /*1470*/  UISETP.NE.AND.EX UP0, UPT, UR9, URZ, UPT, UP0 ;  /* 0x0000003f0900728c */ /* 0x000fe2000bf05300 */
[----:B------:R-:W-:-:S03]  /*1480*/  UMOV UR42, UR6 ;  /* 0x00000006002a7c82 */ /* 0x000fc60008000000 */
[----:B------:R-:W-:-:S04]  /*1490*/  USEL UR4, UR4, 0x1, UP0 ;  /* 0x0000000104047887 */ /* 0x000fc80008000000 */
[----:B------:R-:W-:Y:S01]  /*14a0*/  UIMAD UR4, UR4, UR7, URZ ;  /* 0x00000007040472a4 */ /* 0x000fe2000f8e023f */
[----:B--2---:R-:W-:-:S06]  /*14b0*/  @P4 R2UR UR55, R12 ;  /* 0x000000000c3742ca */ /* 0x004fcc00000e0000 */
[----:B---3--:R-:W-:Y:S01]  /*14c0*/  @P5 R2UR UR4, R14 ;  /* 0x000000000e0452ca */ /* 0x008fe200000e0000 */
[----:B0-----:R-:W-:-:S14]  /*14d0*/  @P5 BRA `(.L_x_211) ;  /* 0x0000000000345947 */ /* 0x001fdc0003800000 */
[----:B------:R-:W-:Y:S02]  /*14e0*/  ULDC.64 UR6, c[0x0][0xa08] ;  /* 0x0002820000067ab9 */ /* 0x000fe40000000a00 */
[----:B------:R-:W-:-:S04]  /*14f0*/  ISETP.NE.U32.AND P0, PT, RZ, UR6, PT ;  /* 0x00000006ff007c0c */ /* 0x000fc8000bf05070 */
[----:B------:R-:W-:-:S13]  /*1500*/  ISETP.NE.AND.EX P0, PT, RZ, UR7, PT, P0 ;  /* 0x00000007ff007c0c */ /* 0x000fda000bf05300 */
[----:B------:R-:W-:Y:S05]  /*1510*/  @!P0 BRA `(.L_x_211) ;  /* 0x0000000000248947 */ /* 0x000fea0003800000 */
[----:B------:R-:W-:Y:S02]  /*1520*/  ULDC.64 UR6, c[0x0][0xa08] ;  /* 0x0002820000067ab9 */ /* 0x000fe40000000a00 */
[----:B------:R-:W-:-:S06]  /*1530*/  UIMAD.WIDE UR6, UR36, 0x4, UR6 ;  /* 0x00000004240678a5 */ /* 0x000fcc000f8e0206 */
[----:B------:R-:W-:Y:S02]  /*1540*/  IMAD.U32 R4, RZ, RZ, UR6 ;  /* 0x00000006ff047e24 */ /* 0x000fe4000f8e00ff */
[----:B------:R-:W-:-:S05]  /*1550*/  IMAD.U32 R5, RZ, RZ, UR7 ;  /* 0x00000007ff057e24 */ /* 0x000fca000f8e00ff */
[----:B------:R-:W2:Y:S04]  /*1560*/  LDG.E R7, desc[UR52][R4.64] ;  /* 0x0000003404077981 */ /* 0x000ea8000c1e1900 */
[----:B------:R-:W3:Y:S01]  /*1570*/  LDG.E R6, desc[UR52][R4.64+0x4] ;  /* 0x0000043404067981 */ /* 0x000ee2000c1e1900 */
[----:B--2---:R-:W-:Y:S02]  /*1580*/  R2UR UR4, R7 ;  /* 0x00000000070472ca */ /* 0x004fe400000e0000 */
[----:B---3--:R-:W-:-:S13]  /*1590*/  R2UR UR6, R6 ;  /* 0x00000000060672ca */ /* 0x008fda00000e0000 */
[----:B------:R-:W-:-:S12]  /*15a0*/  UIADD3 UR4, -UR4, UR6, URZ ;  /* 0x0000000604047290 */ /* 0x000fd8000fffe13f */
.L_x_211:
[----:B------:R-:W-:Y:S01]  /*15b0*/  UIADD3 UR55, -UR55, UR4, URZ ;  /* 0x0000000437377290 */ /* 0x000fe2000fffe13f */
[----:B-----5:R-:W-:Y:S01]  /*15c0*/  FMUL.FTZ R0, R3, R0 ;  /* 0x0000000003007220 */ /* 0x020fe20000410000 */
[----:B------:R-:W-:Y:S02]  /*15d0*/  ULOP3.LUT UR5, UR5, 0xff0000, URZ, 0xc0, !UPT ;  /* 0x00ff000005057892 */ /* 0x000fe4000f8ec03f */
[----:B------:R-:W-:Y:S02]  /*15e0*/  UISETP.GE.AND UP0, UPT, UR55, 0x1, UPT ;  /* 0x000000013700788c */ /* 0x000fe4000bf06270 */
[----:B------:R-:W-:Y:S02]  /*15f0*/  UIADD3 UR6, UR55, 0x7f, URZ ;  /* 0x0000007f37067890 */ /* 0x000fe4000fffe03f */
[----:B------:R-:W-:Y:S02]  /*1600*/  USHF.R.U32.HI UR8, URZ, 0x8, UR8 ;  /* 0x000000083f087899 */ /* 0x000fe40008011608 */
[----:B------:R-:W-:Y:S01]  /*1610*/  PLOP3.LUT P0, PT, PT, PT, UP0, 0x80, 0x0 ;  /* 0x000000000000781c */ /* 0x000fe20003f0f008 */
[----:B------:R-:W-:-:S02]  /*1620*/  USHF.R.S32.HI UR7, URZ, 0x1f, UR6 ;  /* 0x0000001f3f077899 */ /* 0x000fc40008011406 */
[----:B------:R-:W-:Y:S02]  /*1630*/  ULEA.HI UR5, UR5, UR8, URZ, 0x10 ;  /* 0x0000000805057291 */ /* 0x000fe4000f8f803f */
[----:B------:R-:W-:Y:S01]  /*1640*/  ULEA.HI UR7, UR7, UR6, URZ, 0x7 ;  /* 0x0000000607077291 */ /* 0x000fe2000f8f383f */
[----:B------:R-:W-:Y:S01]  /*1650*/  ULDC UR11, c[0x0][0x988] ;  /* 0x00026200000b7ab9 */ /* 0x000fe20000000800 */
[----:B------:R-:W-:Y:S01]  /*1660*/  UMOV UR4, URZ ;  /* 0x0000003f00047c82 */ /* 0x000fe20008000000 */
[----:B------:R-:W-:Y:S02]  /*1670*/  ULOP3.LUT UR39, UR5, 0xff, URZ, 0xc0, !UPT ;  /* 0x000000ff05277892 */ /* 0x000fe4000f8ec03f */
[----:B------:R-:W-:Y:S02]  /*1680*/  USHF.R.U32.HI UR44, URZ, 0x10, UR5 ;  /* 0x000000103f2c7899 */ /* 0x000fe40008011605 */
[----:B------:R-:W-:Y:S01]  /*1690*/  USHF.R.S32.HI UR9, URZ, 0x7, UR7 ;  /* 0x000000073f097899 */ /* 0x000fe20008011407 */
[----:B------:R-:W-:Y:S11]  /*16a0*/  @!P0 BRA `(.L_x_212) ;  /* 0x0000000000908947 */ /* 0x000ff60003800000 */
[----:B------:R-:W-:Y:S01]  /*16b0*/  UISETP.NE.AND UP0, UPT, UR44, URZ, UPT ;  /* 0x0000003f2c00728c */ /* 0x000fe2000bf05270 */
[----:B------:R-:W-:-:S03]  /*16c0*/  ULDC UR4, c[0x0][0x9f0] ;  /* 0x00027c0000047ab9 */ /* 0x000fc60000000800 */
[----:B------:R-:W-:-:S03]  /*16d0*/  USEL UR10, UR44, UR4, UP0 ;  /* 0x000000042c0a7287 */ /* 0x000fc60008000000 */
[----:B------:R-:W-:Y:S01]  /*16e0*/  UMOV UR4, URZ ;  /* 0x0000003f00047c82 */ /* 0x000fe20008000000 */
[----:B------:R-:W-:Y:S02]  /*16f0*/  UIADD3 UR6, UR9, -0x1, UR10 ;  /* 0xffffffff09067890 */ /* 0x000fe4000fffe00a */
[----:B------:R-:W-:-:S04]  /*1700*/  IMAD.U32 R5, RZ, RZ, UR10 ;  /* 0x0000000aff057e24 */ /* 0x000fc8000f8e00ff */
[----:B------:R-:W-:Y:S01]  /*1710*/  IMAD.U32 R6, RZ, RZ, UR6 ;  /* 0x00000006ff067e24 */ /* 0x000fe2000f8e00ff */
[-C--:B------:R-:W-:Y:S01]  /*1720*/  IABS R3, R5.reuse ;  /* 0x0000000500037213 */ /* 0x080fe20000000000 */
[----:B------:R-:W-:Y:S01]  /*1730*/  ULOP3.LUT UR6, UR6, UR10, URZ, 0x3c, !UPT ;  /* 0x0000000a06067292 */ /* 0x000fe2000f8e3c3f */
[----:B------:R-:W-:Y:S02]  /*1740*/  IABS R7, R5 ;  /* 0x0000000500077213 */ /* 0x000fe40000000000 */
        /* <DEDUP_REMOVED lines=26> */
.L_x_212:
[----:B------:R-:W-:Y:S01]  /*18f0*/  UIMAD UR40, UR39, UR4, URZ ;  /* 0x00000004272872a4 */ /* 0x000fe2000f8e023f */
[----:B------:R-:W-:Y:S02]  /*1900*/  IMAD.U32 R3, RZ, RZ, UR9 ;  /* 0x00000009ff037e24 */ /* 0x000fe4000f8e00ff */
[----:B------:R-:W-:Y:S01]  /*1910*/  FMUL.FTZ R0, R0, UR11 ;  /* 0x0000000b00007c20 */ /* 0x000fe20008410000 */
[----:B------:R-:W-:Y:S01]  /*1920*/  IMAD.U32 R4, RZ, RZ, UR4 ;  /* 0x00000004ff047e24 */ /* 0x000fe2000f8e00ff */
[----:B------:R-:W-:Y:S02]  /*1930*/  PLOP3.LUT P0, PT, PT, PT, PT, 0x80, 0x0 ;  /* 0x000000000000781c */ /* 0x000fe40003f0f070 */
[----:B------:R-:W-:Y:S01]  /*1940*/  CS2R R28, SRZ ;  /* 0x00000000001c7805 */ /* 0x000fe2000001ff00 */
[----:B------:R-:W-:Y:S01]  /*1950*/  IMAD.MOV.U32 R162, RZ, RZ, RZ ;  /* 0x000000ffffa27224 */ /* 0x000fe200078e00ff */
[----:B------:R-:W-:Y:S01]  /*1960*/  R2UR UR41, R0 ;  /* 0x00000000002972ca */ /* 0x000fe200000e0000 */
[----:B------:R-:W-:Y:S01]  /*1970*/  IMAD.MOV.U32 R0, RZ, RZ, RZ ;  /* 0x000000ffff007224 */ /* 0x000fe200078e00ff */
[----:B------:R-:W-:-:S02]  /*1980*/  VIADDMNMX R3, R4, UR40, R3, PT ;  /* 0x0000002804037c46 */ /* 0x000fc4000b800103 */
[----:B------:R-:W-:Y:S02]  /*1990*/  CS2R R24, SRZ ;  /* 0x0000000000187805 */ /* 0x000fe4000001ff00 */
[----:B------:R-:W-:Y:S02]  /*19a0*/  CS2R R30, SRZ ;  /* 0x00000000001e7805 */ /* 0x000fe4000001ff00 */
[----:B------:R-:W-:Y:S02]  /*19b0*/  CS2R R26, SRZ ;  /* 0x00000000001a7805 */ /* 0x000fe4000001ff00 */
[----:B------:R-:W-:Y:S02]  /*19c0*/  R2UR UR51, R3 ;  /* 0x00000000033372ca */ /* 0x000fe400000e0000 */
        /* <DEDUP_REMOVED lines=11> */
[----:B------:R-:W-:Y:S01]  /*1a80*/  CS2R R50, SRZ ;  /* 0x0000000000327805 */ /* 0x000fe2000001ff00 */
[----:B------:R-:W-:Y:S01]  /*1a90*/  UISETP.GT.AND UP0, UPT, UR51, UR40, UPT ;  /* 0x000000283300728c */ /* 0x000fe2000bf04270 */
[----:B------:R-:W-:Y:S02]  /*1aa0*/  CS2R R60, SRZ ;  /* 0x00000000003c7805 */ /* 0x000fe4000001ff00 */
[----:B------:R-:W-:-:S02]  /*1ab0*/  CS2R R56, SRZ ;  /* 0x0000000000387805 */ /* 0x000fc4000001ff00 */
[----:B------:R-:W-:Y:S02]  /*1ac0*/  CS2R R62, SRZ ;  /* 0x00000000003e7805 */ /* 0x000fe4000001ff00 */
[----:B------:R-:W-:Y:S02]  /*1ad0*/  CS2R R58, SRZ ;  /* 0x00000000003a7805 */ /* 0x000fe4000001ff00 */
[----:B------:R-:W-:Y:S02]  /*1ae0*/  CS2R R68, SRZ ;  /* 0x0000000000447805 */ /* 0x000fe4000001ff00 */
[----:B------:R-:W-:Y:S02]  /*1af0*/  PLOP3.LUT P1, PT, PT, PT, UP0, 0x80, 0x0 ;  /* 0x000000000000781c */ /* 0x000fe40003f2f008 */
        /* <DEDUP_REMOVED lines=42> */
[----:B------:R-:W-:Y:S01]  /*1da0*/  CS2R R146, SRZ ;  /* 0x0000000000927805 */ /* 0x000fe2000001ff00 */
[----:B------:R-:W-:Y:S06]  /*1db0*/  @!P1 BRA `(.L_x_213) ;  /* 0x0000005000bc9947 */ /* 0x000fec0003800000 */
[----:B------:R-:W0:Y:S01]  /*1dc0*/  S2R R152, SR_TID.X ;  /* 0x0000000000987919 */ /* 0x000e220000002100 */
[----:B------:R-:W1:Y:S01]  /*1dd0*/  S2UR UR50, SR_CgaCtaId ;  /* 0x00000000003279c3 */ /* 0x000e620000008800 */
[----:B------:R-:W-:Y:S02]  /*1de0*/  UMOV UR54, 0x400 ;  /* 0x0000040000367882 */ /* 0x000fe40000000000 */
[----:B-1----:R-:W-:-:S04]  /*1df0*/  ULEA UR54, UR50, UR54, 0x18 ;  /* 0x0000003632367291 */ /* 0x002fc8000f8ec03f */
[----:B------:R-:W-:Y:S01]  /*1e00*/  UIADD3 UR6, UR54, 0x20400, URZ ;  /* 0x0002040036067890 */ /* 0x000fe2000fffe03f */
[----:B0-----:R-:W-:-:S03]  /*1e10*/  VIADD R0, R152, 0xffffff80 ;  /* 0xffffff8098007836 */ /* 0x001fc60000000000 */
[----:B------:R-:W-:Y:S02]  /*1e20*/  ULOP3.LUT UP0, URZ, UR6, 0x3ff, URZ, 0xc0, !UPT ;  /* 0x000003ff063f7892 */ /* 0x000fe4000f80c03f */
[----:B------:R-:W-:-:S04]  /*1e30*/  SHF.R.S32.HI R3, RZ, 0x1f, R0 ;  /* 0x0000001fff037819 */ /* 0x000fc80000011400 */
[----:B------:R-:W-:Y:S02]  /*1e40*/  PLOP3.LUT P0, PT, PT, PT, UP0, 0x80, 0x0 ;  /* 0x000000000000781c */ /* 0x000fe40003f0f008 */
[----:B------:R-:W-:-:S04]  /*1e50*/  LEA.HI R3, R3, R0, RZ, 0x7 ;  /* 0x0000000003037211 */ /* 0x000fc800078f38ff */
[----:B------:R-:W-:-:S06]  /*1e60*/  SHF.R.S32.HI R3, RZ, 0x7, R3 ;  /* 0x00000007ff037819 */ /* 0x000fcc0000011403 */
[----:B------:R-:W0:Y:S02]  /*1e70*/  SHFL.IDX PT, R3, R3, RZ, 0x1f ;  /* 0x00001fff03037589 */ /* 0x000e2400000e0000 */
[----:B0-----:R-:W-:-:S13]  /*1e80*/  R2UR UR4, R3 ;  /* 0x00000000030472ca */ /* 0x001fda00000e0000 */
        /* <DEDUP_REMOVED lines=23> */
.L_x_214:
[----:B------:R-:W-:Y:S01]  /*2000*/  ULEA.HI UR4, UR47, UR47, URZ, 0x1 ;  /* 0x0000002f2f047291 */ /* 0x000fe2000f8f083f */
[----:B------:R-:W-:-:S03]  /*2010*/  SHF.R.U32.HI R20, RZ, 0x7, R152 ;  /* 0x00000007ff147819 */ /* 0x000fc60000011698 */
[----:B------:R-:W-:Y:S02]  /*2020*/  ULOP3.LUT UR4, UR4, 0xfffffffe, URZ, 0xc0, !UPT ;  /* 0xfffffffe04047892 */ /* 0x000fe4000f8ec03f */
[----:B------:R-:W-:Y:S02]  /*2030*/  VIADD R6, R20, 0x8 ;  /* 0x0000000814067836 */ /* 0x000fe40000000000 */
[----:B------:R-:W-:-:S06]  /*2040*/  UIADD3 UR4, UR47, -UR4, URZ ;  /* 0x800000042f047290 */ /* 0x000fcc000fffe03f */
[----:B------:R-:W-:-:S05]  /*2050*/  IMAD.U32 R0, RZ, RZ, UR4 ;  /* 0x00000004ff007e24 */ /* 0x000fca000f8e00ff */
[----:B------:R-:W-:-:S04]  /*2060*/  SHF.L.U32 R0, R0, 0x1f, RZ ;  /* 0x0000001f00007819 */ /* 0x000fc800000006ff */
[----:B------:R-:W0:Y:S02]  /*2070*/  SYNCS.PHASECHK.TRANS64.TRYWAIT P0, [UR54+0x38800], R0 ;  /* 0x03880000ff0075a7 */ /* 0x000e240008000176 */
[----:B0-----:R-:W-:Y:S05]  /*2080*/  @!P0 BRA `(.L_x_215) ;  /* 0x0000012000b08947 */ /* 0x001fea0003800000 */
.L_x_359:
[----:B0-----:R-:W-:Y:S01]  /*2090*/  IMAD.U32 R0, RZ, RZ, UR48 ;  /* 0x00000030ff007e24 */ /* 0x001fe2000f8e00ff */
[----:B------:R-:W-:Y:S05]  /*20a0*/  WARPSYNC.ALL ;  /* 0x0000000000007948 */ /* 0x000fea0003800000 */
[----:B------:R0:W-:Y:S01]  /*20b0*/  BAR.SYNC.DEFER_BLOCKING R6, 0x100 ;  /* 0x000400060000751d */ /* 0x0001e20000010000 */
[----:B------:R-:W-:-:S13]  /*20c0*/  ISETP.NE.AND P0, PT, R0, 0x3, PT ;  /* 0x000000030000780c */ /* 0x000fda0003f05270 */
[----:B0-----:R-:W-:Y:S05]  /*20d0*/  @!P0 BRA `(.L_x_216) ;  /* 0x0000000000048947 */ /* 0x001fea0003800000 */
[----:B------:R-:W-:Y:S01]  /*20e0*/  BPT.TRAP 0x1 ;  /* 0x000000040000795c */ /* 0x000fe20000300000 */
.L_x_216:
[----:B------:R-:W-:Y:S01]  /*20f0*/  ULEA UR56, UR45, UR54, 0x3 ;  /* 0x000000362d387291 */ /* 0x000fe2000f8e183f */
[----:B------:R-:W-:-:S05]  /*2100*/  IMAD.U32 R7, RZ, RZ, UR46 ;  /* 0x0000002eff077e24 */ /* 0x000fca000f8e00ff */
[----:B------:R-:W-:-:S04]  /*2110*/  SHF.L.U32 R7, R7, 0x1f, RZ ;  /* 0x0000001f07077819 */ /* 0x000fc800000006ff */
[----:B------:R0:W1:Y:S01]  /*2120*/  SYNCS.PHASECHK.TRANS64.TRYWAIT P1, [UR56+0x38830], R7 ;  /* 0x03883007ff0075a7 */ /* 0x0000620008020178 */
[----:B------:R-:W-:Y:S05]  /*2130*/  @!P0 BRA `(.L_x_217) ;  /* 0x0000000000048947 */ /* 0x000fea0003800000 */
[----:B------:R-:W-:Y:S01]  /*2140*/  BPT.TRAP 0x1 ;  /* 0x000000040000795c */ /* 0x000fe20000300000 */
.L_x_217:
[----:B-1----:R-:W-:Y:S05]  /*2150*/  @P1 BRA `(.L_x_218) ;  /* 0x0000000000081947 */ /* 0x002fea0003800000 */
[----:B------:R-:W1:Y:S02]  /*2160*/  SYNCS.PHASECHK.TRANS64.TRYWAIT P1, [UR56+0x38830], R7 ;  /* 0x03883007ff0075a7 */ /* 0x000e640008020178 */
[----:B-1----:R-:W-:Y:S05]  /*2170*/  @!P1 BRA `(.L_x_219) ;  /* 0x00000120008c9947 */ /* 0x002fea0003800000 */
.L_x_218:
[----:B------:R-:W-:Y:S01]  /*2180*/  UIADD3 UR4, UR54, 0x28400, URZ ;  /* 0x0002840036047890 */ /* 0x000fe2000fffe03f */
[----:B------:R-:W-:Y:S01]  /*2190*/  WARPGROUP.ARRIVE ;  /* 0x00000000000079c5 */ /* 0x000fe20000000000 */
[----:B------:R-:W-:-:S05]  /*21a0*/  ULOP3.LUT UR32, UR57, 0x10000, URZ, 0xfc, !UPT ;  /* 0x0001000039207892 */ /* 0x000fca000f8efc3f */
[----:B-1----:R-:W1:Y:S01]  /*21b0*/  S2R R0, SR_TID.X ;  /* 0x0000000000007919 */ /* 0x002e620000002100 */
[----:B------:R-:W-:Y:S01]  /*21c0*/  USHF.R.U32.HI UR4, URZ, 0x4, UR4 ;  /* 0x000000043f047899 */ /* 0x000fe20008011604 */
[----:B------:R-:W-:Y:S01]  /*21d0*/  UMOV UR33, 0x40000040 ;  /* 0x4000004000217882 */ /* 0x000fe20000000000 */
[----:B------:R-:W-:Y:S02]  /*21e0*/  UMOV UR35, 0x40000040 ;  /* 0x4000004000237882 */ /* 0x000fe40000000000 */
[----:B------:R-:W-:Y:S01]  /*21f0*/  ULOP3.LUT UR4, UR4, 0x3fff, URZ, 0xc0, !UPT ;  /* 0x00003fff04047892 */ /* 0x000fe2000f8ec03f */
[----:B------:R-:W-:Y:S01]  /*2200*/  UMOV UR5, 0x40000040 ;  /* 0x4000004000057882 */ /* 0x000fe20000000000 */
[----:B------:R-:W-:Y:S02]  /*2210*/  UMOV UR7, 0x40000040 ;  /* 0x4000004000077882 */ /* 0x000fe40000000000 */
[----:B------:R-:W-:Y:S02]  /*2220*/  ULOP3.LUT UR49, UR4, 0x10000, URZ, 0xfc, !UPT ;  /* 0x0001000004317892 */ /* 0x000fe4000f8efc3f */
[----:B------:R-:W-:-:S02]  /*2230*/  UIADD3 UR4, UR32, 0x2, URZ ;  /* 0x0000000220047890 */ /* 0x000fc4000fffe03f */
[----:B------:R-:W-:Y:S02]  /*2240*/  ULEA UR34, UR45, UR49, 0xb ;  /* 0x000000312d227291 */ /* 0x000fe4000f8e583f */
[----:B------:R-:W-:Y:S02]  /*2250*/  UIADD3 UR8, UR32, 0x4, URZ ;  /* 0x0000000420087890 */ /* 0x000fe4000fffe03f */
[----:B------:R-:W-:Y:S02]  /*2260*/  UIADD3 UR6, UR34, 0x2, URZ ;  /* 0x0000000222067890 */ /* 0x000fe4000fffe03f */
[----:B------:R-:W-:Y:S01]  /*2270*/  UIADD3 UR10, UR34, 0x4, URZ ;  /* 0x00000004220a7890 */ /* 0x000fe2000fffe03f */
[----:B------:R-:W-:Y:S02]  /*2280*/  UMOV UR9, 0x40000040 ;  /* 0x4000004000097882 */ /* 0x000fe40000000000 */
[----:B------:R-:W-:Y:S01]  /*2290*/  QGMMA.64x128x32.F32.E4M3.E4M3 R24, gdesc[UR32], RZ, !UPT, gsb0 ;  /* 0x01e00000201879f3 */ /* 0x000fe2000c0008ff */
[----:B------:R-:W-:Y:S01]  /*22a0*/  UMOV UR11, 0x40000040 ;  /* 0x40000040000b7882 */ /* 0x000fe20000000000 */
[----:B------:R-:W-:-:S02]  /*22b0*/  UIADD3 UR12, UR32, 0x6, URZ ;  /* 0x00000006200c7890 */ /* 0x000fc4000fffe03f */
[----:B------:R-:W-:Y:S01]  /*22c0*/  UIADD3 UR14, UR34, 0x6, URZ ;  /* 0x00000006220e7890 */ /* 0x000fe2000fffe03f */
[----:B------:R-:W-:Y:S01]  /*22d0*/  UMOV UR13, 0x40000040 ;  /* 0x40000040000d7882 */ /* 0x000fe20000000000 */
[----:B------:R-:W-:Y:S01]  /*22e0*/  UMOV UR15, 0x40000040 ;  /* 0x40000040000f7882 */ /* 0x000fe20000000000 */
[----:B------:R-:W-:Y:S02]  /*22f0*/  UIADD3 UR16, UR32, 0x400, URZ ;  /* 0x0000040020107890 */ /* 0x000fe4000fffe03f */
[----:B------:R-:W-:Y:S01]  /*2300*/  UIADD3 UR18, UR34, 0x400, URZ ;  /* 0x0000040022127890 */ /* 0x000fe2000fffe03f */
[----:B-1----:R-:W-:Y:S01]  /*2310*/  SHF.R.U32.HI R0, RZ, 0x7, R0 ;  /* 0x00000007ff007819 */ /* 0x002fe20000011600 */
[----:B------:R-:W-:Y:S01]  /*2320*/  UMOV UR17, 0x40000040 ;  /* 0x4000004000117882 */ /* 0x000fe20000000000 */
[----:B------:R-:W-:Y:S01]  /*2330*/  UMOV UR19, 0x40000040 ;  /* 0x4000004000137882 */ /* 0x000fe20000000000 */
[----:B------:R-:W-:Y:S01]  /*2340*/  UIADD3 UR20, UR32, 0x402, URZ ;  /* 0x0000040220147890 */ /* 0x000fe2000fffe03f */
[----:B------:R-:W-:Y:S01]  /*2350*/  IADD3 R0, -R0, 0xb, RZ ;  /* 0x0000000b00007810 */ /* 0x000fe20007ffe1ff */
        /* <DEDUP_REMOVED lines=36> */
.L_x_220:
[----:B------:R-:W-:Y:S01]  /*25a0*/  UIMAD UR55, UR51, -0x80, UR55 ;  /* 0xffffff80333778a4 */ /* 0x000fe2000f8e0237 */
[----:B------:R-:W-:Y:S01]  /*25b0*/  P2R R13, PR, RZ, 0x1 ;  /* 0x00000001ff0d7803 */ /* 0x000fe20000000000 */
[----:B------:R-:W-:-:S04]  /*25c0*/  UIADD3 UR6, UR56, 0x38840, URZ ;  /* 0x0003884038067890 */ /* 0x000fc8000fffe03f */
[----:B------:R-:W-:Y:S01]  /*25d0*/  IMAD.U32 R3, RZ, RZ, UR55 ;  /* 0x00000037ff037e24 */ /* 0x000fe2000f8e00ff */
[----:B------:R-:W-:-:S04]  /*25e0*/  UPRMT UR6, UR50, 0x654, UR6 ;  /* 0x0000065432067896 */ /* 0x000fc80008000006 */
[----:B------:R-:W-:-:S04]  /*25f0*/  IADD3 R4, -R2, 0x80, R3 ;  /* 0x0000008002047810 */ /* 0x000fc80007ffe103 */
[C---:B------:R-:W-:Y:S01]  /*2600*/  ISETP.GT.AND P4, PT, R4.reuse, RZ, PT ;  /* 0x000000ff0400720c */ /* 0x040fe20003f84270 */
[----:B------:R-:W-:Y:S01]  /*2610*/  SYNCS.ARRIVE.TRANS64.RED.A1T0 RZ, [UR6], RZ ;  /* 0x000000ffffff79a7 */ /* 0x000fe20008100406 */
[C---:B------:R-:W-:Y:S02]  /*2620*/  ISETP.GT.AND P3, PT, R4.reuse, 0x1, PT ;  /* 0x000000010400780c */ /* 0x040fe40003f64270 */
[----:B------:R-:W-:Y:S02]  /*2630*/  ISETP.GT.AND P1, PT, R4, 0x8, PT ;  /* 0x000000080400780c */ /* 0x000fe40003f24270 */
[----:B------:R-:W-:Y:S02]  /*2640*/  FSEL R11, R24, -INF , P4 ;  /* 0xff800000180b7808 */ /* 0x000fe40002000000 */
[----:B------:R-:W-:Y:S02]  /*2650*/  FSEL R25, R25, -INF , P3 ;  /* 0xff80000019197808 */ /* 0x000fe40001800000 */
[----:B------:R-:W-:-:S02]  /*2660*/  ISETP.GT.AND P2, PT, R4, 0x9, PT ;  /* 0x000000090400780c */ /* 0x000fc40003f44270 */
[----:B------:R-:W-:Y:S02]  /*2670*/  FSEL R5, R28, -INF , P1 ;  /* 0xff8000001c057808 */ /* 0x000fe40000800000 */
[----:B------:R-:W-:Y:S02]  /*2680*/  FMNMX.FTZ R8, R11, R25, !PT ;  /* 0x000000190b087209 */ /* 0x000fe40007810000 */
[C---:B------:R-:W-:Y:S02]  /*2690*/  ISETP.GT.AND P6, PT, R4.reuse, 0x10, PT ;  /* 0x000000100400780c */ /* 0x040fe40003fc4270 */
        /* <DEDUP_REMOVED lines=108> */
[----:B------:R-:W-:Y:S01]  /*2d60*/  FMNMX.FTZ R10, R85, R8, !PT ;  /* 0x00000008550a7209 */ /* 0x000fe20007810000 */
[----:B------:R-:W-:Y:S01]  /*2d70*/  IMAD.U32 R8, RZ, RZ, UR41 ;  /* 0x00000029ff087e24 */ /* 0x000fe2000f8e00ff */
[----:B------:R-:W-:Y:S02]  /*2d80*/  P2R R21, PR, RZ, 0x1 ;  /* 0x00000001ff157803 */ /* 0x000fe40000000000 */
[----:B------:R-:W-:Y:S01]  /*2d90*/  P2R R20, PR, RZ, 0x2 ;  /* 0x00000002ff147803 */ /* 0x000fe20000000000 */
[----:B------:R-:W2:Y:S01]  /*2da0*/  SHFL.BFLY PT, R3, R10, 0x2, 0x1f ;  /* 0x0c401f000a037f89 */ /* 0x000ea200000e0000 */
[----:B------:R-:W-:-:S02]  /*2db0*/  P2R R15, PR, RZ, 0x4 ;  /* 0x00000004ff0f7803 */ /* 0x000fc40000000000 */
[C---:B------:R-:W-:Y:S02]  /*2dc0*/  ISETP.GT.AND P0, PT, R4.reuse, 0x60, PT ;  /* 0x000000600400780c */ /* 0x040fe40003f04270 */
[C---:B------:R-:W-:Y:S02]  /*2dd0*/  ISETP.GT.AND P2, PT, R4.reuse, 0x58, PT ;  /* 0x000000580400780c */ /* 0x040fe40003f44270 */
[----:B------:R-:W-:Y:S02]  /*2de0*/  ISETP.GT.AND P1, PT, R4, 0x59, PT ;  /* 0x000000590400780c */ /* 0x000fe40003f24270 */
[----:B------:R-:W-:Y:S02]  /*2df0*/  FSEL R74, R74, -INF , P0 ;  /* 0xff8000004a4a7808 */ /* 0x000fe40000000000 */
[----:B------:R-:W-:Y:S02]  /*2e00*/  ISETP.NE.AND P0, PT, R21, RZ, PT ;  /* 0x000000ff1500720c */ /* 0x000fe40003f05270 */
[----:B------:R-:W-:-:S02]  /*2e10*/  FSEL R70, R70, -INF , P2 ;  /* 0xff80000046467808 */ /* 0x000fc40001000000 */
[----:B------:R-:W-:Y:S02]  /*2e20*/  FSEL R75, R75, -INF , P0 ;  /* 0xff8000004b4b7808 */ /* 0x000fe40000000000 */
[----:B------:R-:W-:Y:S02]  /*2e30*/  ISETP.NE.AND P0, PT, R13, RZ, PT ;  /* 0x000000ff0d00720c */ /* 0x000fe40003f05270 */
[----:B------:R-:W-:Y:S02]  /*2e40*/  FSEL R71, R71, -INF , P1 ;  /* 0xff80000047477808 */ /* 0x000fe40000800000 */
[----:B------:R-:W-:Y:S02]  /*2e50*/  ISETP.NE.AND P1, PT, R20, RZ, PT ;  /* 0x000000ff1400720c */ /* 0x000fe40003f25270 */
[----:B------:R-:W-:Y:S02]  /*2e60*/  ISETP.NE.AND P2, PT, R15, RZ, PT ;  /* 0x000000ff0f00720c */ /* 0x000fe40003f45270 */
[----:B--2---:R-:W-:-:S02]  /*2e70*/  FMNMX.FTZ R12, R10, R3, !PT ;  /* 0x000000030a0c7209 */ /* 0x004fc40007810000 */
[----:B------:R-:W-:Y:S02]  /*2e80*/  FSEL R78, R78, -INF , P1 ;  /* 0xff8000004e4e7808 */ /* 0x000fe40000800000 */
[----:B------:R-:W-:Y:S01]  /*2e90*/  FSEL R79, R79, -INF , P2 ;  /* 0xff8000004f4f7808 */ /* 0x000fe20001000000 */
[----:B------:R-:W2:Y:S01]  /*2ea0*/  SHFL.BFLY PT, R3, R12, 0x1, 0x1f ;  /* 0x0c201f000c037f89 */ /* 0x000ea200000e0000 */
[----:B------:R-:W-:Y:S02]  /*2eb0*/  FSEL R83, R83, -INF , P4 ;  /* 0xff80000053537808 */ /* 0x000fe40002000000 */
[----:B------:R-:W-:Y:S02]  /*2ec0*/  FSEL R86, R86, -INF , P5 ;  /* 0xff80000056567808 */ /* 0x000fe40002800000 */
[----:B------:R-:W-:Y:S02]  /*2ed0*/  FSEL R87, R87, -INF , P6 ;  /* 0xff80000057577808 */ /* 0x000fe40003000000 */
[----:B--2---:R-:W-:-:S04]  /*2ee0*/  FMNMX.FTZ R3, R12, R3, !PT ;  /* 0x000000030c037209 */ /* 0x004fc80007810000 */
[C---:B------:R-:W-:Y:S01]  /*2ef0*/  FSETP.NEU.FTZ.AND P3, PT, R3.reuse, -INF , PT ;  /* 0xff8000000300780b */ /* 0x040fe20003f7d000 */
[----:B------:R-:W-:-:S05]  /*2f00*/  FFMA.FTZ R8, R3, R8, -8 ;  /* 0xc100000003087423 */ /* 0x000fca0000010008 */
[----:B------:R-:W-:Y:S02]  /*2f10*/  FSEL R8, R8, RZ, P3 ;  /* 0x000000ff08087208 */ /* 0x000fe40001800000 */
[----:B------:R-:W-:-:S03]  /*2f20*/  ISETP.NE.AND P3, PT, R14, RZ, PT ;  /* 0x000000ff0e00720c */ /* 0x000fc60003f65270 */
[--C-:B------:R-:W-:Y:S01]  /*2f30*/  FFMA.FTZ R4, R5, UR41, -R8.reuse ;  /* 0x0000002905047c23 */ /* 0x100fe20008010808 */
[----:B------:R-:W-:Y:S01]  /*2f40*/  FMNMX.FTZ R5, R26, R27, !PT ;  /* 0x0000001b1a057209 */ /* 0x000fe20007810000 */
[--C-:B------:R-:W-:Y:S01]  /*2f50*/  FFMA.FTZ R154, R9, UR41, -R8.reuse ;  /* 0x00000029099a7c23 */ /* 0x100fe20008010808 */
[----:B------:R-:W-:Y:S01]  /*2f60*/  FSEL R82, R82, -INF , P3 ;  /* 0xff80000052527808 */ /* 0x000fe20001800000 */
        /* <DEDUP_REMOVED lines=14> */
[--C-:B--2---:R-:W-:Y:S01]  /*3050*/  FFMA.FTZ R29, R49, UR41, -R8.reuse ;  /* 0x00000029311d7c23 */ /* 0x104fe20008010808 */
[----:B------:R-:W-:-:S01]  /*3060*/  FFMA.FTZ R45, R61, UR41, -R8 ;  /* 0x000000293d2d7c23 */ /* 0x000fc20008010808 */
[--C-:B------:R-:W-:Y:S01]  /*3070*/  FFMA.FTZ R41, R65, UR41, -R8.reuse ;  /* 0x0000002941297c23 */ /* 0x100fe20008010808 */
[----:B------:R-:W-:Y:S01]  /*3080*/  FMNMX.FTZ R10, R38, R9, !PT ;  /* 0x00000009260a7209 */ /* 0x000fe20007810000 */
[--C-:B------:R-:W-:Y:S01]  /*3090*/  FFMA.FTZ R156, R40, UR41, -R8.reuse ;  /* 0x00000029289c7c23 */ /* 0x100fe20008010808 */
[----:B------:R-:W-:-:S01]  /*30a0*/  FFMA.FTZ R158, R48, UR41, -R8 ;  /* 0x00000029309e7c23 */ /* 0x000fc20008010808 */
[--C-:B------:R-:W-:Y:S01]  /*30b0*/  FFMA.FTZ R160, R56, UR41, -R8.reuse ;  /* 0x0000002938a07c23 */ /* 0x100fe20008010808 */
[----:B------:R-:W-:Y:S01]  /*30c0*/  FMNMX.FTZ R9, R39, R10, !PT ;  /* 0x0000000a27097209 */ /* 0x000fe20007810000 */
[----:B------:R-:W-:Y:S01]  /*30d0*/  FFMA.FTZ R10, R36, UR41, -R8 ;  /* 0x00000029240a7c23 */ /* 0x000fe20008010808 */
[----:B------:R-:W-:-:S02]  /*30e0*/  IMAD.U32 R36, RZ, RZ, UR41 ;  /* 0x00000029ff247e24 */ /* 0x000fc4000f8e00ff */
        /* <DEDUP_REMOVED lines=13> */
[----:B------:R-:W-:-:S04]  /*31c0*/  FMNMX.FTZ R9, R47, R12, !PT ;  /* 0x0000000c2f097209 */ /* 0x000fc80007810000 */
[----:B------:R-:W-:-:S03]  /*31d0*/  FMNMX.FTZ R12, R50, R9, !PT ;  /* 0x00000009320c7209 */ /* 0x000fc60007810000 */
[----:B------:R-:W2:Y:S01]  /*31e0*/  MUFU.EX2 R11, R11 ;  /* 0x0000000b000b7308 */ /* 0x000ea20000000800 */
[----:B------:R-:W-:-:S04]  /*31f0*/  FMNMX.FTZ R9, R51, R12, !PT ;  /* 0x0000000c33097209 */ /* 0x000fc80007810000 */
[----:B------:R-:W-:-:S03]  /*3200*/  FMNMX.FTZ R12, R54, R9, !PT ;  /* 0x00000009360c7209 */ /* 0x000fc60007810000 */
[----:B------:R-:W3:Y:S01]  /*3210*/  MUFU.EX2 R4, R4 ;  /* 0x0000000400047308 */ /* 0x000ee20000000800 */
        /* <DEDUP_REMOVED lines=27> */
[----:B------:R-:W-:-:S04]  /*33d0*/  FFMA.FTZ R20, R60, UR41, -R8 ;  /* 0x000000293c147c23 */ /* 0x000fc80008010808 */
[----:B------:R-:W4:Y:S02]  /*33e0*/  SHFL.BFLY PT, R28, R9, 0x2, 0x1f ;  /* 0x0c401f00091c7f89 */ /* 0x000f2400000e0000 */
[----:B------:R-:W-:Y:S08]  /*33f0*/  MUFU.EX2 R158, R158 ;  /* 0x0000009e009e7308 */ /* 0x000ff00000000800 */
[----:B------:R-:W-:Y:S08]  /*3400*/  MUFU.EX2 R29, R29 ;  /* 0x0000001d001d7308 */ /* 0x000ff00000000800 */
[----:B------:R-:W-:Y:S01]  /*3410*/  MUFU.EX2 R14, R14 ;  /* 0x0000000e000e7308 */ /* 0x000fe20000000800 */
[----:B----4-:R-:W-:Y:S01]  /*3420*/  FMNMX.FTZ R32, R9, R28, !PT ;  /* 0x0000001c09207209 */ /* 0x010fe20007810000 */
[----:B------:R-:W-:-:S06]  /*3430*/  FFMA.FTZ R28, R76, UR41, -R8 ;  /* 0x000000294c1c7c23 */ /* 0x000fcc0008010808 */
[----:B------:R-:W-:Y:S01]  /*3440*/  MUFU.EX2 R33, R33 ;  /* 0x0000002100217308 */ /* 0x000fe20000000800 */
[----:B------:R-:W4:Y:S07]  /*3450*/  SHFL.BFLY PT, R9, R32, 0x1, 0x1f ;  /* 0x0c201f0020097f89 */ /* 0x000f2e00000e0000 */
[----:B------:R-:W-:Y:S08]  /*3460*/  MUFU.EX2 R160, R160 ;  /* 0x000000a000a07308 */ /* 0x000ff00000000800 */
[----:B------:R-:W-:Y:S08]  /*3470*/  MUFU.EX2 R37, R37 ;  /* 0x0000002500257308 */ /* 0x000ff00000000800 */
[----:B------:R-:W-:Y:S01]  /*3480*/  MUFU.EX2 R20, R20 ;  /* 0x0000001400147308 */ /* 0x000fe20000000800 */
[----:B----4-:R-:W-:Y:S01]  /*3490*/  FMNMX.FTZ R9, R32, R9, !PT ;  /* 0x0000000920097209 */ /* 0x010fe20007810000 */
[----:B------:R-:W-:-:S03]  /*34a0*/  FFMA.FTZ R32, R84, UR41, -R8 ;  /* 0x0000002954207c23 */ /* 0x000fc60008010808 */
[C---:B------:R-:W-:Y:S01]  /*34b0*/  FSETP.NEU.FTZ.AND P1, PT, R9.reuse, -INF , PT ;  /* 0xff8000000900780b */ /* 0x040fe20003f3d000 */
[----:B------:R-:W-:-:S02]  /*34c0*/  FFMA.FTZ R36, R9, R36, -8 ;  /* 0xc100000009247423 */ /* 0x000fc40000010024 */
[----:B------:R-:W-:Y:S03]  /*34d0*/  MUFU.EX2 R45, R45 ;  /* 0x0000002d002d7308 */ /* 0x000fe60000000800 */
[----:B------:R-:W-:-:S05]  /*34e0*/  FSEL R36, R36, RZ, P1 ;  /* 0x000000ff24247208 */ /* 0x000fca0000800000 */
[----:B------:R-:W-:Y:S01]  /*34f0*/  MUFU.EX2 R162, R162 ;  /* 0x000000a200a27308 */ /* 0x000fe20000000800 */
[----:B------:R-:W-:-:S01]  /*3500*/  FFMA.FTZ R153, R26, UR41, -R36 ;  /* 0x000000291a997c23 */ /* 0x000fc20008010824 */
[--C-:B------:R-:W-:Y:S01]  /*3510*/  FFMA.FTZ R8, R27, UR41, -R36.reuse ;  /* 0x000000291b087c23 */ /* 0x100fe20008010824 */
[----:B------:R-:W-:-:S01]  /*3520*/  FFMA.FTZ R27, R30, UR41, -R36 ;  /* 0x000000291e1b7c23 */ /* 0x000fc20008010824 */
[--C-:B------:R-:W-:Y:S01]  /*3530*/  FFMA.FTZ R40, R31, UR41, -R36.reuse ;  /* 0x000000291f287c23 */ /* 0x100fe20008010824 */
[----:B------:R-:W-:-:S01]  /*3540*/  FFMA.FTZ R155, R34, UR41, -R36 ;  /* 0x00000029229b7c23 */ /* 0x000fc20008010824 */
[--C-:B------:R-:W-:Y:S01]  /*3550*/  FFMA.FTZ R26, R35, UR41, -R36.reuse ;  /* 0x00000029231a7c23 */ /* 0x100fe20008010824 */
[----:B------:R-:W-:-:S01]  /*3560*/  FFMA.FTZ R31, R38, UR41, -R36 ;  /* 0x00000029261f7c23 */ /* 0x000fc20008010824 */
[----:B------:R-:W-:Y:S01]  /*3570*/  MUFU.EX2 R153, R153 ;  /* 0x0000009900997308 */ /* 0x000fe20000000800 */
[----:B------:R-:W-:-:S01]  /*3580*/  FFMA.FTZ R30, R43, UR41, -R36 ;  /* 0x000000292b1e7c23 */ /* 0x000fc20008010824 */
[----:B--2---:R-:W-:Y:S01]  /*3590*/  FADD.FTZ R43, R152, R11 ;  /* 0x0000000b982b7221 */ /* 0x004fe20000010000 */
[----:B------:R-:W-:-:S01]  /*35a0*/  FFMA.FTZ R157, R42, UR41, -R36 ;  /* 0x000000292a9d7c23 */ /* 0x000fc20008010824 */
[--C-:B------:R-:W-:Y:S01]  /*35b0*/  FFMA.FTZ R44, R39, UR41, -R36.reuse ;  /* 0x00000029272c7c23 */ /* 0x100fe20008010824 */
[----:B------:R-:W-:-:S01]  /*35c0*/  FFMA.FTZ R47, R47, UR41, -R36 ;  /* 0x000000292f2f7c23 */ /* 0x000fc20008010824 */
[----:B------:R-:W-:Y:S01]  /*35d0*/  FFMA.FTZ R159, R50, UR41, -R36 ;  /* 0x00000029329f7c23 */ /* 0x000fe20008010824 */
[----:B---3--:R-:W-:-:S01]  /*35e0*/  FADD.FTZ R50, R4, R43 ;  /* 0x0000002b04327221 */ /* 0x008fc20000010000 */
[----:B------:R-:W2:Y:S01]  /*35f0*/  MUFU.EX2 R8, R8 ;  /* 0x0000000800087308 */ /* 0x000ea20000000800 */
[----:B------:R-:W-:-:S01]  /*3600*/  FFMA.FTZ R35, R46, UR41, -R36 ;  /* 0x000000292e237c23 */ /* 0x000fc20008010824 */
[--C-:B------:R-:W-:Y:S01]  /*3610*/  FFMA.FTZ R34, R51, UR41, -R36.reuse ;  /* 0x0000002933227c23 */ /* 0x100fe20008010824 */
[----:B------:R-:W-:-:S01]  /*3620*/  FFMA.FTZ R39, R54, UR41, -R36 ;  /* 0x0000002936277c23 */ /* 0x000fc20008010824 */
[--C-:B------:R-:W-:Y:S01]  /*3630*/  FFMA.FTZ R55, R55, UR41, -R36.reuse ;  /* 0x0000002937377c23 */ /* 0x100fe20008010824 */
[----:B------:R-:W-:-:S01]  /*3640*/  FFMA.FTZ R161, R58, UR41, -R36 ;  /* 0x000000293aa17c23 */ /* 0x000fc20008010824 */
[--C-:B------:R-:W-:Y:S01]  /*3650*/  FFMA.FTZ R38, R59, UR41, -R36.reuse ;  /* 0x000000293b267c23 */ /* 0x100fe20008010824 */
[----:B------:R-:W-:-:S01]  /*3660*/  FFMA.FTZ R62, R62, UR41, -R36 ;  /* 0x000000293e3e7c23 */ /* 0x000fc20008010824 */
[----:B------:R-:W3:Y:S01]  /*3670*/  MUFU.EX2 R27, R27 ;  /* 0x0000001b001b7308 */ /* 0x000ee20000000800 */
[----:B------:R-:W-:-:S01]  /*3680*/  FFMA.FTZ R63, R63, UR41, -R36 ;  /* 0x000000293f3f7c23 */ /* 0x000fc20008010824 */
[--C-:B------:R-:W-:Y:S01]  /*3690*/  FFMA.FTZ R163, R66, UR41, -R36.reuse ;  /* 0x0000002942a37c23 */ /* 0x100fe20008010824 */
[----:B------:R-:W-:-:S01]  /*36a0*/  FFMA.FTZ R70, R70, UR41, -R36 ;  /* 0x0000002946467c23 */ /* 0x000fc20008010824 */
[--C-:B------:R-:W-:Y:S01]  /*36b0*/  FFMA.FTZ R71, R71, UR41, -R36.reuse ;  /* 0x0000002947477c23 */ /* 0x100fe20008010824 */
[----:B------:R-:W-:-:S01]  /*36c0*/  FFMA.FTZ R74, R74, UR41, -R36 ;  /* 0x000000294a4a7c23 */ /* 0x000fc20008010824 */
[--C-:B------:R-:W-:Y:S01]  /*36d0*/  FFMA.FTZ R75, R75, UR41, -R36.reuse ;  /* 0x000000294b4b7c23 */ /* 0x100fe20008010824 */
[----:B------:R-:W-:-:S01]  /*36e0*/  FFMA.FTZ R78, R78, UR41, -R36 ;  /* 0x000000294e4e7c23 */ /* 0x000fc20008010824 */
[----:B------:R-:W4:Y:S01]  /*36f0*/  MUFU.EX2 R40, R40 ;  /* 0x0000002800287308 */ /* 0x000f220000000800 */
[----:B--2---:R-:W-:-:S01]  /*3700*/  FADD.FTZ R42, R153, R8 ;  /* 0x00000008992a7221 */ /* 0x004fc20000010000 */
[--C-:B------:R-:W-:Y:S01]  /*3710*/  FFMA.FTZ R79, R79, UR41, -R36.reuse ;  /* 0x000000294f4f7c23 */ /* 0x100fe20008010824 */
[----:B------:R-:W-:-:S01]  /*3720*/  FFMA.FTZ R82, R82, UR41, -R36 ;  /* 0x0000002952527c23 */ /* 0x000fc20008010824 */
[--C-:B------:R-:W-:Y:S01]  /*3730*/  FFMA.FTZ R83, R83, UR41, -R36.reuse ;  /* 0x0000002953537c23 */ /* 0x100fe20008010824 */
[----:B------:R-:W-:-:S03]  /*3740*/  FFMA.FTZ R86, R86, UR41, -R36 ;  /* 0x0000002956567c23 */ /* 0x000fc60008010824 */
[----:B------:R-:W2:Y:S01]  /*3750*/  MUFU.EX2 R155, R155 ;  /* 0x0000009b009b7308 */ /* 0x000ea20000000800 */
[----:B---3--:R-:W-:-:S07]  /*3760*/  FADD.FTZ R43, R27, R42 ;  /* 0x0000002a1b2b7221 */ /* 0x008fce0000010000 */
[----:B------:R-:W3:Y:S01]  /*3770*/  MUFU.EX2 R26, R26 ;  /* 0x0000001a001a7308 */ /* 0x000ee20000000800 */
[----:B----4-:R-:W-:-:S01]  /*3780*/  FADD.FTZ R42, R40, R43 ;  /* 0x0000002b282a7221 */ /* 0x010fc20000010000 */
[----:B------:R-:W-:-:S04]  /*3790*/  F2FP.SATFINITE.E4M3.F32.PACK_AB_MERGE_C R27, R40, R27, RZ ;  /* 0x0000001b281b723e */ /* 0x000fc800048070ff */
[----:B------:R-:W-:Y:S02]  /*37a0*/  F2FP.SATFINITE.E4M3.F32.PACK_AB_MERGE_C R153, R8, R153, R27 ;  /* 0x000000990899723e */ /* 0x000fe4000480701b */
[----:B------:R-:W4:Y:S01]  /*37b0*/  MUFU.EX2 R31, R31 ;  /* 0x0000001f001f7308 */ /* 0x000f220000000800 */
[----:B--2---:R-:W-:-:S01]  /*37c0*/  FADD.FTZ R43, R155, R42 ;  /* 0x0000002a9b2b7221 */ /* 0x004fc20000010000 */
[--C-:B------:R-:W-:Y:S01]  /*37d0*/  FFMA.FTZ R42, R67, UR41, -R36.reuse ;  /* 0x00000029432a7c23 */ /* 0x100fe20008010824 */
[----:B------:R-:W-:-:S05]  /*37e0*/  FFMA.FTZ R36, R87, UR41, -R36 ;  /* 0x0000002957247c23 */ /* 0x000fca0008010824 */
[----:B------:R2:W-:Y:S08]  /*37f0*/  MUFU.EX2 R46, R47 ;  /* 0x0000002f002e7308 */ /* 0x0005f00000000800 */
[----:B------:R-:W5:Y:S01]  /*3800*/  MUFU.EX2 R44, R44 ;  /* 0x0000002c002c7308 */ /* 0x000f620000000800 */
[----:B--2---:R-:W-:-:S04]  /*3810*/  FADD.FTZ R47, R5, R50 ;  /* 0x00000032052f7221 */ /* 0x004fc80000010000 */
[----:B------:R-:W-:-:S03]  /*3820*/  FADD.FTZ R50, R154, R47 ;  /* 0x0000002f9a327221 */ /* 0x000fc60000010000 */
[----:B------:R-:W2:Y:S01]  /*3830*/  MUFU.EX2 R157, R157 ;  /* 0x0000009d009d7308 */ /* 0x000ea20000000800 */
[----:B------:R-:W-:-:S01]  /*3840*/  FADD.FTZ R47, R13, R50 ;  /* 0x000000320d2f7221 */ /* 0x000fc20000010000 */
[----:B---3--:R-:W-:-:S03]  /*3850*/  FADD.FTZ R50, R26, R43 ;  /* 0x0000002b1a327221 */ /* 0x008fc60000010000 */
[----:B------:R-:W-:Y:S01]  /*3860*/  FADD.FTZ R52, R10, R47 ;  /* 0x0000002f0a347221 */ /* 0x000fe20000010000 */
[----:B----4-:R-:W-:-:S02]  /*3870*/  FADD.FTZ R43, R31, R50 ;  /* 0x000000321f2b7221 */ /* 0x010fc40000010000 */
[----:B------:R-:W3:Y:S01]  /*3880*/  MUFU.EX2 R30, R30 ;  /* 0x0000001e001e7308 */ /* 0x000ee20000000800 */
[----:B------:R-:W-:-:S01]  /*3890*/  FADD.FTZ R47, R15, R52 ;  /* 0x000000340f2f7221 */ /* 0x000fc20000010000 */
[C---:B-----5:R-:W-:Y:S01]  /*38a0*/  FADD.FTZ R50, R44.reuse, R43 ;  /* 0x0000002b2c327221 */ /* 0x060fe20000010000 */
[----:B------:R-:W-:Y:S02]  /*38b0*/  F2FP.SATFINITE.E4M3.F32.PACK_AB_MERGE_C R31, R44, R31, RZ ;  /* 0x0000001f2c1f723e */ /* 0x000fe400048070ff */
[----:B------:R-:W-:Y:S02]  /*38c0*/  FADD.FTZ R52, R156, R47 ;  /* 0x0000002f9c347221 */ /* 0x000fe40000010000 */
[----:B------:R-:W-:Y:S01]  /*38d0*/  F2FP.SATFINITE.E4M3.F32.PACK_AB_MERGE_C R155, R26, R155, R31 ;  /* 0x0000009b1a9b723e */ /* 0x000fe2000480701f */
[----:B------:R-:W4:Y:S01]  /*38e0*/  MUFU.EX2 R35, R35 ;  /* 0x0000002300237308 */ /* 0x000f220000000800 */
[----:B--2---:R-:W-:-:S01]  /*38f0*/  FADD.FTZ R43, R157, R50 ;  /* 0x000000329d2b7221 */ /* 0x004fc20000010000 */
[----:B------:R-:W-:-:S04]  /*3900*/  FADD.FTZ R47, R21, R52 ;  /* 0x00000034152f7221 */ /* 0x000fc80000010000 */
[----:B------:R-:W-:Y:S01]  /*3910*/  FADD.FTZ R52, R12, R47 ;  /* 0x0000002f0c347221 */ /* 0x000fe20000010000 */
[----:B------:R-:W-:Y:S01]  /*3920*/  F2FP.SATFINITE.E4M3.F32.PACK_AB_MERGE_C R12, R25, R12, RZ ;  /* 0x0000000c190c723e */ /* 0x000fe200048070ff */
[----:B------:R-:W2:Y:S01]  /*3930*/  MUFU.EX2 R159, R159 ;  /* 0x0000009f009f7308 */ /* 0x000ea20000000800 */
[----:B---3--:R-:W-:-:S01]  /*3940*/  FADD.FTZ R50, R30, R43 ;  /* 0x0000002b1e327221 */ /* 0x008fc20000010000 */
[----:B------:R-:W-:Y:S01]  /*3950*/  FADD.FTZ R47, R25, R52 ;  /* 0x00000034192f7221 */ /* 0x000fe20000010000 */
[----:B------:R-:W-:-:S03]  /*3960*/  F2FP.SATFINITE.E4M3.F32.PACK_AB_MERGE_C R156, R21, R156, R12 ;  /* 0x0000009c159c723e */ /* 0x000fc6000480700c */
[----:B------:R-:W-:Y:S02]  /*3970*/  FADD.FTZ R52, R158, R47 ;  /* 0x0000002f9e347221 */ /* 0x000fe40000010000 */
[----:B------:R-:W3:Y:S01]  /*3980*/  MUFU.EX2 R34, R34 ;  /* 0x0000002200227308 */ /* 0x000ee20000000800 */
[----:B----4-:R-:W-:-:S01]  /*3990*/  FADD.FTZ R43, R35, R50 ;  /* 0x00000032232b7221 */ /* 0x010fc20000010000 */
[----:B------:R-:W-:Y:S01]  /*39a0*/  FADD.FTZ R47, R29, R52 ;  /* 0x000000341d2f7221 */ /* 0x000fe20000010000 */
[C---:B------:R-:W-:Y:S02]  /*39b0*/  F2FP.SATFINITE.E4M3.F32.PACK_AB_MERGE_C R35, R46.reuse, R35, RZ ;  /* 0x000000232e23723e */ /* 0x040fe400048070ff */
[----:B------:R-:W-:Y:S01]  /*39c0*/  FADD.FTZ R50, R46, R43 ;  /* 0x0000002b2e327221 */ /* 0x000fe20000010000 */
[----:B------:R-:W-:-:S01]  /*39d0*/  FADD.FTZ R52, R14, R47 ;  /* 0x0000002f0e347221 */ /* 0x000fc20000010000 */
[----:B------:R-:W-:Y:S01]  /*39e0*/  F2FP.SATFINITE.E4M3.F32.PACK_AB_MERGE_C R14, R33, R14, RZ ;  /* 0x0000000e210e723e */ /* 0x000fe200048070ff */
[----:B------:R-:W4:Y:S01]  /*39f0*/  MUFU.EX2 R39, R39 ;  /* 0x0000002700277308 */ /* 0x000f220000000800 */
[----:B--2---:R-:W-:-:S01]  /*3a00*/  FADD.FTZ R43, R159, R50 ;  /* 0x000000329f2b7221 */ /* 0x004fc20000010000 */
[----:B------:R-:W-:Y:S01]  /*3a10*/  FADD.FTZ R47, R33, R52 ;  /* 0x00000034212f7221 */ /* 0x000fe20000010000 */
[----:B------:R-:W-:-:S02]  /*3a20*/  F2FP.SATFINITE.E4M3.F32.PACK_AB_MERGE_C R158, R29, R158, R14 ;  /* 0x0000009e1d9e723e */ /* 0x000fc4000480700e */
[----:B------:R-:W-:Y:S01]  /*3a30*/  F2FP.SATFINITE.E4M3.F32.PACK_AB_MERGE_C R157, R30, R157, R35 ;  /* 0x0000009d1e9d723e */ /* 0x000fe20004807023 */
[----:B------:R-:W-:-:S02]  /*3a40*/  FADD.FTZ R52, R160, R47 ;  /* 0x0000002fa0347221 */ /* 0x000fc40000010000 */
[----:B------:R-:W2:Y:S01]  /*3a50*/  MUFU.EX2 R48, R55 ;  /* 0x0000003700307308 */ /* 0x000ea20000000800 */
[----:B---3--:R-:W-:-:S01]  /*3a60*/  FADD.FTZ R50, R34, R43 ;  /* 0x0000002b22327221 */ /* 0x008fc20000010000 */
[----:B------:R-:W-:-:S06]  /*3a70*/  FADD.FTZ R47, R37, R52 ;  /* 0x00000034252f7221 */ /* 0x000fcc0000010000 */
[----:B------:R-:W3:Y:S01]  /*3a80*/  MUFU.EX2 R161, R161 ;  /* 0x000000a100a17308 */ /* 0x000ee20000000800 */
[----:B----4-:R-:W-:-:S07]  /*3a90*/  FADD.FTZ R43, R39, R50 ;  /* 0x00000032272b7221 */ /* 0x010fce0000010000 */
[----:B------:R-:W4:Y:S01]  /*3aa0*/  MUFU.EX2 R38, R38 ;  /* 0x0000002600267308 */ /* 0x000f220000000800 */
[----:B--2---:R-:W-:-:S01]  /*3ab0*/  FADD.FTZ R50, R48, R43 ;  /* 0x0000002b30327221 */ /* 0x004fc20000010000 */
[----:B------:R-:W-:-:S04]  /*3ac0*/  F2FP.SATFINITE.E4M3.F32.PACK_AB_MERGE_C R39, R48, R39, RZ ;  /* 0x000000273027723e */ /* 0x000fc800048070ff */
[----:B------:R-:W-:Y:S02]  /*3ad0*/  F2FP.SATFINITE.E4M3.F32.PACK_AB_MERGE_C R159, R34, R159, R39 ;  /* 0x0000009f229f723e */ /* 0x000fe40004807027 */
[----:B------:R-:W2:Y:S01]  /*3ae0*/  MUFU.EX2 R62, R62 ;  /* 0x0000003e003e7308 */ /* 0x000ea20000000800 */
[----:B---3--:R-:W-:-:S01]  /*3af0*/  FADD.FTZ R43, R161, R50 ;  /* 0x00000032a12b7221 */ /* 0x008fc20000010000 */
[----:B------:R-:W-:Y:S01]  /*3b00*/  FADD.FTZ R50, R20, R47 ;  /* 0x0000002f14327221 */ /* 0x000fe20000010000 */
[----:B------:R-:W-:Y:S02]  /*3b10*/  F2FP.SATFINITE.E4M3.F32.PACK_AB_MERGE_C R47, R5, R4, RZ ;  /* 0x00000004052f723e */ /* 0x000fe400048070ff */
[----:B------:R-:W-:Y:S02]  /*3b20*/  F2FP.SATFINITE.E4M3.F32.PACK_AB_MERGE_C R20, R45, R20, RZ ;  /* 0x000000142d14723e */ /* 0x000fe400048070ff */
[----:B------:R-:W-:Y:S01]  /*3b30*/  F2FP.SATFINITE.E4M3.F32.PACK_AB_MERGE_C R152, R11, R152, R47 ;  /* 0x000000980b98723e */ /* 0x000fe2000480702f */
[----:B------:R-:W3:Y:S01]  /*3b40*/  MUFU.EX2 R63, R63 ;  /* 0x0000003f003f7308 */ /* 0x000ee20000000800 */
[----:B----4-:R-:W-:-:S01]  /*3b50*/  FADD.FTZ R43, R38, R43 ;  /* 0x0000002b262b7221 */ /* 0x010fc20000010000 */
[----:B------:R-:W-:-:S06]  /*3b60*/  F2FP.SATFINITE.E4M3.F32.PACK_AB_MERGE_C R160, R37, R160, R20 ;  /* 0x000000a025a0723e */ /* 0x000fcc0004807014 */
[----:B------:R-:W4:Y:S01]  /*3b70*/  MUFU.EX2 R163, R163 ;  /* 0x000000a300a37308 */ /* 0x000f220000000800 */
[----:B--2---:R-:W-:-:S01]  /*3b80*/  FADD.FTZ R52, R62, R43 ;  /* 0x0000002b3e347221 */ /* 0x004fc20000010000 */
[----:B------:R-:W-:-:S04]  /*3b90*/  FADD.FTZ R43, R45, R50 ;  /* 0x000000322d2b7221 */ /* 0x000fc80000010000 */
[----:B------:R-:W-:Y:S02]  /*3ba0*/  FADD.FTZ R50, R162, R43 ;  /* 0x0000002ba2327221 */ /* 0x000fe40000010000 */
[----:B------:R-:W2:Y:S01]  /*3bb0*/  MUFU.EX2 R41, R41 ;  /* 0x0000002900297308 */ /* 0x000ea20000000800 */
[----:B---3--:R-:W-:-:S01]  /*3bc0*/  FADD.FTZ R52, R63, R52 ;  /* 0x000000343f347221 */ /* 0x008fc20000010000 */
[----:B------:R-:W-:-:S04]  /*3bd0*/  F2FP.SATFINITE.E4M3.F32.PACK_AB_MERGE_C R62, R63, R62, RZ ;  /* 0x0000003e3f3e723e */ /* 0x000fc800048070ff */
[----:B------:R-:W-:Y:S02]  /*3be0*/  F2FP.SATFINITE.E4M3.F32.PACK_AB_MERGE_C R161, R38, R161, R62 ;  /* 0x000000a126a1723e */ /* 0x000fe4000480703e */
[----:B------:R-:W3:Y:S01]  /*3bf0*/  MUFU.EX2 R42, R42 ;  /* 0x0000002a002a7308 */ /* 0x000ee20000000800 */
[----:B----4-:R-:W-:-:S07]  /*3c00*/  FADD.FTZ R5, R163, R52 ;  /* 0x00000034a3057221 */ /* 0x010fce0000010000 */
[----:B------:R-:W4:Y:S01]  /*3c10*/  MUFU.EX2 R24, R24 ;  /* 0x0000001800187308 */ /* 0x000f220000000800 */
[----:B--2---:R-:W-:-:S01]  /*3c20*/  FADD.FTZ R43, R41, R50 ;  /* 0x00000032292b7221 */ /* 0x004fc20000010000 */
[----:B------:R-:W-:-:S04]  /*3c30*/  F2FP.SATFINITE.E4M3.F32.PACK_AB_MERGE_C R50, R15, R10, RZ ;  /* 0x0000000a0f32723e */ /* 0x000fc800048070ff */
[----:B------:R-:W-:Y:S02]  /*3c40*/  F2FP.SATFINITE.E4M3.F32.PACK_AB_MERGE_C R154, R13, R154, R50 ;  /* 0x0000009a0d9a723e */ /* 0x000fe40004807032 */
[----:B------:R-:W2:Y:S01]  /*3c50*/  MUFU.EX2 R70, R70 ;  /* 0x0000004600467308 */ /* 0x000ea20000000800 */
[----:B---3--:R-:W-:-:S07]  /*3c60*/  FADD.FTZ R5, R42, R5 ;  /* 0x000000052a057221 */ /* 0x008fce0000010000 */
[----:B------:R-:W3:Y:S01]  /*3c70*/  MUFU.EX2 R53, R53 ;  /* 0x0000003500357308 */ /* 0x000ee20000000800 */
[----:B----4-:R-:W-:-:S07]  /*3c80*/  FADD.FTZ R4, R24, R43 ;  /* 0x0000002b18047221 */ /* 0x010fce0000010000 */
[----:B------:R-:W4:Y:S01]  /*3c90*/  MUFU.EX2 R71, R71 ;  /* 0x0000004700477308 */ /* 0x000f220000000800 */
[----:B--2---:R-:W-:-:S07]  /*3ca0*/  FADD.FTZ R10, R70, R5 ;  /* 0x00000005460a7221 */ /* 0x004fce0000010000 */
[----:B------:R-:W2:Y:S01]  /*3cb0*/  MUFU.EX2 R164, R164 ;  /* 0x000000a400a47308 */ /* 0x000ea20000000800 */
[----:B---3--:R-:W-:-:S01]  /*3cc0*/  FADD.FTZ R5, R53, R4 ;  /* 0x0000000435057221 */ /* 0x008fc20000010000 */
[----:B------:R-:W-:-:S04]  /*3cd0*/  F2FP.SATFINITE.E4M3.F32.PACK_AB_MERGE_C R24, R53, R24, RZ ;  /* 0x000000183518723e */ /* 0x000fc800048070ff */
[----:B------:R-:W-:Y:S02]  /*3ce0*/  F2FP.SATFINITE.E4M3.F32.PACK_AB_MERGE_C R162, R41, R162, R24 ;  /* 0x000000a229a2723e */ /* 0x000fe40004807018 */
[----:B------:R-:W3:Y:S01]  /*3cf0*/  MUFU.EX2 R74, R74 ;  /* 0x0000004a004a7308 */ /* 0x000ee20000000800 */
[----:B----4-:R-:W-:-:S01]  /*3d00*/  FADD.FTZ R15, R71, R10 ;  /* 0x0000000a470f7221 */ /* 0x010fc20000010000 */
[----:B------:R-:W-:-:S04]  /*3d10*/  F2FP.SATFINITE.E4M3.F32.PACK_AB_MERGE_C R70, R71, R70, RZ ;  /* 0x000000464746723e */ /* 0x000fc800048070ff */
[----:B------:R-:W-:Y:S02]  /*3d20*/  F2FP.SATFINITE.E4M3.F32.PACK_AB_MERGE_C R163, R42, R163, R70 ;  /* 0x000000a32aa3723e */ /* 0x000fe40004807046 */
[----:B------:R-:W4:Y:S01]  /*3d30*/  MUFU.EX2 R49, R49 ;  /* 0x0000003100317308 */ /* 0x000f220000000800 */
[----:B--2---:R-:W-:-:S07]  /*3d40*/  FADD.FTZ R4, R164, R5 ;  /* 0x00000005a4047221 */ /* 0x004fce0000010000 */
[----:B------:R-:W2:Y:S01]  /*3d50*/  MUFU.EX2 R75, R75 ;  /* 0x0000004b004b7308 */ /* 0x000ea20000000800 */
[----:B---3--:R-:W-:-:S07]  /*3d60*/  FADD.FTZ R10, R74, R15 ;  /* 0x0000000f4a0a7221 */ /* 0x008fce0000010000 */
[----:B------:R-:W3:Y:S01]  /*3d70*/  MUFU.EX2 R28, R28 ;  /* 0x0000001c001c7308 */ /* 0x000ee20000000800 */
[----:B----4-:R-:W-:-:S07]  /*3d80*/  FADD.FTZ R5, R49, R4 ;  /* 0x0000000431057221 */ /* 0x010fce0000010000 */
[----:B------:R-:W4:Y:S01]  /*3d90*/  MUFU.EX2 R78, R78 ;  /* 0x0000004e004e7308 */ /* 0x000f220000000800 */
[----:B--2---:R-:W-:-:S07]  /*3da0*/  FADD.FTZ R15, R75, R10 ;  /* 0x0000000a4b0f7221 */ /* 0x004fce0000010000 */
[----:B------:R-:W2:Y:S01]  /*3db0*/  MUFU.EX2 R61, R61 ;  /* 0x0000003d003d7308 */ /* 0x000ea20000000800 */
[----:B---3--:R-:W-:-:S07]  /*3dc0*/  FADD.FTZ R4, R28, R5 ;  /* 0x000000051c047221 */ /* 0x008fce0000010000 */
[----:B------:R-:W3:Y:S01]  /*3dd0*/  MUFU.EX2 R79, R79 ;  /* 0x0000004f004f7308 */ /* 0x000ee20000000800 */
[----:B----4-:R-:W-:-:S07]  /*3de0*/  FADD.FTZ R10, R78, R15 ;  /* 0x0000000f4e0a7221 */ /* 0x010fce0000010000 */
[----:B------:R-:W4:Y:S01]  /*3df0*/  MUFU.EX2 R166, R166 ;  /* 0x000000a600a67308 */ /* 0x000f220000000800 */
[C---:B--2---:R-:W-:Y:S01]  /*3e00*/  F2FP.SATFINITE.E4M3.F32.PACK_AB_MERGE_C R28, R61.reuse, R28, RZ ;  /* 0x0000001c3d1c723e */ /* 0x044fe200048070ff */
[----:B------:R-:W-:-:S03]  /*3e10*/  FADD.FTZ R61, R61, R4 ;  /* 0x000000043d3d7221 */ /* 0x000fc60000010000 */
[----:B------:R-:W-:-:S03]  /*3e20*/  F2FP.SATFINITE.E4M3.F32.PACK_AB_MERGE_C R164, R49, R164, R28 ;  /* 0x000000a431a4723e */ /* 0x000fc6000480701c */
[----:B------:R-:W2:Y:S01]  /*3e30*/  MUFU.EX2 R82, R82 ;  /* 0x0000005200527308 */ /* 0x000ea20000000800 */
[----:B---3--:R-:W-:-:S01]  /*3e40*/  FADD.FTZ R15, R79, R10 ;  /* 0x0000000a4f0f7221 */ /* 0x008fc20000010000 */
[----:B------:R-:W-:-:S04]  /*3e50*/  F2FP.SATFINITE.E4M3.F32.PACK_AB_MERGE_C R78, R79, R78, RZ ;  /* 0x0000004e4f4e723e */ /* 0x000fc800048070ff */
[----:B------:R-:W-:Y:S02]  /*3e60*/  F2FP.SATFINITE.E4M3.F32.PACK_AB_MERGE_C R165, R75, R74, R78 ;  /* 0x0000004a4ba5723e */ /* 0x000fe4000480704e */
        /* <DEDUP_REMOVED lines=12> */
[C---:B----4-:R-:W-:Y:S01]  /*3f30*/  F2FP.SATFINITE.E4M3.F32.PACK_AB_MERGE_C R32, R65.reuse, R32, RZ ;  /* 0x000000204120723e */ /* 0x050fe200048070ff */
[----:B------:R-:W-:-:S03]  /*3f40*/  FADD.FTZ R4, R65, R4 ;  /* 0x0000000441047221 */ /* 0x000fc60000010000 */
[----:B------:R-:W-:Y:S02]  /*3f50*/  F2FP.SATFINITE.E4M3.F32.PACK_AB_MERGE_C R166, R57, R166, R32 ;  /* 0x000000a639a6723e */ /* 0x000fe40004807020 */
[C---:B--2---:R-:W-:Y:S01]  /*3f60*/  F2FP.SATFINITE.E4M3.F32.PACK_AB_MERGE_C R86, R5.reuse, R86, RZ ;  /* 0x000000560556723e */ /* 0x044fe200048070ff */
[----:B------:R-:W-:-:S03]  /*3f70*/  FADD.FTZ R5, R5, R10 ;  /* 0x0000000a05057221 */ /* 0x000fc60000010000 */
[----:B------:R-:W-:Y:S01]  /*3f80*/  F2FP.SATFINITE.E4M3.F32.PACK_AB_MERGE_C R167, R83, R82, R86 ;  /* 0x0000005253a7723e */ /* 0x000fe20004807056 */
[----:B------:R-:W-:Y:S06]  /*3f90*/  @!P0 BRA `(.L_x_221) ;  /* 0x0000000000048947 */ /* 0x000fec0003800000 */
[----:B------:R-:W-:Y:S01]  /*3fa0*/  BPT.TRAP 0x1 ;  /* 0x000000040000795c */ /* 0x000fe20000300000 */
.L_x_221:
[----:B------:R2:W3:Y:S01]  /*3fb0*/  SYNCS.PHASECHK.TRANS64.TRYWAIT P1, [UR56+0x38850], R7 ;  /* 0x03885007ff0075a7 */ /* 0x0004e20008020178 */
[----:B------:R-:W-:Y:S05]  /*3fc0*/  @!P0 BRA `(.L_x_222) ;  /* 0x0000000000048947 */ /* 0x000fea0003800000 */
[----:B------:R-:W-:Y:S01]  /*3fd0*/  BPT.TRAP 0x1 ;  /* 0x000000040000795c */ /* 0x000fe20000300000 */
.L_x_222:
[----:B---3--:R-:W-:Y:S05]  /*3fe0*/  @P1 BRA `(.L_x_223) ;  /* 0x0000000000081947 */ /* 0x008fea0003800000 */
[----:B------:R-:W3:Y:S02]  /*3ff0*/  SYNCS.PHASECHK.TRANS64.TRYWAIT P1, [UR56+0x38850], R7 ;  /* 0x03885007ff0075a7 */ /* 0x000ee40008020178 */
[----:B---3--:R-:W-:Y:S05]  /*4000*/  @!P1 BRA `(.L_x_224) ;  /* 0x0000010400009947 */ /* 0x008fea0003800000 */
.L_x_223:
[----:B------:R4:W-:Y:S01]  /*4010*/  BAR.SYNC.DEFER_BLOCKING R6, 0x100 ;  /* 0x000400060000751d */ /* 0x0009e20000010000 */
[----:B------:R-:W-:-:S04]  /*4020*/  UIADD3 UR54, UR54, 0x400, URZ ;  /* 0x0000040036367890 */ /* 0x000fc8000fffe03f */
[----:B------:R-:W-:Y:S01]  /*4030*/  USHF.R.U32.HI UR54, URZ, 0x4, UR54 ;  /* 0x000000043f367899 */ /* 0x000fe20008011636 */
[----:B------:R-:W-:-:S03]  /*4040*/  UMOV UR7, 0x40000040 ;  /* 0x4000004000077882 */ /* 0x000fc60000000000 */
[----:B------:R-:W-:-:S04]  /*4050*/  ULOP3.LUT UR54, UR54, 0x3fff, URZ, 0xc0, !UPT ;  /* 0x00003fff36367892 */ /* 0x000fc8000f8ec03f */
[----:B------:R-:W-:-:S04]  /*4060*/  ULOP3.LUT UR54, UR54, 0x10000, URZ, 0xfc, !UPT ;  /* 0x0001000036367892 */ /* 0x000fc8000f8efc3f */
[----:B------:R-:W-:Y:S01]  /*4070*/  ULEA UR10, UR45, UR54, 0xb ;  /* 0x000000362d0a7291 */ /* 0x000fe2000f8e583f */
[----:B------:R-:W-:-:S06]  /*4080*/  WARPGROUP.ARRIVE ;  /* 0x00000000000079c5 */ /* 0x000fcc0000000000 */
[----:B------:R-:W-:Y:S02]  /*4090*/  UMOV UR6, UR10 ;  /* 0x0000000a00067c82 */ /* 0x000fe40008000000 */
[----:B------:R-:W-:Y:S01]  /*40a0*/  QGMMA.64x256x32.F32.E4M3.E4M3 R24, R152, gdesc[UR4], RZ, !UPT, gsb0 ;  /* 0x03e0000498187df3 */ /* 0x000fe2000c0008ff */
        /* <DEDUP_REMOVED lines=19> */
[----:B----4-:R-:W-:Y:S05]  /*41e0*/  @!P0 BRA `(.L_x_225) ;  /* 0x0000000000048947 */ /* 0x010fea0003800000 */
[----:B------:R-:W-:Y:S01]  /*41f0*/  BPT.TRAP 0x1 ;  /* 0x000000040000795c */ /* 0x000fe20000300000 */
.L_x_225:
[----:B------:R-:W-:Y:S02]  /*4200*/  UIADD3 UR55, UR51, -0x2, URZ ;  /* 0xfffffffe33377890 */ /* 0x000fe4000fffe03f */
[----:B------:R-:W-:Y:S02]  /*4210*/  UIADD3 UR56, UR56, 0x38860, URZ ;  /* 0x0003886038387890 */ /* 0x000fe4000fffe03f */
[----:B------:R-:W-:Y:S02]  /*4220*/  UISETP.GE.AND UP0, UPT, UR55, UR40, UPT ;  /* 0x000000283700728c */ /* 0x000fe4000bf06270 */
[----:B------:R-:W-:-:S04]  /*4230*/  UPRMT UR56, UR50, 0x654, UR56 ;  /* 0x0000065432387896 */ /* 0x000fc80008000038 */
[----:B------:R-:W-:-:S05]  /*4240*/  PLOP3.LUT P1, PT, PT, PT, UP0, 0x80, 0x0 ;  /* 0x000000000000781c */ /* 0x000fca0003f2f008 */
[----:B------:R-:W-:Y:S08]  /*4250*/  SYNCS.ARRIVE.TRANS64.RED.A1T0 RZ, [UR56], RZ ;  /* 0x000000ffffff79a7 */ /* 0x000ff00008100438 */
[----:B------:R-:W-:Y:S05]  /*4260*/  @!P1 BRA `(.L_x_226) ;  /* 0x0000002000ac9947 */ /* 0x000fea0003800000 */
[----:B------:R-:W-:Y:S02]  /*4270*/  IMAD.MOV.U32 R6, RZ, RZ, R9 ;  /* 0x000000ffff067224 */ /* 0x000fe400078e0009 */
[----:B---3--:R-:W-:-:S07]  /*4280*/  IMAD.MOV.U32 R8, RZ, RZ, R3 ;  /* 0x000000ffff087224 */ /* 0x008fce00078e0003 */
.L_x_237:
[----:B------:R-:W-:Y:S01]  /*4290*/  UIADD3 UR45, UR45, 0x1, URZ ;  /* 0x000000012d2d7890 */ /* 0x000fe2000fffe03f */
[----:B------:R-:W-:Y:S01]  /*42a0*/  UMOV UR6, UR55 ;  /* 0x0000003700067c82 */ /* 0x000fe20008000000 */
[----:B------:R-:W-:Y:S02]  /*42b0*/  UIADD3 UR55, UR55, -0x1, URZ ;  /* 0xffffffff37377890 */ /* 0x000fe4000fffe03f */
[----:B------:R-:W-:-:S04]  /*42c0*/  UISETP.NE.AND UP0, UPT, UR45, 0x2, UPT ;  /* 0x000000022d00788c */ /* 0x000fc8000bf05270 */
[----:B------:R-:W-:Y:S02]  /*42d0*/  USEL UR7, URZ, 0x1, UP0 ;  /* 0x000000013f077887 */ /* 0x000fe40008000000 */
[----:B------:R-:W-:Y:S02]  /*42e0*/  USEL UR45, UR45, URZ, UP0 ;  /* 0x0000003f2d2d7287 */ /* 0x000fe40008000000 */
[----:B------:R-:W-:Y:S02]  /*42f0*/  ULOP3.LUT UR46, UR46, UR7, URZ, 0x3c, !UPT ;  /* 0x000000072e2e7292 */ /* 0x000fe4000f8e3c3f */
[----:B------:R-:W-:Y:S01]  /*4300*/  UISETP.GT.AND UP0, UPT, UR6, UR40, UPT ;  /* 0x000000280600728c */ /* 0x000fe2000bf04270 */
[----:B------:R-:W-:Y:S10]  /*4310*/  @!P0 BRA `(.L_x_227) ;  /* 0x0000000000048947 */ /* 0x000ff40003800000 */
[----:B------:R-:W-:Y:S01]  /*4320*/  BPT.TRAP 0x1 ;  /* 0x000000040000795c */ /* 0x000fe20000300000 */
.L_x_227:
[----:B------:R-:W3:Y:S01]  /*4330*/  S2UR UR51, SR_CgaCtaId ;  /* 0x00000000003379c3 */ /* 0x000ee20000008800 */
[----:B-1----:R-:W-:Y:S01]  /*4340*/  IMAD.U32 R0, RZ, RZ, UR46 ;  /* 0x0000002eff007e24 */ /* 0x002fe2000f8e00ff */
[----:B------:R-:W-:-:S04]  /*4350*/  UMOV UR6, 0x400 ;  /* 0x0000040000067882 */ /* 0x000fc80000000000 */
[----:B------:R-:W-:-:S04]  /*4360*/  SHF.L.U32 R0, R0, 0x1f, RZ ;  /* 0x0000001f00007819 */ /* 0x000fc800000006ff */
[----:B------:R-:W-:-:S13]  /*4370*/  R2UR UR56, R0 ;  /* 0x00000000003872ca */ /* 0x000fda00000e0000 */
[----:B------:R-:W-:Y:S01]  /*4380*/  IMAD.U32 R0, RZ, RZ, UR56 ;  /* 0x00000038ff007e24 */ /* 0x000fe2000f8e00ff */
[----:B---3--:R-:W-:-:S04]  /*4390*/  ULEA UR6, UR51, UR6, 0x18 ;  /* 0x0000000633067291 */ /* 0x008fc8000f8ec03f */
[----:B------:R-:W-:-:S09]  /*43a0*/  ULEA UR50, UR45, UR6, 0x3 ;  /* 0x000000062d327291 */ /* 0x000fd2000f8e183f */
[----:B------:R1:W3:Y:S01]  /*43b0*/  SYNCS.PHASECHK.TRANS64.TRYWAIT P1, [UR50+0x38830], R0 ;  /* 0x03883000ff0075a7 */ /* 0x0002e20008020172 */
[----:B------:R-:W-:Y:S05]  /*43c0*/  @!P0 BRA `(.L_x_228) ;  /* 0x0000000000048947 */ /* 0x000fea0003800000 */
[----:B------:R-:W-:Y:S01]  /*43d0*/  BPT.TRAP 0x1 ;  /* 0x000000040000795c */ /* 0x000fe20000300000 */
.L_x_228:
[----:B---3--:R-:W-:Y:S05]  /*43e0*/  @P1 BRA `(.L_x_229) ;  /* 0x00000000000c1947 */ /* 0x008fea0003800000 */
[----:B-1----:R-:W-:-:S04]  /*43f0*/  IMAD.U32 R0, RZ, RZ, UR56 ;  /* 0x00000038ff007e24 */ /* 0x002fc8000f8e00ff */
[----:B------:R-:W1:Y:S02]  /*4400*/  SYNCS.PHASECHK.TRANS64.TRYWAIT P1, [UR50+0x38830], R0 ;  /* 0x03883000ff0075a7 */ /* 0x000e640008020172 */
[----:B-1----:R-:W-:Y:S05]  /*4410*/  @!P1 BRA `(.L_x_230) ;  /* 0x0000010000149947 */ /* 0x002fea0003800000 */
.L_x_229:
[----:B------:R-:W-:Y:S01]  /*4420*/  ULEA UR34, UR45, UR49, 0xb ;  /* 0x000000312d227291 */ /* 0x000fe2000f8e583f */
[----:B------:R-:W-:Y:S01]  /*4430*/  WARPGROUP.ARRIVE ;  /* 0x00000000000079c5 */ /* 0x000fe20000000000 */
[----:B------:R-:W-:Y:S01]  /*4440*/  UMOV UR35, 0x40000040 ;  /* 0x4000004000237882 */ /* 0x000fe20000000000 */
[----:B------:R-:W-:Y:S01]  /*4450*/  UMOV UR7, 0x40000040 ;  /* 0x4000004000077882 */ /* 0x000fe20000000000 */
[----:B------:R-:W-:-:S03]  /*4460*/  UIADD3 UR6, UR34, 0x2, URZ ;  /* 0x0000000222067890 */ /* 0x000fc6000fffe03f */
[----:B-1----:R-:W1:Y:S01]  /*4470*/  S2R R0, SR_TID.X ;  /* 0x0000000000007919 */ /* 0x002e620000002100 */
[----:B------:R-:W-:Y:S01]  /*4480*/  UIADD3 UR10, UR34, 0x4, URZ ;  /* 0x00000004220a7890 */ /* 0x000fe2000fffe03f */
[----:B------:R-:W-:Y:S01]  /*4490*/  UMOV UR11, 0x40000040 ;  /* 0x40000040000b7882 */ /* 0x000fe20000000000 */
        /* <DEDUP_REMOVED lines=11> */
[----:B-1----:R-:W-:-:S04]  /*4550*/  SHF.R.U32.HI R11, RZ, 0x7, R0 ;  /* 0x00000007ff0b7819 */ /* 0x002fc80000011600 */
[----:B------:R-:W-:Y:S01]  /*4560*/  IADD3 R0, -R11, 0xb, RZ ;  /* 0x0000000b0b007810 */ /* 0x000fe20007ffe1ff */
        /* <DEDUP_REMOVED lines=25> */
.L_x_231:
[----:B------:R-:W-:Y:S01]  /*4700*/  FMNMX.FTZ R3, R152, R8, !PT ;  /* 0x0000000898037209 */ /* 0x000fe20007810000 */
[----:B------:R-:W-:Y:S01]  /*4710*/  UIADD3 UR6, UR50, 0x38840, URZ ;  /* 0x0003884032067890 */ /* 0x000fe2000fffe03f */
[----:B------:R-:W-:Y:S02]  /*4720*/  FMNMX.FTZ R9, R154, R6, !PT ;  /* 0x000000069a097209 */ /* 0x000fe40007810000 */
[----:B------:R-:W-:Y:S01]  /*4730*/  FMNMX.FTZ R3, R153, R3, !PT ;  /* 0x0000000399037209 */ /* 0x000fe20007810000 */
[----:B------:R-:W-:Y:S01]  /*4740*/  UPRMT UR6, UR51, 0x654, UR6 ;  /* 0x0000065433067896 */ /* 0x000fe20008000006 */
[----:B------:R-:W-:Y:S02]  /*4750*/  FMNMX.FTZ R9, R155, R9, !PT ;  /* 0x000000099b097209 */ /* 0x000fe40007810000 */
[----:B------:R-:W-:Y:S02]  /*4760*/  FMNMX.FTZ R3, R156, R3, !PT ;  /* 0x000000039c037209 */ /* 0x000fe40007810000 */
[----:B------:R-:W-:-:S02]  /*4770*/  FMNMX.FTZ R9, R158, R9, !PT ;  /* 0x000000099e097209 */ /* 0x000fc40007810000 */
[----:B------:R-:W-:Y:S02]  /*4780*/  FMNMX.FTZ R3, R157, R3, !PT ;  /* 0x000000039d037209 */ /* 0x000fe40007810000 */
[----:B------:R-:W-:Y:S01]  /*4790*/  FMNMX.FTZ R9, R159, R9, !PT ;  /* 0x000000099f097209 */ /* 0x000fe20007810000 */
[----:B------:R-:W-:Y:S01]  /*47a0*/  SYNCS.ARRIVE.TRANS64.RED.A1T0 RZ, [UR6], RZ ;  /* 0x000000ffffff79a7 */ /* 0x000fe20008100406 */
[----:B------:R-:W-:Y:S02]  /*47b0*/  FMNMX.FTZ R3, R160, R3, !PT ;  /* 0x00000003a0037209 */ /* 0x000fe40007810000 */
[----:B------:R-:W-:Y:S02]  /*47c0*/  FMNMX.FTZ R9, R162, R9, !PT ;  /* 0x00000009a2097209 */ /* 0x000fe40007810000 */
[----:B------:R-:W-:Y:S02]  /*47d0*/  FMNMX.FTZ R3, R161, R3, !PT ;  /* 0x00000003a1037209 */ /* 0x000fe40007810000 */
[----:B------:R-:W-:-:S02]  /*47e0*/  FMNMX.FTZ R9, R163, R9, !PT ;  /* 0x00000009a3097209 */ /* 0x000fc40007810000 */
[----:B------:R-:W-:Y:S02]  /*47f0*/  FMNMX.FTZ R3, R164, R3, !PT ;  /* 0x00000003a4037209 */ /* 0x000fe40007810000 */
[----:B------:R-:W-:Y:S02]  /*4800*/  FMNMX.FTZ R9, R166, R9, !PT ;  /* 0x00000009a6097209 */ /* 0x000fe40007810000 */
        /* <DEDUP_REMOVED lines=49> */
[----:B------:R-:W-:-:S03]  /*4b20*/  FMNMX.FTZ R9, R215, R9, !PT ;  /* 0x00000009d7097209 */ /* 0x000fc60007810000 */
[----:B0-2---:R-:W0:Y:S04]  /*4b30*/  SHFL.BFLY PT, R7, R3, 0x2, 0x1f ;  /* 0x0c401f0003077f89 */ /* 0x005e2800000e0000 */
[----:B------:R-:W2:Y:S01]  /*4b40*/  SHFL.BFLY PT, R10, R9, 0x2, 0x1f ;  /* 0x0c401f00090a7f89 */ /* 0x000ea200000e0000 */
[----:B0-----:R-:W-:Y:S02]  /*4b50*/  FMNMX.FTZ R3, R3, R7, !PT ;  /* 0x0000000703037209 */ /* 0x001fe40007810000 */
[----:B--2---:R-:W-:-:S03]  /*4b60*/  FMNMX.FTZ R9, R9, R10, !PT ;  /* 0x0000000a09097209 */ /* 0x004fc60007810000 */
[----:B------:R-:W0:Y:S04]  /*4b70*/  SHFL.BFLY PT, R7, R3, 0x1, 0x1f ;  /* 0x0c201f0003077f89 */ /* 0x000e2800000e0000 */
[----:B------:R-:W2:Y:S01]  /*4b80*/  SHFL.BFLY PT, R10, R9, 0x1, 0x1f ;  /* 0x0c201f00090a7f89 */ /* 0x000ea200000e0000 */
[----:B0-----:R-:W-:Y:S01]  /*4b90*/  FMNMX.FTZ R3, R3, R7, !PT ;  /* 0x0000000703037209 */ /* 0x001fe20007810000 */
[----:B------:R-:W-:Y:S01]  /*4ba0*/  IMAD.U32 R7, RZ, RZ, UR41 ;  /* 0x00000029ff077e24 */ /* 0x000fe2000f8e00ff */
[----:B--2---:R-:W-:-:S03]  /*4bb0*/  FMNMX.FTZ R9, R9, R10, !PT ;  /* 0x0000000a09097209 */ /* 0x004fc60007810000 */
[C---:B------:R-:W-:Y:S01]  /*4bc0*/  FFMA.FTZ R7, R3.reuse, R7, -8 ;  /* 0xc100000003077423 */ /* 0x040fe20000010007 */
[----:B------:R-:W-:-:S01]  /*4bd0*/  FADD.FTZ R8, -R3, R8 ;  /* 0x0000000803087221 */ /* 0x000fc20000010100 */
[----:B------:R-:W-:Y:S02]  /*4be0*/  IMAD.U32 R10, RZ, RZ, UR41 ;  /* 0x00000029ff0a7e24 */ /* 0x000fe4000f8e00ff */
[----:B------:R-:W-:-:S01]  /*4bf0*/  FFMA.FTZ R152, R152, UR41, -R7 ;  /* 0x0000002998987c23 */ /* 0x000fc20008010807 */
[----:B------:R-:W-:Y:S01]  /*4c00*/  FMUL.FTZ R8, R8, UR41 ;  /* 0x0000002908087c20 */ /* 0x000fe20008410000 */
[----:B------:R-:W-:-:S01]  /*4c10*/  FFMA.FTZ R10, R9, R10, -8 ;  /* 0xc1000000090a7423 */ /* 0x000fc2000001000a */
[----:B------:R-:W-:Y:S01]  /*4c20*/  FADD.FTZ R6, -R9, R6 ;  /* 0x0000000609067221 */ /* 0x000fe20000010100 */
[----:B------:R-:W-:-:S01]  /*4c30*/  FFMA.FTZ R153, R153, UR41, -R7 ;  /* 0x0000002999997c23 */ /* 0x000fc20008010807 */
[----:B------:R-:W-:Y:S01]  /*4c40*/  FFMA.FTZ R156, R156, UR41, -R7 ;  /* 0x000000299c9c7c23 */ /* 0x000fe20008010807 */
[----:B------:R-:W-:-:S01]  /*4c50*/  FFMA.FTZ R154, R154, UR41, -R10 ;  /* 0x000000299a9a7c23 */ /* 0x000fc2000801080a */
[----:B------:R-:W-:Y:S01]  /*4c60*/  FMUL.FTZ R6, R6, UR41 ;  /* 0x0000002906067c20 */ /* 0x000fe20008410000 */
[----:B------:R-:W-:Y:S01]  /*4c70*/  MUFU.EX2 R8, R8 ;  /* 0x0000000800087308 */ /* 0x000fe20000000800 */
[----:B------:R-:W-:-:S01]  /*4c80*/  FFMA.FTZ R155, R155, UR41, -R10 ;  /* 0x000000299b9b7c23 */ /* 0x000fc2000801080a */
[----:B------:R-:W-:Y:S01]  /*4c90*/  FFMA.FTZ R157, R157, UR41, -R7 ;  /* 0x000000299d9d7c23 */ /* 0x000fe20008010807 */
[----:B------:R-:W-:-:S01]  /*4ca0*/  FFMA.FTZ R158, R158, UR41, -R10 ;  /* 0x000000299e9e7c23 */ /* 0x000fc2000801080a */
[----:B------:R-:W-:Y:S01]  /*4cb0*/  FFMA.FTZ R160, R160, UR41, -R7 ;  /* 0x00000029a0a07c23 */ /* 0x000fe20008010807 */
[----:B------:R-:W-:-:S01]  /*4cc0*/  FFMA.FTZ R159, R159, UR41, -R10 ;  /* 0x000000299f9f7c23 */ /* 0x000fc2000801080a */
[----:B------:R-:W-:Y:S01]  /*4cd0*/  FFMA.FTZ R161, R161, UR41, -R7 ;  /* 0x00000029a1a17c23 */ /* 0x000fe20008010807 */
[----:B------:R-:W-:-:S01]  /*4ce0*/  FFMA.FTZ R162, R162, UR41, -R10 ;  /* 0x00000029a2a27c23 */ /* 0x000fc2000801080a */
[----:B------:R-:W0:Y:S01]  /*4cf0*/  MUFU.EX2 R152, R152 ;  /* 0x0000009800987308 */ /* 0x000e220000000800 */
[----:B------:R-:W-:-:S01]  /*4d00*/  FFMA.FTZ R164, R164, UR41, -R7 ;  /* 0x00000029a4a47c23 */ /* 0x000fc20008010807 */
[----:B------:R-:W-:Y:S01]  /*4d10*/  FFMA.FTZ R163, R163, UR41, -R10 ;  /* 0x00000029a3a37c23 */ /* 0x000fe2000801080a */
[----:B------:R-:W-:-:S01]  /*4d20*/  FFMA.FTZ R165, R165, UR41, -R7 ;  /* 0x00000029a5a57c23 */ /* 0x000fc20008010807 */
[----:B------:R-:W-:Y:S01]  /*4d30*/  FFMA.FTZ R166, R166, UR41, -R10 ;  /* 0x00000029a6a67c23 */ /* 0x000fe2000801080a */
[----:B------:R-:W-:-:S01]  /*4d40*/  FFMA.FTZ R168, R168, UR41, -R7 ;  /* 0x00000029a8a87c23 */ /* 0x000fc20008010807 */
[----:B------:R-:W-:Y:S01]  /*4d50*/  FFMA.FTZ R167, R167, UR41, -R10 ;  /* 0x00000029a7a77c23 */ /* 0x000fe2000801080a */
[----:B------:R-:W-:-:S01]  /*4d60*/  FFMA.FTZ R169, R169, UR41, -R7 ;  /* 0x00000029a9a97c23 */ /* 0x000fc20008010807 */
[----:B------:R-:W2:Y:S01]  /*4d70*/  MUFU.EX2 R153, R153 ;  /* 0x0000009900997308 */ /* 0x000ea20000000800 */
[----:B------:R-:W-:-:S01]  /*4d80*/  FFMA.FTZ R170, R170, UR41, -R10 ;  /* 0x00000029aaaa7c23 */ /* 0x000fc2000801080a */
[----:B------:R-:W-:Y:S01]  /*4d90*/  FFMA.FTZ R172, R172, UR41, -R7 ;  /* 0x00000029acac7c23 */ /* 0x000fe20008010807 */
[----:B------:R-:W-:-:S01]  /*4da0*/  FFMA.FTZ R171, R171, UR41, -R10 ;  /* 0x00000029abab7c23 */ /* 0x000fc2000801080a */
[----:B------:R-:W-:Y:S01]  /*4db0*/  FFMA.FTZ R173, R173, UR41, -R7 ;  /* 0x00000029adad7c23 */ /* 0x000fe20008010807 */
[----:B------:R-:W-:-:S01]  /*4dc0*/  FFMA.FTZ R174, R174, UR41, -R10 ;  /* 0x00000029aeae7c23 */ /* 0x000fc2000801080a */
[----:B------:R-:W-:Y:S01]  /*4dd0*/  FFMA.FTZ R176, R176, UR41, -R7 ;  /* 0x00000029b0b07c23 */ /* 0x000fe20008010807 */
[----:B------:R-:W-:-:S01]  /*4de0*/  FFMA.FTZ R175, R175, UR41, -R10 ;  /* 0x00000029afaf7c23 */ /* 0x000fc2000801080a */
[----:B------:R-:W-:Y:S01]  /*4df0*/  MUFU.EX2 R6, R6 ;  /* 0x0000000600067308 */ /* 0x000fe20000000800 */
[----:B0-----:R-:W-:-:S01]  /*4e00*/  FFMA.FTZ R4, R8, R4, R152 ;  /* 0x0000000408047223 */ /* 0x001fc20000010098 */
[----:B------:R-:W-:Y:S01]  /*4e10*/  FFMA.FTZ R177, R177, UR41, -R7 ;  /* 0x00000029b1b17c23 */ /* 0x000fe20008010807 */
[----:B------:R-:W-:-:S01]  /*4e20*/  FFMA.FTZ R178, R178, UR41, -R10 ;  /* 0x00000029b2b27c23 */ /* 0x000fc2000801080a */
[----:B------:R-:W-:Y:S01]  /*4e30*/  FFMA.FTZ R180, R180, UR41, -R7 ;  /* 0x00000029b4b47c23 */ /* 0x000fe20008010807 */
[----:B------:R-:W-:-:S01]  /*4e40*/  FFMA.FTZ R179, R179, UR41, -R10 ;  /* 0x00000029b3b37c23 */ /* 0x000fc2000801080a */
[----:B------:R-:W-:Y:S01]  /*4e50*/  FFMA.FTZ R181, R181, UR41, -R7 ;  /* 0x00000029b5b57c23 */ /* 0x000fe20008010807 */
[----:B------:R-:W-:-:S01]  /*4e60*/  FFMA.FTZ R182, R182, UR41, -R10 ;  /* 0x00000029b6b67c23 */ /* 0x000fc2000801080a */
[----:B------:R-:W0:Y:S01]  /*4e70*/  MUFU.EX2 R154, R154 ;  /* 0x0000009a009a7308 */ /* 0x000e220000000800 */
[----:B--2---:R-:W-:-:S01]  /*4e80*/  FADD.FTZ R4, R153, R4 ;  /* 0x0000000499047221 */ /* 0x004fc20000010000 */
        /* <DEDUP_REMOVED lines=14> */
[----:B------:R-:W3:Y:S01]  /*4f70*/  MUFU.EX2 R155, R155 ;  /* 0x0000009b009b7308 */ /* 0x000ee20000000800 */
        /* <DEDUP_REMOVED lines=16> */
[----:B---3--:R-:W-:-:S01]  /*5080*/  FADD.FTZ R5, R155, R5 ;  /* 0x000000059b057221 */ /* 0x008fc20000010000 */
[----:B------:R-:W-:Y:S01]  /*5090*/  FFMA.FTZ R207, R207, UR41, -R10 ;  /* 0x00000029cfcf7c23 */ /* 0x000fe2000801080a */
[----:B------:R-:W-:-:S01]  /*50a0*/  FFMA.FTZ R209, R209, UR41, -R7 ;  /* 0x00000029d1d17c23 */ /* 0x000fc20008010807 */
[----:B------:R-:W-:Y:S01]  /*50b0*/  FFMA.FTZ R210, R210, UR41, -R10 ;  /* 0x00000029d2d27c23 */ /* 0x000fe2000801080a */
[----:B------:R-:W-:-:S01]  /*50c0*/  FFMA.FTZ R212, R212, UR41, -R7 ;  /* 0x00000029d4d47c23 */ /* 0x000fc20008010807 */
[----:B------:R-:W-:Y:S01]  /*50d0*/  FFMA.FTZ R211, R211, UR41, -R10 ;  /* 0x00000029d3d37c23 */ /* 0x000fe2000801080a */
[----:B------:R-:W-:-:S01]  /*50e0*/  FFMA.FTZ R7, R213, UR41, -R7 ;  /* 0x00000029d5077c23 */ /* 0x000fc20008010807 */
[----:B------:R-:W3:Y:S01]  /*50f0*/  MUFU.EX2 R160, R160 ;  /* 0x000000a000a07308 */ /* 0x000ee20000000800 */
[----:B0-----:R-:W-:-:S01]  /*5100*/  FADD.FTZ R4, R157, R4 ;  /* 0x000000049d047221 */ /* 0x001fc20000010000 */
[--C-:B------:R-:W-:Y:S01]  /*5110*/  FFMA.FTZ R214, R214, UR41, -R10.reuse ;  /* 0x00000029d6d67c23 */ /* 0x100fe2000801080a */
[----:B------:R-:W-:-:S01]  /*5120*/  FFMA.FTZ R10, R215, UR41, -R10 ;  /* 0x00000029d70a7c23 */ /* 0x000fc2000801080a */
[----:B------:R-:W-:Y:S01]  /*5130*/  F2FP.SATFINITE.E4M3.F32.PACK_AB_MERGE_C R156, R157, R156, RZ ;  /* 0x0000009c9d9c723e */ /* 0x000fe200048070ff */
[-C--:B------:R-:W-:Y:S01]  /*5140*/  FMUL.FTZ R24, R24, R8.reuse ;  /* 0x0000000818187220 */ /* 0x080fe20000410000 */
[-C--:B------:R-:W-:Y:S01]  /*5150*/  FMUL.FTZ R25, R25, R8.reuse ;  /* 0x0000000819197220 */ /* 0x080fe20000410000 */
[----:B------:R-:W-:Y:S01]  /*5160*/  FMUL.FTZ R28, R28, R8 ;  /* 0x000000081c1c7220 */ /* 0x000fe20000410000 */
[----:B------:R-:W0:Y:S01]  /*5170*/  MUFU.EX2 R159, R159 ;  /* 0x0000009f009f7308 */ /* 0x000e220000000800 */
[----:B--2---:R-:W-:-:S01]  /*5180*/  FADD.FTZ R5, R158, R5 ;  /* 0x000000059e057221 */ /* 0x004fc20000010000 */
[----:B------:R-:W-:Y:S01]  /*5190*/  F2FP.SATFINITE.E4M3.F32.PACK_AB_MERGE_C R152, R153, R152, R156 ;  /* 0x000000989998723e */ /* 0x000fe2000480709c */
        /* <DEDUP_REMOVED lines=14> */
[----:B0-----:R-:W-:-:S01]  /*5280*/  FADD.FTZ R5, R159, R5 ;  /* 0x000000059f057221 */ /* 0x001fc20000010000 */
[----:B------:R-:W-:Y:S01]  /*5290*/  F2FP.SATFINITE.E4M3.F32.PACK_AB_MERGE_C R153, R159, R158, RZ ;  /* 0x0000009e9f99723e */ /* 0x000fe200048070ff */
[-C--:B------:R-:W-:Y:S01]  /*52a0*/  FMUL.FTZ R52, R52, R8.reuse ;  /* 0x0000000834347220 */ /* 0x080fe20000410000 */
[-C--:B------:R-:W-:Y:S01]  /*52b0*/  FMUL.FTZ R53, R53, R8.reuse ;  /* 0x0000000835357220 */ /* 0x080fe20000410000 */
[----:B------:R-:W-:Y:S01]  /*52c0*/  FMUL.FTZ R56, R56, R8 ;  /* 0x0000000838387220 */ /* 0x000fe20000410000 */
[----:B------:R-:W-:Y:S01]  /*52d0*/  F2FP.SATFINITE.E4M3.F32.PACK_AB_MERGE_C R153, R155, R154, R153 ;  /* 0x0000009a9b99723e */ /* 0x000fe20004807099 */
[----:B------:R-:W-:Y:S01]  /*52e0*/  FMUL.FTZ R57, R57, R8 ;  /* 0x0000000839397220 */ /* 0x000fe20000410000 */
[----:B------:R-:W0:Y:S01]  /*52f0*/  MUFU.EX2 R164, R164 ;  /* 0x000000a400a47308 */ /* 0x000e220000000800 */
        /* <DEDUP_REMOVED lines=17> */
[-C--:B------:R-:W-:Y:S01]  /*5410*/  FMUL.FTZ R84, R84, R8.reuse ;  /* 0x0000000854547220 */ /* 0x080fe20000410000 */
[-C--:B------:R-:W-:Y:S01]  /*5420*/  FMUL.FTZ R85, R85, R8.reuse ;  /* 0x0000000855557220 */ /* 0x080fe20000410000 */
[-C--:B------:R-:W-:Y:S01]  /*5430*/  FMUL.FTZ R88, R88, R8.reuse ;  /* 0x0000000858587220 */ /* 0x080fe20000410000 */
[-C--:B------:R-:W-:Y:S01]  /*5440*/  FMUL.FTZ R89, R89, R8.reuse ;  /* 0x0000000859597220 */ /* 0x080fe20000410000 */
[-C--:B------:R-:W-:Y:S01]  /*5450*/  FMUL.FTZ R92, R92, R8.reuse ;  /* 0x000000085c5c7220 */ /* 0x080fe20000410000 */
        /* <DEDUP_REMOVED lines=11> */
[----:B------:R-:W-:Y:S01]  /*5510*/  F2FP.SATFINITE.E4M3.F32.PACK_AB_MERGE_C R164, R165, R164, RZ ;  /* 0x000000a4a5a4723e */ /* 0x000fe200048070ff */
[-C--:B------:R-:W-:Y:S01]  /*5520*/  FMUL.FTZ R108, R108, R8.reuse ;  /* 0x000000086c6c7220 */ /* 0x080fe20000410000 */
[-C--:B------:R-:W-:Y:S01]  /*5530*/  FMUL.FTZ R109, R109, R8.reuse ;  /* 0x000000086d6d7220 */ /* 0x080fe20000410000 */
[----:B------:R-:W-:Y:S01]  /*5540*/  FMUL.FTZ R112, R112, R8 ;  /* 0x0000000870707220 */ /* 0x000fe20000410000 */
[----:B------:R-:W-:Y:S01]  /*5550*/  F2FP.SATFINITE.E4M3.F32.PACK_AB_MERGE_C R154, R161, R160, R164 ;  /* 0x000000a0a19a723e */ /* 0x000fe200048070a4 */
        /* <DEDUP_REMOVED lines=28> */
[----:B------:R-:W-:Y:S01]  /*5720*/  FMUL.FTZ R149, R149, R8 ;  /* 0x0000000895957220 */ /* 0x000fe20000410000 */
        /* <DEDUP_REMOVED lines=30> */
[----:B------:R-:W-:Y:S01]  /*5910*/  F2FP.SATFINITE.E4M3.F32.PACK_AB_MERGE_C R156, R173, R172, RZ ;  /* 0x000000acad9c723e */ /* 0x000fe200048070ff */
        /* <DEDUP_REMOVED lines=56> */
[----:B------:R-:W-:Y:S01]  /*5ca0*/  FMUL.FTZ R151, R151, R6 ;  /* 0x0000000697977220 */ /* 0x000fe20000410000 */
[----:B------:R-:W-:-:S02]  /*5cb0*/  F2FP.SATFINITE.E4M3.F32.PACK_AB_MERGE_C R156, R169, R168, R156 ;  /* 0x000000a8a99c723e */ /* 0x000fc4000480709c */
[----:B------:R-:W-:Y:S02]  /*5cc0*/  F2FP.SATFINITE.E4M3.F32.PACK_AB_MERGE_C R157, R171, R170, R157 ;  /* 0x000000aaab9d723e */ /* 0x000fe4000480709d */
[----:B------:R-:W3:Y:S01]  /*5cd0*/  MUFU.EX2 R184, R184 ;  /* 0x000000b800b87308 */ /* 0x000ee20000000800 */
[----:B0-----:R-:W-:-:S01]  /*5ce0*/  FADD.FTZ R4, R181, R4 ;  /* 0x00000004b5047221 */ /* 0x001fc20000010000 */
[----:B------:R-:W-:-:S04]  /*5cf0*/  F2FP.SATFINITE.E4M3.F32.PACK_AB_MERGE_C R158, R181, R180, RZ ;  /* 0x000000b4b59e723e */ /* 0x000fc800048070ff */
[----:B------:R-:W-:Y:S02]  /*5d00*/  F2FP.SATFINITE.E4M3.F32.PACK_AB_MERGE_C R158, R177, R176, R158 ;  /* 0x000000b0b19e723e */ /* 0x000fe4000480709e */
[----:B------:R-:W0:Y:S01]  /*5d10*/  MUFU.EX2 R183, R183 ;  /* 0x000000b700b77308 */ /* 0x000e220000000800 */
[----:B--2---:R-:W-:-:S07]  /*5d20*/  FADD.FTZ R5, R182, R5 ;  /* 0x00000005b6057221 */ /* 0x004fce0000010000 */
[----:B------:R-:W2:Y:S01]  /*5d30*/  MUFU.EX2 R185, R185 ;  /* 0x000000b900b97308 */ /* 0x000ea20000000800 */
[----:B---3--:R-:W-:-:S07]  /*5d40*/  FADD.FTZ R4, R184, R4 ;  /* 0x00000004b8047221 */ /* 0x008fce0000010000 */
        /* <DEDUP_REMOVED lines=9> */
[----:B0-----:R-:W-:-:S07]  /*5de0*/  FADD.FTZ R4, R188, R4 ;  /* 0x00000004bc047221 */ /* 0x001fce0000010000 */
[----:B------:R-:W0:Y:S01]  /*5df0*/  MUFU.EX2 R190, R190 ;  /* 0x000000be00be7308 */ /* 0x000e220000000800 */
[----:B--2---:R-:W-:-:S07]  /*5e00*/  FADD.FTZ R5, R187, R5 ;  /* 0x00000005bb057221 */ /* 0x004fce0000010000 */
[----:B------:R-:W2:Y:S01]  /*5e10*/  MUFU.EX2 R192, R192 ;  /* 0x000000c000c07308 */ /* 0x000ea20000000800 */
[----:B---3--:R-:W-:-:S01]  /*5e20*/  FADD.FTZ R4, R189, R4 ;  /* 0x00000004bd047221 */ /* 0x008fc20000010000 */
[----:B------:R-:W-:-:S04]  /*5e30*/  F2FP.SATFINITE.E4M3.F32.PACK_AB_MERGE_C R188, R189, R188, RZ ;  /* 0x000000bcbdbc723e */ /* 0x000fc800048070ff */
[----:B------:R-:W-:Y:S02]  /*5e40*/  F2FP.SATFINITE.E4M3.F32.PACK_AB_MERGE_C R160, R185, R184, R188 ;  /* 0x000000b8b9a0723e */ /* 0x000fe400048070bc */
        /* <DEDUP_REMOVED lines=13> */
[----:B---3--:R-:W-:-:S07]  /*5f20*/  FADD.FTZ R4, R196, R4 ;  /* 0x00000004c4047221 */ /* 0x008fce0000010000 */
[----:B------:R-:W3:Y:S01]  /*5f30*/  MUFU.EX2 R198, R198 ;  /* 0x000000c600c67308 */ /* 0x000ee20000000800 */
[----:B0-----:R-:W-:-:S07]  /*5f40*/  FADD.FTZ R5, R195, R5 ;  /* 0x00000005c3057221 */ /* 0x001fce0000010000 */
[----:B------:R-:W0:Y:S01]  /*5f50*/  MUFU.EX2 R200, R200 ;  /* 0x000000c800c87308 */ /* 0x000e220000000800 */
[----:B--2---:R-:W-:-:S01]  /*5f60*/  FADD.FTZ R4, R197, R4 ;  /* 0x00000004c5047221 */ /* 0x004fc20000010000 */
[----:B------:R-:W-:-:S04]  /*5f70*/  F2FP.SATFINITE.E4M3.F32.PACK_AB_MERGE_C R196, R197, R196, RZ ;  /* 0x000000c4c5c4723e */ /* 0x000fc800048070ff */
[----:B------:R-:W-:Y:S02]  /*5f80*/  F2FP.SATFINITE.E4M3.F32.PACK_AB_MERGE_C R162, R193, R192, R196 ;  /* 0x000000c0c1a2723e */ /* 0x000fe400048070c4 */
        /* <DEDUP_REMOVED lines=39> */
[----:B------:R-:W-:Y:S01]  /*6200*/  F2FP.SATFINITE.E4M3.F32.PACK_AB_MERGE_C R166, R209, R208, R7 ;  /* 0x000000d0d1a6723e */ /* 0x000fe20004807007 */
[----:B0-----:R-:W-:-:S01]  /*6210*/  FADD.FTZ R5, R214, R5 ;  /* 0x00000005d6057221 */ /* 0x001fc20000010000 */
[----:B--2---:R-:W-:-:S03]  /*6220*/  F2FP.SATFINITE.E4M3.F32.PACK_AB_MERGE_C R167, R10, R214, RZ ;  /* 0x000000d60aa7723e */ /* 0x004fc600048070ff */
[----:B------:R-:W-:Y:S01]  /*6230*/  FADD.FTZ R5, R10, R5 ;  /* 0x000000050a057221 */ /* 0x000fe20000010000 */
[----:B------:R-:W-:Y:S01]  /*6240*/  F2FP.SATFINITE.E4M3.F32.PACK_AB_MERGE_C R167, R211, R210, R167 ;  /* 0x000000d2d3a7723e */ /* 0x000fe200048070a7 */
[----:B------:R-:W-:Y:S06]  /*6250*/  @!P0 BRA `(.L_x_232) ;  /* 0x0000000000048947 */ /* 0x000fec0003800000 */
[----:B------:R-:W-:Y:S01]  /*6260*/  BPT.TRAP 0x1 ;  /* 0x000000040000795c */ /* 0x000fe20000300000 */
.L_x_232:
[----:B------:R-:W-:-:S04]  /*6270*/  IMAD.U32 R6, RZ, RZ, UR56 ;  /* 0x00000038ff067e24 */ /* 0x000fc8000f8e00ff */
[----:B------:R0:W2:Y:S01]  /*6280*/  SYNCS.PHASECHK.TRANS64.TRYWAIT P1, [UR50+0x38850], R6 ;  /* 0x03885006ff0075a7 */ /* 0x0000a20008020172 */
[----:B------:R-:W-:Y:S05]  /*6290*/  @!P0 BRA `(.L_x_233) ;  /* 0x0000000000048947 */ /* 0x000fea0003800000 */
[----:B------:R-:W-:Y:S01]  /*62a0*/  BPT.TRAP 0x1 ;  /* 0x000000040000795c */ /* 0x000fe20000300000 */
.L_x_233:
[----:B0-----:R-:W-:Y:S01]  /*62b0*/  VIADD R6, R11, 0x8 ;  /* 0x000000080b067836 */ /* 0x001fe20000000000 */
[----:B--2---:R-:W-:Y:S06]  /*62c0*/  @P1 BRA `(.L_x_234) ;  /* 0x00000000000c1947 */ /* 0x004fec0003800000 */
[----:B------:R-:W-:-:S04]  /*62d0*/  IMAD.U32 R7, RZ, RZ, UR56 ;  /* 0x00000038ff077e24 */ /* 0x000fc8000f8e00ff */
[----:B------:R-:W0:Y:S02]  /*62e0*/  SYNCS.PHASECHK.TRANS64.TRYWAIT P1, [UR50+0x38850], R7 ;  /* 0x03885007ff0075a7 */ /* 0x000e240008020172 */
[----:B0-----:R-:W-:Y:S05]  /*62f0*/  @!P1 BRA `(.L_x_235) ;  /* 0x000000e000789947 */ /* 0x001fea0003800000 */
.L_x_234:
        /* <DEDUP_REMOVED lines=27> */
.L_x_236:
[----:B------:R-:W-:Y:S01]  /*64b0*/  UIADD3 UR50, UR50, 0x38860, URZ ;  /* 0x0003886032327890 */ /* 0x000fe2000fffe03f */
[----:B------:R-:W-:Y:S01]  /*64c0*/  PLOP3.LUT P1, PT, PT, PT, UP0, 0x80, 0x0 ;  /* 0x000000000000781c */ /* 0x000fe20003f2f008 */
[----:B------:R-:W-:Y:S02]  /*64d0*/  IMAD.MOV.U32 R6, RZ, RZ, R9 ;  /* 0x000000ffff067224 */ /* 0x000fe400078e0009 */
[----:B------:R-:W-:Y:S01]  /*64e0*/  UPRMT UR50, UR51, 0x654, UR50 ;  /* 0x0000065433327896 */ /* 0x000fe20008000032 */
[----:B0-----:R-:W-:-:S08]  /*64f0*/  IMAD.MOV.U32 R8, RZ, RZ, R3 ;  /* 0x000000ffff087224 */ /* 0x001fd000078e0003 */
[----:B------:R-:W-:Y:S01]  /*6500*/  SYNCS.ARRIVE.TRANS64.RED.A1T0 RZ, [UR50], RZ ;  /* 0x000000ffffff79a7 */ /* 0x000fe20008100432 */
[----:B------:R-:W-:Y:S05]  /*6510*/  @P1 BRA `(.L_x_237) ;  /* 0xffffffdc005c1947 */ /* 0x000fea000383ffff */
.L_x_226:
[----:B------:R-:W-:Y:S01]  /*6520*/  ULDC.64 UR4, c[0x0][0x9a0] ;  /* 0x0002680000047ab9 */ /* 0x000fe20000000a00 */
[----:B------:R1:W-:Y:S08]  /*6530*/  BAR.ARV R0, 0x100 ;  /* 0x000400000000751d */ /* 0x0003f00000002000 */
[----:B------:R-:W-:Y:S06]  /*6540*/  BAR.ARV 0x8, 0x180 ;  /* 0x0206000000007b1d */ /* 0x000fec0000002000 */
[----:B------:R-:W-:-:S04]  /*6550*/  ISETP.NE.U32.AND P0, PT, RZ, UR4, PT ;  /* 0x00000004ff007c0c */ /* 0x000fc8000bf05070 */
[----:B------:R-:W-:-:S13]  /*6560*/  ISETP.NE.AND.EX P0, PT, RZ, UR5, PT, P0 ;  /* 0x00000005ff007c0c */ /* 0x000fda000bf05300 */
[----:B0-23--:R-:W0:Y:S08]  /*6570*/  @P0 LDC.64 R6, c[0x0][0x9c8] ;  /* 0x00027200ff060b82 */ /* 0x00de300000000a00 */
[----:B------:R-:W2:Y:S01]  /*6580*/  @P0 LDC.64 R10, c[0x0][0x9d0] ;  /* 0x00027400ff0a0b82 */ /* 0x000ea20000000a00 */
[C---:B0-----:R-:W-:Y:S02]  /*6590*/  @P0 IMAD R8, R6.reuse, UR37, RZ ;  /* 0x0000002506080c24 */ /* 0x041fe4000f8e02ff */
[----:B------:R-:W-:-:S04]  /*65a0*/  @P0 IMAD.WIDE.U32 R12, R6, UR36, RZ ;  /* 0x00000024060c0c25 */ /* 0x000fc8000f8e00ff */
[----:B------:R-:W-:Y:S02]  /*65b0*/  @P0 IMAD R7, R7, UR36, R8 ;  /* 0x0000002407070c24 */ /* 0x000fe4000f8e0208 */
[----:B------:R-:W-:Y:S02]  /*65c0*/  @P0 IMAD.MOV.U32 R6, RZ, RZ, R12 ;  /* 0x000000ffff060224 */ /* 0x000fe400078e000c */
[----:B------:R-:W-:Y:S02]  /*65d0*/  @P0 IMAD.IADD R7, R13, 0x1, R7 ;  /* 0x000000010d070824 */ /* 0x000fe400078e0207 */
[----:B--2---:R-:W-:-:S04]  /*65e0*/  @P0 IMAD.WIDE.U32 R6, R10, UR38, R6 ;  /* 0x000000260a060c25 */ /* 0x004fc8000f8e0006 */
[----:B------:R-:W-:Y:S01]  /*65f0*/  @P0 IMAD R11, R11, UR38, R7 ;  /* 0x000000260b0b0c24 */ /* 0x000fe2000f8e0207 */
[----:B------:R-:W-:Y:S01]  /*6600*/  @P0 LEA R10, P1, R6, UR4, 0x2 ;  /* 0x00000004060a0c11 */ /* 0x000fe2000f8210ff */
[----:B------:R-:W-:-:S03]  /*6610*/  IMAD.MOV.U32 R7, RZ, RZ, 0x3f800000 ;  /* 0x3f800000ff077424 */ /* 0x000fc600078e00ff */
[----:B------:R-:W-:-:S05]  /*6620*/  @P0 LEA.HI.X R11, R6, UR5, R11, 0x2, P1 ;  /* 0x00000005060b0c11 */ /* 0x000fca00088f140b */
[----:B------:R0:W2:Y:S01]  /*6630*/  @P0 LDG.E R7, desc[UR52][R10.64] ;  /* 0x000000340a070981 */ /* 0x0000a2000c1e1900 */
[----:B------:R-:W-:Y:S01]  /*6640*/  UIADD3 UR45, UR45, 0x1, URZ ;  /* 0x000000012d2d7890 */ /* 0x000fe2000fffe03f */
[----:B-1----:R-:W-:Y:S01]  /*6650*/  IMAD.MOV.U32 R0, RZ, RZ, -0x800000 ;  /* 0xff800000ff007424 */ /* 0x002fe200078e00ff */
[----:B------:R-:W-:Y:S01]  /*6660*/  UIADD3 UR47, UR47, 0x1, URZ ;  /* 0x000000012f2f7890 */ /* 0x000fe2000fffe03f */
[----:B------:R-:W1:Y:S01]  /*6670*/  SHFL.BFLY PT, R13, R4, 0x2, 0x1f ;  /* 0x0c401f00040d7f89 */ /* 0x000e6200000e0000 */
[----:B------:R-:W-:Y:S01]  /*6680*/  UISETP.NE.AND UP0, UPT, UR45, 0x2, UPT ;  /* 0x000000022d00788c */ /* 0x000fe2000bf05270 */
[----:B------:R-:W-:Y:S02]  /*6690*/  IMAD.MOV.U32 R162, RZ, RZ, -0x800000 ;  /* 0xff800000ffa27424 */ /* 0x000fe400078e00ff */
[----:B------:R-:W3:Y:S01]  /*66a0*/  SHFL.BFLY PT, R8, R5, 0x2, 0x1f ;  /* 0x0c401f0005087f89 */ /* 0x000ee200000e0000 */
[----:B------:R-:W-:Y:S02]  /*66b0*/  USEL UR4, URZ, 0x1, UP0 ;  /* 0x000000013f047887 */ /* 0x000fe40008000000 */
[----:B------:R-:W-:-:S02]  /*66c0*/  USEL UR45, UR45, URZ, UP0 ;  /* 0x0000003f2d2d7287 */ /* 0x000fc40008000000 */
[----:B------:R-:W-:Y:S01]  /*66d0*/  ULOP3.LUT UR46, UR46, UR4, URZ, 0x3c, !UPT ;  /* 0x000000042e2e7292 */ /* 0x000fe2000f8e3c3f */
[----:B-1----:R-:W-:Y:S01]  /*66e0*/  FADD.FTZ R13, R13, R4 ;  /* 0x000000040d0d7221 */ /* 0x002fe20000010000 */
[----:B------:R-:W-:Y:S02]  /*66f0*/  IMAD.U32 R4, RZ, RZ, UR41 ;  /* 0x00000029ff047e24 */ /* 0x000fe4000f8e00ff */
[----:B---3--:R-:W-:Y:S02]  /*6700*/  FADD.FTZ R8, R8, R5 ;  /* 0x0000000508087221 */ /* 0x008fe40000010000 */
[----:B------:R-:W1:Y:S04]  /*6710*/  SHFL.BFLY PT, R6, R13, 0x1, 0x1f ;  /* 0x0c201f000d067f89 */ /* 0x000e6800000e0000 */
[----:B------:R-:W3:Y:S01]  /*6720*/  SHFL.BFLY PT, R15, R8, 0x1, 0x1f ;  /* 0x0c201f00080f7f89 */ /* 0x000ee200000e0000 */
[----:B-1----:R-:W-:Y:S01]  /*6730*/  FADD.FTZ R12, R13, R6 ;  /* 0x000000060d0c7221 */ /* 0x002fe20000010000 */
[----:B------:R-:W-:-:S02]  /*6740*/  IMAD.MOV.U32 R6, RZ, RZ, RZ ;  /* 0x000000ffff067224 */ /* 0x000fc400078e00ff */
[----:B------:R-:W-:Y:S02]  /*6750*/  IMAD.U32 R13, RZ, RZ, UR41 ;  /* 0x00000029ff0d7e24 */ /* 0x000fe4000f8e00ff */
[C---:B------:R-:W-:Y:S01]  /*6760*/  FMUL.FTZ R14, R12.reuse, 0.00390625 ;  /* 0x3b8000000c0e7820 */ /* 0x040fe20000410000 */
[----:B------:R-:W-:Y:S01]  /*6770*/  FSETP.NE.FTZ.AND P0, PT, R12, RZ, PT ;  /* 0x000000ff0c00720b */ /* 0x000fe20003f15000 */
[----:B---3--:R-:W-:Y:S01]  /*6780*/  FADD.FTZ R15, R8, R15 ;  /* 0x0000000f080f7221 */ /* 0x008fe20000010000 */
[----:B------:R-:W-:Y:S02]  /*6790*/  IMAD.MOV.U32 R8, RZ, RZ, RZ ;  /* 0x000000ffff087224 */ /* 0x000fe400078e00ff */
[----:B------:R-:W-:Y:S01]  /*67a0*/  FSETP.NE.FTZ.AND P1, PT, R14, RZ, PT ;  /* 0x000000ff0e00720b */ /* 0x000fe20003f35000 */
[----:B0-----:R-:W-:-:S05]  /*67b0*/  FMUL.FTZ R11, R15, 0.00390625 ;  /* 0x3b8000000f0b7820 */ /* 0x001fca0000410000 */
[----:B------:R-:W-:-:S03]  /*67c0*/  FSETP.NE.FTZ.AND P2, PT, R11, RZ, PT ;  /* 0x000000ff0b00720b */ /* 0x000fc60003f55000 */
[----:B------:R-:W-:Y:S01]  /*67d0*/  @P0 MUFU.RCP R6, R12 ;  /* 0x0000000c00060308 */ /* 0x000fe20000001000 */
[----:B------:R-:W-:-:S03]  /*67e0*/  FSETP.NE.FTZ.AND P0, PT, R15, RZ, PT ;  /* 0x000000ff0f00720b */ /* 0x000fc60003f15000 */
[----:B------:R-:W-:-:S04]  /*67f0*/  @P1 FMUL.FTZ R4, R4, 0.69314718246459960938 ;  /* 0x3f31721804041820 */ /* 0x000fc80000410000 */
[----:B------:R-:W0:Y:S02]  /*6800*/  @P1 MUFU.LG2 R5, R14 ;  /* 0x0000000e00051308 */ /* 0x000e240000000c00 */
[----:B------:R-:W-:-:S06]  /*6810*/  @P2 FMUL.FTZ R13, R13, 0.69314718246459960938 ;  /* 0x3f3172180d0d2820 */ /* 0x000fcc0000410000 */
[----:B------:R-:W1:Y:S08]  /*6820*/  @P2 MUFU.LG2 R10, R11 ;  /* 0x0000000b000a2308 */ /* 0x000e700000000c00 */
[----:B------:R-:W3:Y:S01]  /*6830*/  @P0 MUFU.RCP R8, R15 ;  /* 0x0000000f00080308 */ /* 0x000ee20000001000 */
[----:B0-----:R-:W-:Y:S01]  /*6840*/  @P1 FMUL.FTZ R5, R5, 0.69314718246459960938 ;  /* 0x3f31721805051820 */ /* 0x001fe20000410000 */
[----:B------:R-:W-:-:S03]  /*6850*/  PLOP3.LUT P0, PT, PT, PT, PT, 0x8, 0x0 ;  /* 0x000000000000781c */ /* 0x000fc60003f0e170 */
[----:B------:R-:W-:Y:S01]  /*6860*/  @P1 FFMA.FTZ R0, R4, R3, R5 ;  /* 0x0000000304001223 */ /* 0x000fe20000010005 */
[----:B-1----:R-:W-:-:S04]  /*6870*/  @P2 FMUL.FTZ R10, R10, 0.69314718246459960938 ;  /* 0x3f3172180a0a2820 */ /* 0x002fc80000410000 */
[----:B------:R-:W-:Y:S01]  /*6880*/  @P2 FFMA.FTZ R162, R13, R9, R10 ;  /* 0x000000090da22223 */ /* 0x000fe2000001000a */
[-C--:B--2---:R-:W-:Y:S01]  /*6890*/  FMUL.FTZ R4, R6, R7.reuse ;  /* 0x0000000706047220 */ /* 0x084fe20000410000 */
[----:B---3--:R-:W-:-:S03]  /*68a0*/  FMUL.FTZ R3, R8, R7 ;  /* 0x0000000708037220 */ /* 0x008fc60000410000 */
        /* <DEDUP_REMOVED lines=128> */
.L_x_213:
[----:B------:R-:W0:Y:S08]  /*70b0*/  S2UR UR4, SR_CgaCtaId ;  /* 0x00000000000479c3 */ /* 0x000e300000008800 */
[----:B------:R-:W-:Y:S01]  /*70c0*/  BAR.SYNC.DEFER_BLOCKING 0x5, 0x180 ;  /* 0x0146000000007b1d */ /* 0x000fe20000010000 */
[----:B------:R-:W-:-:S05]  /*70d0*/  UISETP.NE.AND UP0, UPT, UR44, URZ, UPT ;  /* 0x0000003f2c00728c */ /* 0x000fca000bf05270 */
[----:B------:R-:W-:Y:S01]  /*70e0*/  UMOV UR8, 0x400 ;  /* 0x0000040000087882 */ /* 0x000fe20000000000 */
[----:B------:R-:W-:Y:S05]  /*70f0*/  BSSY B0, `(.L_x_238) ;  /* 0x0000618000007945 */ /* 0x000fea0003800000 */
[----:B------:R-:W-:Y:S01]  /*7100*/  @!UP0 ULDC UR44, c[0x0][0xad4] ;  /* 0x0002b500002c8ab9 */ /* 0x000fe20000000800 */
[----:B0-----:R-:W-:-:S09]  /*7110*/  ULEA UR8, UR4, UR8, 0x18 ;  /* 0x0000000804087291 */ /* 0x001fd2000f8ec03f */
[----:B------:R-:W0:Y:S02]  /*7120*/  LDS.128 R4, [UR8+0x388d0] ;  /* 0x0388d008ff047984 */ /* 0x000e240008000c00 */
[----:B0-----:R-:W-:Y:S02]  /*7130*/  R2UR UR6, R5 ;  /* 0x00000000050672ca */ /* 0x001fe400000e0000 */
[----:B------:R-:W-:Y:S02]  /*7140*/  R2UR UR5, R6 ;  /* 0x00000000060572ca */ /* 0x000fe400000e0000 */
[----:B------:R-:W-:Y:S01]  /*7150*/  R2UR UR7, R7 ;  /* 0x00000000070772ca */ /* 0x000fe200000e0000 */
[----:B------:R-:W-:Y:S06]  /*7160*/  BAR.ARV 0x4, 0x180 ;  /* 0x0106000000007b1d */ /* 0x000fec0000002000 */
[----:B------:R-:W-:Y:S08]  /*7170*/  @P0 BRA `(.L_x_239) ;  /* 0x00000050006c0947 */ /* 0x000ff00003800000 */
[----:B------:R-:W2:Y:S01]  /*7180*/  LDL R169, [R1+0x34] ;  /* 0x0000340001a97983 */ /* 0x000ea20000100800 */
[----:B------:R-:W-:Y:S01]  /*7190*/  ULDC.64 UR10, c[0x4][0x38] ;  /* 0x01000e00000a7ab9 */ /* 0x000fe20000000a00 */
[----:B------:R-:W0:Y:S01]  /*71a0*/  S2R R187, SR_TID.X ;  /* 0x0000000000bb7919 */ /* 0x000e220000002100 */
[----:B------:R-:W1:Y:S01]  /*71b0*/  S2UR UR4, SR_SWINHI ;  /* 0x00000000000479c3 */ /* 0x000e620000002f00 */
[----:B------:R-:W-:Y:S01]  /*71c0*/  ULDC.64 UR14, c[0x0][0xc00] ;  /* 0x00030000000e7ab9 */ /* 0x000fe20000000a00 */
[----:B------:R-:W-:Y:S01]  /*71d0*/  USHF.L.U64.HI UR16, UR36, 0x2, UR37 ;  /* 0x0000000224107899 */ /* 0x000fe20008010225 */
[----:B------:R-:W3:Y:S01]  /*71e0*/  LDL R188, [R1+0x30] ;  /* 0x0000300001bc7983 */ /* 0x000ee20000100800 */
[----:B------:R-:W-:Y:S01]  /*71f0*/  ULDC UR20, c[0x0][0xbe8] ;  /* 0x0002fa0000147ab9 */ /* 0x000fe20000000800 */
[----:B0-----:R-:W-:-:S05]  /*7200*/  IMAD.SHL.U32 R3, R187, 0x4, RZ ;  /* 0x00000004bb037824 */ /* 0x001fca00078e00ff */
[----:B------:R-:W-:Y:S01]  /*7210*/  LOP3.LUT R3, R3, 0xc, RZ, 0xc0, !PT ;  /* 0x0000000c03037812 */ /* 0x000fe200078ec0ff */
[----:B------:R-:W-:Y:S03]  /*7220*/  BAR.SYNC.DEFER_BLOCKING 0x1, 0x100 ;  /* 0x0044000000007b1d */ /* 0x000fe60000010000 */
[----:B------:R-:W-:-:S05]  /*7230*/  IADD3 R4, P0, R3, UR10, RZ ;  /* 0x0000000a03047c10 */ /* 0x000fca000ff1e0ff */
[----:B------:R-:W-:-:S05]  /*7240*/  IMAD.X R5, RZ, RZ, UR11, P0 ;  /* 0x0000000bff057e24 */ /* 0x000fca00080e06ff */
[----:B------:R0:W4:Y:S01]  /*7250*/  LDG.E.CONSTANT R4, desc[UR52][R4.64] ;  /* 0x0000003404047981 */ /* 0x000122000c1e9900 */
[----:B------:R-:W-:Y:S01]  /*7260*/  LOP3.LUT P0, R3, R187, 0x3, RZ, 0xc0, !PT ;  /* 0x00000003bb037812 */ /* 0x000fe2000780c0ff */
[----:B------:R-:W-:Y:S01]  /*7270*/  UMOV UR10, UR8 ;  /* 0x00000008000a7c82 */ /* 0x000fe20008000000 */
[----:B-1----:R-:W-:Y:S02]  /*7280*/  UMOV UR11, UR4 ;  /* 0x00000004000b7c82 */ /* 0x002fe40008000000 */
[----:B------:R-:W-:-:S04]  /*7290*/  ISETP.EQ.OR P0, PT, R3, 0x3, !P0 ;  /* 0x000000030300780c */ /* 0x000fc80004702670 */
        /* <DEDUP_REMOVED lines=13> */
[----:B------:R-:W-:Y:S01]  /*7370*/  SEL R31, R39, R38, P0 ;  /* 0x00000026271f7207 */ /* 0x000fe20000000000 */
[----:B------:R-:W-:Y:S01]  /*7380*/  IMAD.MOV.U32 R38, RZ, RZ, 0x2 ;  /* 0x00000002ff267424 */ /* 0x000fe200078e00ff */
        /* <DEDUP_REMOVED lines=10> */
[----:B0-----:R-:W-:Y:S02]  /*7430*/  SEL R5, R24, R25, P0 ;  /* 0x0000001918057207 */ /* 0x001fe40000000000 */
        /* <DEDUP_REMOVED lines=88> */
[----:B------:R-:W-:Y:S01]  /*79c0*/  SEL R20, R68, R69, P0 ;  /* 0x0000004544147207 */ /* 0x000fe20000000000 */
[----:B--2---:R-:W-:Y:S01]  /*79d0*/  IMAD.WIDE R38, R169, R38, UR10 ;  /* 0x0000000aa9267e25 */ /* 0x004fe2000f8e0226 */
[----:B------:R-:W-:-:S02]  /*79e0*/  SEL R122, R123, R122, P0 ;  /* 0x0000007a7b7a7207 */ /* 0x000fc40000000000 */
[----:B------:R-:W-:Y:S02]  /*79f0*/  SEL R69, R69, R68, P0 ;  /* 0x0000004445457207 */ /* 0x000fe40000000000 */
[----:B------:R-:W-:-:S04]  /*7a00*/  IADD3 R55, P4, R38, 0xc060, RZ ;  /* 0x0000c06026377810 */ /* 0x000fc80007f9e0ff */
[----:B------:R-:W-:Y:S02]  /*7a10*/  LOP3.LUT R54, R55, 0x380, RZ, 0xc0, !PT ;  /* 0x0000038037367812 */ /* 0x000fe400078ec0ff */
[----:B------:R-:W-:Y:S02]  /*7a20*/  IADD3 R59, P3, R38, 0xc040, RZ ;  /* 0x0000c040263b7810 */ /* 0x000fe40007f7e0ff */
[----:B------:R-:W-:Y:S02]  /*7a30*/  SHF.R.U64 R54, R54, 0x3, RZ ;  /* 0x0000000336367819 */ /* 0x000fe400000012ff */
[----:B------:R-:W-:Y:S02]  /*7a40*/  IADD3 R63, P2, R38, 0xc020, RZ ;  /* 0x0000c020263f7810 */ /* 0x000fe40007f5e0ff */
[----:B------:R-:W-:Y:S02]  /*7a50*/  LOP3.LUT R58, R59, 0x380, RZ, 0xc0, !PT ;  /* 0x000003803b3a7812 */ /* 0x000fe400078ec0ff */
[----:B------:R-:W-:Y:S01]  /*7a60*/  LOP3.LUT R54, R54, R55, RZ, 0x3c, !PT ;  /* 0x0000003736367212 */ /* 0x000fe200078e3cff */
[----:B------:R-:W-:Y:S01]  /*7a70*/  IMAD.X R55, RZ, RZ, R39, P4 ;  /* 0x000000ffff377224 */ /* 0x000fe200020e0627 */
[----:B------:R-:W-:-:S02]  /*7a80*/  LOP3.LUT R62, R63, 0x380, RZ, 0xc0, !PT ;  /* 0x000003803f3e7812 */ /* 0x000fc400078ec0ff */
[----:B------:R-:W-:Y:S02]  /*7a90*/  IADD3 R79, P4, R38, 0x8020, RZ ;  /* 0x00008020264f7810 */ /* 0x000fe40007f9e0ff */
[----:B------:R-:W-:Y:S02]  /*7aa0*/  SHF.R.U64 R58, R58, 0x3, RZ ;  /* 0x000000033a3a7819 */ /* 0x000fe400000012ff */
[----:B------:R-:W-:Y:S02]  /*7ab0*/  IADD3 R71, P6, R38, 0x8060, RZ ;  /* 0x0000806026477810 */ /* 0x000fe40007fde0ff */
[----:B------:R-:W-:Y:S02]  /*7ac0*/  SHF.R.U64 R62, R62, 0x3, RZ ;  /* 0x000000033e3e7819 */ /* 0x000fe400000012ff */
[----:B------:R-:W-:Y:S02]  /*7ad0*/  LOP3.LUT R78, R79, 0x380, RZ, 0xc0, !PT ;  /* 0x000003804f4e7812 */ /* 0x000fe400078ec0ff */
[----:B------:R-:W-:Y:S01]  /*7ae0*/  LOP3.LUT R58, R58, R59, RZ, 0x3c, !PT ;  /* 0x0000003b3a3a7212 */ /* 0x000fe200078e3cff */
[----:B------:R-:W-:Y:S01]  /*7af0*/  IMAD.X R59, RZ, RZ, R39, P3 ;  /* 0x000000ffff3b7224 */ /* 0x000fe200018e0627 */
[----:B------:R-:W-:-:S02]  /*7b00*/  IADD3 R83, P3, R38, 0x8000, RZ ;  /* 0x0000800026537810 */ /* 0x000fc40007f7e0ff */
[----:B------:R-:W-:Y:S02]  /*7b10*/  LOP3.LUT R70, R71, 0x380, RZ, 0xc0, !PT ;  /* 0x0000038047467812 */ /* 0x000fe400078ec0ff */
[----:B------:R-:W-:Y:S01]  /*7b20*/  LOP3.LUT R62, R62, R63, RZ, 0x3c, !PT ;  /* 0x0000003f3e3e7212 */ /* 0x000fe200078e3cff */
[----:B------:R-:W-:Y:S01]  /*7b30*/  IMAD.X R63, RZ, RZ, R39, P2 ;  /* 0x000000ffff3f7224 */ /* 0x000fe200010e0627 */
[----:B------:R-:W-:Y:S02]  /*7b40*/  SHF.R.U64 R78, R78, 0x3, RZ ;  /* 0x000000034e4e7819 */ /* 0x000fe400000012ff */
[C---:B------:R-:W-:Y:S02]  /*7b50*/  IADD3 R75, P5, R38.reuse, 0x8040, RZ ;  /* 0x00008040264b7810 */ /* 0x040fe40007fbe0ff */
[----:B------:R-:W-:Y:S02]  /*7b60*/  IADD3 R87, P2, R38, 0x4060, RZ ;  /* 0x0000406026577810 */ /* 0x000fe40007f5e0ff */
[----:B------:R-:W-:-:S02]  /*7b70*/  LOP3.LUT R82, R83, 0x380, RZ, 0xc0, !PT ;  /* 0x0000038053527812 */ /* 0x000fc400078ec0ff */
[----:B------:R-:W-:Y:S02]  /*7b80*/  SHF.R.U64 R70, R70, 0x3, RZ ;  /* 0x0000000346467819 */ /* 0x000fe400000012ff */
[----:B------:R-:W-:Y:S01]  /*7b90*/  LOP3.LUT R78, R78, R79, RZ, 0x3c, !PT ;  /* 0x0000004f4e4e7212 */ /* 0x000fe200078e3cff */
[----:B------:R-:W-:Y:S01]  /*7ba0*/  IMAD.X R79, RZ, RZ, R39, P4 ;  /* 0x000000ffff4f7224 */ /* 0x000fe200020e0627 */
[----:B------:R-:W-:Y:S02]  /*7bb0*/  LOP3.LUT R74, R75, 0x380, RZ, 0xc0, !PT ;  /* 0x000003804b4a7812 */ /* 0x000fe400078ec0ff */
[----:B------:R-:W-:Y:S02]  /*7bc0*/  LOP3.LUT R86, R87, 0x380, RZ, 0xc0, !PT ;  /* 0x0000038057567812 */ /* 0x000fe400078ec0ff */
[----:B------:R-:W-:Y:S02]  /*7bd0*/  IADD3 R43, P4, R38, 0x40, RZ ;  /* 0x00000040262b7810 */ /* 0x000fe40007f9e0ff */
[----:B------:R-:W-:-:S02]  /*7be0*/  SHF.R.U64 R82, R82, 0x3, RZ ;  /* 0x0000000352527819 */ /* 0x000fc400000012ff */
[----:B------:R-:W-:Y:S02]  /*7bf0*/  IADD3 R67, P1, R38, 0xc000, RZ ;  /* 0x0000c00026437810 */ /* 0x000fe40007f3e0ff */
[----:B------:R-:W-:Y:S01]  /*7c00*/  LOP3.LUT R70, R70, R71, RZ, 0x3c, !PT ;  /* 0x0000004746467212 */ /* 0x000fe200078e3cff */
[----:B------:R-:W-:Y:S01]  /*7c10*/  IMAD.X R71, RZ, RZ, R39, P6 ;  /* 0x000000ffff477224 */ /* 0x000fe200030e0627 */
[----:B------:R-:W-:Y:S02]  /*7c20*/  SHF.R.U64 R74, R74, 0x3, RZ ;  /* 0x000000034a4a7819 */ /* 0x000fe400000012ff */
[----:B------:R-:W-:Y:S02]  /*7c30*/  SHF.R.U64 R86, R86, 0x3, RZ ;  /* 0x0000000356567819 */ /* 0x000fe400000012ff */
[----:B------:R-:W-:Y:S02]  /*7c40*/  IADD3 R95, P6, R38, 0x4020, RZ ;  /* 0x00004020265f7810 */ /* 0x000fe40007fde0ff */
[----:B------:R-:W-:-:S02]  /*7c50*/  LOP3.LUT R42, R43, 0x380, RZ, 0xc0, !PT ;  /* 0x000003802b2a7812 */ /* 0x000fc400078ec0ff */
[----:B------:R-:W-:Y:S01]  /*7c60*/  LOP3.LUT R82, R82, R83, RZ, 0x3c, !PT ;  /* 0x0000005352527212 */ /* 0x000fe200078e3cff */
[--C-:B------:R-:W-:Y:S01]  /*7c70*/  IMAD.X R83, RZ, RZ, R39.reuse, P3 ;  /* 0x000000ffff537224 */ /* 0x100fe200018e0627 */
[----:B------:R-:W-:Y:S02]  /*7c80*/  LOP3.LUT R66, R67, 0x380, RZ, 0xc0, !PT ;  /* 0x0000038043427812 */ /* 0x000fe400078ec0ff */
[----:B------:R-:W-:Y:S02]  /*7c90*/  IADD3 R47, P3, R38, 0x4000, RZ ;  /* 0x00004000262f7810 */ /* 0x000fe40007f7e0ff */
[----:B------:R-:W-:Y:S01]  /*7ca0*/  LOP3.LUT R74, R74, R75, RZ, 0x3c, !PT ;  /* 0x0000004b4a4a7212 */ /* 0x000fe200078e3cff */
[--C-:B------:R-:W-:Y:S01]  /*7cb0*/  IMAD.X R75, RZ, RZ, R39.reuse, P5 ;  /* 0x000000ffff4b7224 */ /* 0x100fe200028e0627 */
[----:B------:R-:W-:Y:S01]  /*7cc0*/  LOP3.LUT R86, R86, R87, RZ, 0x3c, !PT ;  /* 0x0000005756567212 */ /* 0x000fe200078e3cff */
[----:B------:R-:W-:Y:S01]  /*7cd0*/  IMAD.X R87, RZ, RZ, R39, P2 ;  /* 0x000000ffff577224 */ /* 0x000fe200010e0627 */
[----:B------:R-:W-:-:S02]  /*7ce0*/  LOP3.LUT R94, R95, 0x380, RZ, 0xc0, !PT ;  /* 0x000003805f5e7812 */ /* 0x000fc400078ec0ff */
[----:B------:R-:W-:Y:S02]  /*7cf0*/  SHF.R.U64 R42, R42, 0x3, RZ ;  /* 0x000000032a2a7819 */ /* 0x000fe400000012ff */
[----:B------:R-:W-:Y:S02]  /*7d00*/  SHF.R.U64 R66, R66, 0x3, RZ ;  /* 0x0000000342427819 */ /* 0x000fe400000012ff */
[C---:B------:R-:W-:Y:S02]  /*7d10*/  IADD3 R99, P5, R38.reuse, 0x20, RZ ;  /* 0x0000002026637810 */ /* 0x040fe40007fbe0ff */
[----:B------:R-:W-:Y:S02]  /*7d20*/  IADD3 R51, P2, R38, 0x60, RZ ;  /* 0x0000006026337810 */ /* 0x000fe40007f5e0ff */
[----:B------:R-:W-:Y:S02]  /*7d30*/  LOP3.LUT R46, R47, 0x380, RZ, 0xc0, !PT ;  /* 0x000003802f2e7812 */ /* 0x000fe400078ec0ff */
[----:B------:R-:W-:-:S02]  /*7d40*/  SHF.R.U64 R94, R94, 0x3, RZ ;  /* 0x000000035e5e7819 */ /* 0x000fc400000012ff */
[----:B------:R-:W-:Y:S02]  /*7d50*/  LOP3.LUT R42, R42, R43, RZ, 0x3c, !PT ;  /* 0x0000002b2a2a7212 */ /* 0x000fe400078e3cff */
[----:B------:R-:W-:Y:S02]  /*7d60*/  LOP3.LUT R43, R38, 0x380, RZ, 0xc0, !PT ;  /* 0x00000380262b7812 */ /* 0x000fe400078ec0ff */
[----:B------:R-:W-:Y:S01]  /*7d70*/  LOP3.LUT R66, R66, R67, RZ, 0x3c, !PT ;  /* 0x0000004342427212 */ /* 0x000fe200078e3cff */
[----:B------:R-:W-:Y:S01]  /*7d80*/  IMAD.X R67, RZ, RZ, R39, P1 ;  /* 0x000000ffff437224 */ /* 0x000fe200008e0627 */
[----:B------:R-:W-:Y:S02]  /*7d90*/  LOP3.LUT R98, R99, 0x380, RZ, 0xc0, !PT ;  /* 0x0000038063627812 */ /* 0x000fe400078ec0ff */
[----:B------:R-:W-:Y:S02]  /*7da0*/  LOP3.LUT R50, R51, 0x380, RZ, 0xc0, !PT ;  /* 0x0000038033327812 */ /* 0x000fe400078ec0ff */
[----:B------:R-:W-:-:S02]  /*7db0*/  SHF.R.U64 R46, R46, 0x3, RZ ;  /* 0x000000032e2e7819 */ /* 0x000fc400000012ff */
[----:B------:R-:W-:Y:S02]  /*7dc0*/  IADD3 R91, P1, R38, 0x4040, RZ ;  /* 0x00004040265b7810 */ /* 0x000fe40007f3e0ff */
[----:B------:R-:W-:Y:S01]  /*7dd0*/  LOP3.LUT R94, R94, R95, RZ, 0x3c, !PT ;  /* 0x0000005f5e5e7212 */ /* 0x000fe200078e3cff */
[----:B------:R-:W-:Y:S01]  /*7de0*/  IMAD.X R95, RZ, RZ, R39, P6 ;  /* 0x000000ffff5f7224 */ /* 0x000fe200030e0627 */
[----:B------:R-:W-:Y:S02]  /*7df0*/  SEL R123, R126, R127, P0 ;  /* 0x0000007f7e7b7207 */ /* 0x000fe40000000000 */
[----:B------:R-:W-:Y:S02]  /*7e00*/  SHF.R.U64 R43, R43, 0x3, RZ ;  /* 0x000000032b2b7819 */ /* 0x000fe400000012ff */
[----:B------:R-:W-:Y:S02]  /*7e10*/  SEL R126, R127, R126, P0 ;  /* 0x0000007e7f7e7207 */ /* 0x000fe40000000000 */
[----:B------:R-:W-:-:S02]  /*7e20*/  SHF.R.U64 R98, R98, 0x3, RZ ;  /* 0x0000000362627819 */ /* 0x000fc400000012ff */
[----:B------:R-:W-:Y:S02]  /*7e30*/  SHF.R.U64 R50, R50, 0x3, RZ ;  /* 0x0000000332327819 */ /* 0x000fe400000012ff */
[----:B------:R-:W-:Y:S02]  /*7e40*/  SEL R127, R130, R131, P0 ;  /* 0x00000083827f7207 */ /* 0x000fe40000000000 */
[----:B------:R-:W-:Y:S01]  /*7e50*/  LOP3.LUT R46, R46, R47, RZ, 0x3c, !PT ;  /* 0x0000002f2e2e7212 */ /* 0x000fe200078e3cff */
[----:B------:R-:W-:Y:S01]  /*7e60*/  IMAD.X R47, RZ, RZ, R39, P3 ;  /* 0x000000ffff2f7224 */ /* 0x000fe200018e0627 */
[----:B------:R-:W-:Y:S02]  /*7e70*/  SEL R130, R131, R130, P0 ;  /* 0x0000008283827207 */ /* 0x000fe40000000000 */
[----:B------:R-:W-:Y:S02]  /*7e80*/  LOP3.LUT R90, R91, 0x380, RZ, 0xc0, !PT ;  /* 0x000003805b5a7812 */ /* 0x000fe400078ec0ff */
[----:B------:R-:W-:-:S02]  /*7e90*/  SEL R131, R134, R135, P0 ;  /* 0x0000008786837207 */ /* 0x000fc40000000000 */
[----:B------:R-:W-:Y:S01]  /*7ea0*/  LOP3.LUT R38, R43, R38, RZ, 0x3c, !PT ;  /* 0x000000262b267212 */ /* 0x000fe200078e3cff */
[--C-:B------:R-:W-:Y:S01]  /*7eb0*/  IMAD.X R43, RZ, RZ, R39.reuse, P4 ;  /* 0x000000ffff2b7224 */ /* 0x100fe200020e0627 */
[----:B------:R-:W-:Y:S02]  /*7ec0*/  SEL R134, R135, R134, P0 ;  /* 0x0000008687867207 */ /* 0x000fe40000000000 */
[----:B------:R-:W-:Y:S01]  /*7ed0*/  LOP3.LUT R98, R98, R99, RZ, 0x3c, !PT ;  /* 0x0000006362627212 */ /* 0x000fe200078e3cff */
[--C-:B------:R-:W-:Y:S01]  /*7ee0*/  IMAD.X R99, RZ, RZ, R39.reuse, P5 ;  /* 0x000000ffff637224 */ /* 0x100fe200028e0627 */
[----:B------:R-:W-:Y:S01]  /*7ef0*/  LOP3.LUT R50, R50, R51, RZ, 0x3c, !PT ;  /* 0x0000003332327212 */ /* 0x000fe200078e3cff */
[----:B------:R-:W-:Y:S01]  /*7f00*/  IMAD.X R51, RZ, RZ, R39, P2 ;  /* 0x000000ffff337224 */ /* 0x000fe200010e0627 */
[----:B------:R-:W-:Y:S02]  /*7f10*/  MOV R176, R94 ;  /* 0x0000005e00b07202 */ /* 0x000fe40000000f00 */
[----:B------:R-:W-:-:S02]  /*7f20*/  SEL R135, R138, R139, P0 ;  /* 0x0000008b8a877207 */ /* 0x000fc40000000000 */
[----:B----4-:R-:W-:Y:S02]  /*7f30*/  LOP3.LUT R95, R4, 0x2, RZ, 0x3c, !PT ;  /* 0x00000002045f7812 */ /* 0x010fe400078e3cff */
[----:B------:R-:W-:Y:S02]  /*7f40*/  SHF.R.U64 R90, R90, 0x3, RZ ;  /* 0x000000035a5a7819 */ /* 0x000fe400000012ff */
[----:B------:R-:W-:Y:S02]  /*7f50*/  SEL R169, R142, R143, P0 ;  /* 0x0000008f8ea97207 */ /* 0x000fe40000000000 */
[----:B------:R-:W-:Y:S02]  /*7f60*/  MOV R174, R46 ;  /* 0x0000002e00ae7202 */ /* 0x000fe40000000f00 */
[----:B------:R-:W-:Y:S01]  /*7f70*/  SEL R138, R139, R138, P0 ;  /* 0x0000008a8b8a7207 */ /* 0x000fe20000000000 */
[----:B------:R-:W-:Y:S01]  /*7f80*/  SHFL.IDX PT, R47, R10, R4, 0x1c1f ;  /* 0x001c1f040a2f7589 */ /* 0x000fe200000e0000 */
[----:B------:R-:W-:-:S02]  /*7f90*/  SEL R142, R143, R142, P0 ;  /* 0x0000008e8f8e7207 */ /* 0x000fc40000000000 */
[----:B------:R-:W-:Y:S01]  /*7fa0*/  MOV R186, R54 ;  /* 0x0000003600ba7202 */ /* 0x000fe20000000f00 */
[----:B------:R-:W-:Y:S01]  /*7fb0*/  SHFL.IDX PT, R10, R41, R4, 0x1c1f ;  /* 0x001c1f04290a7589 */ /* 0x000fe200000e0000 */
[----:B------:R-:W-:Y:S02]  /*7fc0*/  MOV R184, R62 ;  /* 0x0000003e00b87202 */ /* 0x000fe40000000f00 */
[----:B------:R-:W-:Y:S01]  /*7fd0*/  MOV R180, R78 ;  /* 0x0000004e00b47202 */ /* 0x000fe20000000f00 */
[----:B------:R-:W-:Y:S01]  /*7fe0*/  SHFL.IDX PT, R55, R6, R4, 0x1c1f ;  /* 0x001c1f0406377589 */ /* 0x000fe200000e0000 */
[----:B------:R-:W-:Y:S02]  /*7ff0*/  SEL R143, R150, R151, P0 ;  /* 0x00000097968f7207 */ /* 0x000fe40000000000 */
[----:B------:R-:W-:Y:S01]  /*8000*/  SEL R139, R151, R150, P0 ;  /* 0x00000096978b7207 */ /* 0x000fe20000000000 */
[----:B------:R-:W-:Y:S01]  /*8010*/  SHFL.IDX PT, R62, R154, R4, 0x1c1f ;  /* 0x001c1f049a3e7589 */ /* 0x000fe200000e0000 */
[----:B------:R-:W-:-:S02]  /*8020*/  MOV R181, R74 ;  /* 0x0000004a00b57202 */ /* 0x000fc40000000f00 */
[----:B------:R-:W-:Y:S01]  /*8030*/  MOV R179, R82 ;  /* 0x0000005200b37202 */ /* 0x000fe20000000f00 */
[----:B------:R-:W-:Y:S01]  /*8040*/  SHFL.IDX PT, R6, R61, R4, 0x1c1f ;  /* 0x001c1f043d067589 */ /* 0x000fe200000e0000 */
[----:B------:R-:W-:Y:S02]  /*8050*/  MOV R78, R42 ;  /* 0x0000002a004e7202 */ /* 0x000fe40000000f00 */
[----:B------:R-:W-:Y:S01]  /*8060*/  LOP3.LUT R90, R90, R91, RZ, 0x3c, !PT ;  /* 0x0000005b5a5a7212 */ /* 0x000fe200078e3cff */
[----:B------:R-:W-:Y:S01]  /*8070*/  SHFL.IDX PT, R43, R12, R4, 0x1c1f ;  /* 0x001c1f040c2b7589 */ /* 0x000fe200000e0000 */
[----:B------:R-:W-:Y:S01]  /*8080*/  MOV R75, R98 ;  /* 0x00000062004b7202 */ /* 0x000fe20000000f00 */
[----:B------:R-:W-:Y:S01]  /*8090*/  IMAD.X R91, RZ, RZ, R39, P1 ;  /* 0x000000ffff5b7224 */ /* 0x000fe200008e0627 */
[----:B------:R-:W-:Y:S01]  /*80a0*/  MOV R173, R50 ;  /* 0x0000003200ad7202 */ /* 0x000fe20000000f00 */
[----:B------:R-:W-:Y:S01]  /*80b0*/  SHFL.IDX PT, R150, R76, R4, 0x1c1f ;  /* 0x001c1f044c967589 */ /* 0x000fe200000e0000 */
[----:B------:R-:W-:-:S03]  /*80c0*/  MOV R68, R38 ;  /* 0x0000002600447202 */ /* 0x000fc60000000f00 */
[----:B------:R-:W-:Y:S01]  /*80d0*/  SHFL.IDX PT, R41, R146, R4, 0x1c1f ;  /* 0x001c1f0492297589 */ /* 0x000fe200000e0000 */
[----:B------:R-:W-:-:S03]  /*80e0*/  MOV R183, R66 ;  /* 0x0000004200b77202 */ /* 0x000fc60000000f00 */
[----:B------:R-:W-:Y:S04]  /*80f0*/  SHFL.IDX PT, R154, R135, R4, 0x1c1f ;  /* 0x001c1f04879a7589 */ /* 0x000fe800000e0000 */
[----:B------:R-:W-:Y:S01]  /*8100*/  SHFL.IDX PT, R82, R73, R95, 0x1c1f ;  /* 0x001c1f5f49527589 */ /* 0x000fe200000e0000 */
[----:B------:R-:W-:-:S03]  /*8110*/  MOV R185, R58 ;  /* 0x0000003a00b97202 */ /* 0x000fc60000000f00 */
        /* <DEDUP_REMOVED lines=20> */
[----:B------:R-:W0:Y:S01]  /*8260*/  SHFL.IDX PT, R127, R34, R95, 0x1c1f ;  /* 0x001c1f5f227f7589 */ /* 0x000e2200000e0000 */
        /* <DEDUP_REMOVED lines=8> */
[----:B------:R-:W1:Y:S04]  /*82f0*/  SHFL.IDX PT, R100, R31, R95, 0x1c1f ;  /* 0x001c1f5f1f647589 */ /* 0x000e6800000e0000 */
[----:B------:R-:W2:Y:S04]  /*8300*/  SHFL.IDX PT, R105, R105, R95, 0x1c1f ;  /* 0x001c1f5f69697589 */ /* 0x000ea800000e0000 */
[----:B------:R-:W4:Y:S01]  /*8310*/  SHFL.IDX PT, R103, R121, R95, 0x1c1f ;  /* 0x001c1f5f79677589 */ /* 0x000f2200000e0000 */
[----:B------:R-:W-:-:S03]  /*8320*/  MOV R182, R70 ;  /* 0x0000004600b67202 */ /* 0x000fc60000000f00 */
[----:B------:R-:W5:Y:S01]  /*8330*/  SHFL.IDX PT, R51, R8, R4, 0x1c1f ;  /* 0x001c1f0408337589 */ /* 0x000f6200000e0000 */
[----:B------:R-:W-:-:S03]  /*8340*/  MOV R178, R86 ;  /* 0x0000005600b27202 */ /* 0x000fc60000000f00 */
[----:B------:R-:W-:Y:S04]  /*8350*/  SHFL.IDX PT, R109, R109, R4, 0x1c1f ;  /* 0x001c1f046d6d7589 */ /* 0x000fe800000e0000 */
[----:B------:R-:W-:Y:S04]  /*8360*/  SHFL.IDX PT, R13, R115, R4, 0x1c1f ;  /* 0x001c1f04730d7589 */ /* 0x000fe800000e0000 */
[----:B------:R-:W-:Y:S04]  /*8370*/  SHFL.IDX PT, R66, R123, R4, 0x1c1f ;  /* 0x001c1f047b427589 */ /* 0x000fe800000e0000 */
[----:B------:R-:W-:Y:S04]  /*8380*/  SHFL.IDX PT, R107, R56, R95, 0x1c1f ;  /* 0x001c1f5f386b7589 */ /* 0x000fe800000e0000 */
[----:B------:R-:W-:Y:S04]  /*8390*/  SHFL.IDX PT, R99, R64, R95, 0x1c1f ;  /* 0x001c1f5f40637589 */ /* 0x000fe800000e0000 */
[----:B------:R-:W3:Y:S04]  /*83a0*/  SHFL.IDX PT, R119, R35, R95, 0x1c1f ;  /* 0x001c1f5f23777589 */ /* 0x000ee800000e0000 */
[----:B------:R-:W3:Y:S04]  /*83b0*/  SHFL.IDX PT, R92, R129, R95, 0x1c1f ;  /* 0x001c1f5f815c7589 */ /* 0x000ee800000e0000 */
        /* <DEDUP_REMOVED lines=11> */
[----:B------:R-:W3:Y:S04]  /*8470*/  SHFL.IDX PT, R139, R139, R95, 0x1c1f ;  /* 0x001c1f5f8b8b7589 */ /* 0x000ee800000e0000 */
[----:B------:R-:W-:Y:S04]  /*8480*/  SHFL.IDX PT, R38, R20, R4, 0x1c1f ;  /* 0x001c1f0414267589 */ /* 0x000fe800000e0000 */
[----:B------:R-:W-:Y:S04]  /*8490*/  SHFL.IDX PT, R25, R25, R4, 0x1c1f ;  /* 0x001c1f0419197589 */ /* 0x000fe800000e0000 */
[----:B------:R-:W-:Y:S04]  /*84a0*/  SHFL.IDX PT, R33, R33, R4, 0x1c1f ;  /* 0x001c1f0421217589 */ /* 0x000fe800000e0000 */
[----:B------:R-:W-:Y:S04]  /*84b0*/  SHFL.IDX PT, R153, R153, R4, 0x1c1f ;  /* 0x001c1f0499997589 */ /* 0x000fe800000e0000 */
[----:B------:R-:W-:Y:S04]  /*84c0*/  SHFL.IDX PT, R168, R168, R4, 0x1c1f ;  /* 0x001c1f04a8a87589 */ /* 0x000fe800000e0000 */
[----:B------:R-:W3:Y:S04]  /*84d0*/  SHFL.IDX PT, R170, R170, R95, 0x1c1f ;  /* 0x001c1f5faaaa7589 */ /* 0x000ee800000e0000 */
[----:B------:R-:W3:Y:S04]  /*84e0*/  SHFL.IDX PT, R63, R52, R95, 0x1c1f ;  /* 0x001c1f5f343f7589 */ /* 0x000ee800000e0000 */
[----:B------:R-:W3:Y:S04]  /*84f0*/  SHFL.IDX PT, R56, R69, R95, 0x1c1f ;  /* 0x001c1f5f45387589 */ /* 0x000ee800000e0000 */
[----:B------:R-:W-:Y:S04]  /*8500*/  SHFL.IDX PT, R40, R96, R95, 0x1c1f ;  /* 0x001c1f5f60287589 */ /* 0x000fe800000e0000 */
[----:B------:R-:W3:Y:S04]  /*8510*/  SHFL.IDX PT, R80, R145, R95, 0x1c1f ;  /* 0x001c1f5f91507589 */ /* 0x000ee800000e0000 */
[----:B------:R-:W3:Y:S04]  /*8520*/  SHFL.IDX PT, R31, R102, R95, 0x1c1f ;  /* 0x001c1f5f661f7589 */ /* 0x000ee800000e0000 */
[----:B------:R-:W3:Y:S04]  /*8530*/  SHFL.IDX PT, R30, R106, R95, 0x1c1f ;  /* 0x001c1f5f6a1e7589 */ /* 0x000ee800000e0000 */
[----:B------:R-:W-:Y:S04]  /*8540*/  SHFL.IDX PT, R28, R28, R4, 0x1c1f ;  /* 0x001c1f041c1c7589 */ /* 0x000fe800000e0000 */
[----:B------:R-:W-:Y:S04]  /*8550*/  SHFL.IDX PT, R37, R37, R4, 0x1c1f ;  /* 0x001c1f0425257589 */ /* 0x000fe800000e0000 */
[----:B------:R-:W-:Y:S04]  /*8560*/  SHFL.IDX PT, R8, R49, R4, 0x1c1f ;  /* 0x001c1f0431087589 */ /* 0x000fe800000e0000 */
[----:B------:R-:W-:Y:S04]  /*8570*/  SHFL.IDX PT, R5, R72, R4, 0x1c1f ;  /* 0x001c1f0448057589 */ /* 0x000fe800000e0000 */
[----:B------:R-:W-:Y:S04]  /*8580*/  SHFL.IDX PT, R159, R159, R4, 0x1c1f ;  /* 0x001c1f049f9f7589 */ /* 0x000fe800000e0000 */
[----:B------:R-:W3:Y:S04]  /*8590*/  SHFL.IDX PT, R171, R171, R95, 0x1c1f ;  /* 0x001c1f5fabab7589 */ /* 0x000ee800000e0000 */
[----:B------:R-:W-:Y:S04]  /*85a0*/  SHFL.IDX PT, R48, R85, R95, 0x1c1f ;  /* 0x001c1f5f55307589 */ /* 0x000fe800000e0000 */
[----:B------:R-:W3:Y:S04]  /*85b0*/  SHFL.IDX PT, R35, R147, R95, 0x1c1f ;  /* 0x001c1f5f93237589 */ /* 0x000ee800000e0000 */
        /* <DEDUP_REMOVED lines=22> */
[----:B------:R-:W3:Y:S04]  /*8720*/  SHFL.IDX PT, R67, R120, R95, 0x1c1f ;  /* 0x001c1f5f78437589 */ /* 0x000ee800000e0000 */
[----:B------:R0:W-:Y:S04]  /*8730*/  SHFL.IDX PT, R4, R128, R95, 0x1c1f ;  /* 0x001c1f5f80047589 */ /* 0x0001e800000e0000 */
[----:B------:R-:W3:Y:S04]  /*8740*/  SHFL.IDX PT, R89, R122, R95, 0x1c1f ;  /* 0x001c1f5f7a597589 */ /* 0x000ee800000e0000 */
[----:B------:R-:W3:Y:S04]  /*8750*/  SHFL.IDX PT, R79, R126, R95, 0x1c1f ;  /* 0x001c1f5f7e4f7589 */ /* 0x000ee800000e0000 */
[----:B------:R-:W3:Y:S04]  /*8760*/  SHFL.IDX PT, R52, R77, R95, 0x1c1f ;  /* 0x001c1f5f4d347589 */ /* 0x000ee800000e0000 */
[----:B------:R-:W3:Y:S04]  /*8770*/  SHFL.IDX PT, R88, R88, R95, 0x1c1f ;  /* 0x001c1f5f58587589 */ /* 0x000ee800000e0000 */
[----:B------:R-:W3:Y:S04]  /*8780*/  SHFL.IDX PT, R27, R116, R95, 0x1c1f ;  /* 0x001c1f5f741b7589 */ /* 0x000ee800000e0000 */
[----:B------:R-:W3:Y:S04]  /*8790*/  SHFL.IDX PT, R69, R132, R95, 0x1c1f ;  /* 0x001c1f5f84457589 */ /* 0x000ee800000e0000 */
[----:B------:R-:W3:Y:S04]  /*87a0*/  SHFL.IDX PT, R96, R113, R95, 0x1c1f ;  /* 0x001c1f5f71607589 */ /* 0x000ee800000e0000 */
[----:B------:R1:W3:Y:S04]  /*87b0*/  SHFL.IDX PT, R94, R137, R95, 0x1c1f ;  /* 0x001c1f5f895e7589 */ /* 0x0002e800000e0000 */
[----:B------:R-:W3:Y:S04]  /*87c0*/  SHFL.IDX PT, R147, R130, R95, 0x1c1f ;  /* 0x001c1f5f82937589 */ /* 0x000ee800000e0000 */
[----:B------:R2:W3:Y:S01]  /*87d0*/  SHFL.IDX PT, R74, R134, R95, 0x1c1f ;  /* 0x001c1f5f864a7589 */ /* 0x0004e200000e0000 */
[----:B0-----:R-:W-:-:S03]  /*87e0*/  SEL R128, R93, R127, P0 ;  /* 0x0000007f5d807207 */ /* 0x001fc60000000000 */
[----:B------:R0:W-:Y:S01]  /*87f0*/  SHFL.IDX PT, R151, R136, R95, 0x1c1f ;  /* 0x001c1f5f88977589 */ /* 0x0001e200000e0000 */
[----:B-1----:R-:W-:Y:S02]  /*8800*/  SEL R137, R57, R104, P0 ;  /* 0x0000006839897207 */ /* 0x002fe40000000000 */
[----:B------:R-:W-:Y:S01]  /*8810*/  SEL R126, R127, R93, P0 ;  /* 0x0000005d7f7e7207 */ /* 0x000fe20000000000 */
[----:B------:R-:W1:Y:S01]  /*8820*/  SHFL.IDX PT, R152, R152, R95, 0x1c1f ;  /* 0x001c1f5f98987589 */ /* 0x000e6200000e0000 */
[----:B--2---:R-:W-:Y:S02]  /*8830*/  SEL R134, R135, R61, P0 ;  /* 0x0000003d87867207 */ /* 0x004fe40000000000 */
[----:B------:R-:W-:Y:S02]  /*8840*/  SEL R129, R97, R100, P0 ;  /* 0x0000006461817207 */ /* 0x000fe40000000000 */
[----:B0-----:R-:W-:Y:S02]  /*8850*/  SEL R136, R61, R135, P0 ;  /* 0x000000873d887207 */ /* 0x001fe40000000000 */
[----:B------:R-:W-:Y:S01]  /*8860*/  SEL R135, R104, R57, P0 ;  /* 0x0000003968877207 */ /* 0x000fe20000000000 */
[----:B------:R0:W2:Y:S01]  /*8870*/  SHFL.IDX PT, R77, R140, R95, 0x1c1f ;  /* 0x001c1f5f8c4d7589 */ /* 0x0000a200000e0000 */
[----:B------:R-:W-:-:S02]  /*8880*/  SEL R127, R100, R97, P0 ;  /* 0x00000061647f7207 */ /* 0x000fc40000000000 */
[----:B------:R-:W-:Y:S01]  /*8890*/  SEL R112, R53, R105, P0 ;  /* 0x0000006935707207 */ /* 0x000fe20000000000 */
[----:B------:R-:W-:Y:S01]  /*88a0*/  SHFL.IDX PT, R91, R114, R95, 0x1c1f ;  /* 0x001c1f5f725b7589 */ /* 0x000fe200000e0000 */
[----:B------:R-:W-:Y:S02]  /*88b0*/  SEL R110, R105, R53, P0 ;  /* 0x00000035696e7207 */ /* 0x000fe40000000000 */
[----:B----4-:R-:W-:Y:S01]  /*88c0*/  SEL R104, R45, R103, P0 ;  /* 0x000000672d687207 */ /* 0x010fe20000000000 */
[----:B------:R4:W-:Y:S01]  /*88d0*/  SHFL.IDX PT, R155, R138, R95, 0x1c1f ;  /* 0x001c1f5f8a9b7589 */ /* 0x0009e200000e0000 */
[----:B------:R-:W-:Y:S02]  /*88e0*/  SEL R102, R103, R45, P0 ;  /* 0x0000002d67667207 */ /* 0x000fe40000000000 */
[----:B-----5:R-:W-:Y:S01]  /*88f0*/  SEL R133, R51, R83, P0 ;  /* 0x0000005333857207 */ /* 0x020fe20000000000 */
[----:B------:R-:W-:Y:S01]  /*8900*/  SHFL.IDX PT, R85, R148, R95, 0x1c1f ;  /* 0x001c1f5f94557589 */ /* 0x000fe200000e0000 */
[----:B------:R-:W-:-:S02]  /*8910*/  SEL R131, R83, R51, P0 ;  /* 0x0000003353837207 */ /* 0x000fc40000000000 */
[----:B---3--:R-:W-:Y:S01]  /*8920*/  SEL R120, R109, R119, P0 ;  /* 0x000000776d787207 */ /* 0x008fe20000000000 */
[----:B------:R-:W-:Y:S01]  /*8930*/  SHFL.IDX PT, R144, R144, R95, 0x1c1f ;  /* 0x001c1f5f90907589 */ /* 0x000fe200000e0000 */
[----:B------:R-:W-:Y:S02]  /*8940*/  SEL R118, R119, R109, P0 ;  /* 0x0000006d77767207 */ /* 0x000fe40000000000 */
[----:B------:R-:W-:Y:S01]  /*8950*/  SEL R108, R42, R107, P0 ;  /* 0x0000006b2a6c7207 */ /* 0x000fe20000000000 */
[----:B------:R-:W3:Y:S01]  /*8960*/  SHFL.IDX PT, R156, R156, R95, 0x1c1f ;  /* 0x001c1f5f9c9c7589 */ /* 0x000ee200000e0000 */
[----:B------:R-:W-:Y:S02]  /*8970*/  SEL R106, R107, R42, P0 ;  /* 0x0000002a6b6a7207 */ /* 0x000fe40000000000 */
[----:B------:R-:W-:Y:S01]  /*8980*/  SEL R105, R41, R92, P0 ;  /* 0x0000005c29697207 */ /* 0x000fe20000000000 */
[----:B------:R-:W-:Y:S01]  /*8990*/  SHFL.IDX PT, R161, R161, R95, 0x1c1f ;  /* 0x001c1f5fa1a17589 */ /* 0x000fe200000e0000 */
[----:B------:R-:W-:-:S02]  /*89a0*/  SEL R103, R92, R41, P0 ;  /* 0x000000295c677207 */ /* 0x000fc40000000000 */
[----:B------:R-:W-:Y:S01]  /*89b0*/  SEL R100, R98, R99, P0 ;  /* 0x0000006362647207 */ /* 0x000fe20000000000 */
[----:B------:R-:W5:Y:S01]  /*89c0*/  SHFL.IDX PT, R158, R158, R95, 0x1c1f ;  /* 0x001c1f5f9e9e7589 */ /* 0x000f6200000e0000 */
[----:B------:R-:W-:Y:S02]  /*89d0*/  SEL R145, R143, R139, P0 ;  /* 0x0000008b8f917207 */ /* 0x000fe40000000000 */
[----:B0-----:R-:W-:Y:S01]  /*89e0*/  SEL R140, R58, R172, P0 ;  /* 0x000000ac3a8c7207 */ /* 0x001fe20000000000 */
[----:B------:R-:W0:Y:S01]  /*89f0*/  SHFL.IDX PT, R164, R164, R95, 0x1c1f ;  /* 0x001c1f5fa4a47589 */ /* 0x000e2200000e0000 */
[----:B----4-:R-:W-:Y:S02]  /*8a00*/  SEL R138, R172, R58, P0 ;  /* 0x0000003aac8a7207 */ /* 0x010fe40000000000 */
[----:B------:R-:W-:Y:S01]  /*8a10*/  SEL R121, R117, R101, P0 ;  /* 0x0000006575797207 */ /* 0x000fe20000000000 */
[----:B------:R-:W4:Y:S01]  /*8a20*/  SHFL.IDX PT, R142, R142, R95, 0x1c1f ;  /* 0x001c1f5f8e8e7589 */ /* 0x000f2200000e0000 */
[----:B------:R-:W-:-:S02]  /*8a30*/  SEL R119, R101, R117, P0 ;  /* 0x0000007565777207 */ /* 0x000fc40000000000 */
[----:B------:R-:W-:Y:S01]  /*8a40*/  SEL R116, R46, R115, P0 ;  /* 0x000000732e747207 */ /* 0x000fe20000000000 */
[----:B------:R1:W4:Y:S01]  /*8a50*/  SHFL.IDX PT, R86, R175, R95, 0x1c1f ;  /* 0x001c1f5faf567589 */ /* 0x00032200000e0000 */
        /* <DEDUP_REMOVED lines=15> */
[----:B-1----:R-:W-:Y:S02]  /*8b50*/  SEL R95, R80, R153, P0 ;  /* 0x00000099505f7207 */ /* 0x002fe40000000000 */
        /* <DEDUP_REMOVED lines=43> */
[----:B------:R-:W-:Y:S02]  /*8e10*/  F2FP.BF16.F32.PACK_AB R64, R141, R140 ;  /* 0x0000008c8d40723e */ /* 0x000fe400000010ff */
[----:B------:R-:W-:Y:S02]  /*8e20*/  F2FP.BF16.F32.PACK_AB R65, R137, R136 ;  /* 0x000000888941723e */ /* 0x000fe400000010ff */
[----:B------:R-:W-:Y:S02]  /*8e30*/  F2FP.BF16.F32.PACK_AB R66, R139, R138 ;  /* 0x0000008a8b42723e */ /* 0x000fe400000010ff */
[----:B------:R-:W-:Y:S02]  /*8e40*/  F2FP.BF16.F32.PACK_AB R67, R135, R134 ;  /* 0x000000868743723e */ /* 0x000fe400000010ff */
[----:B------:R-:W-:Y:S02]  /*8e50*/  SEL R52, R29, R88, P0 ;  /* 0x000000581d347207 */ /* 0x000fe40000000000 */
[----:B------:R-:W-:-:S02]  /*8e60*/  SEL R50, R88, R29, P0 ;  /* 0x0000001d58327207 */ /* 0x000fc40000000000 */
[----:B------:R-:W-:Y:S02]  /*8e70*/  SEL R29, R7, R27, P0 ;  /* 0x0000001b071d7207 */ /* 0x000fe40000000000 */
[----:B------:R-:W-:Y:S01]  /*8e80*/  SEL R27, R27, R7, P0 ;  /* 0x000000071b1b7207 */ /* 0x000fe20000000000 */
[----:B------:R1:W-:Y:S01]  /*8e90*/  STSM.16.M88.4 [R68], R64 ;  /* 0x0000004044007844 */ /* 0x0003e20000000200 */
[----:B------:R-:W-:Y:S02]  /*8ea0*/  SEL R7, R5, R69, P0 ;  /* 0x0000004505077207 */ /* 0x000fe40000000000 */
[----:B------:R-:W-:Y:S02]  /*8eb0*/  SEL R5, R69, R5, P0 ;  /* 0x0000000545057207 */ /* 0x000fe40000000000 */
[----:B------:R-:W-:Y:S02]  /*8ec0*/  F2FP.BF16.F32.PACK_AB R69, R129, R128 ;  /* 0x000000808145723e */ /* 0x000fe400000010ff */
[----:B------:R-:W-:-:S02]  /*8ed0*/  F2FP.BF16.F32.PACK_AB R70, R131, R130 ;  /* 0x000000828346723e */ /* 0x000fc400000010ff */
[----:B------:R-:W-:Y:S02]  /*8ee0*/  F2FP.BF16.F32.PACK_AB R71, R127, R126 ;  /* 0x0000007e7f47723e */ /* 0x000fe400000010ff */
[----:B------:R-:W-:Y:S02]  /*8ef0*/  SEL R125, R47, R81, P0 ;  /* 0x000000512f7d7207 */ /* 0x000fe40000000000 */
[----:B------:R-:W-:Y:S02]  /*8f00*/  SEL R123, R81, R47, P0 ;  /* 0x0000002f517b7207 */ /* 0x000fe40000000000 */
[----:B-1----:R-:W-:Y:S02]  /*8f10*/  F2FP.BF16.F32.PACK_AB R68, R133, R132 ;  /* 0x000000848544723e */ /* 0x002fe400000010ff */
[----:B------:R-:W-:Y:S02]  /*8f20*/  SEL R113, R49, R96, P0 ;  /* 0x0000006031717207 */ /* 0x000fe40000000000 */
[----:B------:R-:W-:-:S02]  /*8f30*/  SEL R111, R96, R49, P0 ;  /* 0x00000031606f7207 */ /* 0x000fc40000000000 */
[----:B------:R-:W-:Y:S02]  /*8f40*/  SEL R96, R149, R94, P0 ;  /* 0x0000005e95607207 */ /* 0x000fe40000000000 */
[----:B------:R-:W-:Y:S01]  /*8f50*/  SEL R148, R146, R147, P0 ;  /* 0x0000009392947207 */ /* 0x000fe20000000000 */
[----:B------:R1:W-:Y:S01]  /*8f60*/  STSM.16.M88.4 [R75], R68 ;  /* 0x000000444b007844 */ /* 0x0003e20000000200 */
[----:B------:R-:W-:Y:S02]  /*8f70*/  SEL R94, R94, R149, P0 ;  /* 0x000000955e5e7207 */ /* 0x000fe40000000000 */
[----:B------:R-:W-:Y:S02]  /*8f80*/  SEL R146, R147, R146, P0 ;  /* 0x0000009293927207 */ /* 0x000fe40000000000 */
[----:B------:R-:W-:Y:S02]  /*8f90*/  SEL R149, R72, R74, P0 ;  /* 0x0000004a48957207 */ /* 0x000fe40000000000 */
[----:B------:R-:W-:-:S02]  /*8fa0*/  SEL R147, R74, R72, P0 ;  /* 0x000000484a937207 */ /* 0x000fc40000000000 */
[----:B------:R-:W-:Y:S02]  /*8fb0*/  F2FP.BF16.F32.PACK_AB R72, R125, R124 ;  /* 0x0000007c7d48723e */ /* 0x000fe400000010ff */
[----:B------:R-:W-:Y:S02]  /*8fc0*/  F2FP.BF16.F32.PACK_AB R73, R121, R120 ;  /* 0x000000787949723e */ /* 0x000fe400000010ff */
[----:B------:R-:W-:Y:S02]  /*8fd0*/  F2FP.BF16.F32.PACK_AB R74, R123, R122 ;  /* 0x0000007a7b4a723e */ /* 0x000fe400000010ff */
[----:B-1----:R-:W-:Y:S02]  /*8fe0*/  F2FP.BF16.F32.PACK_AB R75, R119, R118 ;  /* 0x00000076774b723e */ /* 0x002fe400000010ff */
[----:B------:R-:W-:Y:S02]  /*8ff0*/  SEL R81, R157, R152, P0 ;  /* 0x000000989d517207 */ /* 0x000fe40000000000 */
[----:B------:R-:W-:-:S02]  /*9000*/  SEL R63, R152, R157, P0 ;  /* 0x0000009d983f7207 */ /* 0x000fc40000000000 */
[----:B------:R-:W-:Y:S01]  /*9010*/  SEL R152, R150, R151, P0 ;  /* 0x0000009796987207 */ /* 0x000fe20000000000 */
[----:B------:R1:W-:Y:S01]  /*9020*/  STSM.16.M88.4 [R78], R72 ;  /* 0x000000484e007844 */ /* 0x0003e20000000200 */
[----:B------:R-:W-:Y:S02]  /*9030*/  SEL R150, R151, R150, P0 ;  /* 0x0000009697967207 */ /* 0x000fe40000000000 */
[----:B--2---:R-:W-:Y:S02]  /*9040*/  SEL R153, R76, R77, P0 ;  /* 0x0000004d4c997207 */ /* 0x004fe40000000000 */
[----:B------:R-:W-:Y:S02]  /*9050*/  SEL R151, R77, R76, P0 ;  /* 0x0000004c4d977207 */ /* 0x000fe40000000000 */
[----:B------:R-:W-:Y:S02]  /*9060*/  F2FP.BF16.F32.PACK_AB R76, R117, R116 ;  /* 0x00000074754c723e */ /* 0x000fe400000010ff */
[----:B------:R-:W-:-:S02]  /*9070*/  F2FP.BF16.F32.PACK_AB R79, R111, R110 ;  /* 0x0000006e6f4f723e */ /* 0x000fc400000010ff */
[----:B------:R-:W-:Y:S02]  /*9080*/  F2FP.BF16.F32.PACK_AB R77, R113, R112 ;  /* 0x00000070714d723e */ /* 0x000fe400000010ff */
[----:B---3--:R-:W-:Y:S02]  /*9090*/  SEL R57, R163, R156, P0 ;  /* 0x0000009ca3397207 */ /* 0x008fe40000000000 */
[----:B-1----:R-:W-:Y:S02]  /*90a0*/  F2FP.BF16.F32.PACK_AB R78, R115, R114 ;  /* 0x00000072734e723e */ /* 0x002fe400000010ff */
[----:B------:R-:W-:Y:S02]  /*90b0*/  SEL R55, R156, R163, P0 ;  /* 0x000000a39c377207 */ /* 0x000fe40000000000 */
[----:B-----5:R-:W-:Y:S02]  /*90c0*/  SEL R48, R165, R158, P0 ;  /* 0x0000009ea5307207 */ /* 0x020fe40000000000 */
[----:B------:R-:W-:-:S02]  /*90d0*/  SEL R46, R158, R165, P0 ;  /* 0x000000a59e2e7207 */ /* 0x000fc40000000000 */
[----:B------:R-:W-:Y:S02]  /*90e0*/  SEL R49, R166, R161, P0 ;  /* 0x000000a1a6317207 */ /* 0x000fe40000000000 */
[----:B------:R-:W-:Y:S02]  /*90f0*/  SEL R47, R161, R166, P0 ;  /* 0x000000a6a12f7207 */ /* 0x000fe40000000000 */
[----:B------:R-:W-:Y:S02]  /*9100*/  SEL R156, R154, R155, P0 ;  /* 0x0000009b9a9c7207 */ /* 0x000fe40000000000 */
[----:B------:R-:W-:Y:S02]  /*9110*/  F2FP.BF16.F32.PACK_AB R64, R109, R108 ;  /* 0x0000006c6d40723e */ /* 0x000fe400000010ff */
[----:B------:R-:W-:Y:S02]  /*9120*/  F2FP.BF16.F32.PACK_AB R66, R107, R106 ;  /* 0x0000006a6b42723e */ /* 0x000fe400000010ff */
[----:B------:R-:W-:-:S02]  /*9130*/  F2FP.BF16.F32.PACK_AB R67, R103, R102 ;  /* 0x000000666743723e */ /* 0x000fc400000010ff */
[----:B------:R-:W-:Y:S01]  /*9140*/  F2FP.BF16.F32.PACK_AB R65, R105, R104 ;  /* 0x000000686941723e */ /* 0x000fe200000010ff */
[----:B------:R1:W-:Y:S01]  /*9150*/  STSM.16.M88.4 [R173], R76 ;  /* 0x0000004cad007844 */ /* 0x0003e20000000200 */
[----:B0-----:R-:W-:Y:S02]  /*9160*/  SEL R40, R167, R164, P0 ;  /* 0x000000a4a7287207 */ /* 0x001fe40000000000 */
[----:B------:R-:W-:Y:S02]  /*9170*/  SEL R38, R164, R167, P0 ;  /* 0x000000a7a4267207 */ /* 0x000fe40000000000 */
[----:B------:R-:W-:Y:S02]  /*9180*/  SEL R154, R155, R154, P0 ;  /* 0x0000009a9b9a7207 */ /* 0x000fe40000000000 */
[----:B------:R-:W-:Y:S02]  /*9190*/  F2FP.BF16.F32.PACK_AB R68, R101, R100 ;  /* 0x000000646544723e */ /* 0x000fe400000010ff */
[----:B------:R-:W-:-:S02]  /*91a0*/  F2FP.BF16.F32.PACK_AB R70, R99, R98 ;  /* 0x000000626346723e */ /* 0x000fc400000010ff */
[----:B------:R-:W-:Y:S02]  /*91b0*/  F2FP.BF16.F32.PACK_AB R71, R95, R94 ;  /* 0x0000005e5f47723e */ /* 0x000fe400000010ff */
[----:B------:R-:W-:Y:S02]  /*91c0*/  F2FP.BF16.F32.PACK_AB R69, R97, R96 ;  /* 0x000000606145723e */ /* 0x000fe400000010ff */
[----:B------:R-:W-:Y:S02]  /*91d0*/  SEL R158, R160, R144, P0 ;  /* 0x00000090a09e7207 */ /* 0x000fe40000000000 */
[----:B------:R-:W-:Y:S02]  /*91e0*/  SEL R24, R20, R91, P0 ;  /* 0x0000005b14187207 */ /* 0x000fe40000000000 */
[----:B----4-:R-:W-:Y:S02]  /*91f0*/  SEL R157, R87, R142, P0 ;  /* 0x0000008e579d7207 */ /* 0x010fe40000000000 */
[----:B------:R-:W-:-:S02]  /*9200*/  SEL R155, R142, R87, P0 ;  /* 0x000000578e9b7207 */ /* 0x000fc40000000000 */
[----:B------:R-:W-:Y:S02]  /*9210*/  SEL R160, R144, R160, P0 ;  /* 0x000000a090a07207 */ /* 0x000fe40000000000 */
[----:B------:R-:W-:Y:S02]  /*9220*/  F2FP.BF16.F32.PACK_AB R72, R93, R92 ;  /* 0x0000005c5d48723e */ /* 0x000fe400000010ff */
[----:B------:R-:W-:Y:S02]  /*9230*/  F2FP.BF16.F32.PACK_AB R74, R83, R82 ;  /* 0x00000052534a723e */ /* 0x000fe400000010ff */
[----:B------:R-:W-:Y:S02]  /*9240*/  F2FP.BF16.F32.PACK_AB R75, R63, R62 ;  /* 0x0000003e3f4b723e */ /* 0x000fe400000010ff */
[----:B------:R-:W-:Y:S02]  /*9250*/  F2FP.BF16.F32.PACK_AB R73, R81, R80 ;  /* 0x000000505149723e */ /* 0x000fe400000010ff */
[----:B------:R-:W-:-:S02]  /*9260*/  SEL R20, R91, R20, P0 ;  /* 0x000000145b147207 */ /* 0x000fc40000000000 */
[----:B------:R-:W-:Y:S02]  /*9270*/  SEL R159, R84, R85, P0 ;  /* 0x00000055549f7207 */ /* 0x000fe40000000000 */
[----:B-1----:R-:W-:Y:S02]  /*9280*/  F2FP.BF16.F32.PACK_AB R76, R61, R60 ;  /* 0x0000003c3d4c723e */ /* 0x002fe400000010ff */
[----:B------:R-:W-:Y:S02]  /*9290*/  F2FP.BF16.F32.PACK_AB R78, R59, R58 ;  /* 0x0000003a3b4e723e */ /* 0x000fe400000010ff */
[----:B------:R-:W-:Y:S02]  /*92a0*/  F2FP.BF16.F32.PACK_AB R79, R55, R54 ;  /* 0x00000036374f723e */ /* 0x000fe400000010ff */
[----:B------:R-:W-:Y:S02]  /*92b0*/  F2FP.BF16.F32.PACK_AB R77, R57, R56 ;  /* 0x00000038394d723e */ /* 0x000fe400000010ff */
[----:B------:R-:W-:-:S02]  /*92c0*/  SEL R161, R85, R84, P0 ;  /* 0x0000005455a17207 */ /* 0x000fc40000000000 */
[----:B------:R-:W-:Y:S02]  /*92d0*/  SEL R144, R3, R86, P0 ;  /* 0x0000005603907207 */ /* 0x000fe40000000000 */
[----:B------:R-:W-:Y:S01]  /*92e0*/  SEL R142, R86, R3, P0 ;  /* 0x00000003568e7207 */ /* 0x000fe20000000000 */
[----:B------:R0:W-:Y:S01]  /*92f0*/  STSM.16.M88.4 [R174], R64 ;  /* 0x00000040ae007844 */ /* 0x0001e20000000200 */
[----:B------:R-:W-:Y:S02]  /*9300*/  F2FP.BF16.F32.PACK_AB R84, R53, R52 ;  /* 0x000000343554723e */ /* 0x000fe400000010ff */
[----:B------:R-:W-:Y:S02]  /*9310*/  F2FP.BF16.F32.PACK_AB R86, R51, R50 ;  /* 0x000000323356723e */ /* 0x000fe400000010ff */
[----:B------:R-:W-:Y:S02]  /*9320*/  F2FP.BF16.F32.PACK_AB R87, R47, R46 ;  /* 0x0000002e2f57723e */ /* 0x000fe400000010ff */
[----:B------:R-:W-:Y:S01]  /*9330*/  F2FP.BF16.F32.PACK_AB R85, R49, R48 ;  /* 0x000000303155723e */ /* 0x000fe200000010ff */
[----:B------:R1:W-:Y:S01]  /*9340*/  STSM.16.M88.4 [R176], R68 ;  /* 0x00000044b0007844 */ /* 0x0003e20000000200 */
[----:B------:R-:W-:-:S02]  /*9350*/  F2FP.BF16.F32.PACK_AB R88, R45, R44 ;  /* 0x0000002c2d58723e */ /* 0x000fc400000010ff */
[----:B------:R-:W-:Y:S02]  /*9360*/  F2FP.BF16.F32.PACK_AB R90, R43, R42 ;  /* 0x0000002a2b5a723e */ /* 0x000fe400000010ff */
[----:B------:R-:W-:Y:S02]  /*9370*/  F2FP.BF16.F32.PACK_AB R91, R39, R38 ;  /* 0x00000026275b723e */ /* 0x000fe400000010ff */
[----:B------:R-:W-:Y:S01]  /*9380*/  F2FP.BF16.F32.PACK_AB R89, R41, R40 ;  /* 0x000000282959723e */ /* 0x000fe200000010ff */
[----:B------:R2:W-:Y:S01]  /*9390*/  STSM.16.M88.4 [R177], R72 ;  /* 0x00000048b1007844 */ /* 0x0005e20000000200 */
[----:B0-----:R-:W-:Y:S02]  /*93a0*/  F2FP.BF16.F32.PACK_AB R64, R37, R36 ;  /* 0x000000242540723e */ /* 0x001fe400000010ff */
[----:B------:R-:W-:Y:S02]  /*93b0*/  F2FP.BF16.F32.PACK_AB R66, R35, R34 ;  /* 0x000000222342723e */ /* 0x000fe400000010ff */
[----:B------:R-:W-:-:S02]  /*93c0*/  F2FP.BF16.F32.PACK_AB R67, R31, R30 ;  /* 0x0000001e1f43723e */ /* 0x000fc400000010ff */
[----:B------:R-:W-:Y:S01]  /*93d0*/  F2FP.BF16.F32.PACK_AB R65, R33, R32 ;  /* 0x000000202141723e */ /* 0x000fe200000010ff */
[----:B------:R0:W-:Y:S01]  /*93e0*/  STSM.16.M88.4 [R178], R76 ;  /* 0x0000004cb2007844 */ /* 0x0001e20000000200 */
[----:B-1----:R-:W-:Y:S02]  /*93f0*/  F2FP.BF16.F32.PACK_AB R68, R29, R28 ;  /* 0x0000001c1d44723e */ /* 0x002fe400000010ff */
[----:B------:R-:W-:Y:S02]  /*9400*/  F2FP.BF16.F32.PACK_AB R70, R27, R26 ;  /* 0x0000001a1b46723e */ /* 0x000fe400000010ff */
[----:B------:R-:W-:Y:S02]  /*9410*/  F2FP.BF16.F32.PACK_AB R71, R21, R20 ;  /* 0x000000141547723e */ /* 0x000fe400000010ff */
[----:B------:R-:W-:Y:S01]  /*9420*/  F2FP.BF16.F32.PACK_AB R69, R25, R24 ;  /* 0x000000181945723e */ /* 0x000fe200000010ff */
[----:B------:R-:W-:Y:S01]  /*9430*/  STSM.16.M88.4 [R179], R84 ;  /* 0x00000054b3007844 */ /* 0x000fe20000000200 */
[----:B--2---:R-:W-:-:S02]  /*9440*/  F2FP.BF16.F32.PACK_AB R72, R15, R14 ;  /* 0x0000000e0f48723e */ /* 0x004fc400000010ff */
[----:B------:R-:W-:Y:S01]  /*9450*/  F2FP.BF16.F32.PACK_AB R74, R13, R12 ;  /* 0x0000000c0d4a723e */ /* 0x000fe200000010ff */
[----:B------:R-:W-:Y:S01]  /*9460*/  STSM.16.M88.4 [R180], R88 ;  /* 0x00000058b4007844 */ /* 0x000fe20000000200 */
[----:B------:R-:W-:Y:S02]  /*9470*/  F2FP.BF16.F32.PACK_AB R75, R9, R8 ;  /* 0x00000008094b723e */ /* 0x000fe400000010ff */
[----:B------:R-:W-:Y:S01]  /*9480*/  F2FP.BF16.F32.PACK_AB R73, R11, R10 ;  /* 0x0000000a0b49723e */ /* 0x000fe200000010ff */
[----:B------:R1:W-:Y:S01]  /*9490*/  STSM.16.M88.4 [R181], R64 ;  /* 0x00000040b5007844 */ /* 0x0003e20000000200 */
[----:B0-----:R-:W-:Y:S02]  /*94a0*/  F2FP.BF16.F32.PACK_AB R76, R7, R6 ;  /* 0x00000006074c723e */ /* 0x001fe400000010ff */
[----:B------:R-:W-:Y:S01]  /*94b0*/  F2FP.BF16.F32.PACK_AB R78, R5, R4 ;  /* 0x00000004054e723e */ /* 0x000fe200000010ff */
[----:B------:R0:W-:Y:S01]  /*94c0*/  STSM.16.M88.4 [R182], R68 ;  /* 0x00000044b6007844 */ /* 0x0001e20000000200 */
[----:B------:R-:W-:-:S02]  /*94d0*/  F2FP.BF16.F32.PACK_AB R79, R147, R146 ;  /* 0x00000092934f723e */ /* 0x000fc400000010ff */
[----:B------:R-:W-:Y:S01]  /*94e0*/  F2FP.BF16.F32.PACK_AB R77, R149, R148 ;  /* 0x00000094954d723e */ /* 0x000fe200000010ff */
[----:B------:R2:W-:Y:S04]  /*94f0*/  STSM.16.M88.4 [R183], R72 ;  /* 0x00000048b7007844 */ /* 0x0005e80000000200 */
[----:B------:R-:W-:Y:S01]  /*9500*/  STSM.16.M88.4 [R184], R76 ;  /* 0x0000004cb8007844 */ /* 0x000fe20000000200 */
[----:B-1----:R-:W-:Y:S02]  /*9510*/  F2FP.BF16.F32.PACK_AB R64, R153, R152 ;  /* 0x000000989940723e */ /* 0x002fe400000010ff */
[----:B------:R-:W-:Y:S02]  /*9520*/  F2FP.BF16.F32.PACK_AB R66, R151, R150 ;  /* 0x000000969742723e */ /* 0x000fe400000010ff */
[----:B------:R-:W-:-:S02]  /*9530*/  F2FP.BF16.F32.PACK_AB R67, R155, R154 ;  /* 0x0000009a9b43723e */ /* 0x000fc400000010ff */
[----:B------:R-:W-:Y:S02]  /*9540*/  F2FP.BF16.F32.PACK_AB R65, R157, R156 ;  /* 0x0000009c9d41723e */ /* 0x000fe400000010ff */
[----:B0-----:R-:W-:Y:S02]  /*9550*/  F2FP.BF16.F32.PACK_AB R69, R145, R144 ;  /* 0x000000909145723e */ /* 0x001fe400000010ff */
[----:B------:R-:W-:Y:S02]  /*9560*/  F2FP.BF16.F32.PACK_AB R70, R161, R160 ;  /* 0x000000a0a146723e */ /* 0x000fe400000010ff */
[----:B------:R-:W-:Y:S02]  /*9570*/  F2FP.BF16.F32.PACK_AB R71, R143, R142 ;  /* 0x0000008e8f47723e */ /* 0x000fe400000010ff */
[----:B------:R-:W-:Y:S01]  /*9580*/  F2FP.BF16.F32.PACK_AB R68, R159, R158 ;  /* 0x0000009e9f44723e */ /* 0x000fe200000010ff */
[----:B------:R0:W-:Y:S04]  /*9590*/  STSM.16.M88.4 [R185], R64 ;  /* 0x00000040b9007844 */ /* 0x0001e80000000200 */
[----:B------:R1:W-:Y:S01]  /*95a0*/  STSM.16.M88.4 [R186], R68 ;  /* 0x00000044ba007844 */ /* 0x0003e20000000200 */
[----:B------:R-:W-:Y:S01]  /*95b0*/  USHF.L.U32 UR4, UR36, 0x2, URZ ;  /* 0x0000000224047899 */ /* 0x000fe2000800063f */
[----:B------:R-:W-:Y:S01]  /*95c0*/  BAR.SYNC.DEFER_BLOCKING 0x1, 0x100 ;  /* 0x0044000000007b1d */ /* 0x000fe20000010000 */
[----:B------:R-:W-:-:S02]  /*95d0*/  ISETP.NE.U32.AND P0, PT, RZ, UR14, PT ;  /* 0x0000000eff007c0c */ /* 0x000fc4000bf05070 */
[----:B------:R-:W-:Y:S02]  /*95e0*/  UIADD3 UR9, UP0, UR4, UR14, URZ ;  /* 0x0000000e04097290 */ /* 0x000fe4000ff1e03f */
[----:B------:R-:W-:Y:S02]  /*95f0*/  ISETP.NE.AND.EX P0, PT, RZ, UR15, PT, P0 ;  /* 0x0000000fff007c0c */ /* 0x000fe4000bf05300 */
[----:B------:R-:W-:Y:S02]  /*9600*/  UIADD3.X UR12, UR16, UR15, URZ, UP0, !UPT ;  /* 0x0000000f100c7290 */ /* 0x000fe400087fe43f */
[----:B--2---:R-:W-:-:S04]  /*9610*/  IMAD.U32 R72, RZ, RZ, UR9 ;  /* 0x00000009ff487e24 */ /* 0x004fc8000f8e00ff */
[----:B------:R-:W-:Y:S01]  /*9620*/  IMAD.U32 R73, RZ, RZ, UR12 ;  /* 0x0000000cff497e24 */ /* 0x000fe2000f8e00ff */
[----:B------:R-:W-:Y:S02]  /*9630*/  ULDC.64 UR12, c[0x0][0xc08] ;  /* 0x00030200000c7ab9 */ /* 0x000fe40000000a00 */
[----:B------:R-:W-:Y:S02]  /*9640*/  UISETP.NE.U32.AND UP0, UPT, UR12, URZ, UPT ;  /* 0x0000003f0c00728c */ /* 0x000fe4000bf05070 */
[----:B------:R-:W2:Y:S02]  /*9650*/  @P0 LDG.E R3, desc[UR52][R72.64] ;  /* 0x0000003448030981 */ /* 0x000ea4000c1e1900 */
[----:B------:R-:W-:-:S06]  /*9660*/  UISETP.NE.AND.EX UP0, UPT, UR13, URZ, UPT, UP0 ;  /* 0x0000003f0d00728c */ /* 0x000fcc000bf05300 */
[----:B------:R-:W-:-:S05]  /*9670*/  PLOP3.LUT P4, PT, PT, PT, UP0, 0x80, 0x0 ;  /* 0x000000000000781c */ /* 0x000fca0003f8f008 */
[----:B------:R-:W-:-:S04]  /*9680*/  @UP0 UIADD3 UR12, UP1, UR4, UR12, URZ ;  /* 0x0000000c040c0290 */ /* 0x000fc8000ff3e03f */
[----:B------:R-:W-:Y:S02]  /*9690*/  @UP0 UIADD3.X UR13, UR16, UR13, URZ, UP1, !UPT ;  /* 0x0000000d100d0290 */ /* 0x000fe40008ffe43f */
[----:B0-----:R-:W-:-:S04]  /*96a0*/  IMAD.U32 R64, RZ, RZ, UR12 ;  /* 0x0000000cff407e24 */ /* 0x001fc8000f8e00ff */
[----:B------:R-:W-:-:S05]  /*96b0*/  IMAD.U32 R65, RZ, RZ, UR13 ;  /* 0x0000000dff417e24 */ /* 0x000fca000f8e00ff */
[----:B------:R0:W3:Y:S01]  /*96c0*/  @P4 LDG.E R66, desc[UR52][R64.64] ;  /* 0x0000003440424981 */ /* 0x0000e2000c1e1900 */
[----:B------:R-:W-:Y:S02]  /*96d0*/  UISETP.NE.AND UP2, UPT, UR20, 0x1, UPT ;  /* 0x000000011400788c */ /* 0x000fe4000bf45270 */
[----:B------:R-:W-:Y:S01]  /*96e0*/  UISETP.GT.AND UP1, UPT, UR44, 0x1, UPT ;  /* 0x000000012c00788c */ /* 0x000fe2000bf24270 */
[----:B------:R-:W-:-:S03]  /*96f0*/  UMOV UR21, 0x9b8 ;  /* 0x000009b800157882 */ /* 0x000fc60000000000 */
[----:B------:R-:W-:Y:S01]  /*9700*/  USEL UR21, UR21, 0x978, UP1 ;  /* 0x0000097815157887 */ /* 0x000fe20008800000 */
[----:B------:R-:W-:Y:S01]  /*9710*/  PLOP3.LUT P1, PT, PT, PT, UP2, 0x80, 0x0 ;  /* 0x000000000000781c */ /* 0x000fe20003f2f028 */
[----:B------:R-:W-:Y:S01]  /*9720*/  UISETP.NE.U32.AND UP0, UPT, UR14, URZ, UPT ;  /* 0x0000003f0e00728c */ /* 0x000fe2000bf05070 */
[----:B-1----:R-:W-:Y:S01]  /*9730*/  IMAD.U32 R70, RZ, RZ, UR42 ;  /* 0x0000002aff467e24 */ /* 0x002fe2000f8e00ff */
[----:B------:R-:W-:Y:S01]  /*9740*/  UMOV UR4, URZ ;  /* 0x0000003f00047c82 */ /* 0x000fe20008000000 */
[----:B------:R-:W-:Y:S01]  /*9750*/  @UP2 ULDC UR24, c[0x0][0xbec] ;  /* 0x0002fb0000182ab9 */ /* 0x000fe20000000800 */
[----:B------:R-:W-:Y:S01]  /*9760*/  UISETP.NE.AND.EX UP0, UPT, UR15, URZ, UPT, UP0 ;  /* 0x0000003f0f00728c */ /* 0x000fe2000bf05300 */
[----:B------:R-:W-:Y:S01]  /*9770*/  IMAD R70, R70, 0x80, R188 ;  /* 0x0000008046467824 */ /* 0x000fe200078e02bc */
[----:B------:R-:W-:Y:S02]  /*9780*/  USEL UR9, UR39, URZ, UP1 ;  /* 0x0000003f27097287 */ /* 0x000fe40008800000 */
[----:B------:R-:W-:-:S02]  /*9790*/  USEL UR36, UR36, URZ, !UP0 ;  /* 0x0000003f24247287 */ /* 0x000fc4000c000000 */
[----:B------:R-:W-:Y:S01]  /*97a0*/  ULDC.64 UR14, c[0x0][UR21+0x220] ;  /* 0x00008800150e7abb */ /* 0x000fe20008000a00 */
[----:B------:R-:W-:Y:S01]  /*97b0*/  ULDC.64 UR18, c[0x0][UR21+0x218] ;  /* 0x0000860015127abb */ /* 0x000fe20008000a00 */
[----:B0-----:R-:W-:Y:S01]  /*97c0*/  @P1 IMAD.HI.U32 R64, R70, UR24, RZ ;  /* 0x0000001846401c27 */ /* 0x001fe2000f8e00ff */
[----:B------:R-:W-:Y:S01]  /*97d0*/  ULDC.64 UR16, c[0x0][UR21+0x228] ;  /* 0x00008a0015107abb */ /* 0x000fe20008000a00 */
[----:B------:R-:W-:Y:S02]  /*97e0*/  USEL UR37, UR37, URZ, !UP0 ;  /* 0x0000003f25257287 */ /* 0x000fe4000c000000 */
[----:B------:R-:W-:Y:S02]  /*97f0*/  UIMAD UR15, UR15, UR36, URZ ;  /* 0x000000240f0f72a4 */ /* 0x000fe4000f8e023f */
[----:B------:R-:W-:Y:S01]  /*9800*/  UIMAD.WIDE.U32 UR12, UR18, UR38, URZ ;  /* 0x00000026120c72a5 */ /* 0x000fe2000f8e003f */
[----:B------:R-:W-:Y:S01]  /*9810*/  @UP2 ULDC UR25, c[0x0][0xbf0] ;  /* 0x0002fc0000192ab9 */ /* 0x000fe20000000800 */
[----:B------:R-:W-:-:S02]  /*9820*/  UIMAD UR18, UR19, UR38, URZ ;  /* 0x00000026131272a4 */ /* 0x000fc4000f8e023f */
[----:B------:R-:W-:Y:S02]  /*9830*/  UIMAD.WIDE.U32 UR22, UR16, UR9, URZ ;  /* 0x00000009101672a5 */ /* 0x000fe4000f8e003f */
[----:B------:R-:W-:Y:S02]  /*9840*/  UIMAD UR9, UR17, UR9, URZ ;  /* 0x00000009110972a4 */ /* 0x000fe4000f8e023f */
[----:B------:R-:W-:Y:S02]  /*9850*/  UIMAD.WIDE.U32 UR16, UR14, UR36, URZ ;  /* 0x000000240e1072a5 */ /* 0x000fe4000f8e003f */
[----:B------:R-:W-:Y:S02]  /*9860*/  UIMAD UR15, UR14, UR37, UR15 ;  /* 0x000000250e0f72a4 */ /* 0x000fe4000f8e020f */
[----:B------:R-:W-:Y:S02]  /*9870*/  UIADD3 UR18, UR13, UR18, URZ ;  /* 0x000000120d127290 */ /* 0x000fe4000fffe03f */
[----:B------:R-:W-:-:S02]  /*9880*/  UIADD3 UR13, UR23, UR9, URZ ;  /* 0x00000009170d7290 */ /* 0x000fc4000fffe03f */
[----:B------:R-:W-:-:S04]  /*9890*/  UIADD3 UR9, UR17, UR15, URZ ;  /* 0x0000000f11097290 */ /* 0x000fc8000fffe03f */
[----:B------:R-:W-:Y:S01]  /*98a0*/  IMAD.U32 R74, RZ, RZ, UR13 ;  /* 0x0000000dff4a7e24 */ /* 0x000fe2000f8e00ff */
[----:B--2---:R-:W-:Y:S01]  /*98b0*/  @P0 R2UR UR4, R3 ;  /* 0x00000000030402ca */ /* 0x004fe200000e0000 */
[----:B------:R-:W-:Y:S01]  /*98c0*/  IMAD.MOV.U32 R3, RZ, RZ, R70 ;  /* 0x000000ffff037224 */ /* 0x000fe200078e0046 */
[----:B------:R-:W-:Y:S01]  /*98d0*/  @P1 SHF.R.U32.HI R3, RZ, UR25, R64 ;  /* 0x00000019ff031c19 */ /* 0x000fe20008011640 */
[----:B------:R-:W-:-:S04]  /*98e0*/  IMAD.U32 R64, RZ, RZ, UR22 ;  /* 0x00000016ff407e24 */ /* 0x000fc8000f8e00ff */
[----:B------:R-:W-:-:S06]  /*98f0*/  IMAD.MOV R67, RZ, RZ, -R3 ;  /* 0x000000ffff437224 */ /* 0x000fcc00078e0a03 */
[----:B------:R-:W-:Y:S02]  /*9900*/  UIADD3 UR12, UP0, UP3, UR16, UR12, UR4 ;  /* 0x0000000c100c7290 */ /* 0x000fe4000fb1e004 */
[----:B------:R-:W-:Y:S01]  /*9910*/  USHF.R.S32.HI UR14, URZ, 0x1f, UR4 ;  /* 0x0000001f3f0e7899 */ /* 0x000fe20008011404 */
[----:B------:R-:W-:Y:S01]  /*9920*/  IMAD R67, R67, UR20, R70 ;  /* 0x0000001443437c24 */ /* 0x000fe2000f8e0246 */
[----:B------:R-:W-:Y:S01]  /*9930*/  SHF.R.S32.HI R65, RZ, 0x1f, R3 ;  /* 0x0000001fff417819 */ /* 0x000fe20000011403 */
[----:B------:R-:W-:Y:S01]  /*9940*/  ULDC.64 UR16, c[0x0][0xba8] ;  /* 0x0002ea0000107ab9 */ /* 0x000fe20000000a00 */
[----:B------:R-:W-:Y:S01]  /*9950*/  UIADD3.X UR9, UR9, UR18, UR14, UP0, UP3 ;  /* 0x0000001209097290 */ /* 0x000fe200087e640e */
[----:B------:R-:W-:Y:S01]  /*9960*/  IADD3 R64, P2, P3, R3, UR12, R64 ;  /* 0x0000000c03407c10 */ /* 0x000fe2000fb5e040 */
[----:B------:R-:W-:Y:S01]  /*9970*/  ULDC.64 UR12, c[0x0][UR21+0x210] ;  /* 0x00008400150c7abb */ /* 0x000fe20008000a00 */
[----:B------:R-:W-:Y:S01]  /*9980*/  SHF.R.S32.HI R3, RZ, 0x1f, R67 ;  /* 0x0000001fff037819 */ /* 0x000fe20000011443 */
[----:B------:R-:W-:Y:S01]  /*9990*/  IMAD R68, R67, UR13, RZ ;  /* 0x0000000d43447c24 */ /* 0x000fe2000f8e02ff */
[----:B------:R-:W-:Y:S01]  /*99a0*/  @!UP1 ULDC UR16, c[0x0][0xb50] ;  /* 0x0002d40000109ab9 */ /* 0x000fe20000000800 */
[----:B------:R-:W-:Y:S01]  /*99b0*/  IADD3.X R65, R65, UR9, R74, P2, P3 ;  /* 0x0000000941417c10 */ /* 0x000fe200097e644a */
[----:B------:R-:W-:Y:S01]  /*99c0*/  @!UP1 ULDC UR17, c[0x0][0xb54] ;  /* 0x0002d50000119ab9 */ /* 0x000fe20000000800 */
[----:B------:R-:W-:-:S02]  /*99d0*/  IMAD R3, R3, UR12, R68 ;  /* 0x0000000c03037c24 */ /* 0x000fc4000f8e0244 */
[----:B------:R-:W-:-:S04]  /*99e0*/  IMAD.WIDE.U32 R64, R67, UR12, R64 ;  /* 0x0000000c43407c25 */ /* 0x000fc8000f8e0040 */
[----:B------:R-:W-:Y:S01]  /*99f0*/  IMAD.IADD R3, R65, 0x1, R3 ;  /* 0x0000000141037824 */ /* 0x000fe200078e0203 */
[----:B------:R-:W-:Y:S01]  /*9a00*/  LEA R68, P2, R64, UR16, 0x2 ;  /* 0x0000001040447c11 */ /* 0x000fe2000f8410ff */
[----:B------:R-:W-:Y:S01]  /*9a10*/  ULDC UR9, c[0x0][0xa88] ;  /* 0x0002a20000097ab9 */ /* 0x000fe20000000800 */
[----:B---3--:R-:W-:Y:S02]  /*9a20*/  @P4 R2UR UR9, R66 ;  /* 0x00000000420942ca */ /* 0x008fe400000e0000 */
[----:B------:R-:W-:Y:S01]  /*9a30*/  LEA.HI.X R69, R64, UR17, R3, 0x2, P2 ;  /* 0x0000001140457c11 */ /* 0x000fe200090f1403 */
[----:B------:R-:W-:-:S12]  /*9a40*/  @P4 BRA `(.L_x_240) ;  /* 0x0000000000184947 */ /* 0x000fd80003800000 */
[----:B------:R-:W-:Y:S05]  /*9a50*/  @!P0 BRA `(.L_x_240) ;  /* 0x0000000000148947 */ /* 0x000fea0003800000 */
[----:B------:R-:W2:Y:S04]  /*9a60*/  LDG.E R64, desc[UR52][R72.64] ;  /* 0x0000003448407981 */ /* 0x000ea8000c1e1900 */
[----:B------:R-:W3:Y:S01]  /*9a70*/  LDG.E R3, desc[UR52][R72.64+0x4] ;  /* 0x0000043448037981 */ /* 0x000ee2000c1e1900 */
[----:B--2---:R-:W-:Y:S02]  /*9a80*/  R2UR UR12, R64 ;  /* 0x00000000400c72ca */ /* 0x004fe400000e0000 */
[----:B---3--:R-:W-:-:S13]  /*9a90*/  R2UR UR9, R3 ;  /* 0x00000000030972ca */ /* 0x008fda00000e0000 */
[----:B------:R-:W-:-:S12]  /*9aa0*/  UIADD3 UR9, -UR12, UR9, URZ ;  /* 0x000000090c097290 */ /* 0x000fd8000fffe13f */
.L_x_240:
[----:B------:R-:W2:Y:S04]  /*9ab0*/  LDL R72, [R1+0x2c] ;  /* 0x00002c0001487983 */ /* 0x000ea80000100800 */
[----:B------:R-:W3:Y:S01]  /*9ac0*/  LDL R3, [R1+0x24] ;  /* 0x0000240001037983 */ /* 0x000ee20000100800 */
[----:B------:R-:W-:Y:S01]  /*9ad0*/  IMAD.U32 R71, RZ, RZ, UR42 ;  /* 0x0000002aff477e24 */ /* 0x000fe2000f8e00ff */
[----:B------:R-:W-:Y:S01]  /*9ae0*/  UIMAD UR15, UR9, UR20, URZ ;  /* 0x00000014090f72a4 */ /* 0x000fe2000f8e023f */
[----:B------:R-:W-:Y:S01]  /*9af0*/  PLOP3.LUT P3, PT, PT, PT, UP1, 0x80, 0x0 ;  /* 0x000000000000781c */ /* 0x000fe20003f6f018 */
[----:B------:R-:W-:Y:S04]  /*9b00*/  SHFL.IDX PT, R64, R68, RZ, 0x1c1f ;  /* 0x001c1fff44407589 */ /* 0x000fe800000e0000 */
[----:B------:R-:W0:Y:S04]  /*9b10*/  SHFL.IDX PT, R65, R69, RZ, 0x1c1f ;  /* 0x001c1fff45417589 */ /* 0x000e2800000e0000 */
[----:B------:R-:W-:Y:S04]  /*9b20*/  SHFL.IDX PT, R66, R68, 0x1, 0x1c1f ;  /* 0x003c1f0044427f89 */ /* 0x000fe800000e0000 */
[----:B------:R-:W1:Y:S01]  /*9b30*/  SHFL.IDX PT, R67, R69, 0x1, 0x1c1f ;  /* 0x003c1f0045437f89 */ /* 0x000e6200000e0000 */
[----:B--2---:R-:W-:Y:S01]  /*9b40*/  IMAD R71, R71, 0x80, R72 ;  /* 0x0000008047477824 */ /* 0x004fe200078e0248 */
[----:B---3--:R-:W-:-:S03]  /*9b50*/  LOP3.LUT P0, RZ, R3, 0x3, RZ, 0xc0, !PT ;  /* 0x0000000303ff7812 */ /* 0x008fc6000780c0ff */
[C---:B------:R-:W-:Y:S01]  /*9b60*/  VIADD R3, R71.reuse, 0x8 ;  /* 0x0000000847037836 */ /* 0x040fe20000000000 */
[----:B------:R-:W-:-:S04]  /*9b70*/  ISETP.GE.OR P2, PT, R71, UR15, P0 ;  /* 0x0000000f47007c0c */ /* 0x000fc80008746670 */
[----:B------:R-:W-:-:S09]  /*9b80*/  ISETP.GE.OR P0, PT, R3, UR15, P0 ;  /* 0x0000000f03007c0c */ /* 0x000fd20008706670 */
[----:B0-----:R0:W-:Y:S01]  /*9b90*/  @!P2 ST.E desc[UR52][R64.64], R0 ;  /* 0x000000004000a985 */ /* 0x0011e2000c101934 */
[----:B------:R-:W-:-:S03]  /*9ba0*/  ISETP.GE.AND P2, PT, R71, UR15, PT ;  /* 0x0000000f47007c0c */ /* 0x000fc6000bf46270 */
[----:B-1----:R0:W-:Y:S01]  /*9bb0*/  @!P0 ST.E desc[UR52][R66.64], R162 ;  /* 0x000000a242008985 */ /* 0x0021e2000c101934 */
[----:B------:R-:W-:Y:S01]  /*9bc0*/  ISETP.GE.AND P0, PT, R3, UR15, PT ;  /* 0x0000000f03007c0c */ /* 0x000fe2000bf06270 */
[----:B------:R-:W-:-:S12]  /*9bd0*/  @P3 BRA `(.L_x_241) ;  /* 0x00000010000c3947 */ /* 0x000fd80003800000 */
[----:B0-----:R-:W-:Y:S01]  /*9be0*/  VIADD R0, R187, 0xffffff80 ;  /* 0xffffff80bb007836 */ /* 0x001fe20000000000 */
[----:B------:R-:W-:-:S04]  /*9bf0*/  ULDC.64 UR12, c[0x0][0xaa0] ;  /* 0x0002a800000c7ab9 */ /* 0x000fc80000000a00 */
[----:B------:R-:W-:-:S04]  /*9c00*/  SHF.R.S32.HI R3, RZ, 0x1f, R0 ;  /* 0x0000001fff037819 */ /* 0x000fc80000011400 */
[----:B------:R-:W-:-:S04]  /*9c10*/  LEA.HI R3, R3, R0, RZ, 0x3 ;  /* 0x0000000003037211 */ /* 0x000fc800078f18ff */
[----:B------:R-:W-:Y:S02]  /*9c20*/  LOP3.LUT R5, R3, 0xfffffff8, RZ, 0xc0, !PT ;  /* 0xfffffff803057812 */ /* 0x000fe400078ec0ff */
[----:B------:R-:W-:-:S03]  /*9c30*/  SHF.R.S32.HI R3, RZ, 0x3, R3 ;  /* 0x00000003ff037819 */ /* 0x000fc60000011403 */
[----:B------:R-:W-:Y:S02]  /*9c40*/  IMAD.IADD R20, R0, 0x1, -R5 ;  /* 0x0000000100147824 */ /* 0x000fe400078e0a05 */
[----:B------:R-:W-:Y:S02]  /*9c50*/  IMAD.MOV.U32 R5, RZ, RZ, 0x2 ;  /* 0x00000002ff057424 */ /* 0x000fe400078e00ff */
[----:B------:R-:W-:-:S04]  /*9c60*/  IMAD.SHL.U32 R0, R20, 0x8, RZ ;  /* 0x0000000814007824 */ /* 0x000fc800078e00ff */
[----:B------:R-:W-:-:S04]  /*9c70*/  IMAD R4, R3, 0x40, R0 ;  /* 0x0000004003047824 */ /* 0x000fc800078e0200 */
[----:B------:R-:W-:Y:S01]  /*9c80*/  IMAD.WIDE R4, R4, R5, UR10 ;  /* 0x0000000a04047e25 */ /* 0x000fe2000f8e0205 */
[----:B------:R-:W-:Y:S02]  /*9c90*/  UIMAD UR9, UR14, UR12, URZ ;  /* 0x0000000c0e0972a4 */ /* 0x000fe4000f8e023f */
[C---:B------:R-:W-:Y:S02]  /*9ca0*/  IADD3 R9, P4, R4.reuse, 0x1000, RZ ;  /* 0x0000100004097810 */ /* 0x040fe40007f9e0ff */
[C---:B------:R-:W-:Y:S02]  /*9cb0*/  IADD3 R13, P3, R4.reuse, 0x2000, RZ ;  /* 0x00002000040d7810 */ /* 0x040fe40007f7e0ff */
[----:B------:R-:W-:Y:S02]  /*9cc0*/  IADD3 R25, P2, R4, 0x3000, RZ ;  /* 0x0000300004197810 */ /* 0x000fe40007f5e0ff */
[----:B------:R-:W-:Y:S02]  /*9cd0*/  LOP3.LUT R8, R9, 0x380, RZ, 0xc0, !PT ;  /* 0x0000038009087812 */ /* 0x000fe400078ec0ff */
[----:B------:R-:W-:-:S02]  /*9ce0*/  LOP3.LUT R12, R13, 0x380, RZ, 0xc0, !PT ;  /* 0x000003800d0c7812 */ /* 0x000fc400078ec0ff */
[----:B------:R-:W-:Y:S01]  /*9cf0*/  LOP3.LUT R24, R25, 0x380, RZ, 0xc0, !PT ;  /* 0x0000038019187812 */ /* 0x000fe200078ec0ff */
[----:B------:R-:W-:Y:S01]  /*9d00*/  UIMAD.WIDE.U32 UR10, UR4, UR12, URZ ;  /* 0x0000000c040a72a5 */ /* 0x000fe2000f8e003f */
[----:B------:R-:W-:Y:S01]  /*9d10*/  SHF.R.U64 R8, R8, 0x3, RZ ;  /* 0x0000000308087819 */ /* 0x000fe200000012ff */
[----:B------:R-:W-:Y:S01]  /*9d20*/  UIMAD UR9, UR4, UR13, UR9 ;  /* 0x0000000d040972a4 */ /* 0x000fe2000f8e0209 */
[----:B------:R-:W-:Y:S02]  /*9d30*/  SHF.R.U64 R12, R12, 0x3, RZ ;  /* 0x000000030c0c7819 */ /* 0x000fe400000012ff */
[----:B------:R-:W-:Y:S01]  /*9d40*/  SHF.R.U64 R24, R24, 0x3, RZ ;  /* 0x0000000318187819 */ /* 0x000fe200000012ff */
[----:B------:R-:W-:Y:S01]  /*9d50*/  UIADD3 UR11, UR11, UR9, URZ ;  /* 0x000000090b0b7290 */ /* 0x000fe2000fffe03f */
[----:B------:R-:W-:Y:S01]  /*9d60*/  LOP3.LUT R8, R8, R9, RZ, 0x3c, !PT ;  /* 0x0000000908087212 */ /* 0x000fe200078e3cff */
[--C-:B------:R-:W-:Y:S01]  /*9d70*/  IMAD.X R9, RZ, RZ, R5.reuse, P4 ;  /* 0x000000ffff097224 */ /* 0x100fe200020e0605 */
[----:B------:R-:W-:Y:S01]  /*9d80*/  LOP3.LUT R12, R12, R13, RZ, 0x3c, !PT ;  /* 0x0000000d0c0c7212 */ /* 0x000fe200078e3cff */
[--C-:B------:R-:W-:Y:S01]  /*9d90*/  IMAD.X R13, RZ, RZ, R5.reuse, P3 ;  /* 0x000000ffff0d7224 */ /* 0x100fe200018e0605 */
[----:B------:R-:W-:Y:S01]  /*9da0*/  LOP3.LUT R24, R24, R25, RZ, 0x3c, !PT ;  /* 0x0000001918187212 */ /* 0x000fe200078e3cff */
[----:B------:R-:W-:Y:S01]  /*9db0*/  IMAD.X R25, RZ, RZ, R5, P2 ;  /* 0x000000ffff197224 */ /* 0x000fe200010e0605 */
[C---:B------:R-:W-:Y:S01]  /*9dc0*/  IADD3 R29, P0, R4.reuse, 0x4000, RZ ;  /* 0x00004000041d7810 */ /* 0x040fe20007f1e0ff */
[----:B------:R-:W-:Y:S01]  /*9dd0*/  ULDC.64 UR12, c[0x0][0xae8] ;  /* 0x0002ba00000c7ab9 */ /* 0x000fe20000000a00 */
[C---:B------:R-:W-:Y:S01]  /*9de0*/  IADD3 R33, P6, R4.reuse, 0x5000, RZ ;  /* 0x0000500004217810 */ /* 0x040fe20007fde0ff */
[----:B------:R-:W-:Y:S01]  /*9df0*/  IMAD.U32 R21, RZ, RZ, UR42 ;  /* 0x0000002aff157e24 */ /* 0x000fe2000f8e00ff */
[----:B------:R-:W-:Y:S01]  /*9e00*/  IADD3 R37, P5, R4, 0x6000, RZ ;  /* 0x0000600004257810 */ /* 0x000fe20007fbe0ff */
[----:B------:R-:W-:Y:S01]  /*9e10*/  IMAD R20, R20, 0x20, R3 ;  /* 0x0000002014147824 */ /* 0x000fe200078e0203 */
[C---:B------:R-:W-:Y:S01]  /*9e20*/  IADD3 R41, P4, R4.reuse, 0x7000, RZ ;  /* 0x0000700004297810 */ /* 0x040fe20007f9e0ff */
[----:B------:R-:W-:Y:S01]  /*9e30*/  USHF.R.S32.HI UR4, URZ, 0x1f, UR36 ;  /* 0x0000001f3f047899 */ /* 0x000fe20008011424 */
[C---:B------:R-:W-:Y:S01]  /*9e40*/  IADD3 R45, P3, R4.reuse, 0x8000, RZ ;  /* 0x00008000042d7810 */ /* 0x040fe20007f7e0ff */
[----:B------:R-:W-:Y:S01]  /*9e50*/  UIMAD.WIDE.U32 UR10, UR38, UR12, UR10 ;  /* 0x0000000c260a72a5 */ /* 0x000fe2000f8e000a */
[----:B------:R-:W-:Y:S01]  /*9e60*/  IADD3 R49, P2, R4, 0x9000, RZ ;  /* 0x0000900004317810 */ /* 0x000fe20007f5e0ff */
[----:B------:R-:W-:Y:S01]  /*9e70*/  IMAD R78, R21, 0x80, R20 ;  /* 0x00000080154e7824 */ /* 0x000fe200078e0214 */
[----:B------:R-:W-:Y:S01]  /*9e80*/  LOP3.LUT R28, R29, 0x380, RZ, 0xc0, !PT ;  /* 0x000003801d1c7812 */ /* 0x000fe200078ec0ff */
[----:B------:R-:W-:Y:S01]  /*9e90*/  @UP2 ULDC UR9, c[0x0][0xbec] ;  /* 0x0002fb0000092ab9 */ /* 0x000fe20000000800 */
[----:B------:R-:W-:Y:S01]  /*9ea0*/  LOP3.LUT R32, R33, 0x380, RZ, 0xc0, !PT ;  /* 0x0000038021207812 */ /* 0x000fe200078ec0ff */
[----:B------:R-:W-:Y:S01]  /*9eb0*/  IMAD.U32 R84, RZ, RZ, UR42 ;  /* 0x0000002aff547e24 */ /* 0x000fe2000f8e00ff */
[----:B------:R-:W-:Y:S01]  /*9ec0*/  LOP3.LUT R36, R37, 0x380, RZ, 0xc0, !PT ;  /* 0x0000038025247812 */ /* 0x000fe200078ec0ff */
[----:B------:R-:W5:Y:S01]  /*9ed0*/  LD.E.128 R12, desc[UR52][R12.64] ;  /* 0x000000340c0c7980 */ /* 0x000f62000c101d00 */
[----:B------:R-:W-:-:S02]  /*9ee0*/  LOP3.LUT R40, R41, 0x380, RZ, 0xc0, !PT ;  /* 0x0000038029287812 */ /* 0x000fc400078ec0ff */
[----:B------:R-:W-:Y:S01]  /*9ef0*/  LOP3.LUT R44, R45, 0x380, RZ, 0xc0, !PT ;  /* 0x000003802d2c7812 */ /* 0x000fe200078ec0ff */
[----:B------:R-:W-:Y:S01]  /*9f00*/  UIMAD UR11, UR38, UR13, UR11 ;  /* 0x0000000d260b72a4 */ /* 0x000fe2000f8e020b */
[----:B------:R-:W-:Y:S01]  /*9f10*/  LOP3.LUT R48, R49, 0x380, RZ, 0xc0, !PT ;  /* 0x0000038031307812 */ /* 0x000fe200078ec0ff */
[----:B------:R-:W-:Y:S01]  /*9f20*/  @P1 IMAD.HI.U32 R20, R78, UR9, RZ ;  /* 0x000000094e141c27 */ /* 0x000fe2000f8e00ff */
[----:B------:R-:W-:Y:S01]  /*9f30*/  ULDC.64 UR12, c[0x0][0xaf0] ;  /* 0x0002bc00000c7ab9 */ /* 0x000fe20000000a00 */
[----:B------:R-:W-:Y:S01]  /*9f40*/  SHF.R.U64 R28, R28, 0x3, RZ ;  /* 0x000000031c1c7819 */ /* 0x000fe200000012ff */
[----:B------:R-:W-:Y:S01]  /*9f50*/  UIMAD UR4, UR4, UR12, URZ ;  /* 0x0000000c040472a4 */ /* 0x000fe2000f8e023f */
[----:B------:R-:W-:Y:S01]  /*9f60*/  SHF.R.U64 R32, R32, 0x3, RZ ;  /* 0x0000000320207819 */ /* 0x000fe200000012ff */
[----:B------:R-:W-:Y:S01]  /*9f70*/  @UP2 ULDC UR9, c[0x0][0xbf0] ;  /* 0x0002fc0000092ab9 */ /* 0x000fe20000000800 */
[----:B------:R-:W-:Y:S01]  /*9f80*/  SHF.R.U64 R36, R36, 0x3, RZ ;  /* 0x0000000324247819 */ /* 0x000fe200000012ff */
[----:B------:R-:W5:Y:S01]  /*9f90*/  LD.E.128 R24, desc[UR52][R24.64] ;  /* 0x0000003418187980 */ /* 0x000f62000c101d00 */
[----:B------:R-:W-:-:S02]  /*9fa0*/  SHF.R.U64 R40, R40, 0x3, RZ ;  /* 0x0000000328287819 */ /* 0x000fc400000012ff */
[----:B------:R-:W-:Y:S02]  /*9fb0*/  SHF.R.U64 R44, R44, 0x3, RZ ;  /* 0x000000032c2c7819 */ /* 0x000fe400000012ff */
[----:B------:R-:W-:Y:S01]  /*9fc0*/  SHF.R.U64 R48, R48, 0x3, RZ ;  /* 0x0000000330307819 */ /* 0x000fe200000012ff */
[----:B------:R-:W-:Y:S01]  /*9fd0*/  IMAD.MOV.U32 R77, RZ, RZ, R78 ;  /* 0x000000ffff4d7224 */ /* 0x000fe200078e004e */
[----:B------:R-:W-:Y:S01]  /*9fe0*/  LOP3.LUT R28, R28, R29, RZ, 0x3c, !PT ;  /* 0x0000001d1c1c7212 */ /* 0x000fe200078e3cff */
[--C-:B------:R-:W-:Y:S01]  /*9ff0*/  IMAD.X R29, RZ, RZ, R5.reuse, P0 ;  /* 0x000000ffff1d7224 */ /* 0x100fe200000e0605 */
        /* <DEDUP_REMOVED lines=9> */
[----:B------:R-:W-:Y:S01]  /*a090*/  UIMAD UR4, UR36, UR13, UR4 ;  /* 0x0000000d240472a4 */ /* 0x000fe2000f8e0204 */
[----:B------:R-:W-:Y:S01]  /*a0a0*/  @P1 SHF.R.U32.HI R77, RZ, UR9, R20 ;  /* 0x00000009ff4d1c19 */ /* 0x000fe20008011614 */
[----:B------:R-:W-:Y:S01]  /*a0b0*/  IMAD.X R49, RZ, RZ, R5, P2 ;  /* 0x000000ffff317224 */ /* 0x000fe200010e0605 */
[C---:B------:R-:W-:Y:S01]  /*a0c0*/  IADD3 R53, P0, R4.reuse, 0xa000, RZ ;  /* 0x0000a00004357810 */ /* 0x040fe20007f1e0ff */
[----:B------:R-:W-:Y:S01]  /*a0d0*/  UIMAD.WIDE.U32 UR36, UR36, UR12, UR10 ;  /* 0x0000000c242472a5 */ /* 0x000fe2000f8e000a */
[C---:B------:R-:W-:Y:S01]  /*a0e0*/  IADD3 R57, P6, R4.reuse, 0xb000, RZ ;  /* 0x0000b00004397810 */ /* 0x040fe20007fde0ff */
[----:B------:R-:W5:Y:S01]  /*a0f0*/  LD.E.128 R28, desc[UR52][R28.64] ;  /* 0x000000341c1c7980 */ /* 0x000f62000c101d00 */
[----:B------:R-:W-:-:S02]  /*a100*/  IADD3 R61, P5, R4, 0xc000, RZ ;  /* 0x0000c000043d7810 */ /* 0x000fc40007fbe0ff */
[C---:B------:R-:W-:Y:S01]  /*a110*/  IADD3 R65, P4, R4.reuse, 0xd000, RZ ;  /* 0x0000d00004417810 */ /* 0x040fe20007f9e0ff */
[----:B------:R-:W5:Y:S01]  /*a120*/  LD.E.128 R32, desc[UR52][R32.64] ;  /* 0x0000003420207980 */ /* 0x000f62000c101d00 */
[C---:B------:R-:W-:Y:S02]  /*a130*/  IADD3 R69, P3, R4.reuse, 0xe000, RZ ;  /* 0x0000e00004457810 */ /* 0x040fe40007f7e0ff */
[----:B------:R-:W-:Y:S01]  /*a140*/  IADD3 R7, P2, R4, 0xf000, RZ ;  /* 0x0000f00004077810 */ /* 0x000fe20007f5e0ff */
[----:B------:R-:W-:Y:S01]  /*a150*/  UIADD3 UR4, UR37, UR4, URZ ;  /* 0x0000000425047290 */ /* 0x000fe2000fffe03f */
[--C-:B------:R-:W-:Y:S01]  /*a160*/  SHF.R.S32.HI R76, RZ, 0x1f, R77.reuse ;  /* 0x0000001fff4c7819 */ /* 0x100fe2000001144d */
[----:B------:R-:W-:Y:S01]  /*a170*/  IMAD.MOV R79, RZ, RZ, -R77 ;  /* 0x000000ffff4f7224 */ /* 0x000fe200078e0a4d */
[----:B------:R-:W-:Y:S01]  /*a180*/  LOP3.LUT R52, R53, 0x380, RZ, 0xc0, !PT ;  /* 0x0000038035347812 */ /* 0x000fe200078ec0ff */
[----:B------:R-:W-:Y:S01]  /*a190*/  ULDC.64 UR10, c[0x0][0xae0] ;  /* 0x0002b800000a7ab9 */ /* 0x000fe20000000a00 */
[----:B------:R-:W-:-:S02]  /*a1a0*/  LOP3.LUT R56, R57, 0x380, RZ, 0xc0, !PT ;  /* 0x0000038039387812 */ /* 0x000fc400078ec0ff */
[----:B------:R-:W-:Y:S01]  /*a1b0*/  LOP3.LUT R11, R4, 0x380, RZ, 0xc0, !PT ;  /* 0x00000380040b7812 */ /* 0x000fe200078ec0ff */
[----:B------:R-:W-:Y:S01]  /*a1c0*/  IMAD.U32 R21, RZ, RZ, UR37 ;  /* 0x00000025ff157e24 */ /* 0x000fe2000f8e00ff */
[----:B------:R-:W-:Y:S01]  /*a1d0*/  LOP3.LUT R60, R61, 0x380, RZ, 0xc0, !PT ;  /* 0x000003803d3c7812 */ /* 0x000fe200078ec0ff */
[----:B------:R-:W-:Y:S01]  /*a1e0*/  IMAD.U32 R20, RZ, RZ, UR36 ;  /* 0x00000024ff147e24 */ /* 0x000fe2000f8e00ff */
[----:B------:R-:W-:Y:S01]  /*a1f0*/  LOP3.LUT R64, R65, 0x380, RZ, 0xc0, !PT ;  /* 0x0000038041407812 */ /* 0x000fe200078ec0ff */
[----:B------:R-:W-:Y:S01]  /*a200*/  IMAD.X R73, RZ, RZ, R5, P2 ;  /* 0x000000ffff497224 */ /* 0x000fe200010e0605 */
[----:B------:R-:W-:Y:S01]  /*a210*/  LOP3.LUT R68, R69, 0x380, RZ, 0xc0, !PT ;  /* 0x0000038045447812 */ /* 0x000fe200078ec0ff */
[----:B------:R-:W5:Y:S01]  /*a220*/  LD.E.128 R36, desc[UR52][R36.64] ;  /* 0x0000003424247980 */ /* 0x000f62000c101d00 */
[----:B------:R-:W-:Y:S01]  /*a230*/  LOP3.LUT R6, R7, 0x380, RZ, 0xc0, !PT ;  /* 0x0000038007067812 */ /* 0x000fe200078ec0ff */
[----:B------:R-:W-:Y:S01]  /*a240*/  IMAD R76, R76, UR10, RZ ;  /* 0x0000000a4c4c7c24 */ /* 0x000fe2000f8e02ff */
[----:B------:R-:W-:Y:S01]  /*a250*/  SHF.R.U64 R52, R52, 0x3, RZ ;  /* 0x0000000334347819 */ /* 0x000fe200000012ff */
[----:B------:R-:W-:Y:S01]  /*a260*/  IMAD R79, R79, UR20, R78 ;  /* 0x000000144f4f7c24 */ /* 0x000fe2000f8e024e */
[----:B------:R-:W-:Y:S01]  /*a270*/  SHF.R.U64 R56, R56, 0x3, RZ ;  /* 0x0000000338387819 */ /* 0x000fe200000012ff */
[----:B------:R-:W5:Y:S01]  /*a280*/  LD.E.128 R40, desc[UR52][R40.64] ;  /* 0x0000003428287980 */ /* 0x000f62000c101d00 */
[----:B------:R-:W-:-:S02]  /*a290*/  SHF.R.U64 R60, R60, 0x3, RZ ;  /* 0x000000033c3c7819 */ /* 0x000fc400000012ff */
[----:B------:R-:W-:Y:S01]  /*a2a0*/  SHF.R.U64 R64, R64, 0x3, RZ ;  /* 0x0000000340407819 */ /* 0x000fe200000012ff */
[----:B------:R-:W5:Y:S01]  /*a2b0*/  LD.E.128 R44, desc[UR52][R44.64] ;  /* 0x000000342c2c7980 */ /* 0x000f62000c101d00 */
[----:B------:R-:W-:Y:S01]  /*a2c0*/  SHF.R.U64 R68, R68, 0x3, RZ ;  /* 0x0000000344447819 */ /* 0x000fe200000012ff */
[----:B------:R-:W-:Y:S01]  /*a2d0*/  IMAD.U32 R21, RZ, RZ, UR4 ;  /* 0x00000004ff157e24 */ /* 0x000fe2000f8e00ff */
[----:B------:R-:W-:Y:S01]  /*a2e0*/  SHF.R.U64 R11, R11, 0x3, RZ ;  /* 0x000000030b0b7819 */ /* 0x000fe200000012ff */
[----:B------:R-:W5:Y:S01]  /*a2f0*/  LD.E.128 R48, desc[UR52][R48.64] ;  /* 0x0000003430307980 */ /* 0x000f62000c101d00 */
[----:B------:R-:W-:Y:S01]  /*a300*/  SHF.R.U64 R6, R6, 0x3, RZ ;  /* 0x0000000306067819 */ /* 0x000fe200000012ff */
[----:B------:R-:W-:Y:S01]  /*a310*/  IMAD R81, R77, UR11, R76 ;  /* 0x0000000b4d517c24 */ /* 0x000fe2000f8e024c */
        /* <DEDUP_REMOVED lines=9> */
[----:B------:R-:W-:Y:S01]  /*a3b0*/  IMAD.X R69, RZ, RZ, R5, P3 ;  /* 0x000000ffff457224 */ /* 0x000fe200018e0605 */
[----:B------:R-:W-:Y:S01]  /*a3c0*/  LOP3.LUT R4, R11, R4, RZ, 0x3c, !PT ;  /* 0x000000040b047212 */ /* 0x000fe200078e3cff */
[----:B------:R-:W-:Y:S01]  /*a3d0*/  IMAD.WIDE.U32 R20, R77, UR10, R20 ;  /* 0x0000000a4d147c25 */ /* 0x000fe2000f8e0014 */
[----:B------:R-:W-:Y:S01]  /*a3e0*/  LOP3.LUT R72, R6, R7, RZ, 0x3c, !PT ;  /* 0x0000000706487212 */ /* 0x000fe200078e3cff */
[----:B------:R-:W-:Y:S01]  /*a3f0*/  ULDC.64 UR10, c[0x0][0xad8] ;  /* 0x0002b600000a7ab9 */ /* 0x000fe20000000a00 */
[----:B------:R-:W-:Y:S01]  /*a400*/  SHF.R.S32.HI R76, RZ, 0x1f, R79 ;  /* 0x0000001fff4c7819 */ /* 0x000fe2000001144f */
[----:B------:R-:W-:Y:S01]  /*a410*/  IMAD.IADD R21, R21, 0x1, R81 ;  /* 0x0000000115157824 */ /* 0x000fe200078e0251 */
[----:B------:R-:W5:Y:S03]  /*a420*/  LD.E.128 R4, desc[UR52][R4.64] ;  /* 0x0000003404047980 */ /* 0x000f66000c101d00 */
[----:B------:R-:W-:Y:S01]  /*a430*/  IMAD R76, R76, UR10, RZ ;  /* 0x0000000a4c4c7c24 */ /* 0x000fe2000f8e02ff */
[----:B------:R-:W5:Y:S01]  /*a440*/  LD.E.128 R8, desc[UR52][R8.64] ;  /* 0x0000003408087980 */ /* 0x000f62000c101d00 */
[----:B------:R-:W-:-:S03]  /*a450*/  IMAD R84, R84, 0x80, R3 ;  /* 0x0000008054547824 */ /* 0x000fc600078e0203 */
[----:B------:R-:W5:Y:S01]  /*a460*/  LD.E.128 R52, desc[UR52][R52.64] ;  /* 0x0000003434347980 */ /* 0x000f62000c101d00 */
[----:B------:R-:W-:-:S03]  /*a470*/  IMAD R3, R79, UR11, R76 ;  /* 0x0000000b4f037c24 */ /* 0x000fc6000f8e024c */
[----:B------:R-:W5:Y:S01]  /*a480*/  LD.E.128 R56, desc[UR52][R56.64] ;  /* 0x0000003438387980 */ /* 0x000f62000c101d00 */
[----:B------:R-:W-:Y:S01]  /*a490*/  IMAD.WIDE.U32 R20, R79, UR10, R20 ;  /* 0x0000000a4f147c25 */ /* 0x000fe2000f8e0014 */
[----:B------:R-:W-:Y:S02]  /*a4a0*/  ULDC.64 UR10, c[0x0][0xa80] ;  /* 0x0002a000000a7ab9 */ /* 0x000fe40000000a00 */
[----:B------:R-:W5:Y:S04]  /*a4b0*/  LD.E.128 R60, desc[UR52][R60.64] ;  /* 0x000000343c3c7980 */ /* 0x000f68000c101d00 */
[----:B------:R-:W5:Y:S04]  /*a4c0*/  LD.E.128 R64, desc[UR52][R64.64] ;  /* 0x0000003440407980 */ /* 0x000f68000c101d00 */
[----:B------:R-:W5:Y:S04]  /*a4d0*/  LD.E.128 R68, desc[UR52][R68.64] ;  /* 0x0000003444447980 */ /* 0x000f68000c101d00 */
[----:B------:R-:W5:Y:S01]  /*a4e0*/  LD.E.128 R72, desc[UR52][R72.64] ;  /* 0x0000003448487980 */ /* 0x000f62000c101d00 */
[----:B------:R-:W-:Y:S01]  /*a4f0*/  @!PT LDS RZ, [RZ] ;  /* 0x00000000fffff984 */ /* 0x000fe20000000800 */
[----:B------:R-:W-:Y:S01]  /*a500*/  @!PT LDS RZ, [RZ] ;  /* 0x00000000fffff984 */ /* 0x000fe20000000800 */
[----:B------:R-:W-:Y:S01]  /*a510*/  @!PT LDS RZ, [RZ] ;  /* 0x00000000fffff984 */ /* 0x000fe20000000800 */
[----:B------:R-:W-:Y:S01]  /*a520*/  @!PT LDS RZ, [RZ] ;  /* 0x00000000fffff984 */ /* 0x000fe20000000800 */
[----:B------:R0:W-:Y:S06]  /*a530*/  MEMBAR.ALL.CTA ;  /* 0x0000000000007992 */ /* 0x0001ec0000008000 */
[----:B0-----:R-:W0:Y:S01]  /*a540*/  FENCE.VIEW.ASYNC.S ;  /* 0x00000000000073c6 */ /* 0x001e220000000000 */
[----:B------:R-:W-:Y:S01]  /*a550*/  IMAD.IADD R3, R21, 0x1, R3 ;  /* 0x0000000115037824 */ /* 0x000fe200078e0203 */
[----:B------:R-:W-:Y:S01]  /*a560*/  LEA R82, P2, R20, UR10, 0x1 ;  /* 0x0000000a14527c11 */ /* 0x000fe2000f8408ff */
[----:B------:R-:W-:-:S03]  /*a570*/  UIADD3 UR8, UR8, 0x38820, URZ ;  /* 0x0003882008087890 */ /* 0x000fc6000fffe03f */
[----:B------:R-:W-:Y:S02]  /*a580*/  LEA.HI.X R83, R20, UR11, R3, 0x1, P2 ;  /* 0x0000000b14537c11 */ /* 0x000fe400090f0c03 */
[C---:B------:R-:W-:Y:S01]  /*a590*/  ISETP.GE.AND P2, PT, R84.reuse, UR15, PT ;  /* 0x0000000f54007c0c */ /* 0x040fe2000bf46270 */
[----:B------:R-:W-:Y:S01]  /*a5a0*/  UPRMT UR8, URZ, 0x654, UR8 ;  /* 0x000006543f087896 */ /* 0x000fe20008000008 */
[C---:B------:R-:W-:Y:S02]  /*a5b0*/  VIADD R76, R84.reuse, 0x20 ;  /* 0x00000020544c7836 */ /* 0x040fe40000000000 */
[----:B------:R-:W-:Y:S02]  /*a5c0*/  VIADD R77, R84, 0x40 ;  /* 0x00000040544d7836 */ /* 0x000fe40000000000 */
[C---:B------:R-:W-:Y:S02]  /*a5d0*/  VIADD R88, R0.reuse, 0x80 ;  /* 0x0000008000587836 */ /* 0x040fe40000000000 */
[----:B------:R-:W-:-:S02]  /*a5e0*/  VIADD R90, R0, 0xc0 ;  /* 0x000000c0005a7836 */ /* 0x000fc40000000000 */
[----:B------:R-:W-:Y:S01]  /*a5f0*/  VIADD R86, R0, 0x40 ;  /* 0x0000004000567836 */ /* 0x000fe20000000000 */
[----:B0-----:R0:W1:Y:S01]  /*a600*/  SHFL.IDX PT, R81, R82, RZ, 0x181f ;  /* 0x00181fff52517589 */ /* 0x00106200000e0000 */
[----:B------:R-:W-:Y:S03]  /*a610*/  BSSY B1, `(.L_x_242) ;  /* 0x000001b000017945 */ /* 0x000fe60003800000 */
[----:B------:R0:W2:Y:S01]  /*a620*/  SHFL.IDX PT, R3, R83, RZ, 0x181f ;  /* 0x00181fff53037589 */ /* 0x0000a200000e0000 */
[----:B------:R-:W-:Y:S01]  /*a630*/  SYNCS.ARRIVE.TRANS64.RED.A1T0 RZ, [UR8], RZ ;  /* 0x000000ffffff79a7 */ /* 0x000fe20008100408 */
[----:B------:R-:W-:Y:S02]  /*a640*/  ISETP.GE.AND P1, PT, R76, UR15, PT ;  /* 0x0000000f4c007c0c */ /* 0x000fe4000bf26270 */
[----:B------:R-:W-:Y:S02]  /*a650*/  ISETP.GE.AND P0, PT, R77, UR15, PT ;  /* 0x0000000f4d007c0c */ /* 0x000fe4000bf06270 */
[----:B------:R-:W-:-:S02]  /*a660*/  SHF.R.S32.HI R91, RZ, 0x1f, R0 ;  /* 0x0000001fff5b7819 */ /* 0x000fc40000011400 */
[----:B------:R-:W-:Y:S02]  /*a670*/  SHF.R.S32.HI R85, RZ, 0x1f, R88 ;  /* 0x0000001fff557819 */ /* 0x000fe40000011458 */
[----:B------:R-:W-:Y:S02]  /*a680*/  SHF.R.S32.HI R87, RZ, 0x1f, R90 ;  /* 0x0000001fff577819 */ /* 0x000fe4000001145a */
[----:B------:R-:W-:Y:S01]  /*a690*/  SHF.R.S32.HI R89, RZ, 0x1f, R86 ;  /* 0x0000001fff597819 */ /* 0x000fe20000011456 */
[----:B0-----:R-:W-:Y:S06]  /*a6a0*/  @P2 BRA `(.L_x_243) ;  /* 0x0000000000442947 */ /* 0x001fec0003800000 */
[----:B------:R-:W-:Y:S02]  /*a6b0*/  ULDC UR4, c[0x0][0xac8] ;  /* 0x0002b20000047ab9 */ /* 0x000fe40000000800 */
[----:B------:R-:W-:Y:S02]  /*a6c0*/  ISETP.GE.AND P5, PT, R0, UR4, PT ;  /* 0x0000000400007c0c */ /* 0x000fe4000bfa6270 */
[----:B------:R-:W-:Y:S02]  /*a6d0*/  ISETP.GE.AND P4, PT, R86, UR4, PT ;  /* 0x0000000456007c0c */ /* 0x000fe4000bf86270 */
[----:B------:R-:W-:Y:S02]  /*a6e0*/  ISETP.GE.AND P3, PT, R88, UR4, PT ;  /* 0x0000000458007c0c */ /* 0x000fe4000bf66270 */
[----:B------:R-:W-:-:S07]  /*a6f0*/  ISETP.GE.AND P2, PT, R90, UR4, PT ;  /* 0x000000045a007c0c */ /* 0x000fce000bf46270 */
[----:B-1----:R-:W-:-:S04]  /*a700*/  @!P5 LEA R20, P6, R0, R81, 0x1 ;  /* 0x000000510014d211 */ /* 0x002fc800078c08ff */
[----:B--2---:R-:W-:Y:S02]  /*a710*/  @!P5 LEA.HI.X R21, R0, R3, R91, 0x1, P6 ;  /* 0x000000030015d211 */ /* 0x004fe400030f0c5b */
[----:B------:R-:W-:-:S03]  /*a720*/  @!P4 LEA R76, P6, R86, R81, 0x1 ;  /* 0x00000051564cc211 */ /* 0x000fc600078c08ff */
[----:B-----5:R0:W-:Y:S01]  /*a730*/  @!P5 ST.E.128 desc[UR52][R20.64], R4 ;  /* 0x000000041400d985 */ /* 0x0201e2000c101d34 */
[----:B------:R-:W-:Y:S02]  /*a740*/  @!P4 LEA.HI.X R77, R86, R3, R89, 0x1, P6 ;  /* 0x00000003564dc211 */ /* 0x000fe400030f0c59 */
[----:B------:R-:W-:-:S03]  /*a750*/  @!P3 LEA R78, P6, R88, R81, 0x1 ;  /* 0x00000051584eb211 */ /* 0x000fc600078c08ff */
[----:B------:R0:W-:Y:S01]  /*a760*/  @!P4 ST.E.128 desc[UR52][R76.64], R28 ;  /* 0x0000001c4c00c985 */ /* 0x0001e2000c101d34 */
[----:B------:R-:W-:Y:S02]  /*a770*/  @!P3 LEA.HI.X R79, R88, R3, R85, 0x1, P6 ;  /* 0x00000003584fb211 */ /* 0x000fe400030f0c55 */
[----:B------:R-:W-:-:S03]  /*a780*/  @!P2 LEA R80, P6, R90, R81, 0x1 ;  /* 0x000000515a50a211 */ /* 0x000fc600078c08ff */
[----:B------:R0:W-:Y:S01]  /*a790*/  @!P3 ST.E.128 desc[UR52][R78.64], R44 ;  /* 0x0000002c4e00b985 */ /* 0x0001e2000c101d34 */
[----:B------:R-:W-:-:S05]  /*a7a0*/  @!P2 LEA.HI.X R81, R90, R3, R87, 0x1, P6 ;  /* 0x000000035a51a211 */ /* 0x000fca00030f0c57 */
[----:B------:R0:W-:Y:S04]  /*a7b0*/  @!P2 ST.E.128 desc[UR52][R80.64], R60 ;  /* 0x0000003c5000a985 */ /* 0x0001e8000c101d34 */
.L_x_243:
[----:B------:R-:W-:Y:S05]  /*a7c0*/  BSYNC B1 ;  /* 0x0000000000017941 */ /* 0x000fea0003800000 */
.L_x_242:
[----:B--2---:R2:W3:Y:S01]  /*a7d0*/  SHFL.IDX PT, R3, R83, 0x1, 0x181f ;  /* 0x00381f0053037f89 */ /* 0x0044e200000e0000 */
[----:B------:R-:W-:Y:S03]  /*a7e0*/  BSSY B1, `(.L_x_244) ;  /* 0x0000014000017945 */ /* 0x000fe60003800000 */
[----:B0----5:R2:W0:Y:S01]  /*a7f0*/  SHFL.IDX PT, R29, R82, 0x1, 0x181f ;  /* 0x00381f00521d7f89 */ /* 0x02142200000e0000 */
[----:B------:R-:W-:Y:S05]  /*a800*/  @P1 BRA `(.L_x_245) ;  /* 0x0000000000441947 */ /* 0x000fea0003800000 */
[----:B------:R-:W-:Y:S02]  /*a810*/  ULDC UR4, c[0x0][0xac8] ;  /* 0x0002b20000047ab9 */ /* 0x000fe40000000800 */
[----:B------:R-:W-:Y:S02]  /*a820*/  ISETP.GE.AND P4, PT, R0, UR4, PT ;  /* 0x0000000400007c0c */ /* 0x000fe4000bf86270 */
[----:B------:R-:W-:Y:S02]  /*a830*/  ISETP.GE.AND P3, PT, R86, UR4, PT ;  /* 0x0000000456007c0c */ /* 0x000fe4000bf66270 */
[----:B------:R-:W-:Y:S02]  /*a840*/  ISETP.GE.AND P2, PT, R88, UR4, PT ;  /* 0x0000000458007c0c */ /* 0x000fe4000bf46270 */
[----:B------:R-:W-:-:S07]  /*a850*/  ISETP.GE.AND P1, PT, R90, UR4, PT ;  /* 0x000000045a007c0c */ /* 0x000fce000bf26270 */
[-C--:B0-----:R-:W-:Y:S02]  /*a860*/  @!P4 LEA R4, P6, R0, R29.reuse, 0x1 ;  /* 0x0000001d0004c211 */ /* 0x081fe400078c08ff */
[----:B------:R-:W-:Y:S02]  /*a870*/  @!P3 LEA R6, P5, R86, R29, 0x1 ;  /* 0x0000001d5606b211 */ /* 0x000fe400078a08ff */
[----:B---3--:R-:W-:Y:S02]  /*a880*/  @!P4 LEA.HI.X R5, R0, R3, R91, 0x1, P6 ;  /* 0x000000030005c211 */ /* 0x008fe400030f0c5b */
[----:B------:R-:W-:Y:S02]  /*a890*/  @!P2 LEA R20, P6, R88, R29, 0x1 ;  /* 0x0000001d5814a211 */ /* 0x000fe400078c08ff */
[----:B------:R-:W-:Y:S01]  /*a8a0*/  @!P3 LEA.HI.X R7, R86, R3, R89, 0x1, P5 ;  /* 0x000000035607b211 */ /* 0x000fe200028f0c59 */
[----:B------:R4:W-:Y:S01]  /*a8b0*/  @!P4 ST.E.128 desc[UR52][R4.64], R8 ;  /* 0x000000080400c985 */ /* 0x0009e2000c101d34 */
[----:B------:R-:W-:-:S02]  /*a8c0*/  @!P1 LEA R28, P5, R90, R29, 0x1 ;  /* 0x0000001d5a1c9211 */ /* 0x000fc400078a08ff */
[-C--:B------:R-:W-:Y:S01]  /*a8d0*/  @!P2 LEA.HI.X R21, R88, R3.reuse, R85, 0x1, P6 ;  /* 0x000000035815a211 */ /* 0x080fe200030f0c55 */
[----:B------:R4:W-:Y:S01]  /*a8e0*/  @!P3 ST.E.128 desc[UR52][R6.64], R32 ;  /* 0x000000200600b985 */ /* 0x0009e2000c101d34 */
[----:B------:R-:W-:-:S03]  /*a8f0*/  @!P1 LEA.HI.X R29, R90, R3, R87, 0x1, P5 ;  /* 0x000000035a1d9211 */ /* 0x000fc600028f0c57 */
[----:B------:R4:W-:Y:S04]  /*a900*/  @!P2 ST.E.128 desc[UR52][R20.64], R48 ;  /* 0x000000301400a985 */ /* 0x0009e8000c101d34 */
[----:B------:R4:W-:Y:S02]  /*a910*/  @!P1 ST.E.128 desc[UR52][R28.64], R64 ;  /* 0x000000401c009985 */ /* 0x0009e4000c101d34 */
.L_x_245:
[----:B------:R-:W-:Y:S05]  /*a920*/  BSYNC B1 ;  /* 0x0000000000017941 */ /* 0x000fea0003800000 */
.L_x_244:
[----:B---3--:R3:W0:Y:S01]  /*a930*/  SHFL.IDX PT, R3, R83, 0x2, 0x181f ;  /* 0x00581f0053037f89 */ /* 0x00862200000e0000 */
[----:B------:R-:W-:Y:S03]  /*a940*/  BSSY B1, `(.L_x_246) ;  /* 0x0000014000017945 */ /* 0x000fe60003800000 */
[----:B----4-:R3:W4:Y:S01]  /*a950*/  SHFL.IDX PT, R11, R82, 0x2, 0x181f ;  /* 0x00581f00520b7f89 */ /* 0x01072200000e0000 */
[----:B------:R-:W-:Y:S05]  /*a960*/  @P0 BRA `(.L_x_247) ;  /* 0x0000000000440947 */ /* 0x000fea0003800000 */
[----:B------:R-:W-:Y:S02]  /*a970*/  ULDC UR4, c[0x0][0xac8] ;  /* 0x0002b20000047ab9 */ /* 0x000fe40000000800 */
[----:B------:R-:W-:Y:S02]  /*a980*/  ISETP.GE.AND P3, PT, R0, UR4, PT ;  /* 0x0000000400007c0c */ /* 0x000fe4000bf66270 */
[----:B------:R-:W-:Y:S02]  /*a990*/  ISETP.GE.AND P2, PT, R86, UR4, PT ;  /* 0x0000000456007c0c */ /* 0x000fe4000bf46270 */
[----:B------:R-:W-:Y:S02]  /*a9a0*/  ISETP.GE.AND P1, PT, R88, UR4, PT ;  /* 0x0000000458007c0c */ /* 0x000fe4000bf26270 */
[----:B------:R-:W-:-:S07]  /*a9b0*/  ISETP.GE.AND P0, PT, R90, UR4, PT ;  /* 0x000000045a007c0c */ /* 0x000fce000bf06270 */
[-C--:B----4-:R-:W-:Y:S02]  /*a9c0*/  @!P3 LEA R4, P6, R0, R11.reuse, 0x1 ;  /* 0x0000000b0004b211 */ /* 0x090fe400078c08ff */
[-C--:B------:R-:W-:Y:S02]  /*a9d0*/  @!P2 LEA R6, P5, R86, R11.reuse, 0x1 ;  /* 0x0000000b5606a211 */ /* 0x080fe400078a08ff */
[----:B------:R-:W-:Y:S02]  /*a9e0*/  @!P1 LEA R8, P4, R88, R11, 0x1 ;  /* 0x0000000b58089211 */ /* 0x000fe400078808ff */
[----:B0-----:R-:W-:Y:S02]  /*a9f0*/  @!P3 LEA.HI.X R5, R0, R3, R91, 0x1, P6 ;  /* 0x000000030005b211 */ /* 0x001fe400030f0c5b */
[----:B------:R-:W-:Y:S02]  /*aa00*/  @!P0 LEA R10, P6, R90, R11, 0x1 ;  /* 0x0000000b5a0a8211 */ /* 0x000fe400078c08ff */
[-C--:B------:R-:W-:Y:S01]  /*aa10*/  @!P2 LEA.HI.X R7, R86, R3.reuse, R89, 0x1, P5 ;  /* 0x000000035607a211 */ /* 0x080fe200028f0c59 */
[----:B------:R0:W-:Y:S01]  /*aa20*/  @!P3 ST.E.128 desc[UR52][R4.64], R12 ;  /* 0x0000000c0400b985 */ /* 0x0001e2000c101d34 */
[----:B------:R-:W-:-:S02]  /*aa30*/  @!P1 LEA.HI.X R9, R88, R3, R85, 0x1, P4 ;  /* 0x0000000358099211 */ /* 0x000fc400020f0c55 */
[----:B------:R-:W-:Y:S01]  /*aa40*/  @!P0 LEA.HI.X R11, R90, R3, R87, 0x1, P6 ;  /* 0x000000035a0b8211 */ /* 0x000fe200030f0c57 */
[----:B------:R0:W-:Y:S04]  /*aa50*/  @!P2 ST.E.128 desc[UR52][R6.64], R36 ;  /* 0x000000240600a985 */ /* 0x0001e8000c101d34 */
[----:B------:R0:W-:Y:S04]  /*aa60*/  @!P1 ST.E.128 desc[UR52][R8.64], R52 ;  /* 0x0000003408009985 */ /* 0x0001e8000c101d34 */
[----:B------:R0:W-:Y:S02]  /*aa70*/  @!P0 ST.E.128 desc[UR52][R10.64], R68 ;  /* 0x000000440a008985 */ /* 0x0001e4000c101d34 */
.L_x_247:
[----:B------:R-:W-:Y:S05]  /*aa80*/  BSYNC B1 ;  /* 0x0000000000017941 */ /* 0x000fea0003800000 */
.L_x_246:
[----:B0-----:R-:W-:Y:S01]  /*aa90*/  VIADD R3, R84, 0x60 ;  /* 0x0000006054037836 */ /* 0x001fe20000000000 */
[----:B--23--:R-:W0:Y:S04]  /*aaa0*/  SHFL.IDX PT, R83, R83, 0x3, 0x181f ;  /* 0x00781f0053537f89 */ /* 0x00ce2800000e0000 */
[----:B------:R-:W-:Y:S01]  /*aab0*/  ISETP.GE.AND P0, PT, R3, UR15, PT ;  /* 0x0000000f03007c0c */ /* 0x000fe2000bf06270 */
[----:B----4-:R2:W3:-:S12]  /*aac0*/  SHFL.IDX PT, R11, R82, 0x3, 0x181f ;  /* 0x00781f00520b7f89 */ /* 0x0104d800000e0000 */
[----:B--2---:R-:W-:Y:S05]  /*aad0*/  @P0 BRA `(.L_x_248) ;  /* 0x0000002400e40947 */ /* 0x004fea0003800000 */
[----:B------:R-:W-:Y:S02]  /*aae0*/  ULDC UR4, c[0x0][0xac8] ;  /* 0x0002b20000047ab9 */ /* 0x000fe40000000800 */
[----:B------:R-:W-:Y:S02]  /*aaf0*/  ISETP.GE.AND P3, PT, R0, UR4, PT ;  /* 0x0000000400007c0c */ /* 0x000fe4000bf66270 */
[----:B------:R-:W-:Y:S02]  /*ab00*/  ISETP.GE.AND P4, PT, R86, UR4, PT ;  /* 0x0000000456007c0c */ /* 0x000fe4000bf86270 */
[----:B------:R-:W-:-:S09]  /*ab10*/  ISETP.GE.AND P5, PT, R88, UR4, PT ;  /* 0x0000000458007c0c */ /* 0x000fd2000bfa6270 */
[-C--:B---3--:R-:W-:Y:S02]  /*ab20*/  @!P3 LEA R4, P0, R0, R11.reuse, 0x1 ;  /* 0x0000000b0004b211 */ /* 0x088fe400078008ff */
[-C--:B------:R-:W-:Y:S02]  /*ab30*/  @!P4 LEA R6, P1, R86, R11.reuse, 0x1 ;  /* 0x0000000b5606c211 */ /* 0x080fe400078208ff */
[----:B------:R-:W-:Y:S02]  /*ab40*/  @!P5 LEA R8, P2, R88, R11, 0x1 ;  /* 0x0000000b5808d211 */ /* 0x000fe400078408ff */
[-C--:B0-----:R-:W-:Y:S02]  /*ab50*/  @!P3 LEA.HI.X R5, R0, R83.reuse, R91, 0x1, P0 ;  /* 0x000000530005b211 */ /* 0x081fe400000f0c5b */
[-C--:B------:R-:W-:Y:S02]  /*ab60*/  @!P4 LEA.HI.X R7, R86, R83.reuse, R89, 0x1, P1 ;  /* 0x000000535607c211 */ /* 0x080fe400008f0c59 */
[----:B------:R-:W-:Y:S01]  /*ab70*/  @!P5 LEA.HI.X R9, R88, R83, R85, 0x1, P2 ;  /* 0x000000535809d211 */ /* 0x000fe200010f0c55 */
[----:B------:R2:W-:Y:S01]  /*ab80*/  @!P3 ST.E.128 desc[UR52][R4.64], R24 ;  /* 0x000000180400b985 */ /* 0x0005e2000c101d34 */
[----:B------:R-:W-:-:S03]  /*ab90*/  ISETP.GE.AND P0, PT, R90, UR4, PT ;  /* 0x000000045a007c0c */ /* 0x000fc6000bf06270 */
[----:B------:R2:W-:Y:S04]  /*aba0*/  @!P4 ST.E.128 desc[UR52][R6.64], R40 ;  /* 0x000000280600c985 */ /* 0x0005e8000c101d34 */
[----:B------:R2:W-:Y:S06]  /*abb0*/  @!P5 ST.E.128 desc[UR52][R8.64], R56 ;  /* 0x000000380800d985 */ /* 0x0005ec000c101d34 */
[----:B------:R-:W-:Y:S05]  /*abc0*/  @P0 BRA `(.L_x_248) ;  /* 0x0000002400a80947 */ /* 0x000fea0003800000 */
[----:B--2---:R-:W-:-:S04]  /*abd0*/  LEA R4, P0, R90, R11, 0x1 ;  /* 0x0000000b5a047211 */ /* 0x004fc800078008ff */
[----:B------:R-:W-:-:S05]  /*abe0*/  LEA.HI.X R5, R90, R83, R87, 0x1, P0 ;  /* 0x000000535a057211 */ /* 0x000fca00000f0c57 */
[----:B------:R4:W-:Y:S01]  /*abf0*/  ST.E.128 desc[UR52][R4.64], R72 ;  /* 0x0000004804007985 */ /* 0x0009e2000c101d34 */
[----:B------:R-:W-:Y:S05]  /*ac00*/  BRA `(.L_x_248) ;  /* 0x0000002400987947 */ /* 0x000fea0003800000 */
.L_x_241:
[----:B------:R-:W-:Y:S01]  /*ac10*/  ULDC.64 UR12, c[0x0][0xb08] ;  /* 0x0002c200000c7ab9 */ /* 0x000fe20000000a00 */
[----:B------:R-:W-:Y:S01]  /*ac20*/  IMAD.MOV.U32 R3, RZ, RZ, R70 ;  /* 0x000000ffff037224 */ /* 0x000fe200078e0046 */
[----:B------:R-:W-:Y:S01]  /*ac30*/  UIMAD UR9, UR14, UR12, URZ ;  /* 0x0000000c0e0972a4 */ /* 0x000fe2000f8e023f */
[C---:B------:R-:W-:Y:S01]  /*ac40*/  VIADD R169, R2.reuse, 0x40 ;  /* 0x0000004002a97836 */ /* 0x040fe20000000000 */
[----:B------:R-:W-:Y:S01]  /*ac50*/  UIMAD.WIDE.U32 UR10, UR4, UR12, URZ ;  /* 0x0000000c040a72a5 */ /* 0x000fe2000f8e003f */
[C---:B------:R-:W-:Y:S01]  /*ac60*/  VIADD R171, R2.reuse, 0x38 ;  /* 0x0000003802ab7836 */ /* 0x040fe20000000000 */
[----:B------:R-:W-:Y:S01]  /*ac70*/  UIMAD UR9, UR4, UR13, UR9 ;  /* 0x0000000d040972a4 */ /* 0x000fe2000f8e0209 */
[C---:B------:R-:W-:Y:S01]  /*ac80*/  VIADD R173, R2.reuse, 0x30 ;  /* 0x0000003002ad7836 */ /* 0x040fe20000000000 */
[----:B------:R-:W-:Y:S01]  /*ac90*/  USHF.R.S32.HI UR4, URZ, 0x1f, UR36 ;  /* 0x0000001f3f047899 */ /* 0x000fe20008011424 */
[C---:B------:R-:W-:Y:S01]  /*aca0*/  VIADD R175, R2.reuse, 0x28 ;  /* 0x0000002802af7836 */ /* 0x040fe20000000000 */
[----:B------:R-:W-:Y:S01]  /*acb0*/  UIADD3 UR11, UR11, UR9, URZ ;  /* 0x000000090b0b7290 */ /* 0x000fe2000fffe03f */
[C---:B------:R-:W-:Y:S01]  /*acc0*/  VIADD R177, R2.reuse, 0x20 ;  /* 0x0000002002b17836 */ /* 0x040fe20000000000 */
[----:B------:R-:W-:Y:S01]  /*acd0*/  ULDC.64 UR12, c[0x0][0xb38] ;  /* 0x0002ce00000c7ab9 */ /* 0x000fe20000000a00 */
[----:B------:R-:W-:Y:S01]  /*ace0*/  ULDC.64 UR14, c[0x0][0xb40] ;  /* 0x0002d000000e7ab9 */ /* 0x000fe20000000a00 */
[----:B------:R-:W-:Y:S01]  /*acf0*/  UIMAD.WIDE.U32 UR10, UR38, UR12, UR10 ;  /* 0x0000000c260a72a5 */ /* 0x000fe2000f8e000a */
[C---:B------:R-:W-:Y:S01]  /*ad00*/  VIADD R179, R2.reuse, 0x18 ;  /* 0x0000001802b37836 */ /* 0x040fe20000000000 */
[----:B------:R-:W-:Y:S01]  /*ad10*/  UIMAD UR4, UR4, UR14, URZ ;  /* 0x0000000e040472a4 */ /* 0x000fe2000f8e023f */
[C---:B------:R-:W-:Y:S01]  /*ad20*/  VIADD R181, R2.reuse, 0x10 ;  /* 0x0000001002b57836 */ /* 0x040fe20000000000 */
[----:B------:R-:W-:Y:S01]  /*ad30*/  UIMAD UR11, UR38, UR13, UR11 ;  /* 0x0000000d260b72a4 */ /* 0x000fe2000f8e020b */
[----:B------:R-:W-:Y:S01]  /*ad40*/  VIADD R183, R2, 0x8 ;  /* 0x0000000802b77836 */ /* 0x000fe20000000000 */
[----:B------:R-:W-:Y:S01]  /*ad50*/  UIMAD UR4, UR36, UR15, UR4 ;  /* 0x0000000f240472a4 */ /* 0x000fe2000f8e0204 */
[----:B------:R-:W-:Y:S01]  /*ad60*/  BSSY B1, `(.L_x_249) ;  /* 0x00000cf000017945 */ /* 0x000fe20003800000 */
[----:B------:R-:W-:Y:S01]  /*ad70*/  UIMAD.WIDE.U32 UR36, UR36, UR14, UR10 ;  /* 0x0000000e242472a5 */ /* 0x000fe2000f8e000a */
[----:B------:R-:W-:Y:S01]  /*ad80*/  SHF.R.S32.HI R76, RZ, 0x1f, R18 ;  /* 0x0000001fff4c7819 */ /* 0x000fe20000011412 */
[----:B------:R-:W-:Y:S01]  /*ad90*/  @UP2 ULDC UR9, c[0x0][0xbec] ;  /* 0x0002fb0000092ab9 */ /* 0x000fe20000000800 */
[----:B------:R-:W-:Y:S01]  /*ada0*/  ULDC.64 UR12, c[0x0][0xb48] ;  /* 0x0002d200000c7ab9 */ /* 0x000fe20000000a00 */
[----:B0-----:R-:W-:Y:S01]  /*adb0*/  @P1 IMAD.HI.U32 R0, R70, UR9, RZ ;  /* 0x0000000946001c27 */ /* 0x001fe2000f8e00ff */
[----:B------:R-:W-:Y:S01]  /*adc0*/  UIADD3 UR11, UR37, UR4, URZ ;  /* 0x00000004250b7290 */ /* 0x000fe2000fffe03f */
[----:B------:R-:W-:Y:S01]  /*add0*/  SHF.R.S32.HI R77, RZ, 0x1f, R19 ;  /* 0x0000001fff4d7819 */ /* 0x000fe20000011413 */
[----:B------:R-:W-:Y:S01]  /*ade0*/  UMOV UR10, UR36 ;  /* 0x00000024000a7c82 */ /* 0x000fe20008000000 */
[----:B------:R-:W-:Y:S01]  /*adf0*/  @UP2 ULDC UR4, c[0x0][0xbf0] ;  /* 0x0002fc0000042ab9 */ /* 0x000fe20000000800 */
[----:B------:R-:W-:Y:S01]  /*ae00*/  UIMAD.WIDE.U32 UR10, UR39, UR12, UR10 ;  /* 0x0000000c270a72a5 */ /* 0x000fe2000f8e000a */
[----:B------:R-:W-:Y:S01]  /*ae10*/  @P1 SHF.R.U32.HI R3, RZ, UR4, R0 ;  /* 0x00000004ff031c19 */ /* 0x000fe20008011600 */
[----:B------:R-:W-:Y:S01]  /*ae20*/  UIADD3 UR8, UR8, 0x38820, URZ ;  /* 0x0003882008087890 */ /* 0x000fe2000fffe03f */
[----:B------:R-:W-:Y:S01]  /*ae30*/  SHF.R.S32.HI R78, RZ, 0x1f, R22 ;  /* 0x0000001fff4e7819 */ /* 0x000fe20000011416 */
[----:B------:R-:W-:Y:S01]  /*ae40*/  UIMAD UR39, UR39, UR13, UR11 ;  /* 0x0000000d272772a4 */ /* 0x000fe2000f8e020b */
[--C-:B------:R-:W-:Y:S01]  /*ae50*/  SHF.R.S32.HI R0, RZ, 0x1f, R3.reuse ;  /* 0x0000001fff007819 */ /* 0x100fe20000011403 */
[----:B------:R-:W-:Y:S01]  /*ae60*/  IMAD.MOV R67, RZ, RZ, -R3 ;  /* 0x000000ffff437224 */ /* 0x000fe200078e0a03 */
[----:B------:R-:W-:Y:S01]  /*ae70*/  ULDC.64 UR12, c[0x0][0xb30] ;  /* 0x0002cc00000c7ab9 */ /* 0x000fe20000000a00 */
[----:B------:R-:W-:Y:S01]  /*ae80*/  IMAD.U32 R65, RZ, RZ, UR11 ;  /* 0x0000000bff417e24 */ /* 0x000fe2000f8e00ff */
[----:B------:R-:W-:Y:S01]  /*ae90*/  UPRMT UR8, URZ, 0x654, UR8 ;  /* 0x000006543f087896 */ /* 0x000fe20008000008 */
[----:B------:R-:W-:Y:S01]  /*aea0*/  IMAD R67, R67, UR20, R70 ;  /* 0x0000001443437c24 */ /* 0x000fe2000f8e0246 */
[----:B------:R-:W-:Y:S01]  /*aeb0*/  SHF.R.S32.HI R79, RZ, 0x1f, R23 ;  /* 0x0000001fff4f7819 */ /* 0x000fe20000011417 */
[----:B------:R-:W-:Y:S01]  /*aec0*/  IMAD R0, R0, UR12, RZ ;  /* 0x0000000c00007c24 */ /* 0x000fe2000f8e02ff */
[----:B------:R-:W-:Y:S01]  /*aed0*/  SHF.R.S32.HI R84, RZ, 0x1f, R216 ;  /* 0x0000001fff547819 */ /* 0x000fe200000114d8 */
[----:B------:R-:W-:Y:S01]  /*aee0*/  IMAD.U32 R64, RZ, RZ, UR10 ;  /* 0x0000000aff407e24 */ /* 0x000fe2000f8e00ff */
[----:B------:R-:W-:Y:S01]  /*aef0*/  ULDC.64 UR10, c[0x0][0xb28] ;  /* 0x0002ca00000a7ab9 */ /* 0x000fe20000000a00 */
[----:B------:R-:W-:Y:S01]  /*af00*/  IMAD.U32 R65, RZ, RZ, UR39 ;  /* 0x00000027ff417e24 */ /* 0x000fe2000f8e00ff */
[----:B------:R-:W-:Y:S01]  /*af10*/  SHF.R.S32.HI R85, RZ, 0x1f, R217 ;  /* 0x0000001fff557819 */ /* 0x000fe200000114d9 */
[C---:B------:R-:W-:Y:S01]  /*af20*/  IMAD R69, R3.reuse, UR13, R0 ;  /* 0x0000000d03457c24 */ /* 0x040fe2000f8e0200 */
[----:B------:R-:W-:Y:S01]  /*af30*/  SHF.R.S32.HI R0, RZ, 0x1f, R67 ;  /* 0x0000001fff007819 */ /* 0x000fe20000011443 */
[----:B------:R-:W-:Y:S01]  /*af40*/  IMAD.WIDE.U32 R64, R3, UR12, R64 ;  /* 0x0000000c03407c25 */ /* 0x000fe2000f8e0040 */
[----:B------:R-:W-:Y:S01]  /*af50*/  SYNCS.ARRIVE.TRANS64.RED.A1T0 RZ, [UR8], RZ ;  /* 0x000000ffffff79a7 */ /* 0x000fe20008100408 */
[----:B------:R-:W-:-:S02]  /*af60*/  SHF.R.S32.HI R86, RZ, 0x1f, R218 ;  /* 0x0000001fff567819 */ /* 0x000fc400000114da */
[----:B------:R-:W-:Y:S01]  /*af70*/  IMAD R0, R0, UR10, RZ ;  /* 0x0000000a00007c24 */ /* 0x000fe2000f8e02ff */
[----:B------:R-:W-:Y:S01]  /*af80*/  SHF.R.S32.HI R87, RZ, 0x1f, R219 ;  /* 0x0000001fff577819 */ /* 0x000fe200000114db */
[----:B------:R-:W-:Y:S01]  /*af90*/  IMAD.IADD R65, R65, 0x1, R69 ;  /* 0x0000000141417824 */ /* 0x000fe200078e0245 */
[----:B------:R-:W-:Y:S01]  /*afa0*/  SHF.R.S32.HI R88, RZ, 0x1f, R220 ;  /* 0x0000001fff587819 */ /* 0x000fe200000114dc */
[C---:B------:R-:W-:Y:S01]  /*afb0*/  IMAD R3, R67.reuse, UR11, R0 ;  /* 0x0000000b43037c24 */ /* 0x040fe2000f8e0200 */
[----:B------:R-:W-:Y:S01]  /*afc0*/  SHF.R.S32.HI R89, RZ, 0x1f, R221 ;  /* 0x0000001fff597819 */ /* 0x000fe200000114dd */
[----:B------:R-:W-:Y:S01]  /*afd0*/  IMAD.WIDE.U32 R64, R67, UR10, R64 ;  /* 0x0000000a43407c25 */ /* 0x000fe2000f8e0040 */
[----:B------:R-:W-:Y:S01]  /*afe0*/  ULDC.64 UR10, c[0x0][0xb00] ;  /* 0x0002c000000a7ab9 */ /* 0x000fe20000000a00 */
[----:B------:R-:W-:Y:S02]  /*aff0*/  SHF.R.S32.HI R90, RZ, 0x1f, R222 ;  /* 0x0000001fff5a7819 */ /* 0x000fe400000114de */
[----:B------:R-:W-:Y:S01]  /*b000*/  IMAD.IADD R3, R65, 0x1, R3 ;  /* 0x0000000141037824 */ /* 0x000fe200078e0203 */
[----:B------:R-:W-:Y:S01]  /*b010*/  LEA R0, P1, R64, UR10, 0x2 ;  /* 0x0000000a40007c11 */ /* 0x000fe2000f8210ff */
[C---:B------:R-:W-:Y:S01]  /*b020*/  VIADD R168, R2.reuse, 0x40 ;  /* 0x0000004002a87836 */ /* 0x040fe20000000000 */
[----:B------:R-:W-:Y:S01]  /*b030*/  SHF.R.S32.HI R91, RZ, 0x1f, R223 ;  /* 0x0000001fff5b7819 */ /* 0x000fe200000114df */
[----:B------:R-:W-:Y:S01]  /*b040*/  VIADD R170, R2, 0x38 ;  /* 0x0000003802aa7836 */ /* 0x000fe20000000000 */
[----:B------:R-:W-:Y:S01]  /*b050*/  LEA.HI.X R3, R64, UR11, R3, 0x2, P1 ;  /* 0x0000000b40037c11 */ /* 0x000fe200088f1403 */
[C---:B------:R-:W-:Y:S01]  /*b060*/  VIADD R172, R2.reuse, 0x30 ;  /* 0x0000003002ac7836 */ /* 0x040fe20000000000 */
[----:B------:R0:W1:Y:S01]  /*b070*/  SHFL.IDX PT, R64, R0, RZ, 0x1c1f ;  /* 0x001c1fff00407589 */ /* 0x00006200000e0000 */
[----:B------:R-:W-:Y:S01]  /*b080*/  SHF.R.S32.HI R162, RZ, 0x1f, R224 ;  /* 0x0000001fffa27819 */ /* 0x000fe200000114e0 */
[C---:B------:R-:W-:Y:S01]  /*b090*/  VIADD R174, R2.reuse, 0x28 ;  /* 0x0000002802ae7836 */ /* 0x040fe20000000000 */
[----:B------:R-:W-:Y:S01]  /*b0a0*/  SHF.R.S32.HI R163, RZ, 0x1f, R225 ;  /* 0x0000001fffa37819 */ /* 0x000fe200000114e1 */
[----:B------:R0:W2:Y:S01]  /*b0b0*/  SHFL.IDX PT, R65, R3, RZ, 0x1c1f ;  /* 0x001c1fff03417589 */ /* 0x0000a200000e0000 */
        /* <DEDUP_REMOVED lines=8> */
[----:B------:R-:W-:-:S02]  /*b140*/  SHF.R.S32.HI R169, RZ, 0x1f, R169 ;  /* 0x0000001fffa97819 */ /* 0x000fc400000114a9 */
[----:B------:R-:W-:Y:S02]  /*b150*/  SHF.R.S32.HI R171, RZ, 0x1f, R171 ;  /* 0x0000001fffab7819 */ /* 0x000fe400000114ab */
[----:B------:R-:W-:Y:S02]  /*b160*/  SHF.R.S32.HI R173, RZ, 0x1f, R173 ;  /* 0x0000001fffad7819 */ /* 0x000fe400000114ad */
[----:B------:R-:W-:Y:S02]  /*b170*/  SHF.R.S32.HI R175, RZ, 0x1f, R175 ;  /* 0x0000001fffaf7819 */ /* 0x000fe400000114af */
[----:B------:R-:W-:Y:S02]  /*b180*/  SHF.R.S32.HI R177, RZ, 0x1f, R177 ;  /* 0x0000001fffb17819 */ /* 0x000fe400000114b1 */
[----:B------:R-:W-:Y:S02]  /*b190*/  SHF.R.S32.HI R179, RZ, 0x1f, R179 ;  /* 0x0000001fffb37819 */ /* 0x000fe400000114b3 */
[----:B------:R-:W-:-:S02]  /*b1a0*/  SHF.R.S32.HI R181, RZ, 0x1f, R181 ;  /* 0x0000001fffb57819 */ /* 0x000fc400000114b5 */
[----:B------:R-:W-:Y:S01]  /*b1b0*/  SHF.R.S32.HI R183, RZ, 0x1f, R183 ;  /* 0x0000001fffb77819 */ /* 0x000fe200000114b7 */
[----:B012---:R-:W-:Y:S06]  /*b1c0*/  @P2 BRA `(.L_x_250) ;  /* 0x0000000800202947 */ /* 0x007fec0003800000 */
[----:B------:R-:W-:Y:S02]  /*b1d0*/  ULDC UR4, c[0x0][0xac8] ;  /* 0x0002b20000047ab9 */ /* 0x000fe40000000800 */
[----:B------:R-:W-:Y:S02]  /*b1e0*/  ISETP.GE.AND P3, PT, R2, UR4, PT ;  /* 0x0000000402007c0c */ /* 0x000fe4000bf66270 */
[----:B------:R-:W-:Y:S02]  /*b1f0*/  ISETP.GE.AND P2, PT, R182, UR4, PT ;  /* 0x00000004b6007c0c */ /* 0x000fe4000bf46270 */
[----:B------:R-:W-:Y:S02]  /*b200*/  ISETP.GE.AND P1, PT, R180, UR4, PT ;  /* 0x00000004b4007c0c */ /* 0x000fe4000bf26270 */
[----:B------:R-:W-:-:S07]  /*b210*/  ISETP.GE.AND P4, PT, R178, UR4, PT ;  /* 0x00000004b2007c0c */ /* 0x000fce000bf86270 */
[----:B------:R-:W-:Y:S02]  /*b220*/  @!P3 IMAD.WIDE R66, R2, 0x4, R64 ;  /* 0x000000040242b825 */ /* 0x000fe400078e0240 */
[----:B------:R-:W-:-:S03]  /*b230*/  @!P2 LEA R68, P5, R182, R64, 0x2 ;  /* 0x00000040b644a211 */ /* 0x000fc600078a10ff */
[----:B------:R0:W-:Y:S01]  /*b240*/  @!P3 ST.E.64 desc[UR52][R66.64], R140 ;  /* 0x0000008c4200b985 */ /* 0x0001e2000c101b34 */
[----:B------:R-:W-:Y:S02]  /*b250*/  ISETP.GE.AND P3, PT, R176, UR4, PT ;  /* 0x00000004b0007c0c */ /* 0x000fe4000bf66270 */
[----:B------:R-:W-:-:S05]  /*b260*/  @!P2 LEA.HI.X R69, R182, R65, R183, 0x2, P5 ;  /* 0x00000041b645a211 */ /* 0x000fca00028f14b7 */
[----:B------:R1:W-:Y:S01]  /*b270*/  @!P2 ST.E.64 desc[UR52][R68.64], R138 ;  /* 0x0000008a4400a985 */ /* 0x0003e2000c101b34 */
[----:B------:R-:W-:Y:S02]  /*b280*/  ISETP.GE.AND P2, PT, R174, UR4, PT ;  /* 0x00000004ae007c0c */ /* 0x000fe4000bf46270 */
[----:B0-----:R-:W-:-:S04]  /*b290*/  @!P1 LEA R66, P6, R180, R64, 0x2 ;  /* 0x00000040b4429211 */ /* 0x001fc800078c10ff */
[----:B------:R-:W-:Y:S02]  /*b2a0*/  @!P1 LEA.HI.X R67, R180, R65, R181, 0x2, P6 ;  /* 0x00000041b4439211 */ /* 0x000fe400030f14b5 */
[----:B-1----:R-:W-:-:S03]  /*b2b0*/  @!P4 LEA R68, P5, R178, R64, 0x2 ;  /* 0x00000040b244c211 */ /* 0x002fc600078a10ff */
        /* <DEDUP_REMOVED lines=42> */
[----:B------:R-:W-:Y:S02]  /*b560*/  @!P2 LEA.HI.X R69, R225, R65, R163, 0x2, P5 ;  /* 0x00000041e145a211 */ /* 0x000fe400028f14a3 */
[----:B------:R-:W-:-:S03]  /*b570*/  ISETP.GE.AND P5, PT, R220, UR4, PT ;  /* 0x00000004dc007c0c */ /* 0x000fc6000bfa6270 */
[----:B------:R1:W-:Y:S01]  /*b580*/  @!P2 ST.E.64 desc[UR52][R68.64], R82 ;  /* 0x000000524400a985 */ /* 0x0003e2000c101b34 */
[----:B------:R-:W-:Y:S02]  /*b590*/  ISETP.GE.AND P2, PT, R221, UR4, PT ;  /* 0x00000004dd007c0c */ /* 0x000fe4000bf46270 */
[----:B0-----:R-:W-:-:S04]  /*b5a0*/  @!P1 LEA R66, P6, R224, R64, 0x2 ;  /* 0x00000040e0429211 */ /* 0x001fc800078c10ff */
[----:B------:R-:W-:Y:S02]  /*b5b0*/  @!P1 LEA.HI.X R67, R224, R65, R162, 0x2, P6 ;  /* 0x00000041e0439211 */ /* 0x000fe400030f14a2 */
[----:B------:R-:W-:-:S03]  /*b5c0*/  @!P4 LEA R70, P6, R223, R64, 0x2 ;  /* 0x00000040df46c211 */ /* 0x000fc600078c10ff */
[----:B------:R0:W-:Y:S01]  /*b5d0*/  @!P1 ST.E.64 desc[UR52][R66.64], R60 ;  /* 0x0000003c42009985 */ /* 0x0001e2000c101b34 */
[-C--:B------:R-:W-:Y:S02]  /*b5e0*/  @!P4 LEA.HI.X R71, R223, R65.reuse, R91, 0x2, P6 ;  /* 0x00000041df47c211 */ /* 0x080fe400030f145b */
[CC--:B------:R-:W-:Y:S02]  /*b5f0*/  @!P3 LEA R72, P1, R222.reuse, R64.reuse, 0x2 ;  /* 0x00000040de48b211 */ /* 0x0c0fe400078210ff */
[-C--:B------:R-:W-:Y:S01]  /*b600*/  @!P2 LEA R74, P6, R221, R64.reuse, 0x2 ;  /* 0x00000040dd4aa211 */ /* 0x080fe200078c10ff */
[----:B------:R2:W-:Y:S01]  /*b610*/  @!P4 ST.E.64 desc[UR52][R70.64], R58 ;  /* 0x0000003a4600c985 */ /* 0x0005e2000c101b34 */
[----:B------:R-:W-:Y:S02]  /*b620*/  @!P3 LEA.HI.X R73, R222, R65, R90, 0x2, P1 ;  /* 0x00000041de49b211 */ /* 0x000fe400008f145a */
[----:B------:R-:W-:Y:S02]  /*b630*/  ISETP.GE.AND P4, PT, R219, UR4, PT ;  /* 0x00000004db007c0c */ /* 0x000fe4000bf86270 */
[----:B------:R-:W-:Y:S01]  /*b640*/  ISETP.GE.AND P1, PT, R218, UR4, PT ;  /* 0x00000004da007c0c */ /* 0x000fe2000bf26270 */
[----:B------:R3:W-:Y:S01]  /*b650*/  @!P3 ST.E.64 desc[UR52][R72.64], R52 ;  /* 0x000000344800b985 */ /* 0x0007e2000c101b34 */
[----:B-1----:R-:W-:-:S02]  /*b660*/  @!P5 LEA R68, P3, R220, R64, 0x2 ;  /* 0x00000040dc44d211 */ /* 0x002fc400078610ff */
[-C--:B------:R-:W-:Y:S02]  /*b670*/  @!P2 LEA.HI.X R75, R221, R65.reuse, R89, 0x2, P6 ;  /* 0x00000041dd4ba211 */ /* 0x080fe400030f1459 */
[----:B------:R-:W-:Y:S02]  /*b680*/  @!P5 LEA.HI.X R69, R220, R65, R88, 0x2, P3 ;  /* 0x00000041dc45d211 */ /* 0x000fe400018f1458 */
[----:B------:R-:W-:Y:S01]  /*b690*/  ISETP.GE.AND P6, PT, R217, UR4, PT ;  /* 0x00000004d9007c0c */ /* 0x000fe2000bfc6270 */
[----:B------:R1:W-:Y:S01]  /*b6a0*/  @!P2 ST.E.64 desc[UR52][R74.64], R50 ;  /* 0x000000324a00a985 */ /* 0x0003e2000c101b34 */
[----:B------:R-:W-:Y:S02]  /*b6b0*/  ISETP.GE.AND P3, PT, R216, UR4, PT ;  /* 0x00000004d8007c0c */ /* 0x000fe4000bf66270 */
[-C--:B0-----:R-:W-:Y:S01]  /*b6c0*/  @!P4 LEA R60, P2, R219, R64.reuse, 0x2 ;  /* 0x00000040db3cc211 */ /* 0x081fe200078410ff */
[----:B------:R0:W-:Y:S01]  /*b6d0*/  @!P5 ST.E.64 desc[UR52][R68.64], R44 ;  /* 0x0000002c4400d985 */ /* 0x0001e2000c101b34 */
[----:B--2---:R-:W-:-:S02]  /*b6e0*/  @!P1 LEA R58, P5, R218, R64, 0x2 ;  /* 0x00000040da3a9211 */ /* 0x004fc400078a10ff */
[-C--:B------:R-:W-:Y:S02]  /*b6f0*/  @!P4 LEA.HI.X R61, R219, R65.reuse, R87, 0x2, P2 ;  /* 0x00000041db3dc211 */ /* 0x080fe400010f1457 */
[----:B------:R-:W-:Y:S02]  /*b700*/  @!P1 LEA.HI.X R59, R218, R65, R86, 0x2, P5 ;  /* 0x00000041da3b9211 */ /* 0x000fe400028f1456 */
[----:B------:R-:W-:Y:S01]  /*b710*/  ISETP.GE.AND P2, PT, R23, UR4, PT ;  /* 0x0000000417007c0c */ /* 0x000fe2000bf46270 */
[----:B------:R2:W-:Y:S01]  /*b720*/  @!P4 ST.E.64 desc[UR52][R60.64], R42 ;  /* 0x0000002a3c00c985 */ /* 0x0005e2000c101b34 */
[----:B------:R-:W-:Y:S02]  /*b730*/  ISETP.GE.AND P4, PT, R22, UR4, PT ;  /* 0x0000000416007c0c */ /* 0x000fe4000bf86270 */
[-C--:B---3--:R-:W-:Y:S01]  /*b740*/  @!P6 LEA R52, P5, R217, R64.reuse, 0x2 ;  /* 0x00000040d934e211 */ /* 0x088fe200078a10ff */
[----:B------:R3:W-:Y:S01]  /*b750*/  @!P1 ST.E.64 desc[UR52][R58.64], R36 ;  /* 0x000000243a009985 */ /* 0x0007e2000c101b34 */
[----:B-1----:R-:W-:-:S02]  /*b760*/  @!P3 LEA R50, P1, R216, R64, 0x2 ;  /* 0x00000040d832b211 */ /* 0x002fc400078210ff */
[-C--:B------:R-:W-:Y:S02]  /*b770*/  @!P6 LEA.HI.X R53, R217, R65.reuse, R85, 0x2, P5 ;  /* 0x00000041d935e211 */ /* 0x080fe400028f1455 */
[----:B------:R-:W-:Y:S02]  /*b780*/  @!P3 LEA.HI.X R51, R216, R65, R84, 0x2, P1 ;  /* 0x00000041d833b211 */ /* 0x000fe400008f1454 */
[----:B------:R-:W-:Y:S01]  /*b790*/  ISETP.GE.AND P1, PT, R19, UR4, PT ;  /* 0x0000000413007c0c */ /* 0x000fe2000bf26270 */
[----:B------:R1:W-:Y:S01]  /*b7a0*/  @!P6 ST.E.64 desc[UR52][R52.64], R34 ;  /* 0x000000223400e985 */ /* 0x0003e2000c101b34 */
[-C--:B0-----:R-:W-:Y:S02]  /*b7b0*/  @!P2 LEA R44, P5, R23, R64.reuse, 0x2 ;  /* 0x00000040172ca211 */ /* 0x081fe400078a10ff */
[----:B--2---:R-:W-:Y:S01]  /*b7c0*/  @!P4 LEA R42, P6, R22, R64, 0x2 ;  /* 0x00000040162ac211 */ /* 0x004fe200078c10ff */
[----:B------:R0:W-:Y:S01]  /*b7d0*/  @!P3 ST.E.64 desc[UR52][R50.64], R28 ;  /* 0x0000001c3200b985 */ /* 0x0001e2000c101b34 */
[----:B------:R-:W-:-:S02]  /*b7e0*/  ISETP.GE.AND P3, PT, R18, UR4, PT ;  /* 0x0000000412007c0c */ /* 0x000fc4000bf66270 */
[-C--:B------:R-:W-:Y:S02]  /*b7f0*/  @!P2 LEA.HI.X R45, R23, R65.reuse, R79, 0x2, P5 ;  /* 0x00000041172da211 */ /* 0x080fe400028f144f */
[----:B------:R-:W-:-:S03]  /*b800*/  @!P4 LEA.HI.X R43, R22, R65, R78, 0x2, P6 ;  /* 0x00000041162bc211 */ /* 0x000fc600030f144e */
[----:B------:R2:W-:Y:S01]  /*b810*/  @!P2 ST.E.64 desc[UR52][R44.64], R26 ;  /* 0x0000001a2c00a985 */ /* 0x0005e2000c101b34 */
[-C--:B---3--:R-:W-:Y:S01]  /*b820*/  @!P1 LEA R36, P2, R19, R64.reuse, 0x2 ;  /* 0x0000004013249211 */ /* 0x088fe200078410ff */
[C---:B-1----:R-:W-:Y:S02]  /*b830*/  VIADD R53, R2.reuse, 0xe8 ;  /* 0x000000e802357836 */ /* 0x042fe40000000000 */
[----:B------:R1:W-:Y:S01]  /*b840*/  @!P4 ST.E.64 desc[UR52][R42.64], R14 ;  /* 0x0000000e2a00c985 */ /* 0x0003e2000c101b34 */
[----:B------:R-:W-:Y:S01]  /*b850*/  ISETP.GE.AND P4, PT, R17, UR4, PT ;  /* 0x0000000411007c0c */ /* 0x000fe2000bf86270 */
[----:B0-----:R-:W-:Y:S01]  /*b860*/  VIADD R29, R2, 0xf0 ;  /* 0x000000f0021d7836 */ /* 0x001fe20000000000 */
[-C--:B------:R-:W-:Y:S02]  /*b870*/  @!P1 LEA.HI.X R37, R19, R65.reuse, R77, 0x2, P2 ;  /* 0x0000004113259211 */ /* 0x080fe400010f144d */
[----:B------:R-:W-:Y:S02]  /*b880*/  @!P3 LEA R34, P5, R18, R64, 0x2 ;  /* 0x000000401222b211 */ /* 0x000fe400078a10ff */
[----:B------:R-:W-:Y:S01]  /*b890*/  ISETP.GE.AND P2, PT, R16, UR4, PT ;  /* 0x0000000410007c0c */ /* 0x000fe2000bf46270 */
[----:B------:R0:W-:Y:S01]  /*b8a0*/  @!P1 ST.E.64 desc[UR52][R36.64], R12 ;  /* 0x0000000c24009985 */ /* 0x0001e2000c101b34 */
[----:B------:R-:W-:-:S02]  /*b8b0*/  @!P3 LEA.HI.X R35, R18, R65, R76, 0x2, P5 ;  /* 0x000000411223b211 */ /* 0x000fc400028f144c */
[----:B------:R-:W-:Y:S02]  /*b8c0*/  ISETP.GE.AND P1, PT, R53, UR4, PT ;  /* 0x0000000435007c0c */ /* 0x000fe4000bf26270 */
[----:B--2---:R-:W-:Y:S01]  /*b8d0*/  SHF.R.S32.HI R27, RZ, 0x1f, R16 ;  /* 0x0000001fff1b7819 */ /* 0x004fe20000011410 */
[----:B------:R2:W-:Y:S01]  /*b8e0*/  @!P3 ST.E.64 desc[UR52][R34.64], R6 ;  /* 0x000000062200b985 */ /* 0x0005e2000c101b34 */
[----:B-1----:R-:W-:Y:S01]  /*b8f0*/  SHF.R.S32.HI R15, RZ, 0x1f, R17 ;  /* 0x0000001fff0f7819 */ /* 0x002fe20000011411 */
[----:B------:R-:W-:Y:S01]  /*b900*/  VIADD R43, R2, 0xf8 ;  /* 0x000000f8022b7836 */ /* 0x000fe20000000000 */
[-C--:B------:R-:W-:Y:S02]  /*b910*/  @!P4 LEA R14, P6, R17, R64.reuse, 0x2 ;  /* 0x00000040110ec211 */ /* 0x080fe400078c10ff */
[----:B------:R-:W-:Y:S02]  /*b920*/  ISETP.GE.AND P3, PT, R29, UR4, PT ;  /* 0x000000041d007c0c */ /* 0x000fe4000bf66270 */
[----:B------:R-:W-:-:S02]  /*b930*/  @!P2 LEA R26, P5, R16, R64, 0x2 ;  /* 0x00000040101aa211 */ /* 0x000fc400078a10ff */
[-C--:B------:R-:W-:Y:S02]  /*b940*/  @!P4 LEA.HI.X R15, R17, R65.reuse, R15, 0x2, P6 ;  /* 0x00000041110fc211 */ /* 0x080fe400030f140f */
[----:B------:R-:W-:Y:S02]  /*b950*/  ISETP.GE.AND P6, PT, R43, UR4, PT ;  /* 0x000000042b007c0c */ /* 0x000fe4000bfc6270 */
[----:B------:R-:W-:Y:S01]  /*b960*/  @!P2 LEA.HI.X R27, R16, R65, R27, 0x2, P5 ;  /* 0x00000041101ba211 */ /* 0x000fe200028f141b */
[----:B------:R1:W-:Y:S01]  /*b970*/  @!P4 ST.E.64 desc[UR52][R14.64], R4 ;  /* 0x000000040e00c985 */ /* 0x0003e2000c101b34 */
[----:B0-----:R-:W-:Y:S02]  /*b980*/  SHF.R.S32.HI R12, RZ, 0x1f, R53 ;  /* 0x0000001fff0c7819 */ /* 0x001fe40000011435 */
[----:B--2---:R-:W-:Y:S01]  /*b990*/  @!P1 LEA R6, P5, R53, R64, 0x2 ;  /* 0x0000004035069211 */ /* 0x004fe200078a10ff */
[----:B------:R1:W-:Y:S01]  /*b9a0*/  @!P2 ST.E.64 desc[UR52][R26.64], R152 ;  /* 0x000000981a00a985 */ /* 0x0003e2000c101b34 */
[----:B------:R-:W-:-:S02]  /*b9b0*/  SHF.R.S32.HI R13, RZ, 0x1f, R29 ;  /* 0x0000001fff0d7819 */ /* 0x000fc4000001141d */
[----:B------:R-:W-:Y:S02]  /*b9c0*/  @!P1 LEA.HI.X R7, R53, R65, R12, 0x2, P5 ;  /* 0x0000004135079211 */ /* 0x000fe400028f140c */
[----:B------:R-:W-:-:S03]  /*b9d0*/  @!P3 LEA R12, P5, R29, R64, 0x2 ;  /* 0x000000401d0cb211 */ /* 0x000fc600078a10ff */
[----:B------:R1:W-:Y:S01]  /*b9e0*/  @!P1 ST.E.64 desc[UR52][R6.64], R150 ;  /* 0x0000009606009985 */ /* 0x0003e2000c101b34 */
[-C--:B------:R-:W-:Y:S02]  /*b9f0*/  @!P3 LEA.HI.X R13, R29, R65.reuse, R13, 0x2, P5 ;  /* 0x000000411d0db211 */ /* 0x080fe400028f140d */
[----:B------:R-:W-:Y:S02]  /*ba00*/  SHF.R.S32.HI R29, RZ, 0x1f, R43 ;  /* 0x0000001fff1d7819 */ /* 0x000fe4000001142b */
[C---:B------:R-:W-:Y:S01]  /*ba10*/  @!P6 LEA R28, P5, R43.reuse, R64, 0x2 ;  /* 0x000000402b1ce211 */ /* 0x040fe200078a10ff */
[----:B------:R1:W-:Y:S03]  /*ba20*/  @!P3 ST.E.64 desc[UR52][R12.64], R158 ;  /* 0x0000009e0c00b985 */ /* 0x0003e6000c101b34 */
[----:B------:R-:W-:-:S05]  /*ba30*/  @!P6 LEA.HI.X R29, R43, R65, R29, 0x2, P5 ;  /* 0x000000412b1de211 */ /* 0x000fca00028f141d */
[----:B------:R1:W-:Y:S04]  /*ba40*/  @!P6 ST.E.64 desc[UR52][R28.64], R160 ;  /* 0x000000a01c00e985 */ /* 0x0003e8000c101b34 */
.L_x_250:
[----:B------:R-:W-:Y:S05]  /*ba50*/  BSYNC B1 ;  /* 0x0000000000017941 */ /* 0x000fea0003800000 */
.L_x_249:
[----:B-1----:R0:W1:Y:S04]  /*ba60*/  SHFL.IDX PT, R5, R3, 0x1, 0x1c1f ;  /* 0x003c1f0003057f89 */ /* 0x00206800000e0000 */
[----:B------:R0:W2:Y:S01]  /*ba70*/  SHFL.IDX PT, R4, R0, 0x1, 0x1c1f ;  /* 0x003c1f0000047f89 */ /* 0x0000a200000e0000 */
[----:B------:R-:W-:Y:S05]  /*ba80*/  @P0 BRA `(.L_x_248) ;  /* 0x0000001400f80947 */ /* 0x000fea0003800000 */
[----:B------:R-:W-:Y:S01]  /*ba90*/  ULDC UR4, c[0x0][0xac8] ;  /* 0x0002b20000047ab9 */ /* 0x000fe20000000800 */
[----:B0-----:R-:W-:Y:S01]  /*baa0*/  VIADD R3, R2, 0xe8 ;  /* 0x000000e802037836 */ /* 0x001fe20000000000 */
[----:B------:R-:W-:Y:S02]  /*bab0*/  ISETP.GE.AND P4, PT, R182, UR4, PT ;  /* 0x00000004b6007c0c */ /* 0x000fe4000bf86270 */
[----:B------:R-:W-:Y:S02]  /*bac0*/  ISETP.GE.AND P6, PT, R2, UR4, PT ;  /* 0x0000000402007c0c */ /* 0x000fe4000bfc6270 */
[----:B------:R-:W-:Y:S02]  /*bad0*/  ISETP.GE.AND P0, PT, R180, UR4, PT ;  /* 0x00000004b4007c0c */ /* 0x000fe4000bf06270 */
[----:B------:R-:W-:Y:S02]  /*bae0*/  ISETP.GE.AND P2, PT, R178, UR4, PT ;  /* 0x00000004b2007c0c */ /* 0x000fe4000bf46270 */
[----:B------:R-:W-:-:S02]  /*baf0*/  ISETP.GE.AND P1, PT, R176, UR4, PT ;  /* 0x00000004b0007c0c */ /* 0x000fc4000bf26270 */
[----:B------:R-:W-:-:S03]  /*bb00*/  SHF.R.S32.HI R0, RZ, 0x1f, R3 ;  /* 0x0000001fff007819 */ /* 0x000fc60000011403 */
[-C--:B--2---:R-:W-:Y:S02]  /*bb10*/  @!P4 LEA R12, P3, R182, R4.reuse, 0x2 ;  /* 0x00000004b60cc211 */ /* 0x084fe400078610ff */
[----:B-1----:R-:W-:Y:S02]  /*bb20*/  @!P6 IMAD.WIDE R6, R2, 0x4, R4 ;  /* 0x000000040206e825 */ /* 0x002fe400078e0204 */
[----:B------:R-:W-:Y:S02]  /*bb30*/  @!P4 LEA.HI.X R13, R182, R5, R183, 0x2, P3 ;  /* 0x00000005b60dc211 */ /* 0x000fe400018f14b7 */
[----:B------:R-:W-:Y:S01]  /*bb40*/  ISETP.GE.AND P3, PT, R174, UR4, PT ;  /* 0x00000004ae007c0c */ /* 0x000fe2000bf66270 */
[----:B------:R0:W-:Y:S01]  /*bb50*/  @!P6 ST.E.64 desc[UR52][R6.64], R136 ;  /* 0x000000880600e985 */ /* 0x0001e2000c101b34 */
[-C--:B------:R-:W-:Y:S02]  /*bb60*/  @!P0 LEA R14, P5, R180, R4.reuse, 0x2 ;  /* 0x00000004b40e8211 */ /* 0x080fe400078a10ff */
[----:B------:R-:W-:Y:S01]  /*bb70*/  @!P1 LEA R28, P6, R176, R4, 0x2 ;  /* 0x00000004b01c9211 */ /* 0x000fe200078c10ff */
[----:B------:R1:W-:Y:S01]  /*bb80*/  @!P4 ST.E.64 desc[UR52][R12.64], R134 ;  /* 0x000000860c00c985 */ /* 0x0003e2000c101b34 */
[----:B------:R-:W-:-:S02]  /*bb90*/  ISETP.GE.AND P4, PT, R172, UR4, PT ;  /* 0x00000004ac007c0c */ /* 0x000fc4000bf86270 */
[-C--:B------:R-:W-:Y:S02]  /*bba0*/  @!P0 LEA.HI.X R15, R180, R5.reuse, R181, 0x2, P5 ;  /* 0x00000005b40f8211 */ /* 0x080fe400028f14b5 */
[-C--:B------:R-:W-:Y:S02]  /*bbb0*/  @!P2 LEA R26, P5, R178, R4.reuse, 0x2 ;  /* 0x00000004b21aa211 */ /* 0x080fe400078a10ff */
[-C--:B------:R-:W-:Y:S01]  /*bbc0*/  @!P1 LEA.HI.X R29, R176, R5.reuse, R177, 0x2, P6 ;  /* 0x00000005b01d9211 */ /* 0x080fe200030f14b1 */
[----:B------:R2:W-:Y:S01]  /*bbd0*/  @!P0 ST.E.64 desc[UR52][R14.64], R128 ;  /* 0x000000800e008985 */ /* 0x0005e2000c101b34 */
[----:B------:R-:W-:Y:S02]  /*bbe0*/  @!P2 LEA.HI.X R27, R178, R5, R179, 0x2, P5 ;  /* 0x00000005b21ba211 */ /* 0x000fe400028f14b3 */
[----:B------:R-:W-:Y:S02]  /*bbf0*/  ISETP.GE.AND P0, PT, R170, UR4, PT ;  /* 0x00000004aa007c0c */ /* 0x000fe4000bf06270 */
[----:B------:R-:W-:Y:S01]  /*bc00*/  @!P3 LEA R34, P5, R174, R4, 0x2 ;  /* 0x00000004ae22b211 */ /* 0x000fe200078a10ff */
[----:B------:R3:W-:Y:S01]  /*bc10*/  @!P2 ST.E.64 desc[UR52][R26.64], R126 ;  /* 0x0000007e1a00a985 */ /* 0x0007e2000c101b34 */
[----:B------:R-:W-:-:S02]  /*bc20*/  ISETP.GE.AND P2, PT, R168, UR4, PT ;  /* 0x00000004a8007c0c */ /* 0x000fc4000bf46270 */
[-C--:B------:R-:W-:Y:S01]  /*bc30*/  @!P3 LEA.HI.X R35, R174, R5.reuse, R175, 0x2, P5 ;  /* 0x00000005ae23b211 */ /* 0x080fe200028f14af */
[----:B------:R4:W-:Y:S01]  /*bc40*/  @!P1 ST.E.64 desc[UR52][R28.64], R120 ;  /* 0x000000781c009985 */ /* 0x0009e2000c101b34 */
[CC--:B0-----:R-:W-:Y:S02]  /*bc50*/  @!P4 LEA R6, P5, R172.reuse, R4.reuse, 0x2 ;  /* 0x00000004ac06c211 */ /* 0x0c1fe400078a10ff */
[----:B------:R-:W-:Y:S01]  /*bc60*/  ISETP.GE.AND P1, PT, R229, UR4, PT ;  /* 0x00000004e5007c0c */ /* 0x000fe2000bf26270 */
[----:B------:R0:W-:Y:S01]  /*bc70*/  @!P3 ST.E.64 desc[UR52][R34.64], R118 ;  /* 0x000000762200b985 */ /* 0x0001e2000c101b34 */
[----:B------:R-:W-:Y:S02]  /*bc80*/  @!P4 LEA.HI.X R7, R172, R5, R173, 0x2, P5 ;  /* 0x00000005ac07c211 */ /* 0x000fe400028f14ad */
[----:B-1----:R-:W-:Y:S02]  /*bc90*/  @!P0 LEA R12, P6, R170, R4, 0x2 ;  /* 0x00000004aa0c8211 */ /* 0x002fe400078c10ff */
[----:B------:R-:W-:Y:S01]  /*bca0*/  ISETP.GE.AND P3, PT, R228, UR4, PT ;  /* 0x00000004e4007c0c */ /* 0x000fe2000bf66270 */
[----:B------:R1:W-:Y:S01]  /*bcb0*/  @!P4 ST.E.64 desc[UR52][R6.64], R112 ;  /* 0x000000700600c985 */ /* 0x0003e2000c101b34 */
[----:B------:R-:W-:-:S02]  /*bcc0*/  ISETP.GE.AND P4, PT, R227, UR4, PT ;  /* 0x00000004e3007c0c */ /* 0x000fc4000bf86270 */
[----:B------:R-:W-:Y:S02]  /*bcd0*/  @!P0 LEA.HI.X R13, R170, R5, R171, 0x2, P6 ;  /* 0x00000005aa0d8211 */ /* 0x000fe400030f14ab */
[----:B--2---:R-:W-:-:S03]  /*bce0*/  @!P2 LEA R14, P5, R168, R4, 0x2 ;  /* 0x00000004a80ea211 */ /* 0x004fc600078a10ff */
[----:B------:R2:W-:Y:S01]  /*bcf0*/  @!P0 ST.E.64 desc[UR52][R12.64], R110 ;  /* 0x0000006e0c008985 */ /* 0x0005e2000c101b34 */
[-C--:B------:R-:W-:Y:S02]  /*bd00*/  @!P2 LEA.HI.X R15, R168, R5.reuse, R169, 0x2, P5 ;  /* 0x00000005a80fa211 */ /* 0x080fe400028f14a9 */
[CC--:B---3--:R-:W-:Y:S02]  /*bd10*/  @!P1 LEA R26, P0, R229.reuse, R4.reuse, 0x2 ;  /* 0x00000004e51a9211 */ /* 0x0c8fe400078010ff */
[-C--:B----4-:R-:W-:Y:S01]  /*bd20*/  @!P3 LEA R28, P6, R228, R4.reuse, 0x2 ;  /* 0x00000004e41cb211 */ /* 0x090fe200078c10ff */
[----:B------:R3:W-:Y:S01]  /*bd30*/  @!P2 ST.E.64 desc[UR52][R14.64], R104 ;  /* 0x000000680e00a985 */ /* 0x0007e2000c101b34 */
[-C--:B------:R-:W-:Y:S02]  /*bd40*/  @!P1 LEA.HI.X R27, R229, R5.reuse, R167, 0x2, P0 ;  /* 0x00000005e51b9211 */ /* 0x080fe400000f14a7 */
[----:B------:R-:W-:Y:S02]  /*bd50*/  ISETP.GE.AND P2, PT, R226, UR4, PT ;  /* 0x00000004e2007c0c */ /* 0x000fe4000bf46270 */
[----:B0-----:R-:W-:Y:S01]  /*bd60*/  @!P4 LEA R34, P5, R227, R4, 0x2 ;  /* 0x00000004e322c211 */ /* 0x001fe200078a10ff */
[----:B------:R0:W-:Y:S01]  /*bd70*/  @!P1 ST.E.64 desc[UR52][R26.64], R102 ;  /* 0x000000661a009985 */ /* 0x0001e2000c101b34 */
[----:B------:R-:W-:-:S02]  /*bd80*/  @!P3 LEA.HI.X R29, R228, R5, R166, 0x2, P6 ;  /* 0x00000005e41db211 */ /* 0x000fc400030f14a6 */
[----:B------:R-:W-:Y:S02]  /*bd90*/  @!P4 LEA.HI.X R35, R227, R5, R165, 0x2, P5 ;  /* 0x00000005e323c211 */ /* 0x000fe400028f14a5 */
[----:B------:R-:W-:Y:S01]  /*bda0*/  ISETP.GE.AND P0, PT, R225, UR4, PT ;  /* 0x00000004e1007c0c */ /* 0x000fe2000bf06270 */
[----:B------:R4:W-:Y:S01]  /*bdb0*/  @!P3 ST.E.64 desc[UR52][R28.64], R96 ;  /* 0x000000601c00b985 */ /* 0x0009e2000c101b34 */
[----:B------:R-:W-:-:S03]  /*bdc0*/  ISETP.GE.AND P1, PT, R224, UR4, PT ;  /* 0x00000004e0007c0c */ /* 0x000fc6000bf26270 */
[----:B------:R5:W-:Y:S01]  /*bdd0*/  @!P4 ST.E.64 desc[UR52][R34.64], R94 ;  /* 0x0000005e2200c985 */ /* 0x000be2000c101b34 */
[----:B------:R-:W-:Y:S02]  /*bde0*/  ISETP.GE.AND P4, PT, R223, UR4, PT ;  /* 0x00000004df007c0c */ /* 0x000fe4000bf86270 */
[----:B-1----:R-:W-:-:S04]  /*bdf0*/  @!P2 LEA R6, P3, R226, R4, 0x2 ;  /* 0x00000004e206a211 */ /* 0x002fc800078610ff */
[-C--:B------:R-:W-:Y:S02]  /*be00*/  @!P2 LEA.HI.X R7, R226, R5.reuse, R164, 0x2, P3 ;  /* 0x00000005e207a211 */ /* 0x080fe400018f14a4 */
[CC--:B--2---:R-:W-:Y:S02]  /*be10*/  @!P0 LEA R12, P6, R225.reuse, R4.reuse, 0x2 ;  /* 0x00000004e10c8211 */ /* 0x0c4fe400078c10ff */
[----:B---3--:R-:W-:Y:S01]  /*be20*/  @!P1 LEA R14, P5, R224, R4, 0x2 ;  /* 0x00000004e00e9211 */ /* 0x008fe200078a10ff */
[----:B------:R1:W-:Y:S01]  /*be30*/  @!P2 ST.E.64 desc[UR52][R6.64], R80 ;  /* 0x000000500600a985 */ /* 0x0003e2000c101b34 */
[----:B------:R-:W-:Y:S02]  /*be40*/  ISETP.GE.AND P3, PT, R222, UR4, PT ;  /* 0x00000004de007c0c */ /* 0x000fe4000bf66270 */
[-C--:B------:R-:W-:Y:S02]  /*be50*/  @!P0 LEA.HI.X R13, R225, R5.reuse, R163, 0x2, P6 ;  /* 0x00000005e10d8211 */ /* 0x080fe400030f14a3 */
[----:B------:R-:W-:-:S02]  /*be60*/  @!P1 LEA.HI.X R15, R224, R5, R162, 0x2, P5 ;  /* 0x00000005e00f9211 */ /* 0x000fc400028f14a2 */
[----:B------:R-:W-:Y:S01]  /*be70*/  ISETP.GE.AND P2, PT, R221, UR4, PT ;  /* 0x00000004dd007c0c */ /* 0x000fe2000bf46270 */
[----:B------:R2:W-:Y:S01]  /*be80*/  @!P0 ST.E.64 desc[UR52][R12.64], R62 ;  /* 0x0000003e0c008985 */ /* 0x0005e2000c101b34 */
[CC--:B0-----:R-:W-:Y:S02]  /*be90*/  @!P4 LEA R26, P5, R223.reuse, R4.reuse, 0x2 ;  /* 0x00000004df1ac211 */ /* 0x0c1fe400078a10ff */
[----:B------:R-:W-:Y:S01]  /*bea0*/  ISETP.GE.AND P0, PT, R220, UR4, PT ;  /* 0x00000004dc007c0c */ /* 0x000fe2000bf06270 */
[----:B------:R0:W-:Y:S01]  /*beb0*/  @!P1 ST.E.64 desc[UR52][R14.64], R56 ;  /* 0x000000380e009985 */ /* 0x0001e2000c101b34 */
[----:B------:R-:W-:Y:S02]  /*bec0*/  @!P4 LEA.HI.X R27, R223, R5, R91, 0x2, P5 ;  /* 0x00000005df1bc211 */ /* 0x000fe400028f145b */
[----:B------:R-:W-:Y:S02]  /*bed0*/  ISETP.GE.AND P1, PT, R219, UR4, PT ;  /* 0x00000004db007c0c */ /* 0x000fe4000bf26270 */
[----:B----4-:R-:W-:Y:S01]  /*bee0*/  @!P3 LEA R28, P6, R222, R4, 0x2 ;  /* 0x00000004de1cb211 */ /* 0x010fe200078c10ff */
[----:B------:R3:W-:Y:S01]  /*bef0*/  @!P4 ST.E.64 desc[UR52][R26.64], R54 ;  /* 0x000000361a00c985 */ /* 0x0007e2000c101b34 */
[----:B------:R-:W-:-:S02]  /*bf00*/  ISETP.GE.AND P4, PT, R218, UR4, PT ;  /* 0x00000004da007c0c */ /* 0x000fc4000bf86270 */
[CC--:B-----5:R-:W-:Y:S02]  /*bf10*/  @!P2 LEA R34, P5, R221.reuse, R4.reuse, 0x2 ;  /* 0x00000004dd22a211 */ /* 0x0e0fe400078a10ff */
[-C--:B------:R-:W-:Y:S02]  /*bf20*/  @!P3 LEA.HI.X R29, R222, R5.reuse, R90, 0x2, P6 ;  /* 0x00000005de1db211 */ /* 0x080fe400030f145a */
[-C--:B------:R-:W-:Y:S02]  /*bf30*/  @!P2 LEA.HI.X R35, R221, R5.reuse, R89, 0x2, P5 ;  /* 0x00000005dd23a211 */ /* 0x080fe400028f1459 */
[CC--:B-1----:R-:W-:Y:S01]  /*bf40*/  @!P0 LEA R6, P5, R220.reuse, R4.reuse, 0x2 ;  /* 0x00000004dc068211 */ /* 0x0c2fe200078a10ff */
[----:B------:R1:W-:Y:S01]  /*bf50*/  @!P3 ST.E.64 desc[UR52][R28.64], R48 ;  /* 0x000000301c00b985 */ /* 0x0003e2000c101b34 */
[----:B------:R-:W-:Y:S02]  /*bf60*/  ISETP.GE.AND P3, PT, R217, UR4, PT ;  /* 0x00000004d9007c0c */ /* 0x000fe4000bf66270 */
[----:B--2---:R-:W-:Y:S01]  /*bf70*/  @!P1 LEA R12, P6, R219, R4, 0x2 ;  /* 0x00000004db0c9211 */ /* 0x004fe200078c10ff */
[----:B------:R2:W-:Y:S01]  /*bf80*/  @!P2 ST.E.64 desc[UR52][R34.64], R46 ;  /* 0x0000002e2200a985 */ /* 0x0005e2000c101b34 */
[----:B------:R-:W-:-:S02]  /*bf90*/  @!P0 LEA.HI.X R7, R220, R5, R88, 0x2, P5 ;  /* 0x00000005dc078211 */ /* 0x000fc400028f1458 */
[----:B------:R-:W-:Y:S02]  /*bfa0*/  ISETP.GE.AND P2, PT, R216, UR4, PT ;  /* 0x00000004d8007c0c */ /* 0x000fe4000bf46270 */
[CC--:B0-----:R-:W-:Y:S01]  /*bfb0*/  @!P4 LEA R14, P5, R218.reuse, R4.reuse, 0x2 ;  /* 0x00000004da0ec211 */ /* 0x0c1fe200078a10ff */
[----:B------:R0:W-:Y:S01]  /*bfc0*/  @!P0 ST.E.64 desc[UR52][R6.64], R40 ;  /* 0x0000002806008985 */ /* 0x0001e2000c101b34 */
[-C--:B------:R-:W-:Y:S02]  /*bfd0*/  @!P1 LEA.HI.X R13, R219, R5.reuse, R87, 0x2, P6 ;  /* 0x00000005db0d9211 */ /* 0x080fe400030f1457 */
[----:B------:R-:W-:Y:S02]  /*bfe0*/  @!P4 LEA.HI.X R15, R218, R5, R86, 0x2, P5 ;  /* 0x00000005da0fc211 */ /* 0x000fe400028f1456 */
[----:B------:R-:W-:Y:S01]  /*bff0*/  ISETP.GE.AND P0, PT, R23, UR4, PT ;  /* 0x0000000417007c0c */ /* 0x000fe2000bf06270 */
[----:B------:R-:W-:Y:S01]  /*c000*/  @!P1 ST.E.64 desc[UR52][R12.64], R38 ;  /* 0x000000260c009985 */ /* 0x000fe2000c101b34 */
[----:B---3--:R-:W-:-:S03]  /*c010*/  @!P3 LEA R26, P1, R217, R4, 0x2 ;  /* 0x00000004d91ab211 */ /* 0x008fc600078210ff */
[----:B------:R3:W-:Y:S01]  /*c020*/  @!P4 ST.E.64 desc[UR52][R14.64], R32 ;  /* 0x000000200e00c985 */ /* 0x0007e2000c101b34 */
[----:B------:R-:W-:Y:S02]  /*c030*/  ISETP.GE.AND P4, PT, R22, UR4, PT ;  /* 0x0000000416007c0c */ /* 0x000fe4000bf86270 */
[CC--:B-1----:R-:W-:Y:S02]  /*c040*/  @!P2 LEA R28, P5, R216.reuse, R4.reuse, 0x2 ;  /* 0x00000004d81ca211 */ /* 0x0c2fe400078a10ff */
[-C--:B------:R-:W-:Y:S02]  /*c050*/  @!P3 LEA.HI.X R27, R217, R5.reuse, R85, 0x2, P1 ;  /* 0x00000005d91bb211 */ /* 0x080fe400008f1455 */
[----:B------:R-:W-:Y:S02]  /*c060*/  ISETP.GE.AND P1, PT, R19, UR4, PT ;  /* 0x0000000413007c0c */ /* 0x000fe4000bf26270 */
[----:B------:R-:W-:Y:S01]  /*c070*/  @!P2 LEA.HI.X R29, R216, R5, R84, 0x2, P5 ;  /* 0x00000005d81da211 */ /* 0x000fe200028f1454 */
[----:B------:R-:W-:Y:S01]  /*c080*/  @!P3 ST.E.64 desc[UR52][R26.64], R30 ;  /* 0x0000001e1a00b985 */ /* 0x000fe2000c101b34 */
[----:B--2---:R-:W-:-:S03]  /*c090*/  @!P0 LEA R34, P6, R23, R4, 0x2 ;  /* 0x0000000417228211 */ /* 0x004fc600078c10ff */
[----:B------:R-:W-:Y:S01]  /*c0a0*/  @!P2 ST.E.64 desc[UR52][R28.64], R24 ;  /* 0x000000181c00a985 */ /* 0x000fe2000c101b34 */
[-C--:B0-----:R-:W-:Y:S01]  /*c0b0*/  @!P4 LEA R6, P2, R22, R4.reuse, 0x2 ;  /* 0x000000041606c211 */ /* 0x081fe200078410ff */
[----:B---3--:R-:W-:Y:S01]  /*c0c0*/  VIADD R33, R2, 0xf0 ;  /* 0x000000f002217836 */ /* 0x008fe20000000000 */
[-C--:B------:R-:W-:Y:S02]  /*c0d0*/  @!P0 LEA.HI.X R35, R23, R5.reuse, R79, 0x2, P6 ;  /* 0x0000000517238211 */ /* 0x080fe400030f144f */
[-C--:B------:R-:W-:Y:S02]  /*c0e0*/  @!P4 LEA.HI.X R7, R22, R5.reuse, R78, 0x2, P2 ;  /* 0x000000051607c211 */ /* 0x080fe400010f144e */
[C---:B------:R-:W-:Y:S01]  /*c0f0*/  @!P1 LEA R12, P3, R19.reuse, R4, 0x2 ;  /* 0x00000004130c9211 */ /* 0x040fe200078610ff */
[----:B------:R0:W-:Y:S01]  /*c100*/  @!P0 ST.E.64 desc[UR52][R34.64], R20 ;  /* 0x0000001422008985 */ /* 0x0001e2000c101b34 */
[----:B------:R-:W-:Y:S02]  /*c110*/  ISETP.GE.AND P2, PT, R18, UR4, PT ;  /* 0x0000000412007c0c */ /* 0x000fe4000bf46270 */
[----:B------:R-:W-:Y:S01]  /*c120*/  @!P1 LEA.HI.X R13, R19, R5, R77, 0x2, P3 ;  /* 0x00000005130d9211 */ /* 0x000fe200018f144d */
[----:B------:R1:W-:Y:S01]  /*c130*/  @!P4 ST.E.64 desc[UR52][R6.64], R10 ;  /* 0x0000000a0600c985 */ /* 0x0003e2000c101b34 */
[----:B------:R-:W-:-:S02]  /*c140*/  ISETP.GE.AND P0, PT, R3, UR4, PT ;  /* 0x0000000403007c0c */ /* 0x000fc4000bf06270 */
[----:B------:R-:W-:Y:S01]  /*c150*/  ISETP.GE.AND P4, PT, R17, UR4, PT ;  /* 0x0000000411007c0c */ /* 0x000fe2000bf86270 */
[----:B------:R2:W-:Y:S01]  /*c160*/  @!P1 ST.E.64 desc[UR52][R12.64], R8 ;  /* 0x000000080c009985 */ /* 0x0005e2000c101b34 */
[----:B------:R-:W-:Y:S02]  /*c170*/  ISETP.GE.AND P1, PT, R16, UR4, PT ;  /* 0x0000000410007c0c */ /* 0x000fe4000bf26270 */
[----:B------:R-:W-:-:S03]  /*c180*/  ISETP.GE.AND P3, PT, R33, UR4, PT ;  /* 0x0000000421007c0c */ /* 0x000fc6000bf66270 */
[----:B------:R-:W-:-:S04]  /*c190*/  @!P2 LEA R14, P5, R18, R4, 0x2 ;  /* 0x00000004120ea211 */ /* 0x000fc800078a10ff */
[-C--:B------:R-:W-:Y:S02]  /*c1a0*/  @!P2 LEA.HI.X R15, R18, R5.reuse, R76, 0x2, P5 ;  /* 0x00000005120fa211 */ /* 0x080fe400028f144c */
[-C--:B0-----:R-:W-:Y:S02]  /*c1b0*/  @!P0 LEA R20, P6, R3, R4.reuse, 0x2 ;  /* 0x0000000403148211 */ /* 0x081fe400078c10ff */
[----:B-1----:R-:W-:Y:S01]  /*c1c0*/  SHF.R.S32.HI R7, RZ, 0x1f, R17 ;  /* 0x0000001fff077819 */ /* 0x002fe20000011411 */
[----:B------:R0:W-:Y:S01]  /*c1d0*/  @!P2 ST.E.64 desc[UR52][R14.64], R148 ;  /* 0x000000940e00a985 */ /* 0x0001e2000c101b34 */
[----:B------:R-:W-:Y:S02]  /*c1e0*/  @!P4 LEA R6, P5, R17, R4, 0x2 ;  /* 0x000000041106c211 */ /* 0x000fe400078a10ff */
[-C--:B------:R-:W-:Y:S02]  /*c1f0*/  @!P0 LEA.HI.X R21, R3, R5.reuse, R0, 0x2, P6 ;  /* 0x0000000503158211 */ /* 0x080fe400030f1400 */
[----:B------:R-:W-:-:S02]  /*c200*/  @!P4 LEA.HI.X R7, R17, R5, R7, 0x2, P5 ;  /* 0x000000051107c211 */ /* 0x000fc400028f1407 */
[----:B------:R-:W-:Y:S02]  /*c210*/  SHF.R.S32.HI R3, RZ, 0x1f, R16 ;  /* 0x0000001fff037819 */ /* 0x000fe40000011410 */
[CC--:B--2---:R-:W-:Y:S01]  /*c220*/  @!P1 LEA R8, P5, R16.reuse, R4.reuse, 0x2 ;  /* 0x0000000410089211 */ /* 0x0c4fe200078a10ff */
[----:B------:R0:W-:Y:S01]  /*c230*/  @!P4 ST.E.64 desc[UR52][R6.64], R146 ;  /* 0x000000920600c985 */ /* 0x0001e2000c101b34 */
[----:B------:R-:W-:Y:S02]  /*c240*/  SHF.R.S32.HI R0, RZ, 0x1f, R33 ;  /* 0x0000001fff007819 */ /* 0x000fe40000011421 */
[C---:B------:R-:W-:Y:S02]  /*c250*/  @!P3 LEA R10, P6, R33.reuse, R4, 0x2 ;  /* 0x00000004210ab211 */ /* 0x040fe400078c10ff */
[-C--:B------:R-:W-:Y:S01]  /*c260*/  @!P1 LEA.HI.X R9, R16, R5.reuse, R3, 0x2, P5 ;  /* 0x0000000510099211 */ /* 0x080fe200028f1403 */
[----:B------:R-:W-:Y:S01]  /*c270*/  VIADD R3, R2, 0xf8 ;  /* 0x000000f802037836 */ /* 0x000fe20000000000 */
[----:B------:R-:W-:-:S03]  /*c280*/  @!P3 LEA.HI.X R11, R33, R5, R0, 0x2, P6 ;  /* 0x00000005210bb211 */ /* 0x000fc600030f1400 */
[----:B------:R0:W-:Y:S04]  /*c290*/  @!P1 ST.E.64 desc[UR52][R8.64], R156 ;  /* 0x0000009c08009985 */ /* 0x0001e8000c101b34 */
[----:B------:R0:W-:Y:S01]  /*c2a0*/  @!P0 ST.E.64 desc[UR52][R20.64], R154 ;  /* 0x0000009a14008985 */ /* 0x0001e2000c101b34 */
[----:B------:R-:W-:-:S03]  /*c2b0*/  ISETP.GE.AND P0, PT, R3, UR4, PT ;  /* 0x0000000403007c0c */ /* 0x000fc6000bf06270 */
[----:B------:R0:W-:Y:S10]  /*c2c0*/  @!P3 ST.E.64 desc[UR52][R10.64], R144 ;  /* 0x000000900a00b985 */ /* 0x0001f4000c101b34 */
[----:B------:R-:W-:Y:S05]  /*c2d0*/  @P0 BRA `(.L_x_248) ;  /* 0x0000000c00e40947 */ /* 0x000fea0003800000 */
[----:B------:R-:W-:Y:S02]  /*c2e0*/  LEA R4, P0, R3, R4, 0x2 ;  /* 0x0000000403047211 */ /* 0x000fe400078010ff */
[----:B------:R-:W-:-:S04]  /*c2f0*/  SHF.R.S32.HI R0, RZ, 0x1f, R3 ;  /* 0x0000001fff007819 */ /* 0x000fc80000011403 */
[----:B------:R-:W-:-:S05]  /*c300*/  LEA.HI.X R5, R3, R5, R0, 0x2, P0 ;  /* 0x0000000503057211 */ /* 0x000fca00000f1400 */
[----:B------:R1:W-:Y:S01]  /*c310*/  ST.E.64 desc[UR52][R4.64], R142 ;  /* 0x0000008e04007985 */ /* 0x0003e2000c101b34 */
[----:B------:R-:W-:Y:S05]  /*c320*/  BRA `(.L_x_248) ;  /* 0x0000000c00d07947 */ /* 0x000fea0003800000 */
.L_x_239:
[----:B------:R-:W-:Y:S02]  /*c330*/  ULDC.64 UR8, c[0x0][0xc00] ;  /* 0x0003000000087ab9 */ /* 0x000fe40000000a00 */
[----:B------:R-:W-:-:S04]  /*c340*/  UISETP.NE.U32.AND UP0, UPT, UR8, URZ, UPT ;  /* 0x0000003f0800728c */ /* 0x000fc8000bf05070 */
[----:B------:R-:W-:-:S03]  /*c350*/  UISETP.NE.AND.EX UP0, UPT, UR9, URZ, UPT, UP0 ;  /* 0x0000003f0900728c */ /* 0x000fc6000bf05300 */
[----:B------:R-:W-:Y:S02]  /*c360*/  ULDC.64 UR8, c[0x0][0xc00] ;  /* 0x0003000000087ab9 */ /* 0x000fe40000000a00 */
[----:B------:R-:W-:Y:S01]  /*c370*/  UIMAD.WIDE UR8, UR36, 0x4, UR8 ;  /* 0x00000004240878a5 */ /* 0x000fe2000f8e0208 */
[----:B------:R-:W-:-:S05]  /*c380*/  PLOP3.LUT P1, PT, PT, PT, UP0, 0x80, 0x0 ;  /* 0x000000000000781c */ /* 0x000fca0003f2f008 */
[----:B------:R-:W-:Y:S02]  /*c390*/  IMAD.U32 R4, RZ, RZ, UR8 ;  /* 0x00000008ff047e24 */ /* 0x000fe4000f8e00ff */
[----:B------:R-:W-:Y:S01]  /*c3a0*/  IMAD.U32 R5, RZ, RZ, UR9 ;  /* 0x00000009ff057e24 */ /* 0x000fe2000f8e00ff */
[----:B------:R-:W-:Y:S02]  /*c3b0*/  ULDC.64 UR8, c[0x0][0xc08] ;  /* 0x0003020000087ab9 */ /* 0x000fe40000000a00 */
[----:B------:R-:W-:-:S03]  /*c3c0*/  UISETP.NE.U32.AND UP1, UPT, UR8, URZ, UPT ;  /* 0x0000003f0800728c */ /* 0x000fc6000bf25070 */
[----:B------:R-:W2:Y:S01]  /*c3d0*/  @P1 LDG.E R3, desc[UR52][R4.64] ;  /* 0x0000003404031981 */ /* 0x000ea2000c1e1900 */
[----:B------:R-:W-:Y:S01]  /*c3e0*/  UISETP.NE.AND.EX UP1, UPT, UR9, URZ, UPT, UP1 ;  /* 0x0000003f0900728c */ /* 0x000fe2000bf25310 */
[----:B------:R-:W-:Y:S01]  /*c3f0*/  ULDC UR4, c[0x0][0xa88] ;  /* 0x0002a20000047ab9 */ /* 0x000fe20000000800 */
[----:B------:R-:W0:Y:S01]  /*c400*/  S2R R10, SR_TID.X ;  /* 0x00000000000a7919 */ /* 0x000e220000002100 */
[----:B------:R-:W-:-:S03]  /*c410*/  IMAD.U32 R0, RZ, RZ, UR4 ;  /* 0x00000004ff007e24 */ /* 0x000fc6000f8e00ff */
[----:B------:R-:W-:-:S05]  /*c420*/  PLOP3.LUT P2, PT, PT, PT, UP1, 0x80, 0x0 ;  /* 0x000000000000781c */ /* 0x000fca0003f4f018 */
[----:B------:R-:W-:Y:S02]  /*c430*/  @UP1 ULDC.64 UR8, c[0x0][0xc08] ;  /* 0x0003020000081ab9 */ /* 0x000fe40000000a00 */
[----:B------:R-:W-:-:S06]  /*c440*/  @UP1 UIMAD.WIDE UR8, UR36, 0x4, UR8 ;  /* 0x00000004240818a5 */ /* 0x000fcc000f8e0208 */
[----:B------:R-:W-:Y:S02]  /*c450*/  IMAD.U32 R6, RZ, RZ, UR8 ;  /* 0x00000008ff067e24 */ /* 0x000fe4000f8e00ff */
[----:B------:R-:W-:-:S05]  /*c460*/  IMAD.U32 R7, RZ, RZ, UR9 ;  /* 0x00000009ff077e24 */ /* 0x000fca000f8e00ff */
[----:B------:R1:W5:Y:S01]  /*c470*/  @P2 LDG.E R0, desc[UR52][R6.64] ;  /* 0x0000003406002981 */ /* 0x000362000c1e1900 */
[----:B------:R-:W-:Y:S01]  /*c480*/  UMOV UR4, URZ ;  /* 0x0000003f00047c82 */ /* 0x000fe20008000000 */
[----:B0-----:R-:W-:-:S05]  /*c490*/  VIADD R8, R10, 0xffffff80 ;  /* 0xffffff800a087836 */ /* 0x001fca0000000000 */
[----:B------:R-:W-:Y:S02]  /*c4a0*/  ISETP.GT.AND P0, PT, R8, 0x7f, PT ;  /* 0x0000007f0800780c */ /* 0x000fe40003f04270 */
[----:B--2---:R-:W-:-:S13]  /*c4b0*/  @P1 R2UR UR4, R3 ;  /* 0x00000000030412ca */ /* 0x004fda00000e0000 */
[----:B------:R-:W-:Y:S01]  /*c4c0*/  USHF.R.S32.HI UR16, URZ, 0x1f, UR4 ;  /* 0x0000001f3f107899 */ /* 0x000fe20008011404 */
[----:B-1----:R-:W-:Y:S11]  /*c4d0*/  @P2 BRA `(.L_x_251) ;  /* 0x0000000000102947 */ /* 0x002ff60003800000 */
[----:B------:R-:W-:Y:S05]  /*c4e0*/  @!P1 BRA `(.L_x_251) ;  /* 0x00000000000c9947 */ /* 0x000fea0003800000 */
[----:B------:R-:W2:Y:S04]  /*c4f0*/  LDG.E R3, desc[UR52][R4.64] ;  /* 0x0000003404037981 */ /* 0x000ea8000c1e1900 */
[----:B-----5:R-:W2:Y:S02]  /*c500*/  LDG.E R0, desc[UR52][R4.64+0x4] ;  /* 0x0000043404007981 */ /* 0x020ea4000c1e1900 */
[----:B--2---:R-:W-:-:S07]  /*c510*/  IMAD.IADD R0, R0, 0x1, -R3 ;  /* 0x0000000100007824 */ /* 0x004fce00078e0a03 */
.L_x_251:
[----:B------:R-:W-:Y:S01]  /*c520*/  USEL UR36, UR36, URZ, !UP0 ;  /* 0x0000003f24247287 */ /* 0x000fe2000c000000 */
[----:B------:R-:W-:Y:S01]  /*c530*/  BSSY B1, `(.L_x_252) ;  /* 0x0000038000017945 */ /* 0x000fe20003800000 */
[----:B------:R-:W-:-:S03]  /*c540*/  USEL UR37, UR37, URZ, !UP0 ;  /* 0x0000003f25257287 */ /* 0x000fc6000c000000 */
[----:B------:R-:W-:Y:S09]  /*c550*/  @P0 BRA `(.L_x_253) ;  /* 0x0000000000d40947 */ /* 0x000ff20003800000 */
[----:B------:R-:W0:Y:S01]  /*c560*/  LDC R9, c[0x0][0xbe8] ;  /* 0x0002fa00ff097b82 */ /* 0x000e220000000800 */
[----:B------:R-:W-:-:S04]  /*c570*/  IMAD.U32 R3, RZ, RZ, UR42 ;  /* 0x0000002aff037e24 */ /* 0x000fc8000f8e00ff */
[----:B------:R-:W-:-:S04]  /*c580*/  IMAD R3, R3, 0x80, R10 ;  /* 0x0000008003037824 */ /* 0x000fc800078e020a */
[----:B------:R-:W-:Y:S02]  /*c590*/  VIADD R6, R3, 0xffffff80 ;  /* 0xffffff8003067836 */ /* 0x000fe40000000000 */
[----:B0----5:R-:W-:-:S05]  /*c5a0*/  IMAD R4, R0, R9, RZ ;  /* 0x0000000900047224 */ /* 0x021fca00078e02ff */
[----:B------:R-:W-:-:S13]  /*c5b0*/  ISETP.GE.AND P0, PT, R6, R4, PT ;  /* 0x000000040600720c */ /* 0x000fda0003f06270 */
[----:B------:R-:W-:Y:S05]  /*c5c0*/  @P0 BRA `(.L_x_253) ;  /* 0x0000000000b80947 */ /* 0x000fea0003800000 */
[----:B------:R-:W-:Y:S01]  /*c5d0*/  ISETP.NE.AND P0, PT, R9, 0x1, PT ;  /* 0x000000010900780c */ /* 0x000fe20003f05270 */
[----:B------:R-:W-:Y:S01]  /*c5e0*/  UISETP.GT.AND UP2, UPT, UR44, 0x1, UPT ;  /* 0x000000012c00788c */ /* 0x000fe2000bf44270 */
[----:B------:R-:W-:-:S03]  /*c5f0*/  UMOV UR8, 0x9b8 ;  /* 0x000009b800087882 */ /* 0x000fc60000000000 */
[----:B------:R-:W-:Y:S02]  /*c600*/  USEL UR17, UR8, 0x978, UP2 ;  /* 0x0000097808117887 */ /* 0x000fe40009000000 */
[----:B------:R-:W-:-:S06]  /*c610*/  USEL UR19, UR39, URZ, UP2 ;  /* 0x0000003f27137287 */ /* 0x000fcc0009000000 */
[----:B------:R-:W0:Y:S04]  /*c620*/  @P0 LDC R3, c[0x0][0xbec] ;  /* 0x0002fb00ff030b82 */ /* 0x000e280000000800 */
[----:B------:R-:W-:Y:S01]  /*c630*/  ULDC.64 UR8, c[0x0][UR17+0x218] ;  /* 0x0000860011087abb */ /* 0x000fe20008000a00 */
[----:B------:R-:W-:Y:S01]  /*c640*/  ULDC.64 UR12, c[0x0][UR17+0x220] ;  /* 0x00008800110c7abb */ /* 0x000fe20008000a00 */
[----:B------:R-:W-:Y:S01]  /*c650*/  ULDC.64 UR14, c[0x0][UR17+0x228] ;  /* 0x00008a00110e7abb */ /* 0x000fe20008000a00 */
[----:B------:R-:W-:Y:S01]  /*c660*/  UIMAD.WIDE.U32 UR10, UR8, UR38, URZ ;  /* 0x00000026080a72a5 */ /* 0x000fe2000f8e003f */
[----:B------:R-:W1:Y:S01]  /*c670*/  @P0 LDC R5, c[0x0][0xbf0] ;  /* 0x0002fc00ff050b82 */ /* 0x000e620000000800 */
[----:B------:R-:W-:Y:S02]  /*c680*/  UIMAD UR18, UR9, UR38, URZ ;  /* 0x00000026091272a4 */ /* 0x000fe4000f8e023f */
[----:B------:R-:W-:-:S02]  /*c690*/  UIMAD UR13, UR13, UR36, URZ ;  /* 0x000000240d0d72a4 */ /* 0x000fc4000f8e023f */
[----:B------:R-:W-:Y:S02]  /*c6a0*/  UIMAD.WIDE.U32 UR20, UR14, UR19, URZ ;  /* 0x000000130e1472a5 */ /* 0x000fe4000f8e003f */
[----:B------:R-:W-:Y:S02]  /*c6b0*/  UIMAD.WIDE.U32 UR8, UR12, UR36, URZ ;  /* 0x000000240c0872a5 */ /* 0x000fe4000f8e003f */
[----:B------:R-:W-:Y:S02]  /*c6c0*/  UIMAD UR14, UR15, UR19, URZ ;  /* 0x000000130f0e72a4 */ /* 0x000fe4000f8e023f */
[----:B------:R-:W-:Y:S02]  /*c6d0*/  UIMAD UR13, UR12, UR37, UR13 ;  /* 0x000000250c0d72a4 */ /* 0x000fe4000f8e020d */
[----:B------:R-:W-:Y:S02]  /*c6e0*/  UIADD3 UR10, UP0, UP1, UR8, UR10, UR4 ;  /* 0x0000000a080a7290 */ /* 0x000fe4000f91e004 */
[----:B------:R-:W-:Y:S01]  /*c6f0*/  UIADD3 UR8, UR14, UR21, URZ ;  /* 0x000000150e087290 */ /* 0x000fe2000fffe03f */
[----:B0-----:R-:W-:Y:S01]  /*c700*/  @P0 IMAD.HI.U32 R4, R6, R3, RZ ;  /* 0x0000000306040227 */ /* 0x001fe200078e00ff */
[----:B------:R-:W-:-:S02]  /*c710*/  UIADD3 UR11, UR18, UR11, URZ ;  /* 0x0000000b120b7290 */ /* 0x000fc4000fffe03f */
[----:B------:R-:W-:Y:S01]  /*c720*/  UIADD3 UR13, UR9, UR13, URZ ;  /* 0x0000000d090d7290 */ /* 0x000fe2000fffe03f */
[----:B------:R-:W-:Y:S02]  /*c730*/  IMAD.MOV.U32 R3, RZ, RZ, R6 ;  /* 0x000000ffff037224 */ /* 0x000fe400078e0006 */
[----:B------:R-:W-:Y:S01]  /*c740*/  IMAD.U32 R10, RZ, RZ, UR8 ;  /* 0x00000008ff0a7e24 */ /* 0x000fe2000f8e00ff */
[----:B------:R-:W-:Y:S01]  /*c750*/  ULDC.64 UR8, c[0x0][UR17+0x210] ;  /* 0x0000840011087abb */ /* 0x000fe20008000a00 */
[----:B-1----:R-:W-:Y:S01]  /*c760*/  @P0 SHF.R.U32.HI R3, RZ, R5, R4 ;  /* 0x00000005ff030219 */ /* 0x002fe20000011604 */
[----:B------:R-:W-:Y:S02]  /*c770*/  IMAD.U32 R4, RZ, RZ, UR20 ;  /* 0x00000014ff047e24 */ /* 0x000fe4000f8e00ff */
[----:B------:R-:W-:Y:S01]  /*c780*/  IMAD.U32 R5, RZ, RZ, UR21 ;  /* 0x00000015ff057e24 */ /* 0x000fe2000f8e00ff */
[--C-:B------:R-:W-:Y:S01]  /*c790*/  SHF.R.S32.HI R5, RZ, 0x1f, R3.reuse ;  /* 0x0000001fff057819 */ /* 0x100fe20000011403 */
[----:B------:R-:W-:Y:S01]  /*c7a0*/  IMAD.MOV R7, RZ, RZ, -R3 ;  /* 0x000000ffff077224 */ /* 0x000fe200078e0a03 */
[----:B------:R-:W-:Y:S01]  /*c7b0*/  IADD3 R4, P0, P1, R3, UR10, R4 ;  /* 0x0000000a03047c10 */ /* 0x000fe2000f91e004 */
[----:B------:R-:W-:-:S02]  /*c7c0*/  UIADD3.X UR10, UR13, UR11, UR16, UP0, UP1 ;  /* 0x0000000b0d0a7290 */ /* 0x000fc400087e2410 */
[----:B------:R-:W-:-:S04]  /*c7d0*/  IMAD R7, R9, R7, R6 ;  /* 0x0000000709077224 */ /* 0x000fc800078e0206 */
[----:B------:R-:W-:Y:S01]  /*c7e0*/  IADD3.X R5, R5, UR10, R10, P0, P1 ;  /* 0x0000000a05057c10 */ /* 0x000fe200087e240a */
[C---:B------:R-:W-:Y:S01]  /*c7f0*/  IMAD R6, R7.reuse, UR9, RZ ;  /* 0x0000000907067c24 */ /* 0x040fe2000f8e02ff */
[----:B------:R-:W-:Y:S01]  /*c800*/  SHF.R.S32.HI R3, RZ, 0x1f, R7 ;  /* 0x0000001fff037819 */ /* 0x000fe20000011407 */
[----:B------:R-:W-:Y:S01]  /*c810*/  ULDC.64 UR10, c[0x0][0xba8] ;  /* 0x0002ea00000a7ab9 */ /* 0x000fe20000000a00 */
[----:B------:R-:W-:Y:S01]  /*c820*/  @!UP2 ULDC UR10, c[0x0][0xb50] ;  /* 0x0002d400000aaab9 */ /* 0x000fe20000000800 */
[----:B------:R-:W-:Y:S01]  /*c830*/  IMAD.WIDE.U32 R4, R7, UR8, R4 ;  /* 0x0000000807047c25 */ /* 0x000fe2000f8e0004 */
[----:B------:R-:W-:-:S03]  /*c840*/  @!UP2 ULDC UR11, c[0x0][0xb54] ;  /* 0x0002d500000baab9 */ /* 0x000fc60000000800 */
[----:B------:R-:W-:Y:S01]  /*c850*/  IMAD R3, R3, UR8, R6 ;  /* 0x0000000803037c24 */ /* 0x000fe2000f8e0206 */
[----:B------:R-:W-:-:S03]  /*c860*/  LEA R6, P0, R4, UR10, 0x2 ;  /* 0x0000000a04067c11 */ /* 0x000fc6000f8010ff */
[----:B------:R-:W-:-:S05]  /*c870*/  IMAD.IADD R3, R5, 0x1, R3 ;  /* 0x0000000105037824 */ /* 0x000fca00078e0203 */
[----:B------:R-:W-:Y:S01]  /*c880*/  LEA.HI.X R7, R4, UR11, R3, 0x2, P0 ;  /* 0x0000000b04077c11 */ /* 0x000fe200080f1403 */
[----:B------:R-:W-:-:S05]  /*c890*/  IMAD.MOV.U32 R3, RZ, RZ, -0x800000 ;  /* 0xff800000ff037424 */ /* 0x000fca00078e00ff */
[----:B------:R0:W-:Y:S02]  /*c8a0*/  STG.E desc[UR52][R6.64], R3 ;  /* 0x0000000306007986 */ /* 0x0001e4000c101934 */
.L_x_253:
[----:B------:R-:W-:Y:S05]  /*c8b0*/  BSYNC B1 ;  /* 0x0000000000017941 */ /* 0x000fea0003800000 */
.L_x_252:
[----:B------:R-:W-:-:S06]  /*c8c0*/  UISETP.GT.AND UP0, UPT, UR44, 0x1, UPT ;  /* 0x000000012c00788c */ /* 0x000fcc000bf04270 */
[----:B------:R-:W-:-:S13]  /*c8d0*/  PLOP3.LUT P0, PT, PT, PT, UP0, 0x80, 0x0 ;  /* 0x000000000000781c */ /* 0x000fda0003f0f008 */
[----:B------:R-:W-:Y:S05]  /*c8e0*/  @P0 BRA `(.L_x_248) ;  /* 0x0000000800600947 */ /* 0x000fea0003800000 */
[----:B------:R-:W1:Y:S01]  /*c8f0*/  LDC R11, c[0x0][0xbe8] ;  /* 0x0002fa00ff0b7b82 */ /* 0x000e620000000800 */
[----:B0-----:R-:W-:Y:S01]  /*c900*/  SHF.R.S32.HI R3, RZ, 0x1f, R8 ;  /* 0x0000001fff037819 */ /* 0x001fe20000011408 */
[----:B------:R-:W-:Y:S01]  /*c910*/  ULDC.64 UR10, c[0x0][0xaa0] ;  /* 0x0002a800000a7ab9 */ /* 0x000fe20000000a00 */
[----:B------:R-:W-:Y:S01]  /*c920*/  BSSY B1, `(.L_x_254) ;  /* 0x0000052000017945 */ /* 0x000fe20003800000 */
[----:B------:R-:W-:Y:S01]  /*c930*/  UIMAD.WIDE.U32 UR8, UR4, UR10, URZ ;  /* 0x0000000a040872a5 */ /* 0x000fe2000f8e003f */
[----:B------:R-:W-:Y:S01]  /*c940*/  LEA.HI R3, R3, R8, RZ, 0x3 ;  /* 0x0000000803037211 */ /* 0x000fe200078f18ff */
[----:B------:R-:W-:-:S03]  /*c950*/  UIMAD UR10, UR16, UR10, URZ ;  /* 0x0000000a100a72a4 */ /* 0x000fc6000f8e023f */
[----:B------:R-:W-:Y:S01]  /*c960*/  LOP3.LUT R9, R3, 0xfffffff8, RZ, 0xc0, !PT ;  /* 0xfffffff803097812 */ /* 0x000fe200078ec0ff */
[----:B------:R-:W-:Y:S01]  /*c970*/  UIMAD UR10, UR4, UR11, UR10 ;  /* 0x0000000b040a72a4 */ /* 0x000fe2000f8e020a */
[----:B------:R-:W-:-:S03]  /*c980*/  SHF.R.S32.HI R13, RZ, 0x3, R3 ;  /* 0x00000003ff0d7819 */ /* 0x000fc60000011403 */
[----:B------:R-:W-:Y:S01]  /*c990*/  IMAD.IADD R10, R8, 0x1, -R9 ;  /* 0x00000001080a7824 */ /* 0x000fe200078e0a09 */
[----:B------:R-:W-:Y:S01]  /*c9a0*/  UIADD3 UR9, UR9, UR10, URZ ;  /* 0x0000000a09097290 */ /* 0x000fe2000fffe03f */
[----:B------:R-:W-:Y:S02]  /*c9b0*/  IMAD.U32 R8, RZ, RZ, UR42 ;  /* 0x0000002aff087e24 */ /* 0x000fe4000f8e00ff */
[----:B------:R-:W-:Y:S01]  /*c9c0*/  IMAD R3, R10, 0x20, R13 ;  /* 0x000000200a037824 */ /* 0x000fe200078e020d */
[----:B------:R-:W-:Y:S02]  /*c9d0*/  ULDC.64 UR10, c[0x0][0xae8] ;  /* 0x0002ba00000a7ab9 */ /* 0x000fe40000000a00 */
[----:B------:R-:W-:Y:S01]  /*c9e0*/  UIMAD.WIDE.U32 UR8, UR38, UR10, UR8 ;  /* 0x0000000a260872a5 */ /* 0x000fe2000f8e0008 */
[----:B------:R-:W-:Y:S01]  /*c9f0*/  IMAD R8, R8, 0x80, R3 ;  /* 0x0000008008087824 */ /* 0x000fe200078e0203 */
[----:B-1----:R-:W-:Y:S02]  /*ca00*/  ISETP.NE.AND P0, PT, R11, 0x1, PT ;  /* 0x000000010b00780c */ /* 0x002fe40003f05270 */
[----:B------:R-:W-:Y:S01]  /*ca10*/  UIMAD UR9, UR38, UR11, UR9 ;  /* 0x0000000b260972a4 */ /* 0x000fe2000f8e0209 */
[----:B------:R-:W-:-:S02]  /*ca20*/  IMAD.MOV.U32 R3, RZ, RZ, R8 ;  /* 0x000000ffff037224 */ /* 0x000fc400078e0008 */
[----:B------:R-:W-:Y:S02]  /*ca30*/  ULDC.64 UR10, c[0x0][0xaf0] ;  /* 0x0002bc00000a7ab9 */ /* 0x000fe40000000a00 */
[----:B------:R-:W-:-:S04]  /*ca40*/  UIMAD UR37, UR37, UR10, URZ ;  /* 0x0000000a252572a4 */ /* 0x000fc8000f8e023f */
[----:B------:R-:W-:Y:S02]  /*ca50*/  UIMAD UR4, UR36, UR11, UR37 ;  /* 0x0000000b240472a4 */ /* 0x000fe4000f8e0225 */
[----:B------:R-:W-:Y:S01]  /*ca60*/  UIMAD.WIDE.U32 UR36, UR36, UR10, UR8 ;  /* 0x0000000a242472a5 */ /* 0x000fe2000f8e0008 */
[----:B------:R-:W0:Y:S02]  /*ca70*/  @P0 LDC R5, c[0x0][0xbec] ;  /* 0x0002fb00ff050b82 */ /* 0x000e240000000800 */
[----:B------:R-:W-:Y:S01]  /*ca80*/  ULDC.64 UR8, c[0x0][0xae0] ;  /* 0x0002b80000087ab9 */ /* 0x000fe20000000a00 */
[----:B------:R-:W-:-:S05]  /*ca90*/  UIADD3 UR4, UR37, UR4, URZ ;  /* 0x0000000425047290 */ /* 0x000fca000fffe03f */
[----:B------:R-:W1:Y:S01]  /*caa0*/  @P0 LDC R7, c[0x0][0xbf0] ;  /* 0x0002fc00ff070b82 */ /* 0x000e620000000800 */
[----:B0-----:R-:W-:-:S04]  /*cab0*/  @P0 IMAD.HI.U32 R4, R8, R5, RZ ;  /* 0x0000000508040227 */ /* 0x001fc800078e00ff */
[----:B------:R-:W-:Y:S02]  /*cac0*/  IMAD.U32 R5, RZ, RZ, UR37 ;  /* 0x00000025ff057e24 */ /* 0x000fe4000f8e00ff */
[----:B------:R-:W-:Y:S01]  /*cad0*/  IMAD.U32 R5, RZ, RZ, UR4 ;  /* 0x00000004ff057e24 */ /* 0x000fe2000f8e00ff */
[----:B-1----:R-:W-:Y:S01]  /*cae0*/  @P0 SHF.R.U32.HI R3, RZ, R7, R4 ;  /* 0x00000007ff030219 */ /* 0x002fe20000011604 */
[----:B------:R-:W-:-:S03]  /*caf0*/  IMAD.U32 R4, RZ, RZ, UR36 ;  /* 0x00000024ff047e24 */ /* 0x000fc6000f8e00ff */
[--C-:B------:R-:W-:Y:S01]  /*cb00*/  SHF.R.S32.HI R6, RZ, 0x1f, R3.reuse ;  /* 0x0000001fff067819 */ /* 0x100fe20000011403 */
[----:B------:R-:W-:Y:S02]  /*cb10*/  IMAD.MOV R7, RZ, RZ, -R3 ;  /* 0x000000ffff077224 */ /* 0x000fe400078e0a03 */
[----:B------:R-:W-:-:S04]  /*cb20*/  IMAD.WIDE.U32 R4, R3, UR8, R4 ;  /* 0x0000000803047c25 */ /* 0x000fc8000f8e0004 */
[----:B------:R-:W-:Y:S02]  /*cb30*/  IMAD R7, R11, R7, R8 ;  /* 0x000000070b077224 */ /* 0x000fe400078e0208 */
[----:B------:R-:W-:Y:S02]  /*cb40*/  IMAD R6, R6, UR8, RZ ;  /* 0x0000000806067c24 */ /* 0x000fe4000f8e02ff */
[----:B------:R-:W-:Y:S02]  /*cb50*/  IMAD.U32 R8, RZ, RZ, UR42 ;  /* 0x0000002aff087e24 */ /* 0x000fe4000f8e00ff */
[----:B------:R-:W-:Y:S01]  /*cb60*/  IMAD R9, R3, UR9, R6 ;  /* 0x0000000903097c24 */ /* 0x000fe2000f8e0206 */
[----:B------:R-:W-:Y:S01]  /*cb70*/  SHF.R.S32.HI R6, RZ, 0x1f, R7 ;  /* 0x0000001fff067819 */ /* 0x000fe20000011407 */
[----:B------:R-:W-:Y:S01]  /*cb80*/  ULDC.64 UR8, c[0x0][0xad8] ;  /* 0x0002b60000087ab9 */ /* 0x000fe20000000a00 */
[----:B------:R-:W-:Y:S02]  /*cb90*/  IMAD R8, R8, 0x80, R13 ;  /* 0x0000008008087824 */ /* 0x000fe400078e020d */
[----:B------:R-:W-:-:S02]  /*cba0*/  IMAD.IADD R5, R5, 0x1, R9 ;  /* 0x0000000105057824 */ /* 0x000fc400078e0209 */
[----:B------:R-:W-:Y:S02]  /*cbb0*/  IMAD R6, R6, UR8, RZ ;  /* 0x0000000806067c24 */ /* 0x000fe4000f8e02ff */
[----:B------:R-:W-:-:S04]  /*cbc0*/  IMAD.WIDE.U32 R4, R7, UR8, R4 ;  /* 0x0000000807047c25 */ /* 0x000fc8000f8e0004 */
[----:B------:R-:W-:Y:S01]  /*cbd0*/  IMAD R9, R7, UR9, R6 ;  /* 0x0000000907097c24 */ /* 0x000fe2000f8e0206 */
[----:B------:R-:W-:Y:S01]  /*cbe0*/  ULDC.64 UR8, c[0x0][0xa80] ;  /* 0x0002a00000087ab9 */ /* 0x000fe20000000a00 */
[----:B-----5:R-:W-:Y:S01]  /*cbf0*/  IMAD R11, R0, R11, RZ ;  /* 0x0000000b000b7224 */ /* 0x020fe200078e02ff */
[----:B------:R-:W-:Y:S01]  /*cc00*/  LEA R6, P2, R4, UR8, 0x1 ;  /* 0x0000000804067c11 */ /* 0x000fe2000f8408ff */
[C---:B------:R-:W-:Y:S02]  /*cc10*/  VIADD R3, R8.reuse, 0x40 ;  /* 0x0000004008037836 */ /* 0x040fe40000000000 */
[----:B------:R-:W-:Y:S02]  /*cc20*/  IMAD.IADD R5, R5, 0x1, R9 ;  /* 0x0000000105057824 */ /* 0x000fe400078e0209 */
[----:B------:R-:W-:Y:S01]  /*cc30*/  VIADD R0, R8, 0x20 ;  /* 0x0000002008007836 */ /* 0x000fe20000000000 */
[----:B------:R-:W-:Y:S01]  /*cc40*/  ISETP.GE.AND P0, PT, R3, R11, PT ;  /* 0x0000000b0300720c */ /* 0x000fe20003f06270 */
[----:B------:R-:W-:Y:S01]  /*cc50*/  IMAD.SHL.U32 R7, R10, 0x8, RZ ;  /* 0x000000080a077824 */ /* 0x000fe200078e00ff */
[----:B------:R-:W-:-:S02]  /*cc60*/  LEA.HI.X R3, R4, UR9, R5, 0x1, P2 ;  /* 0x0000000904037c11 */ /* 0x000fc400090f0c05 */
[-C--:B------:R-:W-:Y:S01]  /*cc70*/  ISETP.GE.AND P2, PT, R8, R11.reuse, PT ;  /* 0x0000000b0800720c */ /* 0x080fe20003f46270 */
[C---:B------:R-:W-:Y:S01]  /*cc80*/  VIADD R9, R7.reuse, 0x80 ;  /* 0x0000008007097836 */ /* 0x040fe20000000000 */
[----:B------:R-:W-:Y:S01]  /*cc90*/  ISETP.GE.AND P1, PT, R0, R11, PT ;  /* 0x0000000b0000720c */ /* 0x000fe20003f26270 */
[C---:B------:R-:W-:Y:S01]  /*cca0*/  VIADD R15, R7.reuse, 0xc0 ;  /* 0x000000c0070f7836 */ /* 0x040fe20000000000 */
[----:B------:R0:W1:Y:S01]  /*ccb0*/  SHFL.IDX PT, R4, R6, RZ, 0x181f ;  /* 0x00181fff06047589 */ /* 0x00006200000e0000 */
[----:B------:R-:W-:Y:S01]  /*ccc0*/  VIADD R13, R7, 0x40 ;  /* 0x00000040070d7836 */ /* 0x000fe20000000000 */
[----:B------:R-:W-:Y:S02]  /*ccd0*/  SHF.R.S32.HI R12, RZ, 0x1f, R7 ;  /* 0x0000001fff0c7819 */ /* 0x000fe40000011407 */
[----:B------:R0:W2:Y:S01]  /*cce0*/  SHFL.IDX PT, R0, R3, RZ, 0x181f ;  /* 0x00181fff03007589 */ /* 0x0000a200000e0000 */
[----:B------:R-:W-:Y:S02]  /*ccf0*/  SHF.R.S32.HI R10, RZ, 0x1f, R9 ;  /* 0x0000001fff0a7819 */ /* 0x000fe40000011409 */
[----:B------:R-:W-:-:S02]  /*cd00*/  SHF.R.S32.HI R14, RZ, 0x1f, R15 ;  /* 0x0000001fff0e7819 */ /* 0x000fc4000001140f */
[----:B------:R-:W-:Y:S01]  /*cd10*/  SHF.R.S32.HI R20, RZ, 0x1f, R13 ;  /* 0x0000001fff147819 */ /* 0x000fe2000001140d */
[----:B------:R-:W-:Y:S06]  /*cd20*/  @P2 BRA `(.L_x_255) ;  /* 0x0000000000442947 */ /* 0x000fec0003800000 */
        /* <DEDUP_REMOVED lines=8> */
[----:B------:R3:W-:Y:S01]  /*cdb0*/  @!P5 ST.E.128 desc[UR52][R24.64], RZ ;  /* 0x000000ff1800d985 */ /* 0x0007e2000c101d34 */
[----:B------:R-:W-:Y:S02]  /*cdc0*/  @!P4 LEA.HI.X R27, R13, R0, R20, 0x1, P6 ;  /* 0x000000000d1bc211 */ /* 0x000fe400030f0c14 */
[----:B------:R-:W-:-:S03]  /*cdd0*/  @!P3 LEA R28, P6, R9, R4, 0x1 ;  /* 0x00000004091cb211 */ /* 0x000fc600078c08ff */
[----:B------:R3:W-:Y:S01]  /*cde0*/  @!P4 ST.E.128 desc[UR52][R26.64], RZ ;  /* 0x000000ff1a00c985 */ /* 0x0007e2000c101d34 */
[----:B------:R-:W-:Y:S02]  /*cdf0*/  @!P3 LEA.HI.X R29, R9, R0, R10, 0x1, P6 ;  /* 0x00000000091db211 */ /* 0x000fe400030f0c0a */
[----:B------:R-:W-:-:S03]  /*ce00*/  @!P2 LEA R4, P6, R15, R4, 0x1 ;  /* 0x000000040f04a211 */ /* 0x000fc600078c08ff */
[----:B------:R3:W-:Y:S01]  /*ce10*/  @!P3 ST.E.128 desc[UR52][R28.64], RZ ;  /* 0x000000ff1c00b985 */ /* 0x0007e2000c101d34 */
[----:B------:R-:W-:-:S05]  /*ce20*/  @!P2 LEA.HI.X R5, R15, R0, R14, 0x1, P6 ;  /* 0x000000000f05a211 */ /* 0x000fca00030f0c0e */
[----:B------:R3:W-:Y:S04]  /*ce30*/  @!P2 ST.E.128 desc[UR52][R4.64], RZ ;  /* 0x000000ff0400a985 */ /* 0x0007e8000c101d34 */
.L_x_255:
[----:B------:R-:W-:Y:S05]  /*ce40*/  BSYNC B1 ;  /* 0x0000000000017941 */ /* 0x000fea0003800000 */
.L_x_254:
[----:B--2---:R2:W4:Y:S01]  /*ce50*/  SHFL.IDX PT, R0, R3, 0x1, 0x181f ;  /* 0x00381f0003007f89 */ /* 0x00452200000e0000 */
[----:B------:R-:W-:Y:S03]  /*ce60*/  BSSY B1, `(.L_x_256) ;  /* 0x0000014000017945 */ /* 0x000fe60003800000 */
[----:B-1-3--:R2:W1:Y:S01]  /*ce70*/  SHFL.IDX PT, R4, R6, 0x1, 0x181f ;  /* 0x00381f0006047f89 */ /* 0x00a46200000e0000 */
[----:B------:R-:W-:Y:S05]  /*ce80*/  @P1 BRA `(.L_x_257) ;  /* 0x0000000000441947 */ /* 0x000fea0003800000 */
[----:B------:R-:W-:Y:S02]  /*ce90*/  ULDC UR4, c[0x0][0xac8] ;  /* 0x0002b20000047ab9 */ /* 0x000fe40000000800 */
[----:B------:R-:W-:Y:S02]  /*cea0*/  ISETP.GE.AND P4, PT, R7, UR4, PT ;  /* 0x0000000407007c0c */ /* 0x000fe4000bf86270 */
[----:B------:R-:W-:Y:S02]  /*ceb0*/  ISETP.GE.AND P3, PT, R13, UR4, PT ;  /* 0x000000040d007c0c */ /* 0x000fe4000bf66270 */
[----:B------:R-:W-:Y:S02]  /*cec0*/  ISETP.GE.AND P2, PT, R9, UR4, PT ;  /* 0x0000000409007c0c */ /* 0x000fe4000bf46270 */
[----:B------:R-:W-:-:S07]  /*ced0*/  ISETP.GE.AND P1, PT, R15, UR4, PT ;  /* 0x000000040f007c0c */ /* 0x000fce000bf26270 */
[-C--:B-1----:R-:W-:Y:S02]  /*cee0*/  @!P4 LEA R24, P6, R7, R4.reuse, 0x1 ;  /* 0x000000040718c211 */ /* 0x082fe400078c08ff */
[----:B------:R-:W-:Y:S02]  /*cef0*/  @!P3 LEA R26, P5, R13, R4, 0x1 ;  /* 0x000000040d1ab211 */ /* 0x000fe400078a08ff */
[----:B----4-:R-:W-:Y:S02]  /*cf00*/  @!P4 LEA.HI.X R25, R7, R0, R12, 0x1, P6 ;  /* 0x000000000719c211 */ /* 0x010fe400030f0c0c */
[----:B------:R-:W-:Y:S02]  /*cf10*/  @!P2 LEA R28, P6, R9, R4, 0x1 ;  /* 0x00000004091ca211 */ /* 0x000fe400078c08ff */
[----:B------:R-:W-:Y:S01]  /*cf20*/  @!P3 LEA.HI.X R27, R13, R0, R20, 0x1, P5 ;  /* 0x000000000d1bb211 */ /* 0x000fe200028f0c14 */
[----:B------:R3:W-:Y:S01]  /*cf30*/  @!P4 ST.E.128 desc[UR52][R24.64], RZ ;  /* 0x000000ff1800c985 */ /* 0x0007e2000c101d34 */
[----:B------:R-:W-:-:S02]  /*cf40*/  @!P1 LEA R4, P5, R15, R4, 0x1 ;  /* 0x000000040f049211 */ /* 0x000fc400078a08ff */
[-C--:B------:R-:W-:Y:S01]  /*cf50*/  @!P2 LEA.HI.X R29, R9, R0.reuse, R10, 0x1, P6 ;  /* 0x00000000091da211 */ /* 0x080fe200030f0c0a */
[----:B------:R3:W-:Y:S01]  /*cf60*/  @!P3 ST.E.128 desc[UR52][R26.64], RZ ;  /* 0x000000ff1a00b985 */ /* 0x0007e2000c101d34 */
[----:B------:R-:W-:-:S03]  /*cf70*/  @!P1 LEA.HI.X R5, R15, R0, R14, 0x1, P5 ;  /* 0x000000000f059211 */ /* 0x000fc600028f0c0e */
[----:B------:R3:W-:Y:S04]  /*cf80*/  @!P2 ST.E.128 desc[UR52][R28.64], RZ ;  /* 0x000000ff1c00a985 */ /* 0x0007e8000c101d34 */
[----:B------:R3:W-:Y:S02]  /*cf90*/  @!P1 ST.E.128 desc[UR52][R4.64], RZ ;  /* 0x000000ff04009985 */ /* 0x0007e4000c101d34 */
.L_x_257:
[----:B------:R-:W-:Y:S05]  /*cfa0*/  BSYNC B1 ;  /* 0x0000000000017941 */ /* 0x000fea0003800000 */
.L_x_256:
[----:B----4-:R4:W0:Y:S01]  /*cfb0*/  SHFL.IDX PT, R0, R3, 0x2, 0x181f ;  /* 0x00581f0003007f89 */ /* 0x01082200000e0000 */
        /* <DEDUP_REMOVED lines=9> */
[-C--:B------:R-:W-:Y:S02]  /*d050*/  @!P2 LEA R26, P5, R13, R4.reuse, 0x1 ;  /* 0x000000040d1aa211 */ /* 0x080fe400078a08ff */
[----:B------:R-:W-:Y:S02]  /*d060*/  @!P1 LEA R28, P4, R9, R4, 0x1 ;  /* 0x00000004091c9211 */ /* 0x000fe400078808ff */
[----:B0-----:R-:W-:Y:S02]  /*d070*/  @!P3 LEA.HI.X R25, R7, R0, R12, 0x1, P6 ;  /* 0x000000000719b211 */ /* 0x001fe400030f0c0c */
[----:B------:R-:W-:Y:S02]  /*d080*/  @!P0 LEA R4, P6, R15, R4, 0x1 ;  /* 0x000000040f048211 */ /* 0x000fe400078c08ff */
[-C--:B------:R-:W-:Y:S01]  /*d090*/  @!P2 LEA.HI.X R27, R13, R0.reuse, R20, 0x1, P5 ;  /* 0x000000000d1ba211 */ /* 0x080fe200028f0c14 */
[----:B------:R3:W-:Y:S01]  /*d0a0*/  @!P3 ST.E.128 desc[UR52][R24.64], RZ ;  /* 0x000000ff1800b985 */ /* 0x0007e2000c101d34 */
[----:B------:R-:W-:-:S02]  /*d0b0*/  @!P1 LEA.HI.X R29, R9, R0, R10, 0x1, P4 ;  /* 0x00000000091d9211 */ /* 0x000fc400020f0c0a */
[----:B------:R-:W-:Y:S01]  /*d0c0*/  @!P0 LEA.HI.X R5, R15, R0, R14, 0x1, P6 ;  /* 0x000000000f058211 */ /* 0x000fe200030f0c0e */
[----:B------:R3:W-:Y:S04]  /*d0d0*/  @!P2 ST.E.128 desc[UR52][R26.64], RZ ;  /* 0x000000ff1a00a985 */ /* 0x0007e8000c101d34 */
[----:B------:R3:W-:Y:S04]  /*d0e0*/  @!P1 ST.E.128 desc[UR52][R28.64], RZ ;  /* 0x000000ff1c009985 */ /* 0x0007e8000c101d34 */
[----:B------:R3:W-:Y:S02]  /*d0f0*/  @!P0 ST.E.128 desc[UR52][R4.64], RZ ;  /* 0x000000ff04008985 */ /* 0x0007e4000c101d34 */
.L_x_259:
[----:B------:R-:W-:Y:S05]  /*d100*/  BSYNC B1 ;  /* 0x0000000000017941 */ /* 0x000fea0003800000 */
.L_x_258:
[----:B0-----:R-:W-:Y:S01]  /*d110*/  VIADD R0, R8, 0x60 ;  /* 0x0000006008007836 */ /* 0x001fe20000000000 */
[----:B--2-4-:R-:W0:Y:S04]  /*d120*/  SHFL.IDX PT, R3, R3, 0x3, 0x181f ;  /* 0x00781f0003037f89 */ /* 0x014e2800000e0000 */
[----:B------:R-:W-:Y:S01]  /*d130*/  ISETP.GE.AND P0, PT, R0, R11, PT ;  /* 0x0000000b0000720c */ /* 0x000fe20003f06270 */
[----:B-1-3--:R1:W2:-:S12]  /*d140*/  SHFL.IDX PT, R4, R6, 0x3, 0x181f ;  /* 0x00781f0006047f89 */ /* 0x00a29800000e0000 */
[----:B-1----:R-:W-:Y:S05]  /*d150*/  @P0 BRA `(.L_x_248) ;  /* 0x0000000000440947 */ /* 0x002fea0003800000 */
[----:B------:R-:W-:Y:S02]  /*d160*/  ULDC UR4, c[0x0][0xac8] ;  /* 0x0002b20000047ab9 */ /* 0x000fe40000000800 */
[----:B------:R-:W-:Y:S02]  /*d170*/  ISETP.GE.AND P3, PT, R7, UR4, PT ;  /* 0x0000000407007c0c */ /* 0x000fe4000bf66270 */
[----:B------:R-:W-:Y:S02]  /*d180*/  ISETP.GE.AND P2, PT, R13, UR4, PT ;  /* 0x000000040d007c0c */ /* 0x000fe4000bf46270 */
[----:B------:R-:W-:Y:S02]  /*d190*/  ISETP.GE.AND P1, PT, R9, UR4, PT ;  /* 0x0000000409007c0c */ /* 0x000fe4000bf26270 */
[----:B------:R-:W-:-:S07]  /*d1a0*/  ISETP.GE.AND P0, PT, R15, UR4, PT ;  /* 0x000000040f007c0c */ /* 0x000fce000bf06270 */
[----:B--2---:R-:W-:-:S04]  /*d1b0*/  @!P3 LEA R6, P4, R7, R4, 0x1 ;  /* 0x000000040706b211 */ /* 0x004fc800078808ff */
[-C--:B0-----:R-:W-:Y:S02]  /*d1c0*/  @!P3 LEA.HI.X R7, R7, R3.reuse, R12, 0x1, P4 ;  /* 0x000000030707b211 */ /* 0x081fe400020f0c0c */
[-C--:B------:R-:W-:Y:S02]  /*d1d0*/  @!P2 LEA R12, P4, R13, R4.reuse, 0x1 ;  /* 0x000000040d0ca211 */ /* 0x080fe400078808ff */
[-C--:B------:R-:W-:Y:S01]  /*d1e0*/  @!P1 LEA R8, P5, R9, R4.reuse, 0x1 ;  /* 0x0000000409089211 */ /* 0x080fe200078a08ff */
[----:B------:R0:W-:Y:S01]  /*d1f0*/  @!P3 ST.E.128 desc[UR52][R6.64], RZ ;  /* 0x000000ff0600b985 */ /* 0x0001e2000c101d34 */
[----:B------:R-:W-:Y:S02]  /*d200*/  @!P0 LEA R4, P6, R15, R4, 0x1 ;  /* 0x000000040f048211 */ /* 0x000fe400078c08ff */
[-C--:B------:R-:W-:Y:S02]  /*d210*/  @!P2 LEA.HI.X R13, R13, R3.reuse, R20, 0x1, P4 ;  /* 0x000000030d0da211 */ /* 0x080fe400020f0c14 */
[----:B------:R-:W-:-:S02]  /*d220*/  @!P1 LEA.HI.X R9, R9, R3, R10, 0x1, P5 ;  /* 0x0000000309099211 */ /* 0x000fc400028f0c0a */
[----:B------:R-:W-:Y:S01]  /*d230*/  @!P0 LEA.HI.X R5, R15, R3, R14, 0x1, P6 ;  /* 0x000000030f058211 */ /* 0x000fe200030f0c0e */
[----:B------:R0:W-:Y:S04]  /*d240*/  @!P2 ST.E.128 desc[UR52][R12.64], RZ ;  /* 0x000000ff0c00a985 */ /* 0x0001e8000c101d34 */
[----:B------:R0:W-:Y:S04]  /*d250*/  @!P1 ST.E.128 desc[UR52][R8.64], RZ ;  /* 0x000000ff08009985 */ /* 0x0001e8000c101d34 */
[----:B------:R0:W-:Y:S02]  /*d260*/  @!P0 ST.E.128 desc[UR52][R4.64], RZ ;  /* 0x000000ff04008985 */ /* 0x0001e4000c101d34 */
.L_x_248:
[----:B------:R-:W-:Y:S05]  /*d270*/  BSYNC B0 ;  /* 0x0000000000007941 */ /* 0x000fea0003800000 */
.L_x_238:
[----:B------:R-:W-:Y:S02]  /*d280*/  ULDC UR4, c[0x0][0xc3c] ;  /* 0x00030f0000047ab9 */ /* 0x000fe40000000800 */
[----:B------:R-:W-:-:S06]  /*d290*/  UISETP.GE.AND UP0, UPT, UR7, UR4, UPT ;  /* 0x000000040700728c */ /* 0x000fcc000bf06270 */
[----:B------:R-:W-:-:S13]  /*d2a0*/  PLOP3.LUT P0, PT, PT, PT, UP0, 0x80, 0x0 ;  /* 0x000000000000781c */ /* 0x000fda0003f0f008 */
[----:B------:R-:W-:Y:S05]  /*d2b0*/  @!P0 BRA `(.L_x_260) ;  /* 0xffffff3c00748947 */ /* 0x000fea000383ffff */
[----:B------:R-:W-:Y:S05]  /*d2c0*/  EXIT ;  /* 0x000000000000794d */ /* 0x000fea0003800000 */
.L_x_209:
[----:B------:R-:W-:-:S08]  /*d2d0*/  NOP ;  /* 0x0000000000007918 */ /* 0x000fd00000000000 */
[----:B------:R-:W0:-:S00]  /*d2e0*/  USETMAXREG.DEALLOC.CTAPOOL 0x28 ;  /* 0x00000028000079c8 */ /* 0x000e0000080e0500 */
[----:B0-----:R-:W-:Y:S02]  /*d2f0*/  LOP3.LUT R0, R0, 0x3, RZ, 0xc0, !PT ;  /* 0x0000000300007812 */ /* 0x001fe400078ec0ff */
[----:B------:R-:W-:-:S04]  /*d300*/  LOP3.LUT R30, R30, 0xfffffeff, RZ, 0xc0, !PT ;  /* 0xfffffeff1e1e7812 */ /* 0x000fc800078ec0ff */
[----:B------:R-:W0:Y:S02]  /*d310*/  SHFL.IDX PT, R0, R0, RZ, 0x1f ;  /* 0x00001fff00007589 */ /* 0x000e2400000e0000 */
[----:B0-----:R-:W-:-:S13]  /*d320*/  ISETP.NE.AND P0, PT, R0, RZ, PT ;  /* 0x000000ff0000720c */ /* 0x001fda0003f05270 */
[----:B------:R-:W-:Y:S01]  /*d330*/  @P0 BAR.SYNC.DEFER_BLOCKING 0x5, 0x180 ;  /* 0x0146000000000b1d */ /* 0x000fe20000010000 */
[----:B------:R-:W-:Y:S02]  /*d340*/  @P0 MOV R3, 0x400 ;  /* 0x0000040000030802 */ /* 0x000fe40000000f00 */
[----:B------:R-:W-:Y:S02]  /*d350*/  @P0 LOP3.LUT R30, R30, 0x100, RZ, 0xfc, !PT ;  /* 0x000001001e1e0812 */ /* 0x000fe400078efcff */
[----:B------:R-:W-:-:S05]  /*d360*/  @P0 LEA R2, R2, R3, 0x18 ;  /* 0x0000000302020211 */ /* 0x000fca00078ec0ff */
[----:B------:R-:W0:Y:S04]  /*d370*/  @P0 LDS.128 R4, [R2+0x388d0] ;  /* 0x0388d00002040984 */ /* 0x000e280000000c00 */
[----:B0-----:R0:W-:Y:S01]  /*d380*/  @P0 STL.64 [R1], R4 ;  /* 0x0000000401000387 */ /* 0x0011e20000100a00 */
[----:B------:R-:W-:-:S03]  /*d390*/  IMAD.MOV.U32 R0, RZ, RZ, R7 ;  /* 0x000000ffff007224 */ /* 0x000fc600078e0007 */
[----:B------:R0:W-:Y:S02]  /*d3a0*/  @P0 STL [R1+0x8], R6 ;  /* 0x0000080601000387 */ /* 0x0001e40000100800 */
[----:B------:R-:W-:Y:S01]  /*d3b0*/  @P0 R2UR UR39, R0 ;  /* 0x00000000002702ca */ /* 0x000fe200000e0000 */
[----:B------:R-:W-:Y:S06]  /*d3c0*/  @P0 BAR.ARV 0x4, 0x180 ;  /* 0x0106000000000b1d */ /* 0x000fec0000002000 */
[----:B------:R-:W-:Y:S08]  /*d3d0*/  @P0 BRA `(.L_x_261) ;  /* 0x0000000800cc0947 */ /* 0x000ff00003800000 */
[----:B0-----:R-:W0:Y:S01]  /*d3e0*/  S2R R4, SR_TID.X ;  /* 0x0000000000047919 */ /* 0x001e220000002100 */
[----:B------:R-:W-:Y:S01]  /*d3f0*/  ULDC UR4, c[0x0][0xc3c] ;  /* 0x00030f0000047ab9 */ /* 0x000fe20000000800 */
[----:B------:R-:W-:Y:S01]  /*d400*/  IMAD.MOV.U32 R0, RZ, RZ, RZ ;  /* 0x000000ffff007224 */ /* 0x000fe200078e00ff */
[----:B------:R-:W1:Y:S01]  /*d410*/  LDC R12, c[0x0][0xc38] ;  /* 0x00030e00ff0c7b82 */ /* 0x000e620000000800 */
[----:B------:R-:W-:Y:S01]  /*d420*/  IMAD.MOV.U32 R9, RZ, RZ, RZ ;  /* 0x000000ffff097224 */ /* 0x000fe200078e00ff */
[----:B0-----:R-:W-:-:S04]  /*d430*/  LOP3.LUT R7, R4, 0x1f, RZ, 0xc0, !PT ;  /* 0x0000001f04077812 */ /* 0x001fc800078ec0ff */
[----:B------:R-:W-:-:S04]  /*d440*/  ISETP.NE.AND P0, PT, R7, 0x1f, PT ;  /* 0x0000001f0700780c */ /* 0x000fc80003f05270 */
[----:B------:R-:W-:-:S13]  /*d450*/  ISETP.GE.OR P1, PT, R7, UR4, !P0 ;  /* 0x0000000407007c0c */ /* 0x000fda000c726670 */
[----:B------:R-:W0:Y:S08]  /*d460*/  @!P1 LDC.64 R4, c[0x0][0xc80] ;  /* 0x00032000ff049b82 */ /* 0x000e300000000a00 */
[----:B------:R-:W2:Y:S01]  /*d470*/  @!P1 LDC.64 R2, c[0x0][0xc78] ;  /* 0x00031e00ff029b82 */ /* 0x000ea20000000a00 */
[----:B0-----:R-:W-:-:S05]  /*d480*/  @!P1 IMAD.WIDE.U32 R4, R7, 0x4, R4 ;  /* 0x0000000407049825 */ /* 0x001fca00078e0004 */
[----:B------:R-:W3:Y:S01]  /*d490*/  @!P1 LDG.E R0, desc[UR52][R4.64] ;  /* 0x0000003404009981 */ /* 0x000ee2000c1e1900 */
[----:B--2---:R-:W-:-:S05]  /*d4a0*/  @!P1 IMAD.WIDE.U32 R2, R7, 0x4, R2 ;  /* 0x0000000407029825 */ /* 0x004fca00078e0002 */
[----:B------:R-:W3:Y:S01]  /*d4b0*/  @!P1 LDG.E R9, desc[UR52][R2.64] ;  /* 0x0000003402099981 */ /* 0x000ee2000c1e1900 */
[C---:B------:R-:W-:Y:S02]  /*d4c0*/  ISETP.NE.AND P1, PT, R7.reuse, RZ, PT ;  /* 0x000000ff0700720c */ /* 0x040fe40003f25270 */
[C---:B------:R-:W-:Y:S02]  /*d4d0*/  ISETP.GE.U32.AND P2, PT, R7.reuse, 0x2, PT ;  /* 0x000000020700780c */ /* 0x040fe40003f46070 */
[C---:B------:R-:W-:Y:S02]  /*d4e0*/  ISETP.GE.U32.AND P3, PT, R7.reuse, 0x4, PT ;  /* 0x000000040700780c */ /* 0x040fe40003f66070 */
[C---:B------:R-:W-:Y:S02]  /*d4f0*/  ISETP.GE.U32.AND P4, PT, R7.reuse, 0x8, PT ;  /* 0x000000080700780c */ /* 0x040fe40003f86070 */
[----:B------:R-:W-:Y:S01]  /*d500*/  ISETP.GE.U32.AND P5, PT, R7, 0x10, PT ;  /* 0x000000100700780c */ /* 0x000fe20003fa6070 */
[----:B------:R-:W-:Y:S01]  /*d510*/  UMOV UR4, URZ ;  /* 0x0000003f00047c82 */ /* 0x000fe20008000000 */
[----:B---3--:R-:W-:-:S05]  /*d520*/  IMAD R6, R0, R9, RZ ;  /* 0x0000000900067224 */ /* 0x008fca00078e02ff */
[----:B------:R-:W0:Y:S02]  /*d530*/  SHFL.UP PT, R8, R6, 0x1, RZ ;  /* 0x0420000006087989 */ /* 0x000e2400000e00ff */
[----:B0-----:R-:W-:-:S05]  /*d540*/  SEL R11, R8, RZ, P1 ;  /* 0x000000ff080b7207 */ /* 0x001fca0000800000 */
[----:B------:R-:W-:-:S05]  /*d550*/  IMAD.IADD R11, R6, 0x1, R11 ;  /* 0x00000001060b7824 */ /* 0x000fca00078e020b */
        /* <DEDUP_REMOVED lines=9> */
[----:B------:R-:W0:Y:S01]  /*d5f0*/  SHFL.UP PT, R4, R2, 0x10, RZ ;  /* 0x0600000002047989 */ /* 0x000e2200000e00ff */
[----:B------:R-:W2:Y:S01]  /*d600*/  S2R R6, SR_CTAID.X ;  /* 0x0000000000067919 */ /* 0x000ea20000002500 */
[----:B0-----:R-:W-:-:S05]  /*d610*/  SEL R5, R4, RZ, P5 ;  /* 0x000000ff04057207 */ /* 0x001fca0002800000 */
[----:B------:R-:W-:-:S05]  /*d620*/  IMAD.IADD R5, R2, 0x1, R5 ;  /* 0x0000000102057824 */ /* 0x000fca00078e0205 */
[----:B------:R-:W1:Y:S02]  /*d630*/  SHFL.IDX PT, R11, R5, 0x1f, 0x1f ;  /* 0x03e01f00050b7f89 */ /* 0x000e6400000e0000 */
[----:B-1----:R-:W-:-:S05]  /*d640*/  IMAD R11, R11, R12, RZ ;  /* 0x0000000c0b0b7224 */ /* 0x002fca00078e02ff */
[----:B--2---:R-:W-:Y:S01]  /*d650*/  ISETP.GT.AND P6, PT, R11, R6, PT ;  /* 0x000000060b00720c */ /* 0x004fe20003fc4270 */
[----:B------:R-:W-:-:S12]  /*d660*/  IMAD.MOV.U32 R4, RZ, RZ, R11 ;  /* 0x000000ffff047224 */ /* 0x000fd800078e000b */
[----:B------:R-:W-:Y:S05]  /*d670*/  @P6 BRA `(.L_x_262) ;  /* 0x00000000009c6947 */ /* 0x000fea0003800000 */
[----:B------:R-:W-:Y:S01]  /*d680*/  IMAD.MOV.U32 R11, RZ, RZ, R4 ;  /* 0x000000ffff0b7224 */ /* 0x000fe200078e0004 */
[----:B------:R-:W-:Y:S01]  /*d690*/  UMOV UR4, URZ ;  /* 0x0000003f00047c82 */ /* 0x000fe20008000000 */
[----:B------:R-:W-:-:S05]  /*d6a0*/  ULDC UR5, c[0x0][0xc3c] ;  /* 0x00030f0000057ab9 */ /* 0x000fca0000000800 */
.L_x_264:
[----:B------:R-:W-:-:S04]  /*d6b0*/  UIADD3 UR4, UR4, 0x1f, URZ ;  /* 0x0000001f04047890 */ /* 0x000fc8000fffe03f */
[----:B------:R-:W-:-:S06]  /*d6c0*/  UISETP.GE.AND UP0, UPT, UR4, UR5, UPT ;  /* 0x000000050400728c */ /* 0x000fcc000bf06270 */
[----:B------:R-:W-:-:S13]  /*d6d0*/  PLOP3.LUT P6, PT, PT, PT, UP0, 0x40, 0x0 ;  /* 0x000000000000781c */ /* 0x000fda0003fce808 */
[----:B------:R-:W-:Y:S05]  /*d6e0*/  @!P6 BRA `(.L_x_263) ;  /* 0x0000000400cce947 */ /* 0x000fea0003800000 */
[----:B------:R-:W-:Y:S01]  /*d6f0*/  VIADD R9, R7, UR4 ;  /* 0x0000000407097c36 */ /* 0x000fe20008000000 */
[----:B------:R-:W0:Y:S01]  /*d700*/  LDC R12, c[0x0][0xc38] ;  /* 0x00030e00ff0c7b82 */ /* 0x000e220000000800 */
[----:B------:R-:W-:-:S03]  /*d710*/  IMAD.MOV.U32 R0, RZ, RZ, RZ ;  /* 0x000000ffff007224 */ /* 0x000fc600078e00ff */
[----:B------:R-:W-:-:S13]  /*d720*/  ISETP.GE.OR P6, PT, R9, UR5, !P0 ;  /* 0x0000000509007c0c */ /* 0x000fda000c7c6670 */
[----:B------:R-:W1:Y:S08]  /*d730*/  @!P6 LDC.64 R4, c[0x0][0xc80] ;  /* 0x00032000ff04eb82 */ /* 0x000e700000000a00 */
[----:B------:R-:W2:Y:S01]  /*d740*/  @!P6 LDC.64 R2, c[0x0][0xc78] ;  /* 0x00031e00ff02eb82 */ /* 0x000ea20000000a00 */
[----:B-1----:R-:W-:-:S05]  /*d750*/  @!P6 IMAD.WIDE R4, R9, 0x4, R4 ;  /* 0x000000040904e825 */ /* 0x002fca00078e0204 */
[----:B------:R-:W3:Y:S01]  /*d760*/  @!P6 LDG.E R0, desc[UR52][R4.64] ;  /* 0x000000340400e981 */ /* 0x000ee2000c1e1900 */
[----:B--2---:R-:W-:-:S04]  /*d770*/  @!P6 IMAD.WIDE R2, R9, 0x4, R2 ;  /* 0x000000040902e825 */ /* 0x004fc800078e0202 */
[----:B------:R-:W-:-:S06]  /*d780*/  IMAD.MOV.U32 R9, RZ, RZ, RZ ;  /* 0x000000ffff097224 */ /* 0x000fcc00078e00ff */
[----:B------:R-:W3:Y:S02]  /*d790*/  @!P6 LDG.E R9, desc[UR52][R2.64] ;  /* 0x000000340209e981 */ /* 0x000ee4000c1e1900 */
[----:B---3--:R-:W-:-:S05]  /*d7a0*/  IMAD R15, R0, R9, RZ ;  /* 0x00000009000f7224 */ /* 0x008fca00078e02ff */
[----:B------:R-:W1:Y:S02]  /*d7b0*/  SHFL.UP PT, R8, R15, 0x1, RZ ;  /* 0x042000000f087989 */ /* 0x000e6400000e00ff */
[----:B-1----:R-:W-:-:S05]  /*d7c0*/  SEL R8, R8, RZ, P1 ;  /* 0x000000ff08087207 */ /* 0x002fca0000800000 */
[----:B------:R-:W-:-:S05]  /*d7d0*/  IMAD.IADD R8, R15, 0x1, R8 ;  /* 0x000000010f087824 */ /* 0x000fca00078e0208 */
        /* <DEDUP_REMOVED lines=12> */
[----:B------:R-:W0:Y:S02]  /*d8a0*/  SHFL.IDX PT, R2, R5, 0x1f, 0x1f ;  /* 0x03e01f0005027f89 */ /* 0x000e2400000e0000 */
[----:B0-----:R-:W-:-:S04]  /*d8b0*/  IMAD R4, R2, R12, RZ ;  /* 0x0000000c02047224 */ /* 0x001fc800078e02ff */
[----:B------:R-:W-:-:S05]  /*d8c0*/  IMAD.IADD R11, R4, 0x1, R11 ;  /* 0x00000001040b7824 */ /* 0x000fca00078e020b */
[----:B------:R-:W-:-:S13]  /*d8d0*/  ISETP.GT.AND P6, PT, R11, R6, PT ;  /* 0x000000060b00720c */ /* 0x000fda0003fc4270 */
[----:B------:R-:W-:Y:S05]  /*d8e0*/  @!P6 BRA `(.L_x_264) ;  /* 0xfffffffc0070e947 */ /* 0x000fea000383ffff */
.L_x_262:
[----:B------:R-:W-:Y:S02]  /*d8f0*/  IMAD.IADD R11, R11, 0x1, -R4 ;  /* 0x000000010b0b7824 */ /* 0x000fe400078e0a04 */
[----:B------:R-:W-:Y:S02]  /*d900*/  IMAD.MOV.U32 R8, RZ, RZ, RZ ;  /* 0x000000ffff087224 */ /* 0x000fe400078e00ff */
[----:B------:R-:W-:-:S05]  /*d910*/  IMAD R3, R5, R12, R11 ;  /* 0x0000000c05037224 */ /* 0x000fca00078e020b */
[----:B------:R-:W-:-:S13]  /*d920*/  ISETP.GT.AND P0, PT, R3, R6, PT ;  /* 0x000000060300720c */ /* 0x000fda0003f04270 */
[----:B------:R-:W-:Y:S02]  /*d930*/  VOTEU.ANY UR5, UPT, !P0 ;  /* 0x0000000000057886 */ /* 0x000fe400040e0100 */
[----:B------:R-:W-:Y:S02]  /*d940*/  UPOPC UR39, UR5 ;  /* 0x00000005002772bf */ /* 0x000fe40008000000 */
[----:B------:R-:W-:-:S04]  /*d950*/  ISETP.NE.AND P0, PT, RZ, UR5, PT ;  /* 0x00000005ff007c0c */ /* 0x000fc8000bf05270 */
[----:B------:R-:W-:Y:S02]  /*d960*/  IMAD.U32 R13, RZ, RZ, UR39 ;  /* 0x00000027ff0d7e24 */ /* 0x000fe4000f8e00ff */
[----:B------:R-:W-:-:S03]  /*d970*/  IMAD.U32 R14, RZ, RZ, UR39 ;  /* 0x00000027ff0e7e24 */ /* 0x000fc6000f8e00ff */
[----:B------:R-:W0:Y:S04]  /*d980*/  SHFL.IDX PT, R0, R0, R13, 0x1f ;  /* 0x00001f0d00007589 */ /* 0x000e2800000e0000 */
[----:B------:R1:W2:Y:S01]  /*d990*/  SHFL.IDX PT, R9, R9, R14, 0x1f ;  /* 0x00001f0e09097589 */ /* 0x0002a200000e0000 */
[----:B0-----:R-:W-:-:S04]  /*d9a0*/  IABS R4, R0 ;  /* 0x0000000000047213 */ /* 0x001fc80000000000 */
[----:B------:R-:W0:Y:S08]  /*d9b0*/  I2F.RP R10, R4 ;  /* 0x00000004000a7306 */ /* 0x000e300000209400 */
[----:B0-----:R-:W0:Y:S02]  /*d9c0*/  MUFU.RCP R10, R10 ;  /* 0x0000000a000a7308 */ /* 0x001e240000001000 */
[----:B0-----:R-:W-:-:S06]  /*d9d0*/  VIADD R2, R10, 0xffffffe ;  /* 0x0ffffffe0a027836 */ /* 0x001fcc0000000000 */
[----:B------:R-:W0:Y:S02]  /*d9e0*/  F2I.FTZ.U32.TRUNC.NTZ R3, R2 ;  /* 0x0000000200037305 */ /* 0x000e24000021f000 */
[----:B0-----:R-:W-:Y:S01]  /*d9f0*/  IMAD.MOV R15, RZ, RZ, -R3 ;  /* 0x000000ffff0f7224 */ /* 0x001fe200078e0a03 */
[----:B-12---:R-:W-:Y:S06]  /*da00*/  @!P0 BRA `(.L_x_265) ;  /* 0x00000000000c8947 */ /* 0x006fec0003800000 */
[----:B------:R-:W-:-:S06]  /*da10*/  UIADD3 UR5, UR39, -0x1, URZ ;  /* 0xffffffff27057890 */ /* 0x000fcc000fffe03f */
[----:B------:R-:W-:-:S06]  /*da20*/  IMAD.U32 R8, RZ, RZ, UR5 ;  /* 0x00000005ff087e24 */ /* 0x000fcc000f8e00ff */
[----:B------:R0:W1:Y:S02]  /*da30*/  SHFL.IDX PT, R8, R5, R8, 0x1f ;  /* 0x00001f0805087589 */ /* 0x00006400000e0000 */
.L_x_265:
[----:B01----:R-:W-:Y:S01]  /*da40*/  IMAD R5, R8, R12, R11 ;  /* 0x0000000c08057224 */ /* 0x003fe200078e020b */
[----:B------:R-:W-:Y:S01]  /*da50*/  IABS R2, R9 ;  /* 0x0000000900027213 */ /* 0x000fe20000000000 */
[----:B------:R-:W-:Y:S01]  /*da60*/  IMAD.MOV.U32 R11, RZ, RZ, R15 ;  /* 0x000000ffff0b7224 */ /* 0x000fe200078e000f */
[----:B------:R-:W-:Y:S01]  /*da70*/  IABS R12, R0 ;  /* 0x00000000000c7213 */ /* 0x000fe20000000000 */
[----:B------:R-:W-:Y:S01]  /*da80*/  UIADD3 UR39, UR39, UR4, URZ ;  /* 0x0000000427277290 */ /* 0x000fe2000fffe03f */
[----:B------:R0:W-:Y:S01]  /*da90*/  STL [R1], R5 ;  /* 0x0000000501007387 */ /* 0x0001e20000100800 */
[----:B------:R-:W-:Y:S02]  /*daa0*/  IMAD R11, R11, R4, RZ ;  /* 0x000000040b0b7224 */ /* 0x000fe400078e02ff */
[----:B------:R-:W-:Y:S02]  /*dab0*/  IMAD.MOV R12, RZ, RZ, -R12 ;  /* 0x000000ffff0c7224 */ /* 0x000fe400078e0a0c */
[----:B0-----:R-:W-:-:S02]  /*dac0*/  IMAD.IADD R5, R6, 0x1, -R5 ;  /* 0x0000000106057824 */ /* 0x001fc400078e0a05 */
[----:B------:R-:W-:Y:S02]  /*dad0*/  IMAD.MOV.U32 R6, RZ, RZ, R2 ;  /* 0x000000ffff067224 */ /* 0x000fe400078e0002 */
[----:B------:R-:W-:Y:S01]  /*dae0*/  IMAD.MOV.U32 R2, RZ, RZ, RZ ;  /* 0x000000ffff027224 */ /* 0x000fe200078e00ff */
[----:B------:R-:W-:Y:S01]  /*daf0*/  IABS R10, R5 ;  /* 0x00000005000a7213 */ /* 0x000fe20000000000 */
[----:B------:R-:W0:Y:S02]  /*db00*/  I2F.RP R8, R6 ;  /* 0x0000000600087306 */ /* 0x000e240000209400 */
[----:B------:R-:W-:-:S04]  /*db10*/  IMAD.HI.U32 R2, R3, R11, R2 ;  /* 0x0000000b03027227 */ /* 0x000fc800078e0002 */
[----:B------:R-:W-:Y:S02]  /*db20*/  IMAD.MOV.U32 R3, RZ, RZ, R10 ;  /* 0x000000ffff037224 */ /* 0x000fe400078e000a */
[----:B------:R-:W-:Y:S02]  /*db30*/  IMAD.MOV.U32 R10, RZ, RZ, R12 ;  /* 0x000000ffff0a7224 */ /* 0x000fe400078e000c */
[----:B------:R-:W-:-:S04]  /*db40*/  IMAD.HI.U32 R2, R2, R3, RZ ;  /* 0x0000000302027227 */ /* 0x000fc800078e00ff */
[----:B------:R-:W-:Y:S01]  /*db50*/  IMAD R3, R2, R10, R3 ;  /* 0x0000000a02037224 */ /* 0x000fe200078e0203 */
[----:B0-----:R-:W0:Y:S04]  /*db60*/  MUFU.RCP R8, R8 ;  /* 0x0000000800087308 */ /* 0x001e280000001000 */
[----:B------:R-:W-:-:S13]  /*db70*/  ISETP.GT.U32.AND P1, PT, R4, R3, PT ;  /* 0x000000030400720c */ /* 0x000fda0003f24070 */
[----:B------:R-:W-:Y:S02]  /*db80*/  @!P1 IMAD.IADD R3, R3, 0x1, -R4 ;  /* 0x0000000103039824 */ /* 0x000fe400078e0a04 */
[----:B0-----:R-:W-:Y:S02]  /*db90*/  VIADD R10, R8, 0xffffffe ;  /* 0x0ffffffe080a7836 */ /* 0x001fe40000000000 */
[----:B------:R-:W-:Y:S01]  /*dba0*/  @!P1 VIADD R2, R2, 0x1 ;  /* 0x0000000102029836 */ /* 0x000fe20000000000 */
[----:B------:R-:W-:Y:S02]  /*dbb0*/  ISETP.GE.U32.AND P0, PT, R3, R4, PT ;  /* 0x000000040300720c */ /* 0x000fe40003f06070 */
[----:B------:R-:W-:Y:S01]  /*dbc0*/  LOP3.LUT R4, R5, R0, RZ, 0x3c, !PT ;  /* 0x0000000005047212 */ /* 0x000fe200078e3cff */
[----:B------:R-:W0:Y:S01]  /*dbd0*/  F2I.FTZ.U32.TRUNC.NTZ R3, R10 ;  /* 0x0000000a00037305 */ /* 0x000e22000021f000 */
[----:B------:R-:W-:Y:S02]  /*dbe0*/  ISETP.NE.AND P1, PT, R0, RZ, PT ;  /* 0x000000ff0000720c */ /* 0x000fe40003f25270 */
[----:B------:R-:W-:-:S07]  /*dbf0*/  ISETP.GE.AND P2, PT, R4, RZ, PT ;  /* 0x000000ff0400720c */ /* 0x000fce0003f46270 */
[----:B------:R-:W-:-:S04]  /*dc00*/  @P0 VIADD R2, R2, 0x1 ;  /* 0x0000000102020836 */ /* 0x000fc80000000000 */
[----:B------:R-:W-:Y:S01]  /*dc10*/  IMAD.MOV.U32 R8, RZ, RZ, R2 ;  /* 0x000000ffff087224 */ /* 0x000fe200078e0002 */
[----:B------:R-:W-:Y:S01]  /*dc20*/  IABS R2, R9 ;  /* 0x0000000900027213 */ /* 0x000fe20000000000 */
[----:B0-----:R-:W-:Y:S02]  /*dc30*/  IMAD.MOV R11, RZ, RZ, -R3 ;  /* 0x000000ffff0b7224 */ /* 0x001fe400078e0a03 */
[----:B------:R-:W-:Y:S01]  /*dc40*/  @!P2 IMAD.MOV R8, RZ, RZ, -R8 ;  /* 0x000000ffff08a224 */ /* 0x000fe200078e0a08 */
[----:B------:R-:W-:Y:S01]  /*dc50*/  @!P1 LOP3.LUT R8, RZ, R0, RZ, 0x33, !PT ;  /* 0x00000000ff089212 */ /* 0x000fe200078e33ff */
[----:B------:R-:W-:Y:S02]  /*dc60*/  IMAD.MOV R10, RZ, RZ, -R2 ;  /* 0x000000ffff0a7224 */ /* 0x000fe400078e0a02 */
[----:B------:R-:W-:Y:S01]  /*dc70*/  IMAD R11, R11, R6, RZ ;  /* 0x000000060b0b7224 */ /* 0x000fe200078e02ff */
[----:B------:R-:W-:Y:S01]  /*dc80*/  IABS R4, R8 ;  /* 0x0000000800047213 */ /* 0x000fe20000000000 */
[----:B------:R-:W-:-:S04]  /*dc90*/  IMAD.MOV.U32 R2, RZ, RZ, RZ ;  /* 0x000000ffff027224 */ /* 0x000fc800078e00ff */
[----:B------:R-:W-:-:S04]  /*dca0*/  IMAD.HI.U32 R2, R3, R11, R2 ;  /* 0x0000000b03027227 */ /* 0x000fc800078e0002 */
[----:B------:R-:W-:Y:S02]  /*dcb0*/  IMAD.MOV.U32 R3, RZ, RZ, R4 ;  /* 0x000000ffff037224 */ /* 0x000fe400078e0004 */
[----:B------:R-:W-:Y:S02]  /*dcc0*/  IMAD.MOV.U32 R4, RZ, RZ, R10 ;  /* 0x000000ffff047224 */ /* 0x000fe400078e000a */
[----:B------:R-:W-:-:S04]  /*dcd0*/  IMAD.HI.U32 R2, R2, R3, RZ ;  /* 0x0000000302027227 */ /* 0x000fc800078e00ff */
[----:B------:R-:W-:-:S05]  /*dce0*/  IMAD R3, R2, R4, R3 ;  /* 0x0000000402037224 */ /* 0x000fca00078e0203 */
[----:B------:R-:W-:-:S13]  /*dcf0*/  ISETP.GT.U32.AND P1, PT, R6, R3, PT ;  /* 0x000000030600720c */ /* 0x000fda0003f24070 */
[----:B------:R-:W-:Y:S02]  /*dd00*/  @!P1 IMAD.IADD R3, R3, 0x1, -R6 ;  /* 0x0000000103039824 */ /* 0x000fe400078e0a06 */
[----:B------:R-:W-:Y:S01]  /*dd10*/  @!P1 VIADD R2, R2, 0x1 ;  /* 0x0000000102029836 */ /* 0x000fe20000000000 */
[----:B------:R-:W-:Y:S02]  /*dd20*/  ISETP.NE.AND P1, PT, R9, RZ, PT ;  /* 0x000000ff0900720c */ /* 0x000fe40003f25270 */
[----:B------:R-:W-:Y:S01]  /*dd30*/  ISETP.GE.U32.AND P0, PT, R3, R6, PT ;  /* 0x000000060300720c */ /* 0x000fe20003f06070 */
[----:B------:R-:W-:Y:S01]  /*dd40*/  IMAD R6, R0, R8, RZ ;  /* 0x0000000800067224 */ /* 0x000fe200078e02ff */
[----:B------:R-:W-:-:S04]  /*dd50*/  LOP3.LUT R3, R8, R9, RZ, 0x3c, !PT ;  /* 0x0000000908037212 */ /* 0x000fc800078e3cff */
[----:B------:R-:W-:-:S07]  /*dd60*/  ISETP.GE.AND P2, PT, R3, RZ, PT ;  /* 0x000000ff0300720c */ /* 0x000fce0003f46270 */
[----:B------:R-:W-:-:S06]  /*dd70*/  @P0 VIADD R2, R2, 0x1 ;  /* 0x0000000102020836 */ /* 0x000fcc0000000000 */
[----:B------:R-:W-:Y:S01]  /*dd80*/  @!P2 IMAD.MOV R2, RZ, RZ, -R2 ;  /* 0x000000ffff02a224 */ /* 0x000fe200078e0a02 */
[----:B------:R-:W-:-:S05]  /*dd90*/  @!P1 LOP3.LUT R2, RZ, R9, RZ, 0x33, !PT ;  /* 0x00000009ff029212 */ /* 0x000fca00078e33ff */
[----:B------:R-:W-:-:S04]  /*dda0*/  IMAD.MOV R4, RZ, RZ, -R2 ;  /* 0x000000ffff047224 */ /* 0x000fc800078e0a02 */
[C---:B------:R-:W-:Y:S02]  /*ddb0*/  IMAD R0, R9.reuse, R4, R8 ;  /* 0x0000000409007224 */ /* 0x040fe400078e0208 */
[----:B------:R-:W-:Y:S02]  /*ddc0*/  IMAD R9, R9, 0x1000000, R2 ;  /* 0x0100000009097824 */ /* 0x000fe400078e0202 */
[----:B------:R-:W-:Y:S02]  /*ddd0*/  IMAD.IADD R2, R5, 0x1, -R6 ;  /* 0x0000000105027824 */ /* 0x000fe400078e0a06 */
[----:B------:R-:W-:-:S05]  /*dde0*/  IMAD R0, R0, 0x10000, R9 ;  /* 0x0001000000007824 */ /* 0x000fca00078e0209 */
[----:B------:R1:W-:Y:S04]  /*ddf0*/  STL [R1+0x8], R0 ;  /* 0x0000080001007387 */ /* 0x0003e80000100800 */
[----:B------:R1:W-:Y:S01]  /*de00*/  STL [R1+0x4], R2 ;  /* 0x0000040201007387 */ /* 0x0003e20000100800 */
[----:B------:R-:W-:Y:S05]  /*de10*/  BRA `(.L_x_266) ;  /* 0x0000000000107947 */ /* 0x000fea0003800000 */
.L_x_263:
[----:B------:R0:W-:Y:S01]  /*de20*/  STL [R1], R6 ;  /* 0x0000000601007387 */ /* 0x0001e20000100800 */
[----:B------:R-:W-:-:S03]  /*de30*/  ULDC UR39, c[0x0][0xc3c] ;  /* 0x00030f0000277ab9 */ /* 0x000fc60000000800 */
[----:B------:R0:W-:Y:S04]  /*de40*/  STL [R1+0x4], RZ ;  /* 0x000004ff01007387 */ /* 0x0001e80000100800 */
[----:B------:R0:W-:Y:S02]  /*de50*/  STL [R1+0x8], RZ ;  /* 0x000008ff01007387 */ /* 0x0001e40000100800 */
.L_x_266:
[----:B------:R-:W2:Y:S04]  /*de60*/  LDL R8, [R1] ;  /* 0x0000000001087983 */ /* 0x000ea80000100800 */
[----:B------:R-:W2:Y:S04]  /*de70*/  LDL R9, [R1+0x4] ;  /* 0x0000040001097983 */ /* 0x000ea80000100800 */
[----:B------:R-:W2:Y:S01]  /*de80*/  LDL R10, [R1+0x8] ;  /* 0x00000800010a7983 */ /* 0x000ea20000100800 */
[----:B------:R-:W-:Y:S01]  /*de90*/  ISETP.NE.AND P0, PT, R7, RZ, PT ;  /* 0x000000ff0700720c */ /* 0x000fe20003f05270 */
[----:B-1----:R-:W-:-:S12]  /*dea0*/  IMAD.U32 R2, RZ, RZ, UR39 ;  /* 0x00000027ff027e24 */ /* 0x002fd8000f8e00ff */
[----:B------:R-:W1:Y:S01]  /*deb0*/  @!P0 S2R R3, SR_CgaCtaId ;  /* 0x0000000000038919 */ /* 0x000e620000008800 */
[----:B------:R-:W-:Y:S01]  /*dec0*/  @!P0 MOV R0, 0x400 ;  /* 0x0000040000008802 */ /* 0x000fe20000000f00 */
[----:B------:R-:W-:-:S03]  /*ded0*/  @!P0 IMAD.MOV.U32 R11, RZ, RZ, R2 ;  /* 0x000000ffff0b8224 */ /* 0x000fc600078e0002 */
[----:B-1----:R-:W-:-:S05]  /*dee0*/  @!P0 LEA R0, R3, R0, 0x18 ;  /* 0x0000000003008211 */ /* 0x002fca00078ec0ff */
[----:B--2---:R1:W-:Y:S01]  /*def0*/  @!P0 STS.128 [R0+0x388d0], R8 ;  /* 0x0388d00800008388 */ /* 0x0043e20000000c00 */
[----:B------:R-:W-:Y:S06]  /*df00*/  BAR.ARV 0x5, 0x180 ;  /* 0x0146000000007b1d */ /* 0x000fec0000002000 */
.L_x_261:
[----:B------:R-:W-:Y:S01]  /*df10*/  ULDC UR4, c[0x0][0xc3c] ;  /* 0x00030f0000047ab9 */ /* 0x000fe20000000800 */
[----:B------:R2:W-:Y:S01]  /*df20*/  STL [R1+0x28], RZ ;  /* 0x000028ff01007387 */ /* 0x0005e20000100800 */
[----:B------:R-:W-:Y:S01]  /*df30*/  UISETP.GE.AND UP0, UPT, UR39, UR4, UPT ;  /* 0x000000042700728c */ /* 0x000fe2000bf06270 */
[----:B------:R-:W-:Y:S02]  /*df40*/  IMAD.MOV.U32 R33, RZ, RZ, 0x1 ;  /* 0x00000001ff217424 */ /* 0x000fe400078e00ff */
[----:B------:R-:W-:-:S03]  /*df50*/  IMAD.MOV.U32 R29, RZ, RZ, RZ ;  /* 0x000000ffff1d7224 */ /* 0x000fc600078e00ff */
[----:B------:R-:W-:-:S13]  /*df60*/  PLOP3.LUT P0, PT, PT, PT, UP0, 0x80, 0x0 ;  /* 0x000000000000781c */ /* 0x000fda0003f0f008 */
[----:B--2---:R-:W-:Y:S05]  /*df70*/  @P0 BRA `(.L_x_267) ;  /* 0x0000005c00ec0947 */ /* 0x004fea0003800000 */
[----:B-1----:R-:W1:Y:S01]  /*df80*/  S2R R10, SR_TID.X ;  /* 0x00000000000a7919 */ /* 0x002e620000002100 */
[----:B------:R-:W2:Y:S01]  /*df90*/  S2UR UR4, SR_CgaCtaId ;  /* 0x00000000000479c3 */ /* 0x000ea20000008800 */
[----:B------:R-:W-:Y:S01]  /*dfa0*/  MOV R16, 0x400 ;  /* 0x0000040000107802 */ /* 0x000fe20000000f00 */
[----:B------:R-:W-:Y:S01]  /*dfb0*/  IMAD.MOV.U32 R36, RZ, RZ, 0x40 ;  /* 0x00000040ff247424 */ /* 0x000fe200078e00ff */
[----:B------:R-:W-:Y:S01]  /*dfc0*/  ULOP3.LUT UR42, UR43, 0x2, URZ, 0xfc, !UPT ;  /* 0x000000022b2a7892 */ /* 0x000fe2000f8efc3f */
[----:B------:R-:W-:Y:S01]  /*dfd0*/  IMAD.MOV.U32 R35, RZ, RZ, 0x20 ;  /* 0x00000020ff237424 */ /* 0x000fe200078e00ff */
[----:B------:R-:W-:Y:S01]  /*dfe0*/  ULOP3.LUT UR44, UR43, 0x1, URZ, 0xfc, !UPT ;  /* 0x000000012b2c7892 */ /* 0x000fe2000f8efc3f */
[----:B------:R-:W-:Y:S01]  /*dff0*/  IMAD.MOV.U32 R33, RZ, RZ, 0x1 ;  /* 0x00000001ff217424 */ /* 0x000fe200078e00ff */
[----:B------:R-:W-:Y:S01]  /*e000*/  ULDC UR46, c[0x0][0xc] ;  /* 0x00000300002e7ab9 */ /* 0x000fe20000000800 */
[----:B------:R-:W-:Y:S02]  /*e010*/  IMAD.MOV.U32 R29, RZ, RZ, RZ ;  /* 0x000000ffff1d7224 */ /* 0x000fe400078e00ff */
[C---:B-1----:R-:W-:Y:S01]  /*e020*/  IMAD.SHL.U32 R2, R10.reuse, 0x80, RZ ;  /* 0x000000800a027824 */ /* 0x042fe200078e00ff */
[C---:B------:R-:W-:Y:S01]  /*e030*/  LOP3.LUT R8, R10.reuse, 0x7f, RZ, 0xc0, !PT ;  /* 0x0000007f0a087812 */ /* 0x040fe200078ec0ff */
[C---:B0-----:R-:W-:Y:S01]  /*e040*/  IMAD.SHL.U32 R5, R10.reuse, 0x10, RZ ;  /* 0x000000100a057824 */ /* 0x041fe200078e00ff */
[C---:B------:R-:W-:Y:S01]  /*e050*/  R2P PR, R10.reuse, 0x6 ;  /* 0x000000060a007804 */ /* 0x040fe20000000000 */
[----:B------:R-:W-:Y:S01]  /*e060*/  IMAD.SHL.U32 R9, R10, 0x2, RZ ;  /* 0x000000020a097824 */ /* 0x000fe200078e00ff */
[----:B------:R-:W-:-:S02]  /*e070*/  SHF.R.U32.HI R0, RZ, 0x5, R8 ;  /* 0x00000005ff007819 */ /* 0x000fc40000011608 */
[C---:B------:R-:W-:Y:S02]  /*e080*/  LOP3.LUT R7, R2.reuse, 0x400, RZ, 0xc0, !PT ;  /* 0x0000040002077812 */ /* 0x040fe400078ec0ff */
[----:B------:R-:W-:Y:S02]  /*e090*/  LOP3.LUT R3, R2, 0x380, RZ, 0xc0, !PT ;  /* 0x0000038002037812 */ /* 0x000fe400078ec0ff */
[----:B------:R-:W-:Y:S01]  /*e0a0*/  LOP3.LUT R6, R5, 0x3f0, RZ, 0xc0, !PT ;  /* 0x000003f005067812 */ /* 0x000fe200078ec0ff */
[C---:B------:R-:W-:Y:S01]  /*e0b0*/  IMAD R7, R0.reuse, 0x800, R7 ;  /* 0x0000080000077824 */ /* 0x040fe200078e0207 */
[----:B------:R-:W-:Y:S01]  /*e0c0*/  LOP3.LUT R4, R3, 0x10, R10, 0xf8, !PT ;  /* 0x0000001003047812 */ /* 0x000fe200078ef80a */
[----:B------:R-:W-:Y:S01]  /*e0d0*/  IMAD R0, R0, 0x10, R3 ;  /* 0x0000001000007824 */ /* 0x000fe200078e0203 */
[----:B------:R-:W-:Y:S02]  /*e0e0*/  LOP3.LUT R6, R6, 0x70, R9, 0x78, !PT ;  /* 0x0000007006067812 */ /* 0x000fe400078e7809 */
[----:B------:R-:W-:-:S02]  /*e0f0*/  LOP3.LUT R4, R4, 0x70, R5, 0x78, !PT ;  /* 0x0000007004047812 */ /* 0x000fc400078e7805 */
[----:B------:R-:W-:Y:S02]  /*e100*/  LOP3.LUT R3, R0, 0x70, R5, 0x78, !PT ;  /* 0x0000007000037812 */ /* 0x000fe400078e7805 */
[----:B------:R-:W-:Y:S01]  /*e110*/  LOP3.LUT R32, R5, 0x70, RZ, 0xc0, !PT ;  /* 0x0000007005207812 */ /* 0x000fe200078ec0ff */
[----:B------:R-:W-:Y:S01]  /*e120*/  IMAD.IADD R0, R7, 0x1, R4 ;  /* 0x0000000107007824 */ /* 0x000fe200078e0204 */
[----:B------:R-:W-:Y:S02]  /*e130*/  LOP3.LUT R2, R3, 0xc00, R2, 0xf8, !PT ;  /* 0x00000c0003027812 */ /* 0x000fe400078ef802 */
[----:B------:R-:W-:Y:S02]  /*e140*/  SEL R36, R36, 0xffffffc0, !P2 ;  /* 0xffffffc024247807 */ /* 0x000fe40005000000 */
[----:B------:R-:W-:Y:S01]  /*e150*/  SEL R35, R35, 0xffffffe0, !P1 ;  /* 0xffffffe023237807 */ /* 0x000fe20004800000 */
[----:B------:R0:W-:Y:S04]  /*e160*/  STL [R1+0x20], R2 ;  /* 0x0000200201007387 */ /* 0x0001e80000100800 */
[----:B------:R2:W-:Y:S04]  /*e170*/  STL [R1+0x1c], R0 ;  /* 0x00001c0001007387 */ /* 0x0005e80000100800 */
[----:B------:R-:W-:Y:S01]  /*e180*/  STL [R1+0x28], RZ ;  /* 0x000028ff01007387 */ /* 0x000fe20000100800 */
[----:B0-----:R-:W-:Y:S01]  /*e190*/  SHF.R.U32.HI R2, RZ, 0x3, R8 ;  /* 0x00000003ff027819 */ /* 0x001fe20000011608 */
[----:B--2---:R-:W-:-:S03]  /*e1a0*/  IMAD.U32 R0, RZ, RZ, UR4 ;  /* 0x00000004ff007e24 */ /* 0x004fc6000f8e00ff */
[--C-:B------:R-:W-:Y:S02]  /*e1b0*/  LOP3.LUT R3, R2, 0x70, R5.reuse, 0xf8, !PT ;  /* 0x0000007002037812 */ /* 0x100fe400078ef805 */
[----:B------:R-:W-:Y:S01]  /*e1c0*/  LOP3.LUT R2, R32, 0x80, RZ, 0xfc, !PT ;  /* 0x0000008020027812 */ /* 0x000fe200078efcff */
[----:B------:R0:W-:Y:S01]  /*e1d0*/  STL [R1+0x14], R0 ;  /* 0x0000140001007387 */ /* 0x0001e20000100800 */
[----:B------:R-:W-:Y:S02]  /*e1e0*/  LEA R16, R0, R16, 0x18 ;  /* 0x0000001000107211 */ /* 0x000fe400078ec0ff */
[----:B0-----:R-:W-:-:S05]  /*e1f0*/  LOP3.LUT R0, R6, 0x400, R5, 0xf8, !PT ;  /* 0x0000040006007812 */ /* 0x001fca00078ef805 */
[----:B------:R0:W-:Y:S02]  /*e200*/  STL [R1+0x18], R0 ;  /* 0x0000180001007387 */ /* 0x0001e40000100800 */
[----:B0-----:R-:W-:-:S05]  /*e210*/  IMAD.IADD R0, R16, 0x1, R0 ;  /* 0x0000000110007824 */ /* 0x001fca00078e0200 */
[----:B------:R0:W-:Y:S02]  /*e220*/  STL [R1+0x24], R0 ;  /* 0x0000240001007387 */ /* 0x0001e40000100800 */
.L_x_341:
[----:B------:R-:W-:Y:S01]  /*e230*/  ULDC.64 UR4, c[0x0][0xc88] ;  /* 0x0003220000047ab9 */ /* 0x000fe20000000a00 */
[----:B------:R-:W-:Y:S01]  /*e240*/  ULDC.64 UR6, c[0x0][0xa18] ;  /* 0x0002860000067ab9 */ /* 0x000fe20000000a00 */
[----:B------:R-:W-:Y:S01]  /*e250*/  UIMAD.WIDE UR4, UR39, 0x4, UR4 ;  /* 0x00000004270478a5 */ /* 0x000fe2000f8e0204 */
[----:B------:R-:W-:Y:S01]  /*e260*/  IMAD.MOV.U32 R23, RZ, RZ, RZ ;  /* 0x000000ffff177224 */ /* 0x000fe200078e00ff */
[----:B-123--:R-:W1:Y:S04]  /*e270*/  LDC.64 R4, c[0x0][0x418] ;  /* 0x00010600ff047b82 */ /* 0x00ee680000000a00 */
[----:B------:R-:W-:Y:S02]  /*e280*/  IMAD.U32 R2, RZ, RZ, UR4 ;  /* 0x00000004ff027e24 */ /* 0x000fe4000f8e00ff */
[----:B0-----:R-:W-:Y:S01]  /*e290*/  IMAD.U32 R3, RZ, RZ, UR5 ;  /* 0x00000005ff037e24 */ /* 0x001fe2000f8e00ff */
[----:B------:R-:W-:Y:S01]  /*e2a0*/  ULDC.64 UR4, c[0x0][0xa28] ;  /* 0x00028a0000047ab9 */ /* 0x000fe20000000a00 */
[----:B0-----:R-:W0:Y:S03]  /*e2b0*/  LDC R0, c[0x0][0x424] ;  /* 0x00010900ff007b82 */ /* 0x001e260000000800 */
[----:B------:R-:W2:Y:S01]  /*e2c0*/  LDG.E R2, desc[UR52][R2.64] ;  /* 0x0000003402027981 */ /* 0x000ea2000c1e1900 */
[----:B------:R-:W-:-:S04]  /*e2d0*/  UISETP.NE.U32.AND UP0, UPT, UR4, URZ, UPT ;  /* 0x0000003f0400728c */ /* 0x000fc8000bf05070 */
[----:B------:R-:W-:Y:S01]  /*e2e0*/  UISETP.NE.AND.EX UP0, UPT, UR5, URZ, UPT, UP0 ;  /* 0x0000003f0500728c */ /* 0x000fe2000bf05300 */
[----:B------:R-:W3:Y:S05]  /*e2f0*/  LDC R17, c[0x0][0x2f0] ;  /* 0x0000bc00ff117b82 */ /* 0x000eea0000000800 */
[----:B------:R-:W-:Y:S02]  /*e300*/  PLOP3.LUT P0, PT, PT, PT, UP0, 0x80, 0x0 ;  /* 0x000000000000781c */ /* 0x000fe40003f0f008 */
[----:B--2---:R-:W-:-:S13]  /*e310*/  R2UR UR41, R2 ;  /* 0x00000000022972ca */ /* 0x004fda00000e0000 */
[----:B------:R-:W-:Y:S02]  /*e320*/  USHF.R.S32.HI UR40, URZ, 0x1f, UR41 ;  /* 0x0000001f3f287899 */ /* 0x000fe40008011429 */
[----:B------:R-:W-:-:S04]  /*e330*/  @UP0 ULEA UR4, UP1, UR41, UR4, 0x2 ;  /* 0x0000000429040291 */ /* 0x000fc8000f82103f */
[----:B------:R-:W-:Y:S02]  /*e340*/  @UP0 ULEA.HI.X UR5, UR41, UR5, UR40, 0x2, UP1 ;  /* 0x0000000529050291 */ /* 0x000fe400088f1428 */
[----:B------:R-:W-:-:S04]  /*e350*/  IMAD.U32 R2, RZ, RZ, UR4 ;  /* 0x00000004ff027e24 */ /* 0x000fc8000f8e00ff */
[----:B------:R-:W-:Y:S01]  /*e360*/  IMAD.U32 R3, RZ, RZ, UR5 ;  /* 0x00000005ff037e24 */ /* 0x000fe2000f8e00ff */
[----:B------:R-:W-:Y:S01]  /*e370*/  ULDC.64 UR4, c[0x0][0xa00] ;  /* 0x0002800000047ab9 */ /* 0x000fe20000000a00 */
[----:B------:R-:W-:Y:S02]  /*e380*/  USHF.L.U32 UR37, UR41, 0x2, URZ ;  /* 0x0000000229257899 */ /* 0x000fe4000800063f */
[----:B------:R-:W-:Y:S01]  /*e390*/  UISETP.NE.U32.AND UP0, UPT, UR4, URZ, UPT ;  /* 0x0000003f0400728c */ /* 0x000fe2000bf05070 */
[----:B------:R2:W4:Y:S01]  /*e3a0*/  @P0 LDG.E R23, desc[UR52][R2.64] ;  /* 0x0000003402170981 */ /* 0x000522000c1e1900 */
[----:B------:R-:W-:Y:S02]  /*e3b0*/  USHF.L.U64.HI UR36, UR41, 0x2, UR40 ;  /* 0x0000000229247899 */ /* 0x000fe40008010228 */
[----:B------:R-:W-:Y:S02]  /*e3c0*/  UISETP.NE.AND.EX UP2, UPT, UR5, URZ, UPT, UP0 ;  /* 0x0000003f0500728c */ /* 0x000fe4000bf45300 */
[----:B------:R-:W-:-:S02]  /*e3d0*/  UIADD3 UR4, UP0, UR37, UR4, URZ ;  /* 0x0000000425047290 */ /* 0x000fc4000ff1e03f */
[----:B------:R-:W-:Y:S02]  /*e3e0*/  UP2UR UR45, UPR, URZ, 0x4 ;  /* 0x000000043f2d7883 */ /* 0x000fe40008000000 */
[----:B------:R-:W-:Y:S01]  /*e3f0*/  UIADD3.X UR5, UR36, UR5, URZ, UP0, !UPT ;  /* 0x0000000524057290 */ /* 0x000fe200087fe43f */
[----:B------:R-:W-:Y:S01]  /*e400*/  PLOP3.LUT P0, PT, PT, PT, UP2, 0x80, 0x0 ;  /* 0x000000000000781c */ /* 0x000fe20003f0f028 */
[----:B------:R-:W-:Y:S01]  /*e410*/  UISETP.NE.U32.AND UP0, UPT, UR6, URZ, UPT ;  /* 0x0000003f0600728c */ /* 0x000fe2000bf05070 */
[----:B--2---:R-:W-:-:S03]  /*e420*/  IMAD.U32 R2, RZ, RZ, UR4 ;  /* 0x00000004ff027e24 */ /* 0x004fc6000f8e00ff */
[----:B------:R-:W-:Y:S01]  /*e430*/  UISETP.NE.AND.EX UP0, UPT, UR7, URZ, UPT, UP0 ;  /* 0x0000003f0700728c */ /* 0x000fe2000bf05300 */
[----:B------:R-:W-:-:S05]  /*e440*/  IMAD.U32 R3, RZ, RZ, UR5 ;  /* 0x00000005ff037e24 */ /* 0x000fca000f8e00ff */
[----:B------:R-:W-:Y:S02]  /*e450*/  PLOP3.LUT P1, PT, PT, PT, UP0, 0x80, 0x0 ;  /* 0x000000000000781c */ /* 0x000fe40003f2f008 */
[----:B------:R-:W-:Y:S01]  /*e460*/  PLOP3.LUT P2, PT, PT, PT, UP2, 0x80, 0x0 ;  /* 0x000000000000781c */ /* 0x000fe20003f4f028 */
[----:B------:R2:W5:Y:S02]  /*e470*/  @P0 LDG.E R6, desc[UR52][R2.64] ;  /* 0x0000003402060981 */ /* 0x000564000c1e1900 */
[----:B------:R-:W-:-:S04]  /*e480*/  @UP0 UIADD3 UR4, UP1, UR37, UR6, URZ ;  /* 0x0000000625040290 */ /* 0x000fc8000ff3e03f */
[----:B------:R-:W-:Y:S02]  /*e490*/  @UP0 UIADD3.X UR5, UR36, UR7, URZ, UP1, !UPT ;  /* 0x0000000724050290 */ /* 0x000fe40008ffe43f */
[----:B------:R-:W-:-:S04]  /*e4a0*/  IMAD.U32 R18, RZ, RZ, UR4 ;  /* 0x00000004ff127e24 */ /* 0x000fc8000f8e00ff */
[----:B------:R-:W-:-:S05]  /*e4b0*/  IMAD.U32 R19, RZ, RZ, UR5 ;  /* 0x00000005ff137e24 */ /* 0x000fca000f8e00ff */
[----:B------:R2:W5:Y:S01]  /*e4c0*/  @P1 LDG.E R18, desc[UR52][R18.64] ;  /* 0x0000003412121981 */ /* 0x000562000c1e1900 */
[----:B-1----:R-:W-:-:S03]  /*e4d0*/  ISETP.NE.U32.AND P0, PT, R4, RZ, PT ;  /* 0x000000ff0400720c */ /* 0x002fc60003f05070 */
[----:B----4-:R2:W-:Y:S01]  /*e4e0*/  STL [R1+0xc], R23 ;  /* 0x00000c1701007387 */ /* 0x0105e20000100800 */
[----:B0--3--:R-:W-:Y:S09]  /*e4f0*/  @P1 BRA `(.L_x_268) ;  /* 0x00000000001c1947 */ /* 0x009ff20003800000 */
[----:B------:R-:W-:Y:S01]  /*e500*/  UISETP.NE.AND UP0, UPT, UR45, URZ, UPT ;  /* 0x0000003f2d00728c */ /* 0x000fe2000bf05270 */
[----:B-----5:R-:W0:Y:S05]  /*e510*/  LDC R18, c[0x0][0x288] ;  /* 0x0000a200ff127b82 */ /* 0x020e2a0000000800 */
[----:B------:R-:W-:-:S13]  /*e520*/  PLOP3.LUT P1, PT, PT, PT, UP0, 0x40, 0x0 ;  /* 0x000000000000781c */ /* 0x000fda0003f2e808 */
[----:B------:R-:W-:Y:S05]  /*e530*/  @P1 BRA `(.L_x_268) ;  /* 0x00000000000c1947 */ /* 0x000fea0003800000 */
[----:B------:R-:W3:Y:S04]  /*e540*/  LDG.E R7, desc[UR52][R2.64] ;  /* 0x0000003402077981 */ /* 0x000ee8000c1e1900 */
[----:B0-----:R-:W3:Y:S02]  /*e550*/  LDG.E R18, desc[UR52][R2.64+0x4] ;  /* 0x0000043402127981 */ /* 0x001ee4000c1e1900 */
[----:B---3--:R-:W-:-:S07]  /*e560*/  IMAD.IADD R18, R18, 0x1, -R7 ;  /* 0x0000000112127824 */ /* 0x008fce00078e0a07 */
.L_x_268:
[----:B------:R-:W-:Y:S01]  /*e570*/  ULDC.64 UR4, c[0x0][0xa20] ;  /* 0x0002880000047ab9 */ /* 0x000fe20000000a00 */
[----:B------:R-:W-:Y:S01]  /*e580*/  ISETP.NE.AND.EX P0, PT, R5, RZ, PT, P0 ;  /* 0x000000ff0500720c */ /* 0x000fe20003f05300 */
[----:B------:R-:W-:Y:S01]  /*e590*/  UMOV UR38, URZ ;  /* 0x0000003f00267c82 */ /* 0x000fe20008000000 */
[----:B------:R-:W-:Y:S01]  /*e5a0*/  ISETP.NE.U32.AND P1, PT, RZ, UR4, PT ;  /* 0x00000004ff007c0c */ /* 0x000fe2000bf25070 */
[----:B------:R-:W-:Y:S01]  /*e5b0*/  IMAD.U32 R34, RZ, RZ, UR41 ;  /* 0x00000029ff227e24 */ /* 0x000fe2000f8e00ff */
[----:B------:R-:W-:Y:S02]  /*e5c0*/  SEL R0, R0, 0x1, P0 ;  /* 0x0000000100007807 */ /* 0x000fe40000000000 */
[----:B------:R-:W-:Y:S02]  /*e5d0*/  ISETP.NE.AND.EX P1, PT, RZ, UR5, PT, P1 ;  /* 0x00000005ff007c0c */ /* 0x000fe4000bf25310 */
[----:B-----5:R-:W-:Y:S01]  /*e5e0*/  @P2 R2UR UR38, R6 ;  /* 0x00000000062622ca */ /* 0x020fe200000e0000 */
[----:B------:R-:W-:-:S10]  /*e5f0*/  IMAD R17, R0, R17, RZ ;  /* 0x0000001100117224 */ /* 0x000fd400078e02ff */
[----:B------:R-:W-:Y:S05]  /*e600*/  @!P1 BRA `(.L_x_269) ;  /* 0x0000000000189947 */ /* 0x000fea0003800000 */
[----:B------:R-:W-:-:S04]  /*e610*/  UIADD3 UR4, UP0, UR37, UR4, URZ ;  /* 0x0000000425047290 */ /* 0x000fc8000ff1e03f */
[----:B------:R-:W-:Y:S02]  /*e620*/  UIADD3.X UR5, UR36, UR5, URZ, UP0, !UPT ;  /* 0x0000000524057290 */ /* 0x000fe400087fe43f */
[----:B--2---:R-:W-:-:S04]  /*e630*/  IMAD.U32 R2, RZ, RZ, UR4 ;  /* 0x00000004ff027e24 */ /* 0x004fc8000f8e00ff */
[----:B------:R-:W-:-:S05]  /*e640*/  IMAD.U32 R3, RZ, RZ, UR5 ;  /* 0x00000005ff037e24 */ /* 0x000fca000f8e00ff */
[----:B------:R1:W5:Y:S01]  /*e650*/  LDG.E R17, desc[UR52][R2.64] ;  /* 0x0000003402117981 */ /* 0x000362000c1e1900 */
[----:B------:R-:W-:Y:S05]  /*e660*/  BRA `(.L_x_270) ;  /* 0x0000000000247947 */ /* 0x000fea0003800000 */
.L_x_269:
[----:B------:R-:W-:Y:S02]  /*e670*/  ULDC.64 UR4, c[0x0][0xa08] ;  /* 0x0002820000047ab9 */ /* 0x000fe40000000a00 */
[----:B------:R-:W-:-:S04]  /*e680*/  ISETP.NE.U32.AND P0, PT, RZ, UR4, PT ;  /* 0x00000004ff007c0c */ /* 0x000fc8000bf05070 */
[----:B------:R-:W-:-:S13]  /*e690*/  ISETP.NE.AND.EX P0, PT, RZ, UR5, PT, P0 ;  /* 0x00000005ff007c0c */ /* 0x000fda000bf05300 */
[----:B------:R-:W-:Y:S05]  /*e6a0*/  @!P0 BRA `(.L_x_270) ;  /* 0x0000000000148947 */ /* 0x000fea0003800000 */
[----:B--2---:R-:W1:Y:S02]  /*e6b0*/  LDC.64 R2, c[0x0][0xa08] ;  /* 0x00028200ff027b82 */ /* 0x004e640000000a00 */
[----:B-1----:R-:W-:-:S05]  /*e6c0*/  IMAD.WIDE R2, R34, 0x4, R2 ;  /* 0x0000000422027825 */ /* 0x002fca00078e0202 */
[----:B------:R-:W2:Y:S04]  /*e6d0*/  LDG.E R17, desc[UR52][R2.64] ;  /* 0x0000003402117981 */ /* 0x000ea8000c1e1900 */
[----:B------:R-:W2:Y:S02]  /*e6e0*/  LDG.E R0, desc[UR52][R2.64+0x4] ;  /* 0x0000043402007981 */ /* 0x000ea4000c1e1900 */
[----:B--2---:R-:W-:-:S07]  /*e6f0*/  IMAD.IADD R17, R0, 0x1, -R17 ;  /* 0x0000000100117824 */ /* 0x004fce00078e0a11 */
.L_x_270:
[----:B------:R-:W3:Y:S01]  /*e700*/  LDL R22, [R1+0x8] ;  /* 0x0000080001167983 */ /* 0x000ee20000100800 */
[----:B-----5:R-:W-:-:S04]  /*e710*/  IMAD.IADD R17, R17, 0x1, -R23 ;  /* 0x0000000111117824 */ /* 0x020fc800078e0a17 */
[C---:B------:R-:W-:Y:S01]  /*e720*/  VIADD R0, R17.reuse, 0x7f ;  /* 0x0000007f11007836 */ /* 0x040fe20000000000 */
[----:B------:R-:W-:-:S04]  /*e730*/  ISETP.GE.AND P0, PT, R17, 0x1, PT ;  /* 0x000000011100780c */ /* 0x000fc80003f06270 */
[----:B-12---:R-:W-:-:S04]  /*e740*/  SHF.R.S32.HI R3, RZ, 0x1f, R0 ;  /* 0x0000001fff037819 */ /* 0x006fc80000011400 */
[----:B------:R-:W-:Y:S02]  /*e750*/  LEA.HI R2, R3, R0, RZ, 0x7 ;  /* 0x0000000003027211 */ /* 0x000fe400078f38ff */
[----:B---3--:R-:W-:-:S04]  /*e760*/  LOP3.LUT R0, R22, 0xff000000, RZ, 0xc0, !PT ;  /* 0xff00000016007812 */ /* 0x008fc800078ec0ff */
[----:B------:R-:W-:Y:S02]  /*e770*/  SHF.R.U32.HI R3, RZ, 0x8, R0 ;  /* 0x00000008ff037819 */ /* 0x000fe40000011600 */
[----:B------:R-:W-:-:S04]  /*e780*/  LOP3.LUT R0, R22, 0xff0000, RZ, 0xc0, !PT ;  /* 0x00ff000016007812 */ /* 0x000fc800078ec0ff */
[----:B------:R-:W-:Y:S02]  /*e790*/  LEA.HI R3, R0, R3, RZ, 0x10 ;  /* 0x0000000300037211 */ /* 0x000fe400078f80ff */
[----:B------:R-:W-:Y:S01]  /*e7a0*/  SHF.R.S32.HI R0, RZ, 0x7, R2 ;  /* 0x00000007ff007819 */ /* 0x000fe20000011402 */
[----:B------:R-:W-:Y:S01]  /*e7b0*/  IMAD.MOV.U32 R2, RZ, RZ, RZ ;  /* 0x000000ffff027224 */ /* 0x000fe200078e00ff */
[----:B------:R-:W-:Y:S01]  /*e7c0*/  LOP3.LUT R37, R3, 0xff, RZ, 0xc0, !PT ;  /* 0x000000ff03257812 */ /* 0x000fe200078ec0ff */
[----:B------:R-:W-:Y:S06]  /*e7d0*/  @!P0 BRA `(.L_x_271) ;  /* 0x0000000000748947 */ /* 0x000fec0003800000 */
[----:B------:R-:W-:-:S04]  /*e7e0*/  SHF.R.U32.HI R5, RZ, 0x10, R3 ;  /* 0x00000010ff057819 */ /* 0x000fc80000011603 */
[----:B------:R-:W-:-:S13]  /*e7f0*/  ISETP.NE.AND P0, PT, R5, RZ, PT ;  /* 0x000000ff0500720c */ /* 0x000fda0003f05270 */
[----:B------:R-:W1:Y:S02]  /*e800*/  @!P0 LDC R5, c[0x0][0x9f0] ;  /* 0x00027c00ff058b82 */ /* 0x000e640000000800 */
[-C--:B-1----:R-:W-:Y:S02]  /*e810*/  IABS R4, R5.reuse ;  /* 0x0000000500047213 */ /* 0x082fe40000000000 */
[----:B------:R-:W-:Y:S02]  /*e820*/  IADD3 R6, R5, -0x1, R0 ;  /* 0xffffffff05067810 */ /* 0x000fe40007ffe000 */
[----:B------:R-:W1:Y:S02]  /*e830*/  I2F.RP R7, R4 ;  /* 0x0000000400077306 */ /* 0x000e640000209400 */
[----:B------:R-:W-:-:S04]  /*e840*/  LOP3.LUT R8, R6, R5, RZ, 0x3c, !PT ;  /* 0x0000000506087212 */ /* 0x000fc800078e3cff */
[----:B------:R-:W-:Y:S02]  /*e850*/  ISETP.GE.AND P2, PT, R8, RZ, PT ;  /* 0x000000ff0800720c */ /* 0x000fe40003f46270 */
[----:B-1----:R-:W1:Y:S02]  /*e860*/  MUFU.RCP R7, R7 ;  /* 0x0000000700077308 */ /* 0x002e640000001000 */
[----:B-1----:R-:W-:-:S06]  /*e870*/  VIADD R2, R7, 0xffffffe ;  /* 0x0ffffffe07027836 */ /* 0x002fcc0000000000 */
[----:B------:R1:W2:Y:S02]  /*e880*/  F2I.FTZ.U32.TRUNC.NTZ R3, R2 ;  /* 0x0000000200037305 */ /* 0x0002a4000021f000 */
[----:B-1----:R-:W-:Y:S02]  /*e890*/  IMAD.MOV.U32 R2, RZ, RZ, RZ ;  /* 0x000000ffff027224 */ /* 0x002fe400078e00ff */
[----:B--2---:R-:W-:-:S04]  /*e8a0*/  IMAD.MOV R9, RZ, RZ, -R3 ;  /* 0x000000ffff097224 */ /* 0x004fc800078e0a03 */
[----:B------:R-:W-:-:S04]  /*e8b0*/  IMAD R9, R9, R4, RZ ;  /* 0x0000000409097224 */ /* 0x000fc800078e02ff */
[----:B------:R-:W-:Y:S01]  /*e8c0*/  IMAD.HI.U32 R3, R3, R9, R2 ;  /* 0x0000000903037227 */ /* 0x000fe200078e0002 */
[----:B------:R-:W-:Y:S02]  /*e8d0*/  IABS R2, R6 ;  /* 0x0000000600027213 */ /* 0x000fe40000000000 */
[----:B------:R-:W-:-:S03]  /*e8e0*/  IABS R6, R5 ;  /* 0x0000000500067213 */ /* 0x000fc60000000000 */
[----:B------:R-:W-:-:S04]  /*e8f0*/  IMAD.HI.U32 R3, R3, R2, RZ ;  /* 0x0000000203037227 */ /* 0x000fc800078e00ff */
[----:B------:R-:W-:-:S04]  /*e900*/  IMAD.MOV R7, RZ, RZ, -R6 ;  /* 0x000000ffff077224 */ /* 0x000fc800078e0a06 */
[----:B------:R-:W-:-:S05]  /*e910*/  IMAD R7, R3, R7, R2 ;  /* 0x0000000703077224 */ /* 0x000fca00078e0202 */
[----:B------:R-:W-:-:S13]  /*e920*/  ISETP.GT.U32.AND P1, PT, R4, R7, PT ;  /* 0x000000070400720c */ /* 0x000fda0003f24070 */
[----:B------:R-:W-:Y:S02]  /*e930*/  @!P1 IMAD.IADD R7, R7, 0x1, -R4 ;  /* 0x0000000107079824 */ /* 0x000fe400078e0a04 */
[----:B------:R-:W-:Y:S01]  /*e940*/  @!P1 VIADD R3, R3, 0x1 ;  /* 0x0000000103039836 */ /* 0x000fe20000000000 */
[----:B------:R-:W-:Y:S02]  /*e950*/  ISETP.NE.AND P1, PT, R5, RZ, PT ;  /* 0x000000ff0500720c */ /* 0x000fe40003f25270 */
[----:B------:R-:W-:-:S13]  /*e960*/  ISETP.GE.U32.AND P0, PT, R7, R4, PT ;  /* 0x000000040700720c */ /* 0x000fda0003f06070 */
[----:B------:R-:W-:-:S04]  /*e970*/  @P0 VIADD R3, R3, 0x1 ;  /* 0x0000000103030836 */ /* 0x000fc80000000000 */
[----:B------:R-:W-:-:S04]  /*e980*/  IMAD.MOV.U32 R2, RZ, RZ, R3 ;  /* 0x000000ffff027224 */ /* 0x000fc800078e0003 */
[----:B------:R-:W-:Y:S01]  /*e990*/  @!P2 IMAD.MOV R2, RZ, RZ, -R2 ;  /* 0x000000ffff02a224 */ /* 0x000fe200078e0a02 */
[----:B------:R-:W-:-:S07]  /*e9a0*/  @!P1 LOP3.LUT R2, RZ, R5, RZ, 0x33, !PT ;  /* 0x00000005ff029212 */ /* 0x000fce00078e33ff */
.L_x_271:
[-C--:B------:R-:W-:Y:S01]  /*e9b0*/  IMAD R37, R37, R2.reuse, RZ ;  /* 0x0000000225257224 */ /* 0x080fe200078e02ff */
[----:B------:R-:W-:Y:S04]  /*e9c0*/  BSSY B7, `(.L_x_272) ;  /* 0x000048b000077945 */ /* 0x000fe80003800000 */
[----:B------:R-:W-:-:S04]  /*e9d0*/  VIADDMNMX R19, R37, R2, R0, PT ;  /* 0x0000000225137246 */ /* 0x000fc80003800100 */
[----:B------:R-:W-:-:S13]  /*e9e0*/  ISETP.GT.AND P0, PT, R19, R37, PT ;  /* 0x000000251300720c */ /* 0x000fda0003f04270 */
[----:B------:R-:W-:Y:S05]  /*e9f0*/  @P0 BRA `(.L_x_273) ;  /* 0x0000000000480947 */ /* 0x000fea0003800000 */
[----:B------:R-:W1:Y:S02]  /*ea00*/  S2R R3, SR_TID.X ;  /* 0x0000000000037919 */ /* 0x000e640000002100 */
[----:B-1----:R-:W-:-:S04]  /*ea10*/  LOP3.LUT R3, R3, 0x7f, RZ, 0xc0, !PT ;  /* 0x0000007f03037812 */ /* 0x002fc800078ec0ff */
[----:B------:R-:W-:-:S13]  /*ea20*/  ISETP.NE.AND P0, PT, R3, RZ, PT ;  /* 0x000000ff0300720c */ /* 0x000fda0003f05270 */
[----:B------:R-:W-:Y:S05]  /*ea30*/  @P0 BRA `(.L_x_274) ;  /* 0x00000048000c0947 */ /* 0x000fea0003800000 */
[----:B------:R-:W1:Y:S01]  /*ea40*/  S2R R5, SR_LANEID ;  /* 0x0000000000057919 */ /* 0x000e620000000000 */
[----:B------:R-:W-:Y:S01]  /*ea50*/  VOTEU.ANY UR4, UPT, PT ;  /* 0x0000000000047886 */ /* 0x000fe200038e0100 */
[----:B------:R-:W2:Y:S01]  /*ea60*/  LDC.64 R2, c[0x0][0xc60] ;  /* 0x00031800ff027b82 */ /* 0x000ea20000000a00 */
[----:B------:R-:W1:Y:S02]  /*ea70*/  FLO.U32 R0, UR4 ;  /* 0x0000000400007d00 */ /* 0x000e6400080e0000 */
[----:B-1----:R-:W-:-:S06]  /*ea80*/  ISETP.EQ.U32.AND P0, PT, R0, R5, PT ;  /* 0x000000050000720c */ /* 0x002fcc0003f02070 */
[----:B------:R-:W2:Y:S07]  /*ea90*/  POPC R5, UR4 ;  /* 0x0000000400057d09 */ /* 0x000eae0008000000 */
[----:B--2---:R-:W2:Y:S01]  /*eaa0*/  @P0 ATOMG.E.ADD.STRONG.GPU PT, R3, desc[UR52][R2.64], R5 ;  /* 0x00000005020309a8 */ /* 0x004ea200081ee1f4 */
[----:B------:R-:W1:Y:S02]  /*eab0*/  S2R R4, SR_LTMASK ;  /* 0x0000000000047919 */ /* 0x000e640000003900 */
[----:B-1----:R-:W-:-:S04]  /*eac0*/  LOP3.LUT R4, R4, UR4, RZ, 0xc0, !PT ;  /* 0x0000000404047c12 */ /* 0x002fc8000f8ec0ff */
[----:B------:R-:W1:Y:S01]  /*ead0*/  POPC R7, R4 ;  /* 0x0000000400077309 */ /* 0x000e620000000000 */
[----:B--2---:R-:W1:Y:S02]  /*eae0*/  SHFL.IDX PT, R0, R3, R0, 0x1f ;  /* 0x00001f0003007589 */ /* 0x004e6400000e0000 */
[----:B-1----:R-:W-:-:S05]  /*eaf0*/  IADD3 R0, R0, UR46, R7 ;  /* 0x0000002e00007c10 */ /* 0x002fca000fffe007 */
[----:B------:R2:W-:Y:S01]  /*eb00*/  STL [R1], R0 ;  /* 0x0000000001007387 */ /* 0x0005e20000100800 */
[----:B------:R-:W-:Y:S05]  /*eb10*/  BRA `(.L_x_274) ;  /* 0x0000004400d47947 */ /* 0x000fea0003800000 */
.L_x_273:
[----:B------:R-:W-:Y:S01]  /*eb20*/  VIADD R0, R16, 0x28400 ;  /* 0x0002840010007836 */ /* 0x000fe20000000000 */
[----:B------:R-:W-:Y:S04]  /*eb30*/  BSSY B6, `(.L_x_275) ;  /* 0x0000013000067945 */ /* 0x000fe80003800000 */
[----:B------:R-:W-:-:S13]  /*eb40*/  LOP3.LUT P0, RZ, R0, 0x3ff, RZ, 0xc0, !PT ;  /* 0x000003ff00ff7812 */ /* 0x000fda000780c0ff */
[----:B------:R-:W-:Y:S05]  /*eb50*/  @!P0 BRA `(.L_x_276) ;  /* 0x0000000000408947 */ /* 0x000fea0003800000 */
[----:B------:R-:W-:Y:S01]  /*eb60*/  MOV R2, 0x0 ;  /* 0x0000000000027802 */ /* 0x000fe20000000f00 */
[----:B------:R-:W-:Y:S01]  /*eb70*/  ULDC.64 UR6, c[0x4][0xc0] ;  /* 0x0100300000067ab9 */ /* 0x000fe20000000a00 */
[----:B------:R-:W-:Y:S01]  /*eb80*/  ULDC.64 UR8, c[0x4][0xc8] ;  /* 0x0100320000087ab9 */ /* 0x000fe20000000a00 */
[----:B------:R-:W-:Y:S01]  /*eb90*/  ULDC.64 UR4, c[0x4][0x8] ;  /* 0x0100020000047ab9 */ /* 0x000fe20000000a00 */
[----:B------:R-:W-:Y:S02]  /*eba0*/  IMAD.U32 R4, RZ, RZ, UR6 ;  /* 0x00000006ff047e24 */ /* 0x000fe4000f8e00ff */
[----:B------:R-:W1:Y:S01]  /*ebb0*/  LDC.64 R2, c[0x4][R2] ;  /* 0x0100000002027b82 */ /* 0x000e620000000a00 */
        /* <DEDUP_REMOVED lines=9> */
[----:B01----:R-:W-:Y:S05]  /*ec50*/  CALL.ABS.NOINC R2 ;  /* 0x0000000002007343 */ /* 0x003fea0003c00000 */
.L_x_276:
[----:B------:R-:W-:Y:S05]  /*ec60*/  BSYNC B6 ;  /* 0x0000000000067941 */ /* 0x000fea0003800000 */
.L_x_275:
[----:B------:R-:W-:Y:S01]  /*ec70*/  VIADD R0, R16, 0x10400 ;  /* 0x0001040010007836 */ /* 0x000fe20000000000 */
[----:B------:R-:W-:Y:S01]  /*ec80*/  LOP3.LUT R30, R30, 0xfffffffe, RZ, 0xc0, !PT ;  /* 0xfffffffe1e1e7812 */ /* 0x000fe200078ec0ff */
[----:B------:R-:W-:Y:S03]  /*ec90*/  BSSY B6, `(.L_x_277) ;  /* 0x0000014000067945 */ /* 0x000fe60003800000 */
[----:B------:R-:W-:-:S13]  /*eca0*/  LOP3.LUT P0, RZ, R0, 0x3ff, RZ, 0xc0, !PT ;  /* 0x000003ff00ff7812 */ /* 0x000fda000780c0ff */
[----:B------:R-:W-:Y:S01]  /*ecb0*/  @P0 LOP3.LUT R30, R30, 0x1, RZ, 0xfc, !PT ;  /* 0x000000011e1e0812 */ /* 0x000fe200078efcff */
[----:B------:R-:W-:Y:S06]  /*ecc0*/  @!P0 BRA `(.L_x_278) ;  /* 0x0000000000408947 */ /* 0x000fec0003800000 */
        /* <DEDUP_REMOVED lines=16> */
.L_x_278:
[----:B------:R-:W-:Y:S05]  /*edd0*/  BSYNC B6 ;  /* 0x0000000000067941 */ /* 0x000fea0003800000 */
.L_x_277:
        /* <DEDUP_REMOVED lines=20> */
.L_x_280:
[----:B------:R-:W-:Y:S05]  /*ef20*/  BSYNC B6 ;  /* 0x0000000000067941 */ /* 0x000fea0003800000 */
.L_x_279:
[----:B------:R-:W-:Y:S01]  /*ef30*/  LOP3.LUT P6, RZ, R30, 0x1, RZ, 0xc0, !PT ;  /* 0x000000011eff7812 */ /* 0x000fe200078cc0ff */
[----:B------:R-:W-:-:S12]  /*ef40*/  BSSY B6, `(.L_x_281) ;  /* 0x0000012000067945 */ /* 0x000fd80003800000 */
        /* <DEDUP_REMOVED lines=17> */
.L_x_282:
[----:B------:R-:W-:Y:S05]  /*f060*/  BSYNC B6 ;  /* 0x0000000000067941 */ /* 0x000fea0003800000 */
.L_x_281:
[----:B------:R-:W-:Y:S01]  /*f070*/  ULDC.64 UR4, c[0x0][0x9f8] ;  /* 0x00027e0000047ab9 */ /* 0x000fe20000000a00 */
[----:B------:R-:W1:Y:S01]  /*f080*/  S2R R20, SR_TID.X ;  /* 0x0000000000147919 */ /* 0x000e620000002100 */
[----:B------:R-:W-:Y:S01]  /*f090*/  UISETP.NE.U32.AND UP0, UPT, UR4, URZ, UPT ;  /* 0x0000003f0400728c */ /* 0x000fe2000bf05070 */
[----:B------:R-:W2:Y:S03]  /*f0a0*/  LDC R8, c[0x0][0x430] ;  /* 0x00010c00ff087b82 */ /* 0x000ea60000000800 */
[----:B------:R-:W-:-:S06]  /*f0b0*/  UISETP.NE.AND.EX UP0, UPT, UR5, URZ, UPT, UP0 ;  /* 0x0000003f0500728c */ /* 0x000fcc000bf05300 */
[----:B------:R-:W-:-:S05]  /*f0c0*/  PLOP3.LUT P0, PT, PT, PT, UP0, 0x80, 0x0 ;  /* 0x000000000000781c */ /* 0x000fca0003f0f008 */
[----:B------:R-:W-:-:S04]  /*f0d0*/  @UP0 UIADD3 UR4, UP1, UR37, UR4, URZ ;  /* 0x0000000425040290 */ /* 0x000fc8000ff3e03f */
[----:B------:R-:W-:Y:S02]  /*f0e0*/  @UP0 UIADD3.X UR5, UR36, UR5, URZ, UP1, !UPT ;  /* 0x0000000524050290 */ /* 0x000fe40008ffe43f */
[----:B------:R-:W-:-:S04]  /*f0f0*/  IMAD.U32 R2, RZ, RZ, UR4 ;  /* 0x00000004ff027e24 */ /* 0x000fc8000f8e00ff */
[----:B------:R-:W-:-:S05]  /*f100*/  IMAD.U32 R3, RZ, RZ, UR5 ;  /* 0x00000005ff037e24 */ /* 0x000fca000f8e00ff */
[----:B------:R3:W4:Y:S01]  /*f110*/  @P0 LDG.E R34, desc[UR52][R2.64] ;  /* 0x0000003402220981 */ /* 0x000722000c1e1900 */
[----:B-1----:R-:W-:Y:S02]  /*f120*/  LOP3.LUT R21, R20, 0x7f, RZ, 0xc0, !PT ;  /* 0x0000007f14157812 */ /* 0x002fe400078ec0ff */
[----:B--2---:R-:W-:Y:S01]  /*f130*/  ISETP.NE.AND P1, PT, R8, 0x1, PT ;  /* 0x000000010800780c */ /* 0x004fe20003f25270 */
[----:B------:R-:W-:Y:S01]  /*f140*/  IMAD.SHL.U32 R20, R20, 0x10, RZ ;  /* 0x0000001014147824 */ /* 0x000fe200078e00ff */
[----:B------:R-:W-:Y:S02]  /*f150*/  SHF.R.U32.HI R21, RZ, 0x3, R21 ;  /* 0x00000003ff157819 */ /* 0x000fe40000011615 */
[----:B------:R-:W-:Y:S02]  /*f160*/  LEA R7, R19, 0xffffff80, 0x7 ;  /* 0xffffff8013077811 */ /* 0x000fe400078e38ff */
[----:B------:R-:W-:-:S04]  /*f170*/  LOP3.LUT R20, R21, 0x70, R20, 0xf8, !PT ;  /* 0x0000007015147812 */ /* 0x000fc800078ef814 */
[----:B------:R-:W-:-:S03]  /*f180*/  LOP3.LUT R0, R20, R7, RZ, 0xfc, !PT ;  /* 0x0000000714007212 */ /* 0x000fc600078efcff */
[----:B------:R-:W1:Y:S01]  /*f190*/  @P1 LDC R9, c[0x0][0x434] ;  /* 0x00010d00ff091b82 */ /* 0x000e620000000800 */
[----:B------:R-:W-:-:S07]  /*f1a0*/  ISETP.GE.AND P0, PT, R0, R17, PT ;  /* 0x000000110000720c */ /* 0x000fce0003f06270 */
[----:B------:R-:W2:Y:S01]  /*f1b0*/  @P1 LDC R5, c[0x0][0x438] ;  /* 0x00010e00ff051b82 */ /* 0x000ea20000000800 */
[----:B------:R-:W-:-:S07]  /*f1c0*/  IMAD.IADD R0, R0, 0x1, R23 ;  /* 0x0000000100007824 */ /* 0x000fce00078e0217 */
[----:B---3--:R-:W3:Y:S01]  /*f1d0*/  @!P0 LDC.64 R2, c[0x0][0x428] ;  /* 0x00010a00ff028b82 */ /* 0x008ee20000000a00 */
[----:B------:R-:W-:Y:S02]  /*f1e0*/  IMAD.MOV.U32 R4, RZ, RZ, R0 ;  /* 0x000000ffff047224 */ /* 0x000fe400078e0000 */
[----:B-1----:R-:W-:-:S05]  /*f1f0*/  @P1 IMAD.HI.U32 R6, R0, R9, RZ ;  /* 0x0000000900061227 */ /* 0x002fca00078e00ff */
[----:B--2---:R-:W-:-:S05]  /*f200*/  @P1 SHF.R.U32.HI R4, RZ, R5, R6 ;  /* 0x00000005ff041219 */ /* 0x004fca0000011606 */
[----:B------:R-:W-:-:S04]  /*f210*/  IMAD.MOV R5, RZ, RZ, -R4 ;  /* 0x000000ffff057224 */ /* 0x000fc800078e0a04 */
[----:B------:R-:W-:Y:S01]  /*f220*/  IMAD R0, R8, R5, R0 ;  /* 0x0000000508007224 */ /* 0x000fe200078e0200 */
[----:B------:R-:W-:Y:S01]  /*f230*/  @!P0 SHF.R.S32.HI R5, RZ, 0x1f, R4 ;  /* 0x0000001fff058819 */ /* 0x000fe20000011404 */
[----:B------:R-:W1:Y:S01]  /*f240*/  LDC R8, c[0x0][0x2f4] ;  /* 0x0000bd00ff087b82 */ /* 0x000e620000000800 */
[----:B------:R-:W-:-:S04]  /*f250*/  LOP3.LUT R30, R30, 0xfffffff7, RZ, 0xc0, !PT ;  /* 0xfffffff71e1e7812 */ /* 0x000fc800078ec0ff */
[----:B------:R-:W-:Y:S02]  /*f260*/  @P1 LOP3.LUT R30, R30, 0x8, RZ, 0xfc, !PT ;  /* 0x000000081e1e1812 */ /* 0x000fe400078efcff */
[----:B------:R-:W-:Y:S02]  /*f270*/  LOP3.LUT R20, R32, 0x80, RZ, 0xfc, !PT ;  /* 0x0000008020147812 */ /* 0x000fe400078efcff */
[----:B------:R-:W-:Y:S01]  /*f280*/  LOP3.LUT R30, R30, 0xfffffffd, RZ, 0xc0, !PT ;  /* 0xfffffffd1e1e7812 */ /* 0x000fe200078ec0ff */
[----:B------:R-:W-:-:S05]  /*f290*/  IMAD.U32 R9, RZ, RZ, UR42 ;  /* 0x0000002aff097e24 */ /* 0x000fca000f8e00ff */
[----:B------:R-:W-:Y:S01]  /*f2a0*/  ISETP.NE.AND P2, PT, R9, 0x3, PT ;  /* 0x000000030900780c */ /* 0x000fe20003f45270 */
[----:B------:R-:W-:Y:S01]  /*f2b0*/  UMOV UR4, 0xffffffff ;  /* 0xffffffff00047882 */ /* 0x000fe20000000000 */
[----:B----4-:R-:W-:-:S05]  /*f2c0*/  SHF.R.S32.HI R6, RZ, 0x1f, R34 ;  /* 0x0000001fff067819 */ /* 0x010fca0000011422 */
[----:B------:R2:W-:Y:S01]  /*f2d0*/  STL [R1+0x10], R6 ;  /* 0x0000100601007387 */ /* 0x0005e20000100800 */
[----:B---3--:R-:W-:-:S04]  /*f2e0*/  @!P0 IMAD.WIDE.U32 R4, R34, R2, R4 ;  /* 0x0000000222048225 */ /* 0x008fc800078e0004 */
[----:B--2---:R-:W-:-:S04]  /*f2f0*/  @!P0 IMAD R6, R6, R2, RZ ;  /* 0x0000000206068224 */ /* 0x004fc800078e02ff */
[----:B------:R-:W-:Y:S02]  /*f300*/  @!P0 IMAD R6, R34, R3, R6 ;  /* 0x0000000322068224 */ /* 0x000fe400078e0206 */
[----:B------:R-:W2:Y:S02]  /*f310*/  @!P0 LDC.64 R2, c[0x0][0x418] ;  /* 0x00010600ff028b82 */ /* 0x000ea40000000a00 */
[----:B------:R-:W-:Y:S01]  /*f320*/  @!P0 IMAD.IADD R6, R5, 0x1, R6 ;  /* 0x0000000105068824 */ /* 0x000fe200078e0206 */
[----:B--2---:R-:W-:-:S04]  /*f330*/  @!P0 LEA R2, P1, R4, R2, 0x2 ;  /* 0x0000000204028211 */ /* 0x004fc800078210ff */
[----:B------:R-:W-:Y:S02]  /*f340*/  @!P0 LEA.HI.X R3, R4, R3, R6, 0x2, P1 ;  /* 0x0000000304038211 */ /* 0x000fe400008f1406 */
[----:B-1----:R-:W-:Y:S01]  /*f350*/  ISETP.GE.AND P1, PT, R32, R8, PT ;  /* 0x000000082000720c */ /* 0x002fe20003f26270 */
[----:B------:R-:W-:-:S06]  /*f360*/  IMAD.MOV.U32 R4, RZ, RZ, RZ ;  /* 0x000000ffff047224 */ /* 0x000fcc00078e00ff */
[----:B------:R1:W5:Y:S01]  /*f370*/  @!P0 LDG.E R4, desc[UR52][R2.64] ;  /* 0x0000003402048981 */ /* 0x000362000c1e1900 */
[----:B------:R-:W-:-:S05]  /*f380*/  ISETP.GE.AND P0, PT, R20, R8, PT ;  /* 0x000000081400720c */ /* 0x000fca0003f06270 */
[----:B------:R-:W-:-:S04]  /*f390*/  @P1 LOP3.LUT R30, R30, 0x2, RZ, 0xfc, !PT ;  /* 0x000000021e1e1812 */ /* 0x000fc800078efcff */
[----:B------:R-:W-:-:S04]  /*f3a0*/  LOP3.LUT R30, R30, 0xfffffffb, RZ, 0xc0, !PT ;  /* 0xfffffffb1e1e7812 */ /* 0x000fc800078ec0ff */
[----:B------:R-:W-:-:S04]  /*f3b0*/  LOP3.LUT R30, R30, 0xfffffffe, RZ, 0xc0, !PT ;  /* 0xfffffffe1e1e7812 */ /* 0x000fc800078ec0ff */
[----:B------:R-:W-:-:S04]  /*f3c0*/  @P0 LOP3.LUT R30, R30, 0x1, RZ, 0xfc, !PT ;  /* 0x000000011e1e0812 */ /* 0x000fc800078efcff */
[----:B------:R-:W-:Y:S01]  /*f3d0*/  @P2 LOP3.LUT R30, R30, 0x4, RZ, 0xfc, !PT ;  /* 0x000000041e1e2812 */ /* 0x000fe200078efcff */
[----:B-1----:R-:W-:Y:S06]  /*f3e0*/  BRA.DIV UR4, `(.L_x_283) ;  /* 0x0000005204587947 */ /* 0x002fec000b800000 */
.L_x_361:
[----:B------:R-:W-:Y:S01]  /*f3f0*/  LOP3.LUT R28, R22, 0xffff, RZ, 0xc0, !PT ;  /* 0x0000ffff161c7812 */ /* 0x000fe200078ec0ff */
[----:B------:R-:W-:Y:S06]  /*f400*/  @!P2 BRA `(.L_x_284) ;  /* 0x000000000004a947 */ /* 0x000fec0003800000 */
[----:B------:R-:W-:Y:S01]  /*f410*/  BPT.TRAP 0x1 ;  /* 0x000000040000795c */ /* 0x000fe20000300000 */
.L_x_284:
[----:B------:R-:W-:Y:S01]  /*f420*/  IMAD R6, R29, 0x8, R16 ;  /* 0x000000081d067824 */ /* 0x000fe200078e0210 */
[----:B------:R-:W-:Y:S01]  /*f430*/  SHF.L.U32 R20, R33, 0x1f, RZ ;  /* 0x0000001f21147819 */ /* 0x000fe200000006ff */
[----:B------:R-:W1:Y:S01]  /*f440*/  S2R R2, SR_TID.X ;  /* 0x0000000000027919 */ /* 0x000e620000002100 */
[----:B------:R-:W-:Y:S01]  /*f450*/  BSSY B0, `(.L_x_285) ;  /* 0x0000007000007945 */ /* 0x000fe20003800000 */
[----:B------:R-:W-:Y:S01]  /*f460*/  SHF.R.S32.HI R9, RZ, 0x1f, R0 ;  /* 0x0000001fff097819 */ /* 0x000fe20000011400 */
[----:B------:R-:W2:Y:S01]  /*f470*/  SYNCS.PHASECHK.TRANS64.TRYWAIT P0, [R6+URZ+0x38880], R20 ;  /* 0x03888014060075a7 */ /* 0x000ea2000800017f */
[----:B-1----:R-:W-:-:S04]  /*f480*/  LOP3.LUT R2, R2, 0x7f, RZ, 0xc0, !PT ;  /* 0x0000007f02027812 */ /* 0x002fc800078ec0ff */
[----:B------:R-:W-:-:S04]  /*f490*/  SHF.R.U32.HI R2, RZ, 0x3, R2 ;  /* 0x00000003ff027819 */ /* 0x000fc80000011602 */
[----:B------:R-:W-:Y:S01]  /*f4a0*/  IADD3 R17, -R2, R17, -R7 ;  /* 0x0000001102117210 */ /* 0x000fe20007ffe907 */
[----:B--2---:R-:W-:Y:S06]  /*f4b0*/  @!P0 BRA `(.L_x_286) ;  /* 0x0000005000508947 */ /* 0x004fec0003800000 */
.L_x_362:
[----:B------:R-:W-:Y:S05]  /*f4c0*/  BSYNC B0 ;  /* 0x0000000000007941 */ /* 0x000fea0003800000 */
.L_x_285:
[----:B------:R-:W2:Y:S01]  /*f4d0*/  LDL R11, [R1+0x18] ;  /* 0x00001800010b7983 */ /* 0x000ea20000100800 */
[----:B------:R-:W-:Y:S01]  /*f4e0*/  ULDC.64 UR4, c[0x0][0x328] ;  /* 0x0000ca0000047ab9 */ /* 0x000fe20000000a00 */
[----:B-----5:R-:W-:Y:S01]  /*f4f0*/  SHF.R.S32.HI R10, RZ, 0x1f, R4 ;  /* 0x0000001fff0a7819 */ /* 0x020fe20000011404 */
[----:B------:R-:W-:Y:S01]  /*f500*/  IMAD R5, R9, UR4, RZ ;  /* 0x0000000409057c24 */ /* 0x000fe2000f8e02ff */
[----:B------:R-:W-:Y:S01]  /*f510*/  ISETP.GE.AND P1, PT, R17, 0x1, PT ;  /* 0x000000011100780c */ /* 0x000fe20003f26270 */
[----:B------:R-:W-:Y:S01]  /*f520*/  IMAD.WIDE.U32 R2, R0, UR4, RZ ;  /* 0x0000000400027c25 */ /* 0x000fe2000f8e00ff */
[----:B------:R-:W-:Y:S01]  /*f530*/  ULDC.64 UR6, c[0x0][0x318] ;  /* 0x0000c60000067ab9 */ /* 0x000fe20000000a00 */
[----:B------:R-:W-:Y:S02]  /*f540*/  LOP3.LUT R30, R30, 0xffffff7f, RZ, 0xc0, !PT ;  /* 0xffffff7f1e1e7812 */ /* 0x000fe400078ec0ff */
[----:B------:R-:W-:Y:S01]  /*f550*/  IMAD R5, R0, UR5, R5 ;  /* 0x0000000500057c24 */ /* 0x000fe2000f8e0205 */
[----:B------:R-:W-:-:S03]  /*f560*/  ULDC.64 UR4, c[0x0][0x338] ;  /* 0x0000ce0000047ab9 */ /* 0x000fc60000000a00 */
[----:B------:R-:W-:Y:S02]  /*f570*/  IMAD.IADD R3, R3, 0x1, R5 ;  /* 0x0000000103037824 */ /* 0x000fe400078e0205 */
[----:B------:R-:W-:Y:S02]  /*f580*/  IMAD R5, R10, UR4, RZ ;  /* 0x000000040a057c24 */ /* 0x000fe4000f8e02ff */
[----:B------:R-:W-:Y:S01]  /*f590*/  IMAD.WIDE.U32 R2, R4, UR4, R2 ;  /* 0x0000000404027c25 */ /* 0x000fe2000f8e0002 */
[----:B------:R-:W-:-:S03]  /*f5a0*/  @P1 LOP3.LUT R30, R30, 0x80, RZ, 0xfc, !PT ;  /* 0x000000801e1e1812 */ /* 0x000fc600078efcff */
[----:B------:R-:W-:Y:S01]  /*f5b0*/  IMAD R5, R4, UR5, R5 ;  /* 0x0000000504057c24 */ /* 0x000fe2000f8e0205 */
[----:B------:R-:W-:-:S03]  /*f5c0*/  ULDC.64 UR4, c[0x0][0x330] ;  /* 0x0000cc0000047ab9 */ /* 0x000fc60000000a00 */
[----:B------:R-:W-:Y:S02]  /*f5d0*/  IMAD.IADD R3, R3, 0x1, R5 ;  /* 0x0000000103037824 */ /* 0x000fe400078e0205 */
[----:B------:R-:W-:Y:S01]  /*f5e0*/  IMAD.WIDE.U32 R2, R28, UR4, R2 ;  /* 0x000000041c027c25 */ /* 0x000fe2000f8e0002 */
[----:B------:R-:W-:-:S03]  /*f5f0*/  UMOV UR4, 0xffffffff ;  /* 0xffffffff00047882 */ /* 0x000fc60000000000 */
[----:B------:R-:W-:Y:S01]  /*f600*/  IMAD R8, R28, UR5, R3 ;  /* 0x000000051c087c24 */ /* 0x000fe2000f8e0203 */
[----:B------:R-:W-:-:S04]  /*f610*/  IADD3 R7, P0, R2, UR6, RZ ;  /* 0x0000000602077c10 */ /* 0x000fc8000ff1e0ff */
[----:B------:R-:W-:Y:S01]  /*f620*/  IADD3.X R8, R8, UR7, RZ, P0, !PT ;  /* 0x0000000708087c10 */ /* 0x000fe200087fe4ff */
[----:B--2---:R-:W-:Y:S01]  /*f630*/  IMAD R5, R29, 0x8000, R11 ;  /* 0x000080001d057824 */ /* 0x004fe200078e020b */
[----:B------:R-:W-:Y:S07]  /*f640*/  BRA.DIV UR4, `(.L_x_287) ;  /* 0x0000005204007947 */ /* 0x000fee000b800000 */
[----:B------:R-:W2:Y:S01]  /*f650*/  LDC R12, c[0x0][0x2f4] ;  /* 0x0000bd00ff0c7b82 */ /* 0x000ea20000000800 */
[----:B------:R-:W3:Y:S01]  /*f660*/  SHFL.IDX PT, R2, R7, RZ, 0x181f ;  /* 0x00181fff07027589 */ /* 0x000ee200000e0000 */
[----:B------:R-:W-:Y:S01]  /*f670*/  LOP3.LUT R11, R32, 0x80, RZ, 0xfc, !PT ;  /* 0x00000080200b7812 */ /* 0x000fe200078efcff */
[----:B------:R-:W-:Y:S01]  /*f680*/  IMAD.IADD R5, R16, 0x1, R5 ;  /* 0x0000000110057824 */ /* 0x000fe200078e0205 */
[C---:B------:R-:W-:Y:S01]  /*f690*/  ISETP.GE.AND P3, PT, R17.reuse, 0x11, PT ;  /* 0x000000111100780c */ /* 0x040fe20003f66270 */
[----:B------:R-:W4:Y:S01]  /*f6a0*/  SHFL.IDX PT, R3, R8, RZ, 0x181f ;  /* 0x00181fff08037589 */ /* 0x000f2200000e0000 */
[----:B------:R-:W-:Y:S02]  /*f6b0*/  LOP3.LUT R30, R30, 0xffffffdf, RZ, 0xc0, !PT ;  /* 0xffffffdf1e1e7812 */ /* 0x000fe400078ec0ff */
[C---:B------:R-:W-:Y:S02]  /*f6c0*/  ISETP.GE.AND P6, PT, R17.reuse, 0x71, PT ;  /* 0x000000711100780c */ /* 0x040fe40003fc6270 */
[----:B------:R-:W-:-:S02]  /*f6d0*/  ISETP.GE.AND P5, PT, R17, 0x31, PT ;  /* 0x000000311100780c */ /* 0x000fc40003fa6270 */
[----:B------:R-:W-:-:S05]  /*f6e0*/  ISETP.GE.AND P4, PT, R17, 0x41, PT ;  /* 0x000000411100780c */ /* 0x000fca0003f86270 */
[----:B------:R-:W-:Y:S02]  /*f6f0*/  @P3 LOP3.LUT R30, R30, 0x20, RZ, 0xfc, !PT ;  /* 0x000000201e1e3812 */ /* 0x000fe400078efcff */
[C---:B------:R-:W-:Y:S02]  /*f700*/  ISETP.GE.AND P3, PT, R17.reuse, 0x51, PT ;  /* 0x000000511100780c */ /* 0x040fe40003f66270 */
[----:B------:R-:W-:Y:S02]  /*f710*/  LOP3.LUT R30, R30, 0xffffffef, RZ, 0xc0, !PT ;  /* 0xffffffef1e1e7812 */ /* 0x000fe400078ec0ff */
[C---:B--2---:R-:W-:Y:S02]  /*f720*/  ISETP.GE.AND P1, PT, R32.reuse, R12, PT ;  /* 0x0000000c2000720c */ /* 0x044fe40003f26270 */
[----:B---3--:R-:W-:Y:S02]  /*f730*/  IADD3 R2, P0, R32, R2, RZ ;  /* 0x0000000220027210 */ /* 0x008fe40007f1e0ff */
[----:B------:R-:W-:-:S03]  /*f740*/  ISETP.LT.OR P2, PT, R17, 0x1, P1 ;  /* 0x000000011100780c */ /* 0x000fc60000f41670 */
[----:B----4-:R-:W-:Y:S01]  /*f750*/  IMAD.X R3, RZ, RZ, R3, P0 ;  /* 0x000000ffff037224 */ /* 0x010fe200000e0603 */
[----:B------:R-:W-:-:S09]  /*f760*/  ISETP.GE.AND P0, PT, R11, R12, PT ;  /* 0x0000000c0b00720c */ /* 0x000fd20003f06270 */
[----:B------:R-:W-:Y:S01]  /*f770*/  @!PT LDS RZ, [RZ] ;  /* 0x00000000fffff984 */ /* 0x000fe20000000800 */
[----:B------:R-:W-:Y:S01]  /*f780*/  LDGSTS.E.BYPASS.LTC128B.128 [R5+0x10400], desc[UR52][R2.64], !P2 ;  /* 0x1040000002057fae */ /* 0x000fe2000d101d74 */
[----:B------:R-:W-:-:S13]  /*f790*/  ISETP.LT.OR P2, PT, R17, 0x1, P0 ;  /* 0x000000011100780c */ /* 0x000fda0000741670 */
[----:B------:R2:W-:Y:S04]  /*f7a0*/  LDGSTS.E.BYPASS.LTC128B.128 [R5+0x14400], desc[UR52][R2.64+0x80], !P2 ;  /* 0x1440008002057fae */ /* 0x0005e8000d101d74 */
[----:B--2---:R-:W2:Y:S04]  /*f7b0*/  SHFL.IDX PT, R2, R7, 0x1, 0x181f ;  /* 0x00381f0007027f89 */ /* 0x004ea800000e0000 */
[----:B------:R-:W3:Y:S01]  /*f7c0*/  SHFL.IDX PT, R3, R8, 0x1, 0x181f ;  /* 0x00381f0008037f89 */ /* 0x000ee200000e0000 */
[----:B--2---:R-:W-:-:S05]  /*f7d0*/  IADD3 R2, P2, R32, R2, RZ ;  /* 0x0000000220027210 */ /* 0x004fca0007f5e0ff */
[----:B---3--:R-:W-:Y:S01]  /*f7e0*/  IMAD.X R3, RZ, RZ, R3, P2 ;  /* 0x000000ffff037224 */ /* 0x008fe200010e0603 */
[----:B------:R-:W-:-:S13]  /*f7f0*/  ISETP.LT.OR P2, PT, R17, 0x11, P1 ;  /* 0x000000111100780c */ /* 0x000fda0000f41670 */
        /* <DEDUP_REMOVED lines=36> */
[----:B------:R-:W3:Y:S04]  /*fa40*/  SHFL.IDX PT, R3, R8, 0x6, 0x181f ;  /* 0x00d81f0008037f89 */ /* 0x000ee800000e0000 */
[----:B------:R-:W4:Y:S01]  /*fa50*/  SHFL.IDX PT, R8, R8, 0x7, 0x181f ;  /* 0x00f81f0008087f89 */ /* 0x000f2200000e0000 */
[----:B--2---:R-:W-:-:S05]  /*fa60*/  IADD3 R2, P2, R32, R2, RZ ;  /* 0x0000000220027210 */ /* 0x004fca0007f5e0ff */
[----:B---3--:R-:W-:Y:S01]  /*fa70*/  IMAD.X R3, RZ, RZ, R3, P2 ;  /* 0x000000ffff037224 */ /* 0x008fe200010e0603 */
[----:B------:R-:W-:-:S13]  /*fa80*/  ISETP.LT.OR P2, PT, R17, 0x61, P1 ;  /* 0x000000611100780c */ /* 0x000fda0000f41670 */
[----:B------:R-:W-:Y:S01]  /*fa90*/  LDGSTS.E.BYPASS.LTC128B.128 [R5+0x13400], desc[UR52][R2.64], !P2 ;  /* 0x1340000002057fae */ /* 0x000fe2000d101d74 */
[----:B------:R-:W-:-:S13]  /*faa0*/  ISETP.LT.OR P2, PT, R17, 0x61, P0 ;  /* 0x000000611100780c */ /* 0x000fda0000741670 */
[----:B------:R2:W-:Y:S01]  /*fab0*/  LDGSTS.E.BYPASS.LTC128B.128 [R5+0x17400], desc[UR52][R2.64+0x80], !P2 ;  /* 0x1740008002057fae */ /* 0x0005e2000d101d74 */
[----:B------:R-:W-:-:S03]  /*fac0*/  ISETP.GE.AND P2, PT, R17, 0x21, PT ;  /* 0x000000211100780c */ /* 0x000fc60003f46270 */
[----:B--2---:R2:W3:Y:S10]  /*fad0*/  SHFL.IDX PT, R2, R7, 0x7, 0x181f ;  /* 0x00f81f0007027f89 */ /* 0x0044f400000e0000 */
[----:B------:R-:W-:-:S02]  /*fae0*/  @P2 LOP3.LUT R30, R30, 0x10, RZ, 0xfc, !PT ;  /* 0x000000101e1e2812 */ /* 0x000fc400078efcff */
[----:B------:R-:W-:Y:S02]  /*faf0*/  ISETP.GE.AND P2, PT, R17, 0x61, PT ;  /* 0x000000611100780c */ /* 0x000fe40003f46270 */
[----:B------:R-:W-:-:S04]  /*fb00*/  LOP3.LUT R30, R30, 0xffffffbf, RZ, 0xc0, !PT ;  /* 0xffffffbf1e1e7812 */ /* 0x000fc800078ec0ff */
[----:B--2-4-:R-:W-:-:S07]  /*fb10*/  @P6 LOP3.LUT R30, R30, 0x40, RZ, 0xfc, !PT ;  /* 0x000000401e1e6812 */ /* 0x014fce00078efcff */
.L_x_380:
[C---:B------:R-:W-:Y:S02]  /*fb20*/  ISETP.LT.OR P1, PT, R17.reuse, 0x71, P1 ;  /* 0x000000711100780c */ /* 0x040fe40000f21670 */
[----:B------:R-:W-:Y:S02]  /*fb30*/  ISETP.LT.OR P0, PT, R17, 0x71, P0 ;  /* 0x000000711100780c */ /* 0x000fe40000701670 */
[----:B---3--:R-:W-:-:S05]  /*fb40*/  IADD3 R2, P6, R32, R2, RZ ;  /* 0x0000000220027210 */ /* 0x008fca0007fde0ff */
[----:B------:R-:W-:-:S05]  /*fb50*/  IMAD.X R3, RZ, RZ, R8, P6 ;  /* 0x000000ffff037224 */ /* 0x000fca00030e0608 */
[----:B------:R-:W-:Y:S01]  /*fb60*/  @!PT LDS RZ, [RZ] ;  /* 0x00000000fffff984 */ /* 0x000fe20000000800 */
[----:B------:R-:W-:Y:S01]  /*fb70*/  @!PT LDS RZ, [RZ] ;  /* 0x00000000fffff984 */ /* 0x000fe20000000800 */
[----:B------:R-:W-:Y:S01]  /*fb80*/  @!PT LDS RZ, [RZ] ;  /* 0x00000000fffff984 */ /* 0x000fe20000000800 */
[----:B------:R2:W-:Y:S04]  /*fb90*/  LDGSTS.E.BYPASS.LTC128B.128 [R5+0x13c00], desc[UR52][R2.64], !P1 ;  /* 0x13c0000002057fae */ /* 0x0005e8000c901d74 */
[----:B------:R2:W-:Y:S01]  /*fba0*/  LDGSTS.E.BYPASS.LTC128B.128 [R5+0x17c00], desc[UR52][R2.64+0x80], !P0 ;  /* 0x17c0008002057fae */ /* 0x0005e2000c101d74 */
[----:B------:R-:W-:Y:S01]  /*fbb0*/  PLOP3.LUT P0, PT, PT, PT, PT, 0x80, 0x0 ;  /* 0x000000000000781c */ /* 0x000fe20003f0f070 */
[----:B------:R-:W-:-:S12]  /*fbc0*/  NOP ;  /* 0x0000000000007918 */ /* 0x000fd80000000000 */
.L_x_288:
[----:B------:R-:W-:Y:S02]  /*fbd0*/  PLOP3.LUT P1, PT, P1, P0, PT, 0xa2, 0x0 ;  /* 0x000000000000781c */ /* 0x000fe40000f21472 */
[----:B------:R-:W-:-:S08]  /*fbe0*/  @P0 R2UR P1, UR4, R6 ;  /* 0x00000000060402ca */ /* 0x000fd00000020000 */
[----:B------:R-:W-:-:S05]  /*fbf0*/  @P0 PLOP3.LUT P0, PT, P1, PT, PT, 0x80, 0x0 ;  /* 0x000000000000081c */ /* 0x000fca0000f0f070 */
[----:B------:R-:W-:Y:S01]  /*fc00*/  @!P1 SYNCS.ARRIVE.TRANS64.RED.A0T1 RZ, [UR4+0x38870], RZ ;  /* 0x038870ffffff99a7 */ /* 0x000fe20008200404 */
[----:B------:R-:W-:Y:S07]  /*fc10*/  @!P1 ARRIVES.LDGSTSBAR.64.TRANSCNT [UR4+0x38870] ;  /* 0x03887000ff0099b0 */ /* 0x000fee0008000a84 */
[----:B------:R-:W-:Y:S05]  /*fc20*/  @P0 BRA.U.ANY `(.L_x_288) ;  /* 0xfffffffd00e80947 */ /* 0x000fea000393ffff */
[----:B------:R-:W-:Y:S01]  /*fc30*/  NOP ;  /* 0x0000000000007918 */ /* 0x000fe20000000000 */
[----:B--2---:R-:W-:-:S05]  /*fc40*/  IMAD.U32 R2, RZ, RZ, UR42 ;  /* 0x0000002aff027e24 */ /* 0x004fca000f8e00ff */
[----:B------:R-:W-:-:S13]  /*fc50*/  ISETP.NE.AND P6, PT, R2, 0x3, PT ;  /* 0x000000030200780c */ /* 0x000fda0003fc5270 */
[----:B------:R-:W-:Y:S05]  /*fc60*/  @!P6 BRA `(.L_x_289) ;  /* 0x000000000004e947 */ /* 0x000fea0003800000 */
[----:B------:R-:W-:Y:S01]  /*fc70*/  BPT.TRAP 0x1 ;  /* 0x000000040000795c */ /* 0x000fe20000300000 */
.L_x_289:
[----:B------:R2:W-:Y:S01]  /*fc80*/  SYNCS.ARRIVE.TRANS64.A1T0 RZ, [R6+URZ+0x38870], RZ ;  /* 0x038870ff06ff79a7 */ /* 0x0005e2000810003f */
[----:B------:R-:W-:Y:S05]  /*fc90*/  @!P6 BRA `(.L_x_290) ;  /* 0x000000000004e947 */ /* 0x000fea0003800000 */
[----:B------:R-:W-:Y:S01]  /*fca0*/  BPT.TRAP 0x1 ;  /* 0x000000040000795c */ /* 0x000fe20000300000 */
.L_x_290:
[----:B------:R-:W3:Y:S01]  /*fcb0*/  SYNCS.PHASECHK.TRANS64.TRYWAIT P0, [R6+URZ+0x38840], R20 ;  /* 0x03884014060075a7 */ /* 0x000ee2000800017f */
[----:B------:R-:W-:Y:S04]  /*fcc0*/  BSSY B0, `(.L_x_291) ;  /* 0x0000002000007945 */ /* 0x000fe80003800000 */
[----:B---3--:R-:W-:Y:S05]  /*fcd0*/  @!P0 BRA `(.L_x_292) ;  /* 0x00000054002c8947 */ /* 0x008fea0003800000 */
.L_x_381:
[----:B------:R-:W-:Y:S05]  /*fce0*/  BSYNC B0 ;  /* 0x0000000000007941 */ /* 0x000fea0003800000 */
.L_x_291:
[----:B------:R-:W-:Y:S01]  /*fcf0*/  ULDC.64 UR4, c[0x0][0x300] ;  /* 0x0000c00000047ab9 */ /* 0x000fe20000000a00 */
[----:B------:R-:W4:Y:S01]  /*fd00*/  LDC R17, c[0x0][0x2f4] ;  /* 0x0000bd00ff117b82 */ /* 0x000f220000000800 */
[----:B------:R-:W-:Y:S01]  /*fd10*/  IMAD R7, R9, UR4, RZ ;  /* 0x0000000409077c24 */ /* 0x000fe2000f8e02ff */
[----:B------:R-:W-:Y:S01]  /*fd20*/  ULDC.64 UR6, c[0x0][0x2e8] ;  /* 0x0000ba0000067ab9 */ /* 0x000fe20000000a00 */
[----:B------:R-:W-:Y:S01]  /*fd30*/  IMAD.WIDE.U32 R2, R0, UR4, RZ ;  /* 0x0000000400027c25 */ /* 0x000fe2000f8e00ff */
[----:B------:R-:W-:-:S03]  /*fd40*/  LOP3.LUT R8, R32, 0x80, RZ, 0xfc, !PT ;  /* 0x0000008020087812 */ /* 0x000fc600078efcff */
        /* <DEDUP_REMOVED lines=8> */
[----:B------:R-:W-:Y:S01]  /*fdd0*/  IMAD.WIDE.U32 R2, R28, UR4, R2 ;  /* 0x000000041c027c25 */ /* 0x000fe2000f8e0002 */
[----:B------:R-:W-:Y:S01]  /*fde0*/  UMOV UR4, 0xffffffff ;  /* 0xffffffff00047882 */ /* 0x000fe20000000000 */
[----:B----4-:R-:W-:Y:S02]  /*fdf0*/  ISETP.GE.AND P1, PT, R8, R17, PT ;  /* 0x000000110800720c */ /* 0x010fe40003f26270 */
[----:B------:R-:W-:Y:S01]  /*fe00*/  IMAD R0, R28, UR5, R3 ;  /* 0x000000051c007c24 */ /* 0x000fe2000f8e0203 */
[----:B------:R-:W-:-:S04]  /*fe10*/  IADD3 R4, P0, R2, UR6, RZ ;  /* 0x0000000602047c10 */ /* 0x000fc8000ff1e0ff */
[----:B------:R-:W-:Y:S01]  /*fe20*/  IADD3.X R0, R0, UR7, RZ, P0, !PT ;  /* 0x0000000700007c10 */ /* 0x000fe200087fe4ff */
[----:B------:R-:W-:Y:S08]  /*fe30*/  BRA.DIV UR4, `(.L_x_293) ;  /* 0x0000005204e87947 */ /* 0x000ff0000b800000 */
[----:B------:R-:W4:Y:S01]  /*fe40*/  SHFL.IDX PT, R14, R4, RZ, 0x181f ;  /* 0x00181fff040e7589 */ /* 0x000f2200000e0000 */
[----:B------:R-:W-:Y:S02]  /*fe50*/  LOP3.LUT R30, R30, 0xfffff7ff, RZ, 0xc0, !PT ;  /* 0xfffff7ff1e1e7812 */ /* 0x000fe400078ec0ff */
[----:B------:R-:W-:Y:S01]  /*fe60*/  ISETP.GE.AND P6, PT, R32, R17, PT ;  /* 0x000000112000720c */ /* 0x000fe20003fc6270 */
[----:B------:R-:W5:Y:S01]  /*fe70*/  SHFL.IDX PT, R2, R0, RZ, 0x181f ;  /* 0x00181fff00027589 */ /* 0x000f6200000e0000 */
[----:B------:R-:W-:-:S04]  /*fe80*/  @P4 LOP3.LUT R30, R30, 0x800, RZ, 0xfc, !PT ;  /* 0x000008001e1e4812 */ /* 0x000fc800078efcff */
[C---:B------:R-:W-:Y:S02]  /*fe90*/  LOP3.LUT P4, RZ, R30.reuse, 0x80, RZ, 0xc0, !PT ;  /* 0x000000801eff7812 */ /* 0x040fe4000788c0ff */
[----:B------:R-:W-:-:S04]  /*fea0*/  LOP3.LUT R30, R30, 0xfffffbff, RZ, 0xc0, !PT ;  /* 0xfffffbff1e1e7812 */ /* 0x000fc800078ec0ff */
[----:B------:R-:W-:-:S04]  /*feb0*/  @P3 LOP3.LUT R30, R30, 0x400, RZ, 0xfc, !PT ;  /* 0x000004001e1e3812 */ /* 0x000fc800078efcff */
[C---:B------:R-:W-:Y:S02]  /*fec0*/  LOP3.LUT P3, RZ, R30.reuse, 0x20, RZ, 0xc0, !PT ;  /* 0x000000201eff7812 */ /* 0x040fe4000786c0ff */
[----:B------:R-:W-:Y:S02]  /*fed0*/  LOP3.LUT R30, R30, 0xfffffdff, RZ, 0xc0, !PT ;  /* 0xfffffdff1e1e7812 */ /* 0x000fe400078ec0ff */
[----:B----4-:R-:W-:Y:S02]  /*fee0*/  @P4 IADD3 R7, P0, R32, R14, RZ ;  /* 0x0000000e20074210 */ /* 0x010fe40007f1e0ff */
[----:B------:R-:W4:Y:S01]  /*fef0*/  SHFL.IDX PT, R14, R4, 0x1, 0x181f ;  /* 0x00381f00040e7f89 */ /* 0x000f2200000e0000 */
[----:B------:R-:W-:Y:S02]  /*ff00*/  @P2 LOP3.LUT R30, R30, 0x200, RZ, 0xfc, !PT ;  /* 0x000002001e1e2812 */ /* 0x000fe400078efcff */
[----:B-----5:R-:W-:Y:S02]  /*ff10*/  @P4 IMAD.X R3, RZ, RZ, R2, P0 ;  /* 0x000000ffff034224 */ /* 0x020fe400000e0602 */
[----:B------:R-:W-:Y:S01]  /*ff20*/  @P4 IMAD.MOV.U32 R2, RZ, RZ, R7 ;  /* 0x000000ffff024224 */ /* 0x000fe200078e0007 */
[----:B------:R-:W-:-:S04]  /*ff30*/  LOP3.LUT P2, RZ, R30, 0x10, RZ, 0xc0, !PT ;  /* 0x000000101eff7812 */ /* 0x000fc8000784c0ff */
[----:B------:R-:W-:Y:S04]  /*ff40*/  @P4 LDGSTS.E.BYPASS.LTC128B.128 [R5+0x28400], desc[UR52][R2.64], !P6 ;  /* 0x2840000002054fae */ /* 0x000fe8000f101d74 */
[----:B------:R5:W-:Y:S01]  /*ff50*/  @P4 LDGSTS.E.BYPASS.LTC128B.128 [R5+0x2c400], desc[UR52][R2.64+0x80], !P1 ;  /* 0x2c40008002054fae */ /* 0x000be2000c901d74 */
[----:B------:R-:W-:Y:S02]  /*ff60*/  LOP3.LUT P4, RZ, R30, 0x800, RZ, 0xc0, !PT ;  /* 0x000008001eff7812 */ /* 0x000fe4000788c0ff */
[----:B----4-:R-:W-:Y:S01]  /*ff70*/  @P3 IADD3 R7, P0, R32, R14, RZ ;  /* 0x0000000e20073210 */ /* 0x010fe20007f1e0ff */
[----:B-----5:R-:W4:Y:S04]  /*ff80*/  SHFL.IDX PT, R2, R0, 0x1, 0x181f ;  /* 0x00381f0000027f89 */ /* 0x020f2800000e0000 */
[----:B------:R-:W5:Y:S01]  /*ff90*/  SHFL.IDX PT, R14, R4, 0x2, 0x181f ;  /* 0x00581f00040e7f89 */ /* 0x000f6200000e0000 */
[----:B----4-:R-:W-:-:S02]  /*ffa0*/  @P3 IMAD.X R8, RZ, RZ, R2, P0 ;  /* 0x000000ffff083224 */ /* 0x010fc400000e0602 */
[----:B------:R-:W-:Y:S02]  /*ffb0*/  @P3 IMAD.MOV.U32 R2, RZ, RZ, R7 ;  /* 0x000000ffff023224 */ /* 0x000fe400078e0007 */
[----:B------:R-:W-:Y:S01]  /*ffc0*/  @P3 IMAD.MOV.U32 R3, RZ, RZ, R8 ;  /* 0x000000ffff033224 */ /* 0x000fe200078e0008 */
[----:B-----5:R-:W-:Y:S02]  /*ffd0*/  @P2 IADD3 R7, P0, R32, R14, RZ ;  /* 0x0000000e20072210 */ /* 0x020fe40007f1e0ff */
[----:B------:R-:W-:Y:S04]  /*ffe0*/  SHFL.IDX PT, R14, R4, 0x3, 0x181f ;  /* 0x00781f00040e7f89 */ /* 0x000fe800000e0000 */
[----:B------:R-:W-:Y:S04]  /*fff0*/  @P3 LDGSTS.E.BYPASS.LTC128B.128 [R5+0x28c00], desc[UR52][R2.64], !P6 ;  /* 0x28c0000002053fae */ /* 0x000fe8000f101d74 */
[----:B------:R4:W-:Y:S01]  /*10000*/  @P3 LDGSTS.E.BYPASS.LTC128B.128 [R5+0x2cc00], desc[UR52][R2.64+0x80], !P1 ;  /* 0x2cc0008002053fae */ /* 0x0009e2000c901d74 */
[----:B------:R-:W-:-:S03]  /*10010*/  LOP3.LUT P3, RZ, R30, 0x400, RZ, 0xc0, !PT ;  /* 0x000004001eff7812 */ /* 0x000fc6000786c0ff */
[----:B----4-:R-:W4:Y:S02]  /*10020*/  SHFL.IDX PT, R2, R0, 0x2, 0x181f ;  /* 0x00581f0000027f89 */ /* 0x010f2400000e0000 */
[----:B----4-:R-:W-:Y:S02]  /*10030*/  @P2 IMAD.X R8, RZ, RZ, R2, P0 ;  /* 0x000000ffff082224 */ /* 0x010fe400000e0602 */
[----:B------:R-:W-:Y:S01]  /*10040*/  @P2 IMAD.MOV.U32 R2, RZ, RZ, R7 ;  /* 0x000000ffff022224 */ /* 0x000fe200078e0007 */
[----:B------:R-:W-:Y:S01]  /*10050*/  @P5 IADD3 R7, P0, R32, R14, RZ ;  /* 0x0000000e20075210 */ /* 0x000fe20007f1e0ff */
[----:B------:R-:W-:Y:S01]  /*10060*/  @P2 IMAD.MOV.U32 R3, RZ, RZ, R8 ;  /* 0x000000ffff032224 */ /* 0x000fe200078e0008 */
        /* <DEDUP_REMOVED lines=11> */
[----:B------:R4:W-:Y:S04]  /*10120*/  @P5 LDGSTS.E.BYPASS.LTC128B.128 [R5+0x2dc00], desc[UR52][R2.64+0x80], !P1 ;  /* 0x2dc0008002055fae */ /* 0x0009e8000c901d74 */
[----:B----4-:R-:W4:Y:S02]  /*10130*/  SHFL.IDX PT, R2, R0, 0x4, 0x181f ;  /* 0x00981f0000027f89 */ /* 0x010f2400000e0000 */
[----:B----4-:R-:W-:-:S02]  /*10140*/  @P4 IMAD.X R8, RZ, RZ, R2, P0 ;  /* 0x000000ffff084224 */ /* 0x010fc400000e0602 */
        /* <DEDUP_REMOVED lines=14> */
[----:B----4-:R-:W4:Y:S04]  /*10230*/  SHFL.IDX PT, R2, R0, 0x6, 0x181f ;  /* 0x00d81f0000027f89 */ /* 0x010f2800000e0000 */
[----:B------:R-:W0:Y:S01]  /*10240*/  SHFL.IDX PT, R0, R0, 0x7, 0x181f ;  /* 0x00f81f0000007f89 */ /* 0x000e2200000e0000 */
[----:B----4-:R-:W-:-:S02]  /*10250*/  @P2 IMAD.X R8, RZ, RZ, R2, P0 ;  /* 0x000000ffff082224 */ /* 0x010fc400000e0602 */
[----:B------:R-:W-:Y:S02]  /*10260*/  @P2 IMAD.MOV.U32 R2, RZ, RZ, R7 ;  /* 0x000000ffff022224 */ /* 0x000fe400078e0007 */
[----:B------:R-:W-:-:S05]  /*10270*/  @P2 IMAD.MOV.U32 R3, RZ, RZ, R8 ;  /* 0x000000ffff032224 */ /* 0x000fca00078e0008 */
[----:B------:R4:W-:Y:S04]  /*10280*/  @P2 LDGSTS.E.BYPASS.LTC128B.128 [R5+0x2b400], desc[UR52][R2.64], !P6 ;  /* 0x2b40000002052fae */ /* 0x0009e8000f101d74 */
[----:B0-----:R4:W-:Y:S02]  /*10290*/  @P2 LDGSTS.E.BYPASS.LTC128B.128 [R5+0x2f400], desc[UR52][R2.64+0x80], !P1 ;  /* 0x2f40008002052fae */ /* 0x0019e4000c901d74 */
.L_x_399:
[----:B------:R-:W-:Y:S02]  /*102a0*/  LOP3.LUT P2, RZ, R30, 0x40, RZ, 0xc0, !PT ;  /* 0x000000401eff7812 */ /* 0x000fe4000784c0ff */
[----:B------:R-:W-:-:S11]  /*102b0*/  ISETP.GE.AND P3, PT, R32, R17, PT ;  /* 0x000000112000720c */ /* 0x000fd60003f66270 */
[----:B----4-:R-:W-:-:S05]  /*102c0*/  @P2 IADD3 R2, P0, R32, R14, RZ ;  /* 0x0000000e20022210 */ /* 0x010fca0007f1e0ff */
[----:B------:R-:W-:Y:S01]  /*102d0*/  @P2 IMAD.X R3, RZ, RZ, R0, P0 ;  /* 0x000000ffff032224 */ /* 0x000fe200000e0600 */
[----:B------:R-:W-:-:S04]  /*102e0*/  PLOP3.LUT P0, PT, PT, PT, PT, 0x80, 0x0 ;  /* 0x000000000000781c */ /* 0x000fc80003f0f070 */
[----:B------:R-:W-:Y:S01]  /*102f0*/  @!PT LDS RZ, [RZ] ;  /* 0x00000000fffff984 */ /* 0x000fe20000000800 */
[----:B------:R-:W-:Y:S01]  /*10300*/  @!PT LDS RZ, [RZ] ;  /* 0x00000000fffff984 */ /* 0x000fe20000000800 */
[----:B------:R-:W-:Y:S01]  /*10310*/  @!PT LDS RZ, [RZ] ;  /* 0x00000000fffff984 */ /* 0x000fe20000000800 */
[----:B------:R0:W-:Y:S04]  /*10320*/  @P2 LDGSTS.E.BYPASS.LTC128B.128 [R5+0x2bc00], desc[UR52][R2.64], !P3 ;  /* 0x2bc0000002052fae */ /* 0x0001e8000d901d74 */
[----:B------:R0:W-:Y:S01]  /*10330*/  @P2 LDGSTS.E.BYPASS.LTC128B.128 [R5+0x2fc00], desc[UR52][R2.64+0x80], !P1 ;  /* 0x2fc0008002052fae */ /* 0x0001e2000c901d74 */
[----:B------:R-:W-:-:S04]  /*10340*/  NOP ;  /* 0x0000000000007918 */ /* 0x000fc80000000000 */
.L_x_294:
[----:B------:R-:W-:Y:S02]  /*10350*/  PLOP3.LUT P1, PT, P1, P0, PT, 0xa2, 0x0 ;  /* 0x000000000000781c */ /* 0x000fe40000f21472 */
[----:B------:R-:W-:-:S08]  /*10360*/  @P0 R2UR P1, UR4, R6 ;  /* 0x00000000060402ca */ /* 0x000fd00000020000 */
[----:B------:R-:W-:-:S05]  /*10370*/  @P0 PLOP3.LUT P0, PT, P1, PT, PT, 0x80, 0x0 ;  /* 0x000000000000081c */ /* 0x000fca0000f0f070 */
[----:B------:R-:W-:Y:S01]  /*10380*/  @!P1 SYNCS.ARRIVE.TRANS64.RED.A0T1 RZ, [UR4+0x38830], RZ ;  /* 0x038830ffffff99a7 */ /* 0x000fe20008200404 */
[----:B------:R-:W-:Y:S07]  /*10390*/  @!P1 ARRIVES.LDGSTSBAR.64.TRANSCNT [UR4+0x38830] ;  /* 0x03883000ff0099b0 */ /* 0x000fee0008000a84 */
[----:B------:R-:W-:Y:S05]  /*103a0*/  @P0 BRA.U.ANY `(.L_x_294) ;  /* 0xfffffffd00e80947 */ /* 0x000fea000393ffff */
[----:B------:R-:W-:Y:S01]  /*103b0*/  NOP ;  /* 0x0000000000007918 */ /* 0x000fe20000000000 */
[----:B------:R-:W-:-:S05]  /*103c0*/  IMAD.U32 R0, RZ, RZ, UR42 ;  /* 0x0000002aff007e24 */ /* 0x000fca000f8e00ff */
[----:B------:R-:W-:-:S13]  /*103d0*/  ISETP.NE.AND P2, PT, R0, 0x3, PT ;  /* 0x000000030000780c */ /* 0x000fda0003f45270 */
[----:B------:R-:W-:Y:S05]  /*103e0*/  @!P2 BRA `(.L_x_295) ;  /* 0x000000000004a947 */ /* 0x000fea0003800000 */
[----:B------:R-:W-:Y:S01]  /*103f0*/  BPT.TRAP 0x1 ;  /* 0x000000040000795c */ /* 0x000fe20000300000 */
.L_x_295:
[----:B------:R4:W-:Y:S02]  /*10400*/  SYNCS.ARRIVE.TRANS64.A1T0 RZ, [R6+URZ+0x38830], RZ ;  /* 0x038830ff06ff79a7 */ /* 0x0009e4000810003f */
[----:B------:R-:W-:Y:S05]  /*10410*/  WARPSYNC.ALL ;  /* 0x0000000000007948 */ /* 0x000fea0003800000 */
[----:B------:R-:W-:Y:S01]  /*10420*/  VIADD R0, R16, 0x20400 ;  /* 0x0002040010007836 */ /* 0x000fe20000000000 */
[----:B------:R-:W-:Y:S01]  /*10430*/  USHF.R.S32.HI UR4, URZ, 0x1f, UR38 ;  /* 0x0000001f3f047899 */ /* 0x000fe20008011426 */
[----:B------:R-:W-:Y:S01]  /*10440*/  BAR.SYNC.DEFER_BLOCKING 0x8, 0x180 ;  /* 0x0206000000007b1d */ /* 0x000fe20000010000 */
[----:B------:R-:W-:Y:S02]  /*10450*/  UISETP.NE.AND UP0, UPT, UR45, URZ, UPT ;  /* 0x0000003f2d00728c */ /* 0x000fe4000bf05270 */
[----:B------:R-:W-:-:S02]  /*10460*/  LOP3.LUT P0, RZ, R0, 0x3ff, RZ, 0xc0, !PT ;  /* 0x000003ff00ff7812 */ /* 0x000fc4000780c0ff */
[----:B------:R-:W-:Y:S01]  /*10470*/  USEL UR41, UR41, URZ, !UP0 ;  /* 0x0000003f29297287 */ /* 0x000fe2000c000000 */
[----:B------:R-:W-:Y:S01]  /*10480*/  BSSY B6, `(.L_x_296) ;  /* 0x0000018000067945 */ /* 0x000fe20003800000 */
[----:B------:R-:W-:Y:S01]  /*10490*/  ULDC.64 UR6, c[0x0][0x298] ;  /* 0x0000a60000067ab9 */ /* 0x000fe20000000a00 */
[----:B------:R-:W-:Y:S02]  /*104a0*/  USEL UR40, UR40, URZ, !UP0 ;  /* 0x0000003f28287287 */ /* 0x000fe4000c000000 */
[----:B------:R-:W-:Y:S02]  /*104b0*/  UIMAD UR4, UR4, UR6, URZ ;  /* 0x00000006040472a4 */ /* 0x000fe4000f8e023f */
[----:B------:R-:W-:Y:S02]  /*104c0*/  UIMAD.WIDE.U32 UR36, UR38, UR6, URZ ;  /* 0x00000006262472a5 */ /* 0x000fe4000f8e003f */
[----:B------:R-:W-:-:S04]  /*104d0*/  UIMAD UR4, UR38, UR7, UR4 ;  /* 0x00000007260472a4 */ /* 0x000fc8000f8e0204 */
[----:B------:R-:W-:Y:S01]  /*104e0*/  UIADD3 UR45, UR37, UR4, URZ ;  /* 0x00000004252d7290 */ /* 0x000fe2000fffe03f */
[----:B------:R-:W-:Y:S11]  /*104f0*/  @!P0 BRA `(.L_x_297) ;  /* 0x0000000000408947 */ /* 0x000ff60003800000 */
[----:B0-----:R-:W-:Y:S01]  /*10500*/  MOV R2, 0x0 ;  /* 0x0000000000027802 */ /* 0x001fe20000000f00 */
[----:B------:R-:W-:Y:S01]  /*10510*/  ULDC.64 UR6, c[0x4][0xc0] ;  /* 0x0100300000067ab9 */ /* 0x000fe20000000a00 */
[----:B------:R-:W-:Y:S01]  /*10520*/  ULDC.64 UR8, c[0x4][0xc8] ;  /* 0x0100320000087ab9 */ /* 0x000fe20000000a00 */
[----:B------:R-:W-:Y:S01]  /*10530*/  ULDC.64 UR4, c[0x4][0x28] ;  /* 0x01000a0000047ab9 */ /* 0x000fe20000000a00 */
[----:B------:R-:W-:Y:S02]  /*10540*/  IMAD.U32 R4, RZ, RZ, UR6 ;  /* 0x00000006ff047e24 */ /* 0x000fe4000f8e00ff */
[----:B------:R-:W0:Y:S01]  /*10550*/  LDC.64 R2, c[0x4][R2] ;  /* 0x0100000002027b82 */ /* 0x000e220000000a00 */
[----:B------:R-:W-:Y:S02]  /*10560*/  IMAD.U32 R5, RZ, RZ, UR7 ;  /* 0x00000007ff057e24 */ /* 0x000fe4000f8e00ff */
[----:B-1234-:R-:W-:Y:S02]  /*10570*/  IMAD.U32 R6, RZ, RZ, UR8 ;  /* 0x00000008ff067e24 */ /* 0x01efe4000f8e00ff */
        /* <DEDUP_REMOVED lines=8> */
.L_x_297:
[----:B------:R-:W-:Y:S05]  /*10600*/  BSYNC B6 ;  /* 0x0000000000067941 */ /* 0x000fea0003800000 */
.L_x_296:
[----:B-1-3--:R-:W3:Y:S01]  /*10610*/  LDL.LU R20, [R1+0x4] ;  /* 0x0000040001147983 */ /* 0x00aee20000300800 */
[----:B--2-4-:R-:W1:Y:S01]  /*10620*/  LDC R6, c[0x0][0x448] ;  /* 0x00011200ff067b82 */ /* 0x014e620000000800 */
[----:B0-----:R-:W0:Y:S01]  /*10630*/  S2R R2, SR_TID.X ;  /* 0x0000000000027919 */ /* 0x001e220000002100 */
[----:B------:R-:W2:Y:S01]  /*10640*/  S2R R17, SR_TID.X ;  /* 0x0000000000117919 */ /* 0x000ea20000002100 */
[----:B------:R-:W-:Y:S01]  /*10650*/  R2UR UR8, R28 ;  /* 0x000000001c0872ca */ /* 0x000fe200000e0000 */
[----:B------:R-:W-:Y:S01]  /*10660*/  ULDC.64 UR6, c[0x0][0x2d8] ;  /* 0x0000b60000067ab9 */ /* 0x000fe20000000a00 */
[----:B------:R4:W5:Y:S01]  /*10670*/  LDL R8, [R1+0x24] ;  /* 0x0000240001087983 */ /* 0x0009620000100800 */
[----:B-1----:R-:W-:Y:S02]  /*10680*/  ISETP.NE.AND P0, PT, R6, 0x1, PT ;  /* 0x000000010600780c */ /* 0x002fe40003f05270 */
[----:B0-----:R-:W-:-:S11]  /*10690*/  LOP3.LUT R2, R2, 0x7f, RZ, 0xc0, !PT ;  /* 0x0000007f02027812 */ /* 0x001fd600078ec0ff */
[----:B------:R-:W0:Y:S01]  /*106a0*/  @P0 LDC R0, c[0x0][0x450] ;  /* 0x00011400ff000b82 */ /* 0x000e220000000800 */
[----:B------:R-:W-:-:S07]  /*106b0*/  SHF.R.U32.HI R21, RZ, 0x3, R2 ;  /* 0x00000003ff157819 */ /* 0x000fce0000011602 */
[----:B------:R-:W1:Y:S01]  /*106c0*/  @P0 LDC R2, c[0x0][0x44c] ;  /* 0x00011300ff020b82 */ /* 0x000e620000000800 */
[----:B--2---:R-:W-:Y:S01]  /*106d0*/  IMAD.SHL.U32 R17, R17, 0x10, RZ ;  /* 0x0000001011117824 */ /* 0x004fe200078e00ff */
[----:B------:R-:W-:-:S04]  /*106e0*/  R2UR UR10, R28 ;  /* 0x000000001c0a72ca */ /* 0x000fc800000e0000 */
[----:B------:R-:W-:Y:S01]  /*106f0*/  LOP3.LUT R17, R21, 0x70, R17, 0xf8, !PT ;  /* 0x0000007015117812 */ /* 0x000fe200078ef811 */
[----:B------:R-:W-:Y:S01]  /*10700*/  UMOV UR4, UR36 ;  /* 0x0000002400047c82 */ /* 0x000fe20008000000 */
[----:B------:R-:W-:Y:S02]  /*10710*/  UMOV UR5, UR45 ;  /* 0x0000002d00057c82 */ /* 0x000fe40008000000 */
[----:B------:R-:W-:-:S03]  /*10720*/  UIMAD.WIDE.U32 UR4, UR8, UR6, UR4 ;  /* 0x00000006080472a5 */ /* 0x000fc6000f8e0004 */
[----:B------:R-:W-:Y:S02]  /*10730*/  ULDC.64 UR8, c[0x0][0x2e0] ;  /* 0x0000b80000087ab9 */ /* 0x000fe40000000a00 */
[----:B------:R-:W-:Y:S02]  /*10740*/  UIMAD UR6, UR40, UR8, URZ ;  /* 0x00000008280672a4 */ /* 0x000fe4000f8e023f */
[----:B------:R-:W-:Y:S02]  /*10750*/  UIMAD UR5, UR10, UR7, UR5 ;  /* 0x000000070a0572a4 */ /* 0x000fe4000f8e0205 */
[----:B------:R-:W-:Y:S02]  /*10760*/  UIMAD UR6, UR41, UR9, UR6 ;  /* 0x00000009290672a4 */ /* 0x000fe4000f8e0206 */
[----:B------:R-:W-:Y:S01]  /*10770*/  UIMAD.WIDE.U32 UR4, UR41, UR8, UR4 ;  /* 0x00000008290472a5 */ /* 0x000fe2000f8e0004 */
[----:B------:R-:W2:Y:S03]  /*10780*/  S2R R9, SR_TID.X ;  /* 0x0000000000097919 */ /* 0x000ea60000002100 */
[----:B------:R-:W-:-:S03]  /*10790*/  UIADD3 UR5, UR5, UR6, URZ ;  /* 0x0000000605057290 */ /* 0x000fc6000fffe03f */
[----:B------:R-:W-:Y:S01]  /*107a0*/  ULDC.64 UR6, c[0x0][0x2d0] ;  /* 0x0000b40000067ab9 */ /* 0x000fe20000000a00 */
[----:B------:R-:W-:Y:S01]  /*107b0*/  LOP3.LUT R10, R32, 0x80, RZ, 0xfc, !PT ;  /* 0x00000080200a7812 */ /* 0x000fe200078efcff */
[----:B---3--:R-:W-:-:S05]  /*107c0*/  IMAD.SHL.U32 R4, R20, 0x80, RZ ;  /* 0x0000008014047824 */ /* 0x008fca00078e00ff */
[----:B------:R-:W-:-:S05]  /*107d0*/  LOP3.LUT R7, R17, R4, RZ, 0xfc, !PT ;  /* 0x0000000411077212 */ /* 0x000fca00078efcff */
[----:B-1----:R-:W-:-:S04]  /*107e0*/  @P0 IMAD.HI.U32 R3, R7, R2, RZ ;  /* 0x0000000207030227 */ /* 0x002fc800078e00ff */
[----:B------:R-:W-:Y:S01]  /*107f0*/  IMAD.MOV.U32 R2, RZ, RZ, R7 ;  /* 0x000000ffff027224 */ /* 0x000fe200078e0007 */
[----:B0-----:R-:W-:-:S04]  /*10800*/  @P0 SHF.R.U32.HI R2, RZ, R0, R3 ;  /* 0x00000000ff020219 */ /* 0x001fc80000011603 */
[----:B------:R-:W-:Y:S01]  /*10810*/  SHF.R.S32.HI R0, RZ, 0x1f, R2 ;  /* 0x0000001fff007819 */ /* 0x000fe20000011402 */
[----:B------:R-:W-:-:S04]  /*10820*/  IMAD.U32 R3, RZ, RZ, UR6 ;  /* 0x00000006ff037e24 */ /* 0x000fc8000f8e00ff */
[----:B------:R-:W-:Y:S02]  /*10830*/  IMAD R5, R0, UR6, RZ ;  /* 0x0000000600057c24 */ /* 0x000fe4000f8e02ff */
[----:B------:R-:W-:Y:S02]  /*10840*/  IMAD.MOV R0, RZ, RZ, -R2 ;  /* 0x000000ffff007224 */ /* 0x000fe400078e0a02 */
[C---:B------:R-:W-:Y:S02]  /*10850*/  IMAD R5, R2.reuse, UR7, R5 ;  /* 0x0000000702057c24 */ /* 0x040fe4000f8e0205 */
[----:B------:R-:W-:Y:S01]  /*10860*/  IMAD.WIDE.U32 R2, R2, R3, UR4 ;  /* 0x0000000402027e25 */ /* 0x000fe2000f8e0003 */
[----:B------:R-:W-:-:S03]  /*10870*/  ULDC.64 UR4, c[0x0][0x2c8] ;  /* 0x0000b20000047ab9 */ /* 0x000fc60000000a00 */
[----:B------:R-:W-:Y:S02]  /*10880*/  IMAD R0, R6, R0, R7 ;  /* 0x0000000006007224 */ /* 0x000fe400078e0207 */
[----:B------:R-:W-:-:S03]  /*10890*/  IMAD.IADD R3, R3, 0x1, R5 ;  /* 0x0000000103037824 */ /* 0x000fc600078e0205 */
[----:B------:R-:W-:Y:S01]  /*108a0*/  SHF.R.S32.HI R5, RZ, 0x1f, R0 ;  /* 0x0000001fff057819 */ /* 0x000fe20000011400 */
[----:B------:R-:W-:-:S04]  /*108b0*/  IMAD.WIDE.U32 R2, R0, UR4, R2 ;  /* 0x0000000400027c25 */ /* 0x000fc8000f8e0002 */
[----:B------:R-:W-:-:S04]  /*108c0*/  IMAD R5, R5, UR4, RZ ;  /* 0x0000000405057c24 */ /* 0x000fc8000f8e02ff */
[----:B------:R-:W-:Y:S01]  /*108d0*/  IMAD R5, R0, UR5, R5 ;  /* 0x0000000500057c24 */ /* 0x000fe2000f8e0205 */
[----:B------:R-:W-:Y:S02]  /*108e0*/  ULDC.64 UR4, c[0x0][0x280] ;  /* 0x0000a00000047ab9 */ /* 0x000fe40000000a00 */
[----:B------:R-:W-:Y:S01]  /*108f0*/  IADD3 R0, P0, R2, UR4, RZ ;  /* 0x0000000402007c10 */ /* 0x000fe2000ff1e0ff */
[----:B------:R-:W-:Y:S02]  /*10900*/  ULDC UR4, c[0x0][0x2b8] ;  /* 0x0000ae0000047ab9 */ /* 0x000fe40000000800 */
[----:B------:R-:W-:Y:S02]  /*10910*/  ISETP.GE.AND P1, PT, R10, UR4, PT ;  /* 0x000000040a007c0c */ /* 0x000fe4000bf26270 */
[----:B------:R-:W-:Y:S02]  /*10920*/  IADD3.X R5, R3, UR5, R5, P0, !PT ;  /* 0x0000000503057c10 */ /* 0x000fe400087fe405 */
[----:B------:R-:W-:Y:S01]  /*10930*/  ISETP.GE.AND P0, PT, R32, UR4, PT ;  /* 0x0000000420007c0c */ /* 0x000fe2000bf06270 */
[----:B------:R-:W-:Y:S01]  /*10940*/  UMOV UR4, 0xffffffff ;  /* 0xffffffff00047882 */ /* 0x000fe20000000000 */
[----:B--2---:R-:W-:-:S04]  /*10950*/  LOP3.LUT R17, R9, 0x7f, RZ, 0xc0, !PT ;  /* 0x0000007f09117812 */ /* 0x004fc800078ec0ff */
[----:B------:R-:W-:Y:S01]  /*10960*/  SHF.R.U32.HI R9, RZ, 0x3, R17 ;  /* 0x00000003ff097819 */ /* 0x000fe20000011611 */
[----:B----4-:R-:W-:Y:S06]  /*10970*/  BRA.DIV UR4, `(.L_x_298) ;  /* 0x00000052049c7947 */ /* 0x010fec000b800000 */
[----:B------:R-:W0:Y:S01]  /*10980*/  SHFL.IDX PT, R14, R0, RZ, 0x181f ;  /* 0x00181fff000e7589 */ /* 0x000e2200000e0000 */
[----:B------:R-:W-:Y:S02]  /*10990*/  IMAD R6, R18, R6, RZ ;  /* 0x0000000612067224 */ /* 0x000fe400078e02ff */
[----:B------:R-:W-:Y:S01]  /*109a0*/  IMAD.IADD R4, R9, 0x1, R4 ;  /* 0x0000000109047824 */ /* 0x000fe200078e0204 */
[----:B------:R-:W1:Y:S03]  /*109b0*/  SHFL.IDX PT, R2, R5, RZ, 0x181f ;  /* 0x00181fff05027589 */ /* 0x000e6600000e0000 */
[C---:B------:R-:W-:Y:S01]  /*109c0*/  VIADD R7, R4.reuse, 0x10 ;  /* 0x0000001004077836 */ /* 0x040fe20000000000 */
[----:B------:R-:W-:-:S13]  /*109d0*/  ISETP.GE.AND P2, PT, R4, R6, PT ;  /* 0x000000060400720c */ /* 0x000fda0003f46270 */
[----:B0-----:R-:W-:-:S05]  /*109e0*/  @!P2 IADD3 R14, P3, R32, R14, RZ ;  /* 0x0000000e200ea210 */ /* 0x001fca0007f7e0ff */
[----:B-1----:R-:W-:Y:S02]  /*109f0*/  @!P2 IMAD.X R3, RZ, RZ, R2, P3 ;  /* 0x000000ffff03a224 */ /* 0x002fe400018e0602 */
[----:B------:R-:W-:Y:S02]  /*10a00*/  @!P2 IMAD.MOV.U32 R2, RZ, RZ, R14 ;  /* 0x000000ffff02a224 */ /* 0x000fe400078e000e */
[----:B------:R-:W0:Y:S04]  /*10a10*/  SHFL.IDX PT, R14, R0, 0x1, 0x181f ;  /* 0x00381f00000e7f89 */ /* 0x000e2800000e0000 */
[----:B-----5:R-:W-:Y:S04]  /*10a20*/  @!P2 LDGSTS.E.BYPASS.LTC128B.128 [R8+0x20400], desc[UR52][R2.64], !P0 ;  /* 0x204000000208afae */ /* 0x020fe8000c101d74 */
[----:B------:R1:W-:Y:S01]  /*10a30*/  @!P2 LDGSTS.E.BYPASS.LTC128B.128 [R8+0x24400], desc[UR52][R2.64+0x80], !P1 ;  /* 0x244000800208afae */ /* 0x0003e2000c901d74 */
[----:B------:R-:W-:-:S03]  /*10a40*/  ISETP.GE.AND P2, PT, R7, R6, PT ;  /* 0x000000060700720c */ /* 0x000fc60003f46270 */
[----:B-1----:R-:W1:Y:S10]  /*10a50*/  SHFL.IDX PT, R2, R5, 0x1, 0x181f ;  /* 0x00381f0005027f89 */ /* 0x002e7400000e0000 */
[----:B0-----:R-:W-:-:S05]  /*10a60*/  @!P2 IADD3 R14, P3, R32, R14, RZ ;  /* 0x0000000e200ea210 */ /* 0x001fca0007f7e0ff */
[----:B-1----:R-:W-:Y:S02]  /*10a70*/  @!P2 IMAD.X R7, RZ, RZ, R2, P3 ;  /* 0x000000ffff07a224 */ /* 0x002fe400018e0602 */
[----:B------:R-:W-:Y:S02]  /*10a80*/  @!P2 IMAD.MOV.U32 R2, RZ, RZ, R14 ;  /* 0x000000ffff02a224 */ /* 0x000fe400078e000e */
[----:B------:R-:W-:Y:S01]  /*10a90*/  @!P2 IMAD.MOV.U32 R3, RZ, RZ, R7 ;  /* 0x000000ffff03a224 */ /* 0x000fe200078e0007 */
[----:B------:R-:W0:Y:S01]  /*10aa0*/  SHFL.IDX PT, R14, R0, 0x2, 0x181f ;  /* 0x00581f00000e7f89 */ /* 0x000e2200000e0000 */
[----:B------:R-:W-:-:S03]  /*10ab0*/  VIADD R7, R4, 0x20 ;  /* 0x0000002004077836 */ /* 0x000fc60000000000 */
[----:B------:R-:W-:Y:S04]  /*10ac0*/  @!P2 LDGSTS.E.BYPASS.LTC128B.128 [R8+0x20c00], desc[UR52][R2.64], !P0 ;  /* 0x20c000000208afae */ /* 0x000fe8000c101d74 */
        /* <DEDUP_REMOVED lines=43> */
[----:B0-----:R-:W-:Y:S01]  /*10d80*/  @!P2 IADD3 R14, P3, R32, R14, RZ ;  /* 0x0000000e200ea210 */ /* 0x001fe20007f7e0ff */
[----:B------:R-:W0:Y:S04]  /*10d90*/  SHFL.IDX PT, R5, R5, 0x7, 0x181f ;  /* 0x00f81f0005057f89 */ /* 0x000e2800000e0000 */
[----:B-1----:R-:W-:-:S02]  /*10da0*/  @!P2 IMAD.X R7, RZ, RZ, R2, P3 ;  /* 0x000000ffff07a224 */ /* 0x002fc400018e0602 */
[----:B------:R-:W-:Y:S02]  /*10db0*/  @!P2 IMAD.MOV.U32 R2, RZ, RZ, R14 ;  /* 0x000000ffff02a224 */ /* 0x000fe400078e000e */
[----:B------:R-:W-:Y:S01]  /*10dc0*/  @!P2 IMAD.MOV.U32 R3, RZ, RZ, R7 ;  /* 0x000000ffff03a224 */ /* 0x000fe200078e0007 */
[----:B------:R1:W2:Y:S04]  /*10dd0*/  SHFL.IDX PT, R14, R0, 0x7, 0x181f ;  /* 0x00f81f00000e7f89 */ /* 0x0002a800000e0000 */
[----:B------:R1:W-:Y:S04]  /*10de0*/  @!P2 LDGSTS.E.BYPASS.LTC128B.128 [R8+0x23400], desc[UR52][R2.64], !P0 ;  /* 0x234000000208afae */ /* 0x0003e8000c101d74 */
[----:B0-----:R1:W-:Y:S02]  /*10df0*/  @!P2 LDGSTS.E.BYPASS.LTC128B.128 [R8+0x27400], desc[UR52][R2.64+0x80], !P1 ;  /* 0x274000800208afae */ /* 0x0013e4000c901d74 */
.L_x_416:
[----:B-1----:R-:W-:Y:S01]  /*10e00*/  VIADD R3, R4, 0x70 ;  /* 0x0000007004037836 */ /* 0x002fe20000000000 */
[----:B------:R-:W-:Y:S04]  /*10e10*/  BSSY B0, `(.L_x_299) ;  /* 0x000000a000007945 */ /* 0x000fe80003800000 */
[----:B------:R-:W-:-:S13]  /*10e20*/  ISETP.GE.AND P2, PT, R3, R6, PT ;  /* 0x000000060300720c */ /* 0x000fda0003f46270 */
[----:B------:R-:W-:Y:S05]  /*10e30*/  @P2 BRA `(.L_x_300) ;  /* 0x00000000001c2947 */ /* 0x000fea0003800000 */
[----:B--2---:R-:W-:-:S05]  /*10e40*/  IADD3 R2, P2, R32, R14, RZ ;  /* 0x0000000e20027210 */ /* 0x004fca0007f5e0ff */
[----:B------:R-:W-:-:S05]  /*10e50*/  IMAD.X R3, RZ, RZ, R5, P2 ;  /* 0x000000ffff037224 */ /* 0x000fca00010e0605 */
[----:B------:R-:W-:Y:S01]  /*10e60*/  @!PT LDS RZ, [RZ] ;  /* 0x00000000fffff984 */ /* 0x000fe20000000800 */
[----:B------:R-:W-:Y:S01]  /*10e70*/  @!PT LDS RZ, [RZ] ;  /* 0x00000000fffff984 */ /* 0x000fe20000000800 */
[----:B------:R-:W-:Y:S01]  /*10e80*/  @!PT LDS RZ, [RZ] ;  /* 0x00000000fffff984 */ /* 0x000fe20000000800 */
[----:B------:R0:W-:Y:S04]  /*10e90*/  LDGSTS.E.BYPASS.LTC128B.128 [R8+0x23c00], desc[UR52][R2.64], !P0 ;  /* 0x23c0000002087fae */ /* 0x0001e8000c101d74 */
[----:B------:R0:W-:Y:S02]  /*10ea0*/  LDGSTS.E.BYPASS.LTC128B.128 [R8+0x27c00], desc[UR52][R2.64+0x80], !P1 ;  /* 0x27c0008002087fae */ /* 0x0001e4000c901d74 */
.L_x_300:
[----:B------:R-:W-:Y:S05]  /*10eb0*/  BSYNC B0 ;  /* 0x0000000000007941 */ /* 0x000fea0003800000 */
.L_x_299:
[----:B------:R-:W-:Y:S01]  /*10ec0*/  NOP ;  /* 0x0000000000007918 */ /* 0x000fe20000000000 */
[----:B------:R-:W-:-:S13]  /*10ed0*/  PLOP3.LUT P0, PT, PT, PT, PT, 0x80, 0x0 ;  /* 0x000000000000781c */ /* 0x000fda0003f0f070 */
.L_x_301:
[----:B------:R-:W-:Y:S02]  /*10ee0*/  PLOP3.LUT P1, PT, P1, P0, PT, 0xa2, 0x0 ;  /* 0x000000000000781c */ /* 0x000fe40000f21472 */
[----:B------:R-:W-:-:S08]  /*10ef0*/  @P0 R2UR P1, UR4, R16 ;  /* 0x00000000100402ca */ /* 0x000fd00000020000 */
[----:B------:R-:W-:-:S05]  /*10f00*/  @P0 PLOP3.LUT P0, PT, P1, PT, PT, 0x80, 0x0 ;  /* 0x000000000000081c */ /* 0x000fca0000f0f070 */
[----:B------:R-:W-:Y:S01]  /*10f10*/  @!P1 SYNCS.ARRIVE.TRANS64.RED.A0T1 RZ, [UR4+0x38800], RZ ;  /* 0x038800ffffff99a7 */ /* 0x000fe20008200404 */
[----:B------:R-:W-:Y:S07]  /*10f20*/  @!P1 ARRIVES.LDGSTSBAR.64.TRANSCNT [UR4+0x38800] ;  /* 0x03880000ff0099b0 */ /* 0x000fee0008000a84 */
[----:B------:R-:W-:Y:S05]  /*10f30*/  @P0 BRA.U.ANY `(.L_x_301) ;  /* 0xfffffffd00e80947 */ /* 0x000fea000393ffff */
[----:B0-----:R-:W3:Y:S02]  /*10f40*/  LDL.LU R2, [R1+0x28] ;  /* 0x0000280001027983 */ /* 0x001ee40000300800 */
[----:B---3--:R-:W-:-:S05]  /*10f50*/  VIADD R2, R2, 0x1 ;  /* 0x0000000102027836 */ /* 0x008fca0000000000 */
[----:B------:R0:W-:Y:S01]  /*10f60*/  STL [R1+0x28], R2 ;  /* 0x0000280201007387 */ /* 0x0001e20000100800 */
[----:B------:R-:W-:-:S04]  /*10f70*/  LEA.HI R0, R2, R2, RZ, 0x1 ;  /* 0x0000000202007211 */ /* 0x000fc800078f08ff */
[----:B------:R-:W-:-:S05]  /*10f80*/  LOP3.LUT R0, R0, 0xfffffffe, RZ, 0xc0, !PT ;  /* 0xfffffffe00007812 */ /* 0x000fca00078ec0ff */
[----:B------:R-:W-:-:S05]  /*10f90*/  IMAD.IADD R0, R2, 0x1, -R0 ;  /* 0x0000000102007824 */ /* 0x000fca00078e0a00 */
[----:B------:R-:W-:Y:S01]  /*10fa0*/  SHF.L.U32 R3, R0, 0x1f, RZ ;  /* 0x0000001f00037819 */ /* 0x000fe200000006ff */
[----:B------:R-:W-:Y:S01]  /*10fb0*/  NOP ;  /* 0x0000000000007918 */ /* 0x000fe20000000000 */
[----:B------:R0:W-:Y:S01]  /*10fc0*/  SYNCS.ARRIVE.TRANS64.A1T0 RZ, [R16+URZ+0x38800], RZ ;  /* 0x038800ff10ff79a7 */ /* 0x0001e2000810003f */
[----:B------:R-:W-:Y:S01]  /*10fd0*/  VIADD R31, R19, 0xfffffffe ;  /* 0xfffffffe131f7836 */ /* 0x000fe20000000000 */
[----:B------:R-:W-:Y:S04]  /*10fe0*/  BSSY B0, `(.L_x_302) ;  /* 0x0000004000007945 */ /* 0x000fe80003800000 */
[----:B------:R-:W-:Y:S01]  /*10ff0*/  ISETP.GE.AND P0, PT, R31, R37, PT ;  /* 0x000000251f00720c */ /* 0x000fe20003f06270 */
[----:B------:R-:W1:Y:S02]  /*11000*/  SYNCS.PHASECHK.TRANS64.TRYWAIT P1, [R16+URZ+0x38820], R3 ;  /* 0x03882003100075a7 */ /* 0x000e64000802017f */
[----:B01----:R-:W-:Y:S10]  /*11010*/  @!P1 BRA `(.L_x_303) ;  /* 0x0000005400749947 */ /* 0x003ff40003800000 */
.L_x_417:
[----:B------:R-:W-:Y:S05]  /*11020*/  BSYNC B0 ;  /* 0x0000000000007941 */ /* 0x000fea0003800000 */
.L_x_302:
[----:B------:R-:W-:Y:S05]  /*11030*/  @!P0 BRA `(.L_x_304) ;  /* 0x0000001400f08947 */ /* 0x000fea0003800000 */
[----:B------:R-:W-:Y:S02]  /*11040*/  IMAD.MOV.U32 R10, RZ, RZ, R33 ;  /* 0x000000ffff0a7224 */ /* 0x000fe400078e0021 */
[----:B------:R-:W-:-:S07]  /*11050*/  IMAD.MOV.U32 R9, RZ, RZ, R29 ;  /* 0x000000ffff097224 */ /* 0x000fce00078e001d */
.L_x_324:
[----:B-1----:R-:W1:Y:S01]  /*11060*/  S2R R0, SR_TID.X ;  /* 0x0000000000007919 */ /* 0x002e620000002100 */
[----:B0-----:R-:W0:Y:S01]  /*11070*/  LDC R3, c[0x0][0x430] ;  /* 0x00010c00ff037b82 */ /* 0x001e220000000800 */
[----:B------:R-:W3:Y:S01]  /*11080*/  LDL R4, [R1+0x10] ;  /* 0x0000100001047983 */ /* 0x000ee20000100800 */
[----:B-1----:R-:W-:-:S03]  /*11090*/  LOP3.LUT R2, R0, 0x7f, RZ, 0xc0, !PT ;  /* 0x0000007f00027812 */ /* 0x002fc600078ec0ff */
[----:B------:R-:W4:Y:S01]  /*110a0*/  LDL R0, [R1+0xc] ;  /* 0x00000c0001007983 */ /* 0x000f220000100800 */
[----:B0-----:R-:W-:Y:S02]  /*110b0*/  ISETP.NE.AND P0, PT, R3, 0x1, PT ;  /* 0x000000010300780c */ /* 0x001fe40003f05270 */
[----:B------:R-:W-:-:S11]  /*110c0*/  SHF.R.U32.HI R2, RZ, 0x3, R2 ;  /* 0x00000003ff027819 */ /* 0x000fd60000011602 */
[----:B------:R-:W0:Y:S08]  /*110d0*/  @P0 LDC R5, c[0x0][0x434] ;  /* 0x00010d00ff050b82 */ /* 0x000e300000000800 */
[----:B------:R-:W1:Y:S01]  /*110e0*/  @P0 LDC R7, c[0x0][0x438] ;  /* 0x00010e00ff070b82 */ /* 0x000e620000000800 */
[----:B------:R-:W-:Y:S01]  /*110f0*/  IMAD R3, R31, 0x80, R2 ;  /* 0x000000801f037824 */ /* 0x000fe200078e0202 */
[----:B------:R-:W-:Y:S05]  /*11100*/  YIELD ;  /* 0x0000000000007946 */ /* 0x000fea0003800000 */
[----:B------:R-:W-:Y:S01]  /*11110*/  ULDC.64 UR4, c[0x0][0x428] ;  /* 0x00010a0000047ab9 */ /* 0x000fe20000000a00 */
[----:B----4-:R-:W-:-:S05]  /*11120*/  IADD3 R6, R32, R3, R0 ;  /* 0x0000000320067210 */ /* 0x010fca0007ffe000 */
[----:B0-----:R-:W-:-:S04]  /*11130*/  @P0 IMAD.HI.U32 R2, R6, R5, RZ ;  /* 0x0000000506020227 */ /* 0x001fc800078e00ff */
[----:B------:R-:W-:Y:S01]  /*11140*/  IMAD.MOV.U32 R0, RZ, RZ, R6 ;  /* 0x000000ffff007224 */ /* 0x000fe200078e0006 */
[----:B-1----:R-:W-:Y:S01]  /*11150*/  @P0 SHF.R.U32.HI R0, RZ, R7, R2 ;  /* 0x00000007ff000219 */ /* 0x002fe20000011602 */
[----:B---3--:R-:W-:-:S03]  /*11160*/  IMAD R5, R4, UR4, RZ ;  /* 0x0000000404057c24 */ /* 0x008fc6000f8e02ff */
[--C-:B------:R-:W-:Y:S01]  /*11170*/  SHF.R.S32.HI R3, RZ, 0x1f, R0.reuse ;  /* 0x0000001fff037819 */ /* 0x100fe20000011400 */
[----:B------:R-:W-:Y:S02]  /*11180*/  IMAD.MOV.U32 R2, RZ, RZ, R0 ;  /* 0x000000ffff027224 */ /* 0x000fe400078e0000 */
[C---:B------:R-:W-:Y:S02]  /*11190*/  IMAD R5, R34.reuse, UR5, R5 ;  /* 0x0000000522057c24 */ /* 0x040fe4000f8e0205 */
[----:B------:R-:W-:Y:S01]  /*111a0*/  IMAD.WIDE.U32 R2, R34, UR4, R2 ;  /* 0x0000000422027c25 */ /* 0x000fe2000f8e0002 */
[----:B------:R-:W-:-:S03]  /*111b0*/  ULDC.64 UR4, c[0x0][0x418] ;  /* 0x0001060000047ab9 */ /* 0x000fc60000000a00 */
[----:B------:R-:W-:Y:S01]  /*111c0*/  IMAD.IADD R3, R5, 0x1, R3 ;  /* 0x0000000105037824 */ /* 0x000fe200078e0203 */
[C---:B------:R-:W-:Y:S01]  /*111d0*/  LEA R4, P0, R2.reuse, UR4, 0x2 ;  /* 0x0000000402047c11 */ /* 0x040fe2000f8010ff */
[----:B------:R-:W-:Y:S01]  /*111e0*/  IMAD.U32 R8, RZ, RZ, UR42 ;  /* 0x0000002aff087e24 */ /* 0x000fe2000f8e00ff */
[----:B------:R-:W-:Y:S02]  /*111f0*/  ULDC UR4, c[0x0][0x430] ;  /* 0x00010c0000047ab9 */ /* 0x000fe40000000800 */
[----:B------:R-:W-:-:S06]  /*11200*/  LEA.HI.X R5, R2, UR5, R3, 0x2, P0 ;  /* 0x0000000502057c11 */ /* 0x000fcc00080f1403 */
[----:B------:R-:W3:Y:S01]  /*11210*/  LDG.E R5, desc[UR52][R4.64] ;  /* 0x0000003404057981 */ /* 0x000ee2000c1e1900 */
[----:B------:R-:W-:Y:S01]  /*11220*/  ISETP.NE.AND P2, PT, R8, 0x3, PT ;  /* 0x000000030800780c */ /* 0x000fe20003f45270 */
[----:B------:R-:W-:Y:S02]  /*11230*/  VIADD R29, R9, 0x1 ;  /* 0x00000001091d7836 */ /* 0x000fe40000000000 */
[----:B------:R-:W-:-:S03]  /*11240*/  IMAD.MOV R3, RZ, RZ, -R0 ;  /* 0x000000ffff037224 */ /* 0x000fc600078e0a00 */
[----:B------:R-:W-:Y:S01]  /*11250*/  ISETP.NE.AND P0, PT, R29, 0x2, PT ;  /* 0x000000021d00780c */ /* 0x000fe20003f05270 */
[----:B------:R-:W-:-:S03]  /*11260*/  IMAD R6, R3, UR4, R6 ;  /* 0x0000000403067c24 */ /* 0x000fc6000f8e0206 */
[----:B------:R-:W-:Y:S02]  /*11270*/  SEL R33, RZ, 0x1, P0 ;  /* 0x00000001ff217807 */ /* 0x000fe40000000000 */
[C---:B------:R-:W-:Y:S01]  /*11280*/  ISETP.GT.AND P1, PT, R31.reuse, R37, PT ;  /* 0x000000251f00720c */ /* 0x040fe20003f24270 */
[----:B------:R-:W-:Y:S01]  /*11290*/  VIADD R31, R31, 0xffffffff ;  /* 0xffffffff1f1f7836 */ /* 0x000fe20000000000 */
[----:B------:R-:W-:Y:S02]  /*112a0*/  SEL R29, R29, RZ, P0 ;  /* 0x000000ff1d1d7207 */ /* 0x000fe40000000000 */
[----:B------:R-:W-:Y:S02]  /*112b0*/  LOP3.LUT R33, R10, R33, RZ, 0x3c, !PT ;  /* 0x000000210a217212 */ /* 0x000fe400078e3cff */
[----:B---3--:R-:W-:Y:S01]  /*112c0*/  SHF.R.S32.HI R18, RZ, 0x1f, R5 ;  /* 0x0000001fff127819 */ /* 0x008fe20000011405 */
[----:B------:R-:W-:Y:S06]  /*112d0*/  @!P2 BRA `(.L_x_305) ;  /* 0x000000000004a947 */ /* 0x000fec0003800000 */
[----:B------:R-:W-:Y:S01]  /*112e0*/  BPT.TRAP 0x1 ;  /* 0x000000040000795c */ /* 0x000fe20000300000 */
.L_x_305:
[----:B------:R-:W-:Y:S01]  /*112f0*/  IMAD R0, R29, 0x8, R16 ;  /* 0x000000081d007824 */ /* 0x000fe200078e0210 */
[----:B------:R-:W-:Y:S01]  /*11300*/  SHF.L.U32 R19, R33, 0x1f, RZ ;  /* 0x0000001f21137819 */ /* 0x000fe200000006ff */
[----:B------:R-:W-:Y:S01]  /*11310*/  BSSY B0, `(.L_x_306) ;  /* 0x0000004000007945 */ /* 0x000fe20003800000 */
[----:B------:R-:W-:Y:S02]  /*11320*/  SHF.R.S32.HI R17, RZ, 0x1f, R6 ;  /* 0x0000001fff117819 */ /* 0x000fe40000011406 */
[----:B------:R-:W0:Y:S02]  /*11330*/  SYNCS.PHASECHK.TRANS64.TRYWAIT P0, [R0+URZ+0x38880], R19 ;  /* 0x03888013000075a7 */ /* 0x000e24000800017f */
[----:B0-----:R-:W-:Y:S05]  /*11340*/  @!P0 BRA `(.L_x_307) ;  /* 0x0000005000bc8947 */ /* 0x001fea0003800000 */
.L_x_418:
[----:B------:R-:W-:Y:S05]  /*11350*/  BSYNC B0 ;  /* 0x0000000000007941 */ /* 0x000fea0003800000 */
.L_x_306:
[----:B------:R-:W3:Y:S01]  /*11360*/  LDL R13, [R1+0x18] ;  /* 0x00001800010d7983 */ /* 0x000ee20000100800 */
[----:B------:R-:W-:Y:S01]  /*11370*/  ULDC.64 UR4, c[0x0][0x328] ;  /* 0x0000ca0000047ab9 */ /* 0x000fe20000000a00 */
[----:B------:R-:W1:Y:S01]  /*11380*/  LDC R11, c[0x0][0x2f4] ;  /* 0x0000bd00ff0b7b82 */ /* 0x000e620000000800 */
[----:B------:R-:W-:Y:S01]  /*11390*/  IMAD R4, R17, UR4, RZ ;  /* 0x0000000411047c24 */ /* 0x000fe2000f8e02ff */
[----:B------:R-:W-:Y:S01]  /*113a0*/  ULDC.64 UR6, c[0x0][0x318] ;  /* 0x0000c60000067ab9 */ /* 0x000fe20000000a00 */
[----:B------:R-:W-:Y:S01]  /*113b0*/  IMAD.WIDE.U32 R2, R6, UR4, RZ ;  /* 0x0000000406027c25 */ /* 0x000fe2000f8e00ff */
[----:B------:R-:W-:-:S03]  /*113c0*/  LOP3.LUT R12, R32, 0x80, RZ, 0xfc, !PT ;  /* 0x00000080200c7812 */ /* 0x000fc600078efcff */
[----:B------:R-:W-:Y:S01]  /*113d0*/  IMAD R4, R6, UR5, R4 ;  /* 0x0000000506047c24 */ /* 0x000fe2000f8e0204 */
[----:B------:R-:W-:-:S03]  /*113e0*/  ULDC.64 UR4, c[0x0][0x338] ;  /* 0x0000ce0000047ab9 */ /* 0x000fc60000000a00 */
[----:B------:R-:W-:Y:S02]  /*113f0*/  IMAD.IADD R3, R3, 0x1, R4 ;  /* 0x0000000103037824 */ /* 0x000fe400078e0204 */
[----:B------:R-:W-:Y:S02]  /*11400*/  IMAD R4, R18, UR4, RZ ;  /* 0x0000000412047c24 */ /* 0x000fe4000f8e02ff */
[----:B------:R-:W-:-:S04]  /*11410*/  IMAD.WIDE.U32 R2, R5, UR4, R2 ;  /* 0x0000000405027c25 */ /* 0x000fc8000f8e0002 */
[----:B------:R-:W-:Y:S01]  /*11420*/  IMAD R4, R5, UR5, R4 ;  /* 0x0000000505047c24 */ /* 0x000fe2000f8e0204 */
[----:B------:R-:W-:-:S03]  /*11430*/  ULDC.64 UR4, c[0x0][0x330] ;  /* 0x0000cc0000047ab9 */ /* 0x000fc60000000a00 */
[----:B------:R-:W-:Y:S01]  /*11440*/  IMAD.IADD R3, R3, 0x1, R4 ;  /* 0x0000000103037824 */ /* 0x000fe200078e0204 */
[-C--:B-1----:R-:W-:Y:S02]  /*11450*/  ISETP.GE.AND P2, PT, R12, R11.reuse, PT ;  /* 0x0000000b0c00720c */ /* 0x082fe40003f46270 */
[----:B------:R-:W-:Y:S01]  /*11460*/  ISETP.GE.AND P3, PT, R32, R11, PT ;  /* 0x0000000b2000720c */ /* 0x000fe20003f66270 */
[----:B------:R-:W-:Y:S01]  /*11470*/  IMAD.WIDE.U32 R2, R28, UR4, R2 ;  /* 0x000000041c027c25 */ /* 0x000fe2000f8e0002 */
[----:B------:R-:W-:-:S03]  /*11480*/  UMOV UR4, 0xffffffff ;  /* 0xffffffff00047882 */ /* 0x000fc60000000000 */
[----:B------:R-:W-:Y:S01]  /*11490*/  IMAD R7, R28, UR5, R3 ;  /* 0x000000051c077c24 */ /* 0x000fe2000f8e0203 */
[----:B------:R-:W-:-:S04]  /*114a0*/  IADD3 R8, P0, R2, UR6, RZ ;  /* 0x0000000602087c10 */ /* 0x000fc8000ff1e0ff */
[----:B------:R-:W-:Y:S01]  /*114b0*/  IADD3.X R7, R7, UR7, RZ, P0, !PT ;  /* 0x0000000707077c10 */ /* 0x000fe200087fe4ff */
[----:B---3--:R-:W-:Y:S01]  /*114c0*/  IMAD R4, R29, 0x8000, R13 ;  /* 0x000080001d047824 */ /* 0x008fe200078e020d */
[----:B------:R-:W-:Y:S07]  /*114d0*/  BRA.DIV UR4, `(.L_x_308) ;  /* 0x00000052046c7947 */ /* 0x000fee000b800000 */
[----:B------:R-:W1:Y:S01]  /*114e0*/  SHFL.IDX PT, R2, R8, RZ, 0x181f ;  /* 0x00181fff08027589 */ /* 0x000e6200000e0000 */
[----:B------:R-:W-:-:S03]  /*114f0*/  IMAD.IADD R4, R16, 0x1, R4 ;  /* 0x0000000110047824 */ /* 0x000fc600078e0204 */
[----:B------:R-:W3:Y:S01]  /*11500*/  SHFL.IDX PT, R3, R7, RZ, 0x181f ;  /* 0x00181fff07037589 */ /* 0x000ee200000e0000 */
[----:B-1----:R-:W-:-:S05]  /*11510*/  IADD3 R2, P0, R32, R2, RZ ;  /* 0x0000000220027210 */ /* 0x002fca0007f1e0ff */
[----:B---3--:R-:W-:-:S05]  /*11520*/  IMAD.X R3, RZ, RZ, R3, P0 ;  /* 0x000000ffff037224 */ /* 0x008fca00000e0603 */
[----:B------:R-:W-:Y:S01]  /*11530*/  @!PT LDS RZ, [RZ] ;  /* 0x00000000fffff984 */ /* 0x000fe20000000800 */
[----:B------:R-:W-:Y:S04]  /*11540*/  LDGSTS.E.BYPASS.LTC128B.128 [R4+0x10400], desc[UR52][R2.64], !P3 ;  /* 0x1040000002047fae */ /* 0x000fe8000d901d74 */
[----:B------:R1:W-:Y:S04]  /*11550*/  LDGSTS.E.BYPASS.LTC128B.128 [R4+0x14400], desc[UR52][R2.64+0x80], !P2 ;  /* 0x1440008002047fae */ /* 0x0003e8000d101d74 */
[----:B-1----:R-:W1:Y:S04]  /*11560*/  SHFL.IDX PT, R2, R8, 0x1, 0x181f ;  /* 0x00381f0008027f89 */ /* 0x002e6800000e0000 */
[----:B------:R-:W3:Y:S01]  /*11570*/  SHFL.IDX PT, R3, R7, 0x1, 0x181f ;  /* 0x00381f0007037f89 */ /* 0x000ee200000e0000 */
[----:B-1----:R-:W-:-:S05]  /*11580*/  IADD3 R2, P0, R32, R2, RZ ;  /* 0x0000000220027210 */ /* 0x002fca0007f1e0ff */
[----:B---3--:R-:W-:-:S05]  /*11590*/  IMAD.X R3, RZ, RZ, R3, P0 ;  /* 0x000000ffff037224 */ /* 0x008fca00000e0603 */
        /* <DEDUP_REMOVED lines=27> */
[----:B------:R-:W3:Y:S04]  /*11750*/  SHFL.IDX PT, R3, R7, 0x6, 0x181f ;  /* 0x00d81f0007037f89 */ /* 0x000ee800000e0000 */
[----:B------:R-:W4:Y:S01]  /*11760*/  SHFL.IDX PT, R7, R7, 0x7, 0x181f ;  /* 0x00f81f0007077f89 */ /* 0x000f2200000e0000 */
[----:B-1----:R-:W-:-:S05]  /*11770*/  IADD3 R2, P0, R32, R2, RZ ;  /* 0x0000000220027210 */ /* 0x002fca0007f1e0ff */
[----:B---3--:R-:W-:-:S05]  /*11780*/  IMAD.X R3, RZ, RZ, R3, P0 ;  /* 0x000000ffff037224 */ /* 0x008fca00000e0603 */
[----:B------:R-:W-:Y:S04]  /*11790*/  LDGSTS.E.BYPASS.LTC128B.128 [R4+0x13400], desc[UR52][R2.64], !P3 ;  /* 0x1340000002047fae */ /* 0x000fe8000d901d74 */
[----:B------:R1:W-:Y:S04]  /*117a0*/  LDGSTS.E.BYPASS.LTC128B.128 [R4+0x17400], desc[UR52][R2.64+0x80], !P2 ;  /* 0x1740008002047fae */ /* 0x0003e8000d101d74 */
[----:B-1--4-:R1:W3:Y:S02]  /*117b0*/  SHFL.IDX PT, R2, R8, 0x7, 0x181f ;  /* 0x00f81f0008027f89 */ /* 0x0122e400000e0000 */
.L_x_436:
[----:B---3--:R-:W-:-:S05]  /*117c0*/  IADD3 R2, P0, R32, R2, RZ ;  /* 0x0000000220027210 */ /* 0x008fca0007f1e0ff */
[----:B------:R-:W-:Y:S01]  /*117d0*/  IMAD.X R3, RZ, RZ, R7, P0 ;  /* 0x000000ffff037224 */ /* 0x000fe200000e0607 */
[----:B------:R-:W-:-:S04]  /*117e0*/  PLOP3.LUT P0, PT, PT, PT, PT, 0x80, 0x0 ;  /* 0x000000000000781c */ /* 0x000fc80003f0f070 */
[----:B------:R-:W-:Y:S01]  /*117f0*/  @!PT LDS RZ, [RZ] ;  /* 0x00000000fffff984 */ /* 0x000fe20000000800 */
[----:B------:R-:W-:Y:S01]  /*11800*/  @!PT LDS RZ, [RZ] ;  /* 0x00000000fffff984 */ /* 0x000fe20000000800 */
[----:B------:R-:W-:Y:S01]  /*11810*/  @!PT LDS RZ, [RZ] ;  /* 0x00000000fffff984 */ /* 0x000fe20000000800 */
[----:B------:R3:W-:Y:S04]  /*11820*/  LDGSTS.E.BYPASS.LTC128B.128 [R4+0x13c00], desc[UR52][R2.64], !P3 ;  /* 0x13c0000002047fae */ /* 0x0007e8000d901d74 */
[----:B------:R3:W-:Y:S01]  /*11830*/  LDGSTS.E.BYPASS.LTC128B.128 [R4+0x17c00], desc[UR52][R2.64+0x80], !P2 ;  /* 0x17c0008002047fae */ /* 0x0007e2000d101d74 */
[----:B------:R-:W-:-:S04]  /*11840*/  NOP ;  /* 0x0000000000007918 */ /* 0x000fc80000000000 */
.L_x_309:
[----:B------:R-:W-:Y:S02]  /*11850*/  PLOP3.LUT P2, PT, P2, P0, PT, 0xa2, 0x0 ;  /* 0x000000000000781c */ /* 0x000fe40001741472 */
[----:B------:R-:W-:-:S08]  /*11860*/  @P0 R2UR P2, UR4, R0 ;  /* 0x00000000000402ca */ /* 0x000fd00000040000 */
[----:B------:R-:W-:-:S05]  /*11870*/  @P0 PLOP3.LUT P0, PT, P2, PT, PT, 0x80, 0x0 ;  /* 0x000000000000081c */ /* 0x000fca000170f070 */
[----:B------:R-:W-:Y:S01]  /*11880*/  @!P2 SYNCS.ARRIVE.TRANS64.RED.A0T1 RZ, [UR4+0x38870], RZ ;  /* 0x038870ffffffa9a7 */ /* 0x000fe20008200404 */
[----:B------:R-:W-:Y:S07]  /*11890*/  @!P2 ARRIVES.LDGSTSBAR.64.TRANSCNT [UR4+0x38870] ;  /* 0x03887000ff00a9b0 */ /* 0x000fee0008000a84 */
[----:B------:R-:W-:Y:S05]  /*118a0*/  @P0 BRA.U.ANY `(.L_x_309) ;  /* 0xfffffffd00e80947 */ /* 0x000fea000393ffff */
[----:B------:R-:W-:Y:S01]  /*118b0*/  NOP ;  /* 0x0000000000007918 */ /* 0x000fe20000000000 */
[----:B---3--:R-:W-:-:S05]  /*118c0*/  IMAD.U32 R2, RZ, RZ, UR42 ;  /* 0x0000002aff027e24 */ /* 0x008fca000f8e00ff */
[----:B------:R-:W-:-:S13]  /*118d0*/  ISETP.NE.AND P3, PT, R2, 0x3, PT ;  /* 0x000000030200780c */ /* 0x000fda0003f65270 */
[----:B------:R-:W-:Y:S05]  /*118e0*/  @!P3 BRA `(.L_x_310) ;  /* 0x000000000004b947 */ /* 0x000fea0003800000 */
[----:B------:R-:W-:Y:S01]  /*118f0*/  BPT.TRAP 0x1 ;  /* 0x000000040000795c */ /* 0x000fe20000300000 */
.L_x_310:
[----:B------:R3:W-:Y:S01]  /*11900*/  SYNCS.ARRIVE.TRANS64.A1T0 RZ, [R0+URZ+0x38870], RZ ;  /* 0x038870ff00ff79a7 */ /* 0x0007e2000810003f */
[----:B------:R-:W-:Y:S05]  /*11910*/  @!P3 BRA `(.L_x_311) ;  /* 0x000000000004b947 */ /* 0x000fea0003800000 */
[----:B------:R-:W-:Y:S01]  /*11920*/  BPT.TRAP 0x1 ;  /* 0x000000040000795c */ /* 0x000fe20000300000 */
.L_x_311:
[----:B------:R-:W4:Y:S01]  /*11930*/  SYNCS.PHASECHK.TRANS64.TRYWAIT P0, [R0+URZ+0x38840], R19 ;  /* 0x03884013000075a7 */ /* 0x000f22000800017f */
[----:B------:R-:W-:Y:S04]  /*11940*/  BSSY B0, `(.L_x_312) ;  /* 0x0000002000007945 */ /* 0x000fe80003800000 */
[----:B----4-:R-:W-:Y:S05]  /*11950*/  @!P0 BRA `(.L_x_313) ;  /* 0x0000005400948947 */ /* 0x010fea0003800000 */
.L_x_437:
[----:B------:R-:W-:Y:S05]  /*11960*/  BSYNC B0 ;  /* 0x0000000000007941 */ /* 0x000fea0003800000 */
.L_x_312:
[----:B------:R-:W-:Y:S01]  /*11970*/  ULDC.64 UR4, c[0x0][0x300] ;  /* 0x0000c00000047ab9 */ /* 0x000fe20000000a00 */
[----:B-1----:R-:W1:Y:S01]  /*11980*/  LDC R8, c[0x0][0x2f4] ;  /* 0x0000bd00ff087b82 */ /* 0x002e620000000800 */
        /* <DEDUP_REMOVED lines=12> */
[C---:B------:R-:W-:Y:S01]  /*11a50*/  IMAD.WIDE.U32 R2, R28.reuse, UR4, R2 ;  /* 0x000000041c027c25 */ /* 0x040fe2000f8e0002 */
[----:B------:R-:W-:Y:S01]  /*11a60*/  UMOV UR4, 0xffffffff ;  /* 0xffffffff00047882 */ /* 0x000fe20000000000 */
[-C--:B-1----:R-:W-:Y:S02]  /*11a70*/  ISETP.GE.AND P2, PT, R11, R8.reuse, PT ;  /* 0x000000080b00720c */ /* 0x082fe40003f46270 */
[----:B------:R-:W-:Y:S01]  /*11a80*/  IMAD R5, R28, UR5, R3 ;  /* 0x000000051c057c24 */ /* 0x000fe2000f8e0203 */
[----:B------:R-:W-:Y:S02]  /*11a90*/  IADD3 R6, P0, R2, UR6, RZ ;  /* 0x0000000602067c10 */ /* 0x000fe4000ff1e0ff */
[----:B------:R-:W-:Y:S02]  /*11aa0*/  ISETP.GE.AND P3, PT, R32, R8, PT ;  /* 0x000000082000720c */ /* 0x000fe40003f66270 */
[----:B------:R-:W-:Y:S01]  /*11ab0*/  IADD3.X R5, R5, UR7, RZ, P0, !PT ;  /* 0x0000000705057c10 */ /* 0x000fe200087fe4ff */
[----:B------:R-:W-:Y:S10]  /*11ac0*/  BRA.DIV UR4, `(.L_x_314) ;  /* 0x00000056044c7947 */ /* 0x000ff4000b800000 */
[----:B--2---:R-:W1:Y:S04]  /*11ad0*/  SHFL.IDX PT, R14, R6, RZ, 0x181f ;  /* 0x00181fff060e7589 */ /* 0x004e6800000e0000 */
[----:B------:R-:W2:Y:S01]  /*11ae0*/  SHFL.IDX PT, R3, R5, RZ, 0x181f ;  /* 0x00181fff05037589 */ /* 0x000ea200000e0000 */
[----:B-1----:R-:W-:-:S03]  /*11af0*/  IADD3 R2, P0, R32, R14, RZ ;  /* 0x0000000e20027210 */ /* 0x002fc60007f1e0ff */
[----:B------:R-:W1:Y:S02]  /*11b00*/  SHFL.IDX PT, R14, R6, 0x1, 0x181f ;  /* 0x00381f00060e7f89 */ /* 0x000e6400000e0000 */
[----:B--2---:R-:W-:-:S05]  /*11b10*/  IMAD.X R3, RZ, RZ, R3, P0 ;  /* 0x000000ffff037224 */ /* 0x004fca00000e0603 */
[----:B------:R-:W-:Y:S04]  /*11b20*/  LDGSTS.E.BYPASS.LTC128B.128 [R4+0x28400], desc[UR52][R2.64], !P3 ;  /* 0x2840000002047fae */ /* 0x000fe8000d901d74 */
[----:B------:R2:W-:Y:S04]  /*11b30*/  LDGSTS.E.BYPASS.LTC128B.128 [R4+0x2c400], desc[UR52][R2.64+0x80], !P2 ;  /* 0x2c40008002047fae */ /* 0x0005e8000d101d74 */
[----:B--2---:R-:W2:Y:S01]  /*11b40*/  SHFL.IDX PT, R3, R5, 0x1, 0x181f ;  /* 0x00381f0005037f89 */ /* 0x004ea200000e0000 */
        /* <DEDUP_REMOVED lines=31> */
[----:B------:R1:W0:Y:S04]  /*11d40*/  SHFL.IDX PT, R14, R6, 0x7, 0x181f ;  /* 0x00f81f00060e7f89 */ /* 0x00022800000e0000 */
[----:B------:R-:W0:Y:S01]  /*11d50*/  SHFL.IDX PT, R5, R5, 0x7, 0x181f ;  /* 0x00f81f0005057f89 */ /* 0x000e2200000e0000 */
[----:B--2---:R-:W-:-:S05]  /*11d60*/  IMAD.X R3, RZ, RZ, R3, P0 ;  /* 0x000000ffff037224 */ /* 0x004fca00000e0603 */
[----:B------:R1:W-:Y:S04]  /*11d70*/  LDGSTS.E.BYPASS.LTC128B.128 [R4+0x2b400], desc[UR52][R2.64], !P3 ;  /* 0x2b40000002047fae */ /* 0x0003e8000d901d74 */
[----:B0-----:R1:W-:Y:S02]  /*11d80*/  LDGSTS.E.BYPASS.LTC128B.128 [R4+0x2f400], desc[UR52][R2.64+0x80], !P2 ;  /* 0x2f40008002047fae */ /* 0x0013e4000d101d74 */
.L_x_455:
[----:B-1----:R-:W-:-:S05]  /*11d90*/  IADD3 R2, P0, R32, R14, RZ ;  /* 0x0000000e20027210 */ /* 0x002fca0007f1e0ff */
        /* <DEDUP_REMOVED lines=8> */
.L_x_315:
[----:B------:R-:W-:Y:S02]  /*11e20*/  PLOP3.LUT P2, PT, P2, P0, PT, 0xa2, 0x0 ;  /* 0x000000000000781c */ /* 0x000fe40001741472 */
[----:B------:R-:W-:-:S08]  /*11e30*/  @P0 R2UR P2, UR4, R0 ;  /* 0x00000000000402ca */ /* 0x000fd00000040000 */
[----:B------:R-:W-:-:S05]  /*11e40*/  @P0 PLOP3.LUT P0, PT, P2, PT, PT, 0x80, 0x0 ;  /* 0x000000000000081c */ /* 0x000fca000170f070 */
[----:B------:R-:W-:Y:S01]  /*11e50*/  @!P2 SYNCS.ARRIVE.TRANS64.RED.A0T1 RZ, [UR4+0x38830], RZ ;  /* 0x038830ffffffa9a7 */ /* 0x000fe20008200404 */
[----:B------:R-:W-:Y:S07]  /*11e60*/  @!P2 ARRIVES.LDGSTSBAR.64.TRANSCNT [UR4+0x38830] ;  /* 0x03883000ff00a9b0 */ /* 0x000fee0008000a84 */
[----:B------:R-:W-:Y:S05]  /*11e70*/  @P0 BRA.U.ANY `(.L_x_315) ;  /* 0xfffffffd00e80947 */ /* 0x000fea000393ffff */
[----:B------:R-:W-:Y:S01]  /*11e80*/  NOP ;  /* 0x0000000000007918 */ /* 0x000fe20000000000 */
[----:B0-----:R-:W-:-:S05]  /*11e90*/  IMAD.U32 R2, RZ, RZ, UR42 ;  /* 0x0000002aff027e24 */ /* 0x001fca000f8e00ff */
[----:B------:R-:W-:-:S13]  /*11ea0*/  ISETP.NE.AND P3, PT, R2, 0x3, PT ;  /* 0x000000030200780c */ /* 0x000fda0003f65270 */
[----:B------:R-:W-:Y:S05]  /*11eb0*/  @!P3 BRA `(.L_x_316) ;  /* 0x000000000004b947 */ /* 0x000fea0003800000 */
[----:B------:R-:W-:Y:S01]  /*11ec0*/  BPT.TRAP 0x1 ;  /* 0x000000040000795c */ /* 0x000fe20000300000 */
.L_x_316:
[----:B------:R3:W-:Y:S02]  /*11ed0*/  SYNCS.ARRIVE.TRANS64.A1T0 RZ, [R0+URZ+0x38830], RZ ;  /* 0x038830ff00ff79a7 */ /* 0x0007e4000810003f */
[----:B---34-:R-:W-:-:S05]  /*11ee0*/  IMAD.U32 R0, RZ, RZ, UR44 ;  /* 0x0000002cff007e24 */ /* 0x018fca000f8e00ff */
[----:B------:R-:W-:-:S13]  /*11ef0*/  ISETP.NE.AND P0, PT, R0, 0x3, PT ;  /* 0x000000030000780c */ /* 0x000fda0003f05270 */
[----:B------:R-:W-:Y:S05]  /*11f00*/  @!P0 BRA `(.L_x_317) ;  /* 0x0000000000048947 */ /* 0x000fea0003800000 */
[----:B------:R-:W-:Y:S01]  /*11f10*/  BPT.TRAP 0x1 ;  /* 0x000000040000795c */ /* 0x000fe20000300000 */
.L_x_317:
[----:B------:R-:W-:Y:S01]  /*11f20*/  LOP3.LUT R3, R10, 0x1, RZ, 0x3c, !PT ;  /* 0x000000010a037812 */ /* 0x000fe200078e3cff */
[----:B------:R-:W-:Y:S01]  /*11f30*/  IMAD R0, R9, 0x8, R16 ;  /* 0x0000000809007824 */ /* 0x000fe200078e0210 */
[----:B------:R-:W-:Y:S02]  /*11f40*/  BSSY B0, `(.L_x_318) ;  /* 0x0000004000007945 */ /* 0x000fe40003800000 */
[----:B------:R-:W-:-:S04]  /*11f50*/  SHF.L.U32 R3, R3, 0x1f, RZ ;  /* 0x0000001f03037819 */ /* 0x000fc800000006ff */
[----:B------:R-:W0:Y:S02]  /*11f60*/  SYNCS.PHASECHK.TRANS64.TRYWAIT P2, [R0+URZ+0x38870], R3 ;  /* 0x03887003000075a7 */ /* 0x000e24000804017f */
[----:B0-----:R-:W-:Y:S05]  /*11f70*/  @!P2 BRA `(.L_x_319) ;  /* 0x000000580044a947 */ /* 0x001fea0003800000 */
.L_x_456:
[----:B------:R-:W-:Y:S05]  /*11f80*/  BSYNC B0 ;  /* 0x0000000000007941 */ /* 0x000fea0003800000 */
.L_x_318:
[----:B------:R-:W-:-:S05]  /*11f90*/  IMAD.U32 R2, RZ, RZ, UR42 ;  /* 0x0000002aff027e24 */ /* 0x000fca000f8e00ff */
[----:B------:R-:W-:-:S13]  /*11fa0*/  ISETP.NE.AND P2, PT, R2, 0x3, PT ;  /* 0x000000030200780c */ /* 0x000fda0003f45270 */
[----:B------:R-:W-:Y:S05]  /*11fb0*/  @!P2 BRA `(.L_x_320) ;  /* 0x000000000004a947 */ /* 0x000fea0003800000 */
[----:B------:R-:W-:Y:S01]  /*11fc0*/  BPT.TRAP 0x1 ;  /* 0x000000040000795c */ /* 0x000fe20000300000 */
.L_x_320:
[----:B0-----:R-:W-:Y:S01]  /*11fd0*/  SHF.L.U32 R3, R10, 0x1f, RZ ;  /* 0x0000001f0a037819 */ /* 0x001fe200000006ff */
[----:B------:R-:W-:-:S03]  /*11fe0*/  IMAD.SHL.U32 R17, R9, 0x8000, RZ ;  /* 0x0000800009117824 */ /* 0x000fc600078e00ff */
[----:B------:R-:W0:Y:S02]  /*11ff0*/  SYNCS.PHASECHK.TRANS64.TRYWAIT P2, [R0+URZ+0x38860], R3 ;  /* 0x03886003000075a7 */ /* 0x000e24000804017f */
[----:B0-----:R-:W-:Y:S05]  /*12000*/  @!P2 BRA `(.L_x_321) ;  /* 0x000000580034a947 */ /* 0x001fea0003800000 */
.L_x_457:
[----:B------:R-:W0:Y:S04]  /*12010*/  LDL R2, [R1+0x20] ;  /* 0x0000200001027983 */ /* 0x000e280000100800 */
[----:B------:R-:W2:Y:S01]  /*12020*/  LDL R18, [R1+0x1c] ;  /* 0x00001c0001127983 */ /* 0x000ea20000100800 */
[----:B------:R-:W-:Y:S05]  /*12030*/  WARPSYNC.ALL ;  /* 0x0000000000007948 */ /* 0x000fea0003800000 */
[----:B0-----:R-:W-:-:S05]  /*12040*/  LOP3.LUT R3, R17, R2, RZ, 0xfc, !PT ;  /* 0x0000000211037212 */ /* 0x001fca00078efcff */
[----:B------:R-:W-:-:S04]  /*12050*/  IMAD.IADD R3, R16, 0x1, R3 ;  /* 0x0000000110037824 */ /* 0x000fc800078e0203 */
[----:B------:R-:W-:Y:S01]  /*12060*/  IMAD.IADD R2, R36, 0x1, R3 ;  /* 0x0000000124027824 */ /* 0x000fe200078e0203 */
[----:B------:R-:W0:Y:S04]  /*12070*/  LDSM.16.MT88.4 R4, [R3+0x10400] ;  /* 0x010400000304783b */ /* 0x000e280000004200 */
[----:B------:R-:W1:Y:S01]  /*12080*/  LDSM.16.MT88.4 R8, [R2+0x10400] ;  /* 0x010400000208783b */ /* 0x000e620000004200 */
[C-C-:B0-----:R-:W-:Y:S02]  /*12090*/  PRMT R12, R4.reuse, 0x6420, R5.reuse ;  /* 0x00006420040c7816 */ /* 0x141fe40000000005 */
[----:B------:R-:W-:Y:S02]  /*120a0*/  PRMT R13, R4, 0x7531, R5 ;  /* 0x00007531040d7816 */ /* 0x000fe40000000005 */
[----:B------:R-:W-:-:S02]  /*120b0*/  PRMT R14, R6, 0x6420, R7 ;  /* 0x00006420060e7816 */ /* 0x000fc40000000007 */
[----:B------:R-:W-:Y:S02]  /*120c0*/  PRMT R15, R6, 0x7531, R7 ;  /* 0x00007531060f7816 */ /* 0x000fe40000000007 */
[----:B--2---:R-:W-:Y:S01]  /*120d0*/  IADD3 R4, R16, R17, R18 ;  /* 0x0000001110047210 */ /* 0x004fe20007ffe012 */
[----:B------:R-:W-:Y:S01]  /*120e0*/  IMAD.U32 R18, RZ, RZ, UR42 ;  /* 0x0000002aff127e24 */ /* 0x000fe2000f8e00ff */
[C-C-:B-1----:R-:W-:Y:S02]  /*120f0*/  PRMT R20, R8.reuse, 0x6420, R9.reuse ;  /* 0x0000642008147816 */ /* 0x142fe40000000009 */
[----:B------:R-:W-:Y:S01]  /*12100*/  PRMT R21, R8, 0x7531, R9 ;  /* 0x0000753108157816 */ /* 0x000fe20000000009 */
[----:B------:R-:W-:Y:S01]  /*12110*/  STSM.16.M88.4 [R4+0x400], R12 ;  /* 0x0004000c04007844 */ /* 0x000fe20000000200 */
[C-C-:B------:R-:W-:Y:S02]  /*12120*/  PRMT R22, R10.reuse, 0x6420, R11.reuse ;  /* 0x000064200a167816 */ /* 0x140fe4000000000b */
[----:B------:R-:W-:-:S02]  /*12130*/  PRMT R23, R10, 0x7531, R11 ;  /* 0x000075310a177816 */ /* 0x000fc4000000000b */
[----:B------:R-:W-:Y:S02]  /*12140*/  IADD3 R5, R35, 0x400, R4 ;  /* 0x0000040023057810 */ /* 0x000fe40007ffe004 */
[----:B------:R-:W-:Y:S01]  /*12150*/  ISETP.NE.AND P2, PT, R18, 0x3, PT ;  /* 0x000000031200780c */ /* 0x000fe20003f45270 */
[----:B------:R-:W-:Y:S04]  /*12160*/  STSM.16.M88.4 [R4+0x2400], R20 ;  /* 0x0024001404007844 */ /* 0x000fe80000000200 */
[----:B------:R-:W0:Y:S02]  /*12170*/  LDSM.16.MT88.4 R12, [R3+0x14400] ;  /* 0x01440000030c783b */ /* 0x000e240000004200 */
[C-C-:B0-----:R-:W-:Y:S02]  /*12180*/  PRMT R8, R12.reuse, 0x6420, R13.reuse ;  /* 0x000064200c087816 */ /* 0x141fe4000000000d */
[----:B------:R-:W-:-:S02]  /*12190*/  PRMT R9, R12, 0x7531, R13 ;  /* 0x000075310c097816 */ /* 0x000fc4000000000d */
[C-C-:B------:R-:W-:Y:S02]  /*121a0*/  PRMT R10, R14.reuse, 0x6420, R15.reuse ;  /* 0x000064200e0a7816 */ /* 0x140fe4000000000f */
[----:B------:R-:W-:Y:S02]  /*121b0*/  PRMT R11, R14, 0x7531, R15 ;  /* 0x000075310e0b7816 */ /* 0x000fe4000000000f */
[----:B------:R-:W0:Y:S04]  /*121c0*/  LDSM.16.MT88.4 R12, [R2+0x14400] ;  /* 0x01440000020c783b */ /* 0x000e280000004200 */
[----:B------:R-:W-:Y:S01]  /*121d0*/  STSM.16.M88.4 [R4+0x4400], R8 ;  /* 0x0044000804007844 */ /* 0x000fe20000000200 */
[C-C-:B0-----:R-:W-:Y:S02]  /*121e0*/  PRMT R24, R12.reuse, 0x6420, R13.reuse ;  /* 0x000064200c187816 */ /* 0x141fe4000000000d */
[----:B------:R-:W-:-:S02]  /*121f0*/  PRMT R25, R12, 0x7531, R13 ;  /* 0x000075310c197816 */ /* 0x000fc4000000000d */
[C-C-:B------:R-:W-:Y:S02]  /*12200*/  PRMT R26, R14.reuse, 0x6420, R15.reuse ;  /* 0x000064200e1a7816 */ /* 0x140fe4000000000f */
[----:B------:R-:W-:-:S05]  /*12210*/  PRMT R27, R14, 0x7531, R15 ;  /* 0x000075310e1b7816 */ /* 0x000fca000000000f */
[----:B------:R0:W-:Y:S04]  /*12220*/  STSM.16.M88.4 [R4+0x6400], R24 ;  /* 0x0064001804007844 */ /* 0x0001e80000000200 */
[----:B------:R-:W1:Y:S01]  /*12230*/  LDSM.16.MT88.4 R12, [R3+0x11400] ;  /* 0x01140000030c783b */ /* 0x000e620000004200 */
[----:B0-----:R-:W-:-:S05]  /*12240*/  IADD3 R4, R36, 0x400, R4 ;  /* 0x0000040024047810 */ /* 0x001fca0007ffe004 */
[----:B------:R-:W-:Y:S01]  /*12250*/  IMAD.IADD R17, R35, 0x1, R4 ;  /* 0x0000000123117824 */ /* 0x000fe200078e0204 */
[C-C-:B-1----:R-:W-:Y:S02]  /*12260*/  PRMT R8, R12.reuse, 0x6420, R13.reuse ;  /* 0x000064200c087816 */ /* 0x142fe4000000000d */
[----:B------:R-:W-:Y:S02]  /*12270*/  PRMT R9, R12, 0x7531, R13 ;  /* 0x000075310c097816 */ /* 0x000fe4000000000d */
[C-C-:B------:R-:W-:Y:S02]  /*12280*/  PRMT R10, R14.reuse, 0x6420, R15.reuse ;  /* 0x000064200e0a7816 */ /* 0x140fe4000000000f */
[----:B------:R-:W-:Y:S02]  /*12290*/  PRMT R11, R14, 0x7531, R15 ;  /* 0x000075310e0b7816 */ /* 0x000fe4000000000f */
[----:B------:R-:W0:Y:S04]  /*122a0*/  LDSM.16.MT88.4 R12, [R2+0x11400] ;  /* 0x01140000020c783b */ /* 0x000e280000004200 */
[----:B------:R-:W-:Y:S01]  /*122b0*/  STSM.16.M88.4 [R5], R8 ;  /* 0x0000000805007844 */ /* 0x000fe20000000200 */
[----:B0-----:R-:W-:-:S02]  /*122c0*/  PRMT R20, R12, 0x6420, R13 ;  /* 0x000064200c147816 */ /* 0x001fc4000000000d */
[----:B------:R-:W-:Y:S02]  /*122d0*/  PRMT R21, R12, 0x7531, R13 ;  /* 0x000075310c157816 */ /* 0x000fe4000000000d */
[C-C-:B------:R-:W-:Y:S02]  /*122e0*/  PRMT R22, R14.reuse, 0x6420, R15.reuse ;  /* 0x000064200e167816 */ /* 0x140fe4000000000f */
[----:B------:R-:W-:-:S05]  /*122f0*/  PRMT R23, R14, 0x7531, R15 ;  /* 0x000075310e177816 */ /* 0x000fca000000000f */
[----:B------:R-:W-:Y:S04]  /*12300*/  STSM.16.M88.4 [R5+0x2000], R20 ;  /* 0x0020001405007844 */ /* 0x000fe80000000200 */
[----:B------:R-:W0:Y:S02]  /*12310*/  LDSM.16.MT88.4 R12, [R3+0x15400] ;  /* 0x01540000030c783b */ /* 0x000e240000004200 */
[C-C-:B0-----:R-:W-:Y:S02]  /*12320*/  PRMT R8, R12.reuse, 0x6420, R13.reuse ;  /* 0x000064200c087816 */ /* 0x141fe4000000000d */
[----:B------:R-:W-:Y:S02]  /*12330*/  PRMT R9, R12, 0x7531, R13 ;  /* 0x000075310c097816 */ /* 0x000fe4000000000d */
[----:B------:R-:W-:-:S02]  /*12340*/  PRMT R10, R14, 0x6420, R15 ;  /* 0x000064200e0a7816 */ /* 0x000fc4000000000f */
[----:B------:R-:W-:Y:S02]  /*12350*/  PRMT R11, R14, 0x7531, R15 ;  /* 0x000075310e0b7816 */ /* 0x000fe4000000000f */
[----:B------:R-:W0:Y:S04]  /*12360*/  LDSM.16.MT88.4 R12, [R2+0x15400] ;  /* 0x01540000020c783b */ /* 0x000e280000004200 */
[----:B------:R-:W-:Y:S01]  /*12370*/  STSM.16.M88.4 [R5+0x4000], R8 ;  /* 0x0040000805007844 */ /* 0x000fe20000000200 */
[C-C-:B0-----:R-:W-:Y:S02]  /*12380*/  PRMT R24, R12.reuse, 0x6420, R13.reuse ;  /* 0x000064200c187816 */ /* 0x141fe4000000000d */
[----:B------:R-:W-:Y:S02]  /*12390*/  PRMT R25, R12, 0x7531, R13 ;  /* 0x000075310c197816 */ /* 0x000fe4000000000d */
[----:B------:R-:W-:-:S02]  /*123a0*/  PRMT R26, R14, 0x6420, R15 ;  /* 0x000064200e1a7816 */ /* 0x000fc4000000000f */
        /* <DEDUP_REMOVED lines=8> */
[----:B------:R-:W-:Y:S01]  /*12430*/  STSM.16.M88.4 [R4], R12 ;  /* 0x0000000c04007844 */ /* 0x000fe20000000200 */
        /* <DEDUP_REMOVED lines=11> */
[----:B------:R0:W-:Y:S02]  /*124f0*/  STSM.16.M88.4 [R4+0x4000], R8 ;  /* 0x0040000804007844 */ /* 0x0001e40000000200 */
[C-C-:B0-----:R-:W-:Y:S02]  /*12500*/  PRMT R8, R12.reuse, 0x6420, R13.reuse ;  /* 0x000064200c087816 */ /* 0x141fe4000000000d */
[----:B------:R-:W-:-:S02]  /*12510*/  PRMT R9, R12, 0x7531, R13 ;  /* 0x000075310c097816 */ /* 0x000fc4000000000d */
[C-C-:B------:R-:W-:Y:S02]  /*12520*/  PRMT R10, R14.reuse, 0x6420, R15.reuse ;  /* 0x000064200e0a7816 */ /* 0x140fe4000000000f */
[----:B------:R-:W-:-:S05]  /*12530*/  PRMT R11, R14, 0x7531, R15 ;  /* 0x000075310e0b7816 */ /* 0x000fca000000000f */
[----:B------:R-:W-:Y:S04]  /*12540*/  STSM.16.M88.4 [R4+0x6000], R8 ;  /* 0x0060000804007844 */ /* 0x000fe80000000200 */
[----:B------:R-:W0:Y:S04]  /*12550*/  LDSM.16.MT88.4 R20, [R3+0x13400] ;  /* 0x013400000314783b */ /* 0x000e280000004200 */
[----:B------:R-:W1:Y:S01]  /*12560*/  LDSM.16.MT88.4 R8, [R2+0x13400] ;  /* 0x013400000208783b */ /* 0x000e620000004200 */
[C-C-:B0-----:R-:W-:Y:S02]  /*12570*/  PRMT R12, R20.reuse, 0x6420, R21.reuse ;  /* 0x00006420140c7816 */ /* 0x141fe40000000015 */
[----:B------:R-:W-:-:S02]  /*12580*/  PRMT R13, R20, 0x7531, R21 ;  /* 0x00007531140d7816 */ /* 0x000fc40000000015 */
[C-C-:B------:R-:W-:Y:S02]  /*12590*/  PRMT R14, R22.reuse, 0x6420, R23.reuse ;  /* 0x00006420160e7816 */ /* 0x140fe40000000017 */
[----:B------:R-:W-:Y:S02]  /*125a0*/  PRMT R15, R22, 0x7531, R23 ;  /* 0x00007531160f7816 */ /* 0x000fe40000000017 */
[C-C-:B-1----:R-:W-:Y:S02]  /*125b0*/  PRMT R4, R8.reuse, 0x6420, R9.reuse ;  /* 0x0000642008047816 */ /* 0x142fe40000000009 */
[----:B------:R-:W-:Y:S01]  /*125c0*/  PRMT R5, R8, 0x7531, R9 ;  /* 0x0000753108057816 */ /* 0x000fe20000000009 */
[----:B------:R-:W-:Y:S01]  /*125d0*/  STSM.16.M88.4 [R17], R12 ;  /* 0x0000000c11007844 */ /* 0x000fe20000000200 */
        /* <DEDUP_REMOVED lines=23> */
.L_x_322:
[----:B-1----:R1:W-:Y:S01]  /*12750*/  SYNCS.ARRIVE.TRANS64.A1T0 RZ, [R0+URZ+0x38850], RZ ;  /* 0x038850ff00ff79a7 */ /* 0x0023e2000810003f */
[----:B------:R-:W-:Y:S06]  /*12760*/  BAR.SYNC.DEFER_BLOCKING 0x2, 0x80 ;  /* 0x0082000000007b1d */ /* 0x000fec0000010000 */
[----:B------:R-:W-:Y:S05]  /*12770*/  @!P0 BRA `(.L_x_323) ;  /* 0x0000000000048947 */ /* 0x000fea0003800000 */
[----:B------:R-:W-:Y:S01]  /*12780*/  BPT.TRAP 0x1 ;  /* 0x000000040000795c */ /* 0x000fe20000300000 */
.L_x_323:
[----:B------:R-:W2:Y:S01]  /*12790*/  LDL R2, [R1+0x14] ;  /* 0x0000140001027983 */ /* 0x000ea20000100800 */
[----:B-1----:R-:W-:Y:S02]  /*127a0*/  VIADD R0, R0, 0x38880 ;  /* 0x0003888000007836 */ /* 0x002fe40000000000 */
[----:B0-----:R-:W-:Y:S02]  /*127b0*/  IMAD.MOV.U32 R10, RZ, RZ, R33 ;  /* 0x000000ffff0a7224 */ /* 0x001fe400078e0021 */
[----:B------:R-:W-:Y:S01]  /*127c0*/  IMAD.MOV.U32 R9, RZ, RZ, R29 ;  /* 0x000000ffff097224 */ /* 0x000fe200078e001d */
[----:B--2---:R-:W-:-:S04]  /*127d0*/  PRMT R0, R2, 0x654, R0 ;  /* 0x0000065402007816 */ /* 0x004fc80000000000 */
[----:B------:R1:W-:Y:S01]  /*127e0*/  SYNCS.ARRIVE.TRANS64.RED.A1T0 RZ, [R0+URZ], RZ ;  /* 0x000000ff00ff79a7 */ /* 0x0003e2000810043f */
[----:B------:R-:W-:Y:S05]  /*127f0*/  @P1 BRA `(.L_x_324) ;  /* 0xffffffe800181947 */ /* 0x000fea000383ffff */
.L_x_304:
[----:B-1----:R-:W1:Y:S01]  /*12800*/  S2R R0, SR_TID.X ;  /* 0x0000000000007919 */ /* 0x002e620000002100 */
[----:B------:R-:W-:Y:S01]  /*12810*/  BSSY B0, `(.L_x_325) ;  /* 0x0000013000007945 */ /* 0x000fe20003800000 */
[----:B-1----:R-:W-:Y:S01]  /*12820*/  LOP3.LUT R2, R0, 0x7f, RZ, 0xc0, !PT ;  /* 0x0000007f00027812 */ /* 0x002fe200078ec0ff */
[----:B------:R-:W-:-:S03]  /*12830*/  IMAD.U32 R0, RZ, RZ, UR44 ;  /* 0x0000002cff007e24 */ /* 0x000fc6000f8e00ff */
[----:B------:R-:W-:Y:S02]  /*12840*/  ISETP.NE.AND P1, PT, R2, RZ, PT ;  /* 0x000000ff0200720c */ /* 0x000fe40003f25270 */
[----:B------:R-:W-:-:S11]  /*12850*/  ISETP.NE.AND P0, PT, R0, 0x3, PT ;  /* 0x000000030000780c */ /* 0x000fd60003f05270 */
[----:B------:R-:W-:Y:S05]  /*12860*/  @P1 BRA `(.L_x_326) ;  /* 0x0000000000341947 */ /* 0x000fea0003800000 */
[----:B------:R-:W1:Y:S01]  /*12870*/  S2R R5, SR_LANEID ;  /* 0x0000000000057919 */ /* 0x000e620000000000 */
[----:B------:R-:W-:Y:S01]  /*12880*/  VOTEU.ANY UR4, UPT, PT ;  /* 0x0000000000047886 */ /* 0x000fe200038e0100 */
[----:B0-----:R-:W0:Y:S01]  /*12890*/  LDC.64 R2, c[0x0][0xc60] ;  /* 0x00031800ff027b82 */ /* 0x001e220000000a00 */
[----:B------:R-:W1:Y:S02]  /*128a0*/  FLO.U32 R0, UR4 ;  /* 0x0000000400007d00 */ /* 0x000e6400080e0000 */
[----:B-1----:R-:W-:-:S06]  /*128b0*/  ISETP.EQ.U32.AND P1, PT, R0, R5, PT ;  /* 0x000000050000720c */ /* 0x002fcc0003f22070 */
[----:B------:R-:W0:Y:S07]  /*128c0*/  POPC R5, UR4 ;  /* 0x0000000400057d09 */ /* 0x000e2e0008000000 */
[----:B0-----:R-:W3:Y:S01]  /*128d0*/  @P1 ATOMG.E.ADD.STRONG.GPU PT, R3, desc[UR52][R2.64], R5 ;  /* 0x00000005020319a8 */ /* 0x001ee200081ee1f4 */
[----:B------:R-:W0:Y:S02]  /*128e0*/  S2R R4, SR_LTMASK ;  /* 0x0000000000047919 */ /* 0x000e240000003900 */
[----:B0-----:R-:W-:-:S04]  /*128f0*/  LOP3.LUT R4, R4, UR4, RZ, 0xc0, !PT ;  /* 0x0000000404047c12 */ /* 0x001fc8000f8ec0ff */
[----:B------:R-:W0:Y:S01]  /*12900*/  POPC R7, R4 ;  /* 0x0000000400077309 */ /* 0x000e220000000000 */
[----:B---3--:R-:W0:Y:S02]  /*12910*/  SHFL.IDX PT, R0, R3, R0, 0x1f ;  /* 0x00001f0003007589 */ /* 0x008e2400000e0000 */
[----:B0-----:R-:W-:-:S05]  /*12920*/  IADD3 R0, R0, UR46, R7 ;  /* 0x0000002e00007c10 */ /* 0x001fca000fffe007 */
[----:B------:R1:W-:Y:S02]  /*12930*/  STL [R1], R0 ;  /* 0x0000000001007387 */ /* 0x0003e40000100800 */
.L_x_326:
[----:B------:R-:W-:Y:S05]  /*12940*/  BSYNC B0 ;  /* 0x0000000000007941 */ /* 0x000fea0003800000 */
.L_x_325:
[----:B------:R-:W-:Y:S05]  /*12950*/  @!P0 BRA `(.L_x_327) ;  /* 0x0000000000048947 */ /* 0x000fea0003800000 */
[----:B------:R-:W-:Y:S01]  /*12960*/  BPT.TRAP 0x1 ;  /* 0x000000040000795c */ /* 0x000fe20000300000 */
.L_x_327:
[----:B0-----:R-:W-:Y:S01]  /*12970*/  LOP3.LUT R3, R33, 0x1, RZ, 0x3c, !PT ;  /* 0x0000000121037812 */ /* 0x001fe200078e3cff */
[----:B------:R-:W-:Y:S01]  /*12980*/  IMAD R18, R29, 0x8, R16 ;  /* 0x000000081d127824 */ /* 0x000fe200078e0210 */
[----:B------:R-:W-:Y:S02]  /*12990*/  BSSY B0, `(.L_x_328) ;  /* 0x0000004000007945 */ /* 0x000fe40003800000 */
[----:B------:R-:W-:-:S04]  /*129a0*/  SHF.L.U32 R3, R3, 0x1f, RZ ;  /* 0x0000001f03037819 */ /* 0x000fc800000006ff */
[----:B------:R-:W0:Y:S02]  /*129b0*/  SYNCS.PHASECHK.TRANS64.TRYWAIT P1, [R18+URZ+0x38870], R3 ;  /* 0x03887003120075a7 */ /* 0x000e24000802017f */
[----:B0-----:R-:W-:Y:S05]  /*129c0*/  @!P1 BRA `(.L_x_329) ;  /* 0x0000004c00d89947 */ /* 0x001fea0003800000 */
.L_x_458:
[----:B------:R-:W-:Y:S05]  /*129d0*/  BSYNC B0 ;  /* 0x0000000000007941 */ /* 0x000fea0003800000 */
.L_x_328:
[----:B-1----:R-:W-:-:S05]  /*129e0*/  IMAD.U32 R0, RZ, RZ, UR42 ;  /* 0x0000002aff007e24 */ /* 0x002fca000f8e00ff */
[----:B------:R-:W-:-:S13]  /*129f0*/  ISETP.NE.AND P1, PT, R0, 0x3, PT ;  /* 0x000000030000780c */ /* 0x000fda0003f25270 */
[----:B------:R-:W-:Y:S05]  /*12a00*/  @!P1 BRA `(.L_x_330) ;  /* 0x0000000000049947 */ /* 0x000fea0003800000 */
[----:B------:R-:W-:Y:S01]  /*12a10*/  BPT.TRAP 0x1 ;  /* 0x000000040000795c */ /* 0x000fe20000300000 */
.L_x_330:
[----:B0-----:R-:W-:-:S04]  /*12a20*/  SHF.L.U32 R3, R33, 0x1f, RZ ;  /* 0x0000001f21037819 */ /* 0x001fc800000006ff */
[----:B------:R-:W0:Y:S02]  /*12a30*/  SYNCS.PHASECHK.TRANS64.TRYWAIT P1, [R18+URZ+0x38860], R3 ;  /* 0x03886003120075a7 */ /* 0x000e24000802017f */
[----:B0-----:R-:W-:Y:S05]  /*12a40*/  @!P1 BRA `(.L_x_331) ;  /* 0x0000004c00cc9947 */ /* 0x001fea0003800000 */
.L_x_459:
[----:B------:R-:W3:Y:S04]  /*12a50*/  LDL R0, [R1+0x20] ;  /* 0x0000200001007983 */ /* 0x000ee80000100800 */
[----:B------:R-:W4:Y:S01]  /*12a60*/  LDL R17, [R1+0x1c] ;  /* 0x00001c0001117983 */ /* 0x000f220000100800 */
[----:B0-----:R-:W-:Y:S01]  /*12a70*/  IMAD.SHL.U32 R3, R29, 0x8000, RZ ;  /* 0x000080001d037824 */ /* 0x001fe200078e00ff */
[----:B------:R-:W-:Y:S05]  /*12a80*/  WARPSYNC.ALL ;  /* 0x0000000000007948 */ /* 0x000fea0003800000 */
[----:B------:R-:W-:-:S05]  /*12a90*/  IMAD.U32 R19, RZ, RZ, UR42 ;  /* 0x0000002aff137e24 */ /* 0x000fca000f8e00ff */
[----:B------:R-:W-:Y:S02]  /*12aa0*/  ISETP.NE.AND P1, PT, R19, 0x3, PT ;  /* 0x000000031300780c */ /* 0x000fe40003f25270 */
[----:B---3--:R-:W-:Y:S02]  /*12ab0*/  LOP3.LUT R5, R3, R0, RZ, 0xfc, !PT ;  /* 0x0000000003057212 */ /* 0x008fe400078efcff */
[----:B----4-:R-:W-:-:S03]  /*12ac0*/  IADD3 R3, R16, R3, R17 ;  /* 0x0000000310037210 */ /* 0x010fc60007ffe011 */
[----:B------:R-:W-:Y:S01]  /*12ad0*/  IMAD.IADD R0, R16, 0x1, R5 ;  /* 0x0000000110007824 */ /* 0x000fe200078e0205 */
[----:B------:R-:W-:-:S03]  /*12ae0*/  IADD3 R17, R35, 0x400, R3 ;  /* 0x0000040023117810 */ /* 0x000fc60007ffe003 */
[----:B------:R-:W-:Y:S01]  /*12af0*/  IMAD.IADD R2, R36, 0x1, R0 ;  /* 0x0000000124027824 */ /* 0x000fe200078e0200 */
[----:B------:R-:W0:Y:S04]  /*12b00*/  LDSM.16.MT88.4 R8, [R0+0x10400] ;  /* 0x010400000008783b */ /* 0x000e280000004200 */
[----:B------:R-:W1:Y:S01]  /*12b10*/  LDSM.16.MT88.4 R4, [R2+0x10400] ;  /* 0x010400000204783b */ /* 0x000e620000004200 */
[C-C-:B0-----:R-:W-:Y:S02]  /*12b20*/  PRMT R12, R8.reuse, 0x6420, R9.reuse ;  /* 0x00006420080c7816 */ /* 0x141fe40000000009 */
[----:B------:R-:W-:Y:S02]  /*12b30*/  PRMT R13, R8, 0x7531, R9 ;  /* 0x00007531080d7816 */ /* 0x000fe40000000009 */
[----:B--2---:R-:W-:-:S02]  /*12b40*/  PRMT R14, R10, 0x6420, R11 ;  /* 0x000064200a0e7816 */ /* 0x004fc4000000000b */
[----:B------:R-:W-:Y:S02]  /*12b50*/  PRMT R15, R10, 0x7531, R11 ;  /* 0x000075310a0f7816 */ /* 0x000fe4000000000b */
[C-C-:B-1----:R-:W-:Y:S02]  /*12b60*/  PRMT R20, R4.reuse, 0x6420, R5.reuse ;  /* 0x0000642004147816 */ /* 0x142fe40000000005 */
[----:B------:R-:W-:Y:S01]  /*12b70*/  PRMT R21, R4, 0x7531, R5 ;  /* 0x0000753104157816 */ /* 0x000fe20000000005 */
[----:B------:R-:W-:Y:S01]  /*12b80*/  STSM.16.M88.4 [R3+0x400], R12 ;  /* 0x0004000c03007844 */ /* 0x000fe20000000200 */
        /* <DEDUP_REMOVED lines=11> */
[----:B------:R-:W-:Y:S01]  /*12c40*/  STSM.16.M88.4 [R3+0x4400], R12 ;  /* 0x0044000c03007844 */ /* 0x000fe20000000200 */
[C-C-:B------:R-:W-:Y:S02]  /*12c50*/  PRMT R26, R6.reuse, 0x6420, R7.reuse ;  /* 0x00006420061a7816 */ /* 0x140fe40000000007 */
[----:B------:R-:W-:-:S05]  /*12c60*/  PRMT R27, R6, 0x7531, R7 ;  /* 0x00007531061b7816 */ /* 0x000fca0000000007 */
[----:B------:R0:W-:Y:S04]  /*12c70*/  STSM.16.M88.4 [R3+0x6400], R24 ;  /* 0x0064001803007844 */ /* 0x0001e80000000200 */
[----:B------:R-:W1:Y:S04]  /*12c80*/  LDSM.16.MT88.4 R8, [R0+0x11400] ;  /* 0x011400000008783b */ /* 0x000e680000004200 */
[----:B------:R-:W2:Y:S01]  /*12c90*/  LDSM.16.MT88.4 R4, [R2+0x11400] ;  /* 0x011400000204783b */ /* 0x000ea20000004200 */
[----:B0-----:R-:W-:Y:S02]  /*12ca0*/  IADD3 R3, R36, 0x400, R3 ;  /* 0x0000040024037810 */ /* 0x001fe40007ffe003 */
[----:B-1----:R-:W-:-:S02]  /*12cb0*/  PRMT R12, R8, 0x6420, R9 ;  /* 0x00006420080c7816 */ /* 0x002fc40000000009 */
[----:B------:R-:W-:Y:S02]  /*12cc0*/  PRMT R13, R8, 0x7531, R9 ;  /* 0x00007531080d7816 */ /* 0x000fe40000000009 */
[C-C-:B------:R-:W-:Y:S02]  /*12cd0*/  PRMT R14, R10.reuse, 0x6420, R11.reuse ;  /* 0x000064200a0e7816 */ /* 0x140fe4000000000b */
[----:B------:R-:W-:Y:S02]  /*12ce0*/  PRMT R15, R10, 0x7531, R11 ;  /* 0x000075310a0f7816 */ /* 0x000fe4000000000b */
[C-C-:B--2---:R-:W-:Y:S02]  /*12cf0*/  PRMT R20, R4.reuse, 0x6420, R5.reuse ;  /* 0x0000642004147816 */ /* 0x144fe40000000005 */
[----:B------:R-:W-:Y:S01]  /*12d00*/  PRMT R21, R4, 0x7531, R5 ;  /* 0x0000753104157816 */ /* 0x000fe20000000005 */
[----:B------:R-:W-:Y:S01]  /*12d10*/  STSM.16.M88.4 [R17], R12 ;  /* 0x0000000c11007844 */ /* 0x000fe20000000200 */
[----:B------:R-:W-:-:S02]  /*12d20*/  PRMT R22, R6, 0x6420, R7 ;  /* 0x0000642006167816 */ /* 0x000fc40000000007 */
        /* <DEDUP_REMOVED lines=40> */
[----:B0-----:R-:W-:Y:S01]  /*12fb0*/  IMAD.IADD R3, R35, 0x1, R3 ;  /* 0x0000000123037824 */ /* 0x001fe200078e0203 */
        /* <DEDUP_REMOVED lines=18> */
[----:B------:R0:W-:Y:S01]  /*130e0*/  STSM.16.M88.4 [R3+0x4000], R12 ;  /* 0x0040000c03007844 */ /* 0x0001e20000000200 */
        /* <DEDUP_REMOVED lines=11> */
.L_x_332:
[----:B-1----:R1:W-:Y:S01]  /*131a0*/  SYNCS.ARRIVE.TRANS64.A1T0 RZ, [R18+URZ+0x38850], RZ ;  /* 0x038850ff12ff79a7 */ /* 0x0023e2000810003f */
[----:B------:R-:W-:Y:S06]  /*131b0*/  BAR.SYNC.DEFER_BLOCKING 0x2, 0x80 ;  /* 0x0082000000007b1d */ /* 0x000fec0000010000 */
[----:B------:R-:W-:Y:S05]  /*131c0*/  @!P0 BRA `(.L_x_333) ;  /* 0x0000000000048947 */ /* 0x000fea0003800000 */
[----:B------:R-:W-:Y:S01]  /*131d0*/  BPT.TRAP 0x1 ;  /* 0x000000040000795c */ /* 0x000fe20000300000 */
.L_x_333:
[----:B------:R-:W2:Y:S01]  /*131e0*/  LDL R0, [R1+0x14] ;  /* 0x0000140001007983 */ /* 0x000ea20000100800 */
[----:B-1----:R-:W-:Y:S02]  /*131f0*/  VIADD R18, R18, 0x38880 ;  /* 0x0003888012127836 */ /* 0x002fe40000000000 */
[----:B------:R-:W-:-:S05]  /*13200*/  VIADD R29, R29, 0x1 ;  /* 0x000000011d1d7836 */ /* 0x000fca0000000000 */
[----:B------:R-:W-:-:S04]  /*13210*/  ISETP.NE.AND P0, PT, R29, 0x2, PT ;  /* 0x000000021d00780c */ /* 0x000fc80003f05270 */
[----:B------:R-:W-:Y:S02]  /*13220*/  SEL R29, R29, RZ, P0 ;  /* 0x000000ff1d1d7207 */ /* 0x000fe40000000000 */
[----:B--2---:R-:W-:Y:S02]  /*13230*/  PRMT R18, R0, 0x654, R18 ;  /* 0x0000065400127816 */ /* 0x004fe40000000012 */
[----:B------:R-:W-:Y:S02]  /*13240*/  SEL R0, RZ, 0x1, P0 ;  /* 0x00000001ff007807 */ /* 0x000fe40000000000 */
[----:B------:R1:W-:Y:S02]  /*13250*/  SYNCS.ARRIVE.TRANS64.RED.A1T0 RZ, [R18+URZ], RZ ;  /* 0x000000ff12ff79a7 */ /* 0x0003e4000810043f */
[----:B------:R-:W-:-:S07]  /*13260*/  LOP3.LUT R33, R33, R0, RZ, 0x3c, !PT ;  /* 0x0000000021217212 */ /* 0x000fce00078e3cff */
.L_x_274:
[----:B------:R-:W-:Y:S05]  /*13270*/  BSYNC B7 ;  /* 0x0000000000077941 */ /* 0x000fea0003800000 */
.L_x_272:
[----:B------:R-:W-:-:S13]  /*13280*/  LOP3.LUT P0, RZ, R30, 0x100, RZ, 0xc0, !PT ;  /* 0x000001001eff7812 */ /* 0x000fda000780c0ff */
[----:B------:R-:W-:Y:S05]  /*13290*/  @!P0 BRA `(.L_x_334) ;  /* 0x0000000000348947 */ /* 0x000fea0003800000 */
[----:B------:R-:W2:Y:S08]  /*132a0*/  S2UR UR4, SR_CgaCtaId ;  /* 0x00000000000479c3 */ /* 0x000eb00000008800 */
[----:B------:R-:W-:Y:S01]  /*132b0*/  BAR.SYNC.DEFER_BLOCKING 0x5, 0x180 ;  /* 0x0146000000007b1d */ /* 0x000fe20000010000 */
[----:B------:R-:W-:Y:S01]  /*132c0*/  MOV R16, 0x400 ;  /* 0x0000040000107802 */ /* 0x000fe20000000f00 */
[----:B--2---:R-:W-:-:S05]  /*132d0*/  IMAD.U32 R0, RZ, RZ, UR4 ;  /* 0x00000004ff007e24 */ /* 0x004fca000f8e00ff */
[----:B------:R-:W-:Y:S01]  /*132e0*/  LEA R16, R0, R16, 0x18 ;  /* 0x0000001000107211 */ /* 0x000fe200078ec0ff */
[----:B------:R-:W-:Y:S04]  /*132f0*/  STL [R1+0x14], R0 ;  /* 0x0000140001007387 */ /* 0x000fe80000100800 */
[----:B------:R-:W2:Y:S04]  /*13300*/  LDS.128 R4, [R16+0x388d0] ;  /* 0x0388d00010047984 */ /* 0x000ea80000000c00 */
[----:B--2---:R3:W-:Y:S01]  /*13310*/  STL.64 [R1], R4 ;  /* 0x0000000401007387 */ /* 0x0047e20000100a00 */
[----:B------:R-:W-:-:S03]  /*13320*/  IMAD.MOV.U32 R0, RZ, RZ, R7 ;  /* 0x000000ffff007224 */ /* 0x000fc600078e0007 */
[----:B------:R3:W-:Y:S02]  /*13330*/  STL [R1+0x8], R6 ;  /* 0x0000080601007387 */ /* 0x0007e40000100800 */
[----:B------:R-:W-:Y:S01]  /*13340*/  R2UR UR39, R0 ;  /* 0x00000000002772ca */ /* 0x000fe200000e0000 */
[----:B------:R-:W-:Y:S06]  /*13350*/  BAR.ARV 0x4, 0x180 ;  /* 0x0106000000007b1d */ /* 0x000fec0000002000 */
[----:B------:R-:W-:Y:S08]  /*13360*/  BRA `(.L_x_335) ;  /* 0x0000000800e07947 */ /* 0x000ff00003800000 */
.L_x_334:
[----:B--2---:R-:W2:Y:S01]  /*13370*/  LDL.LU R0, [R1] ;  /* 0x0000000001007983 */ /* 0x004ea20000300800 */
[----:B------:R-:W-:Y:S01]  /*13380*/  ULDC UR4, c[0x0][0xc3c] ;  /* 0x00030f0000047ab9 */ /* 0x000fe20000000800 */
[----:B------:R-:W0:Y:S02]  /*13390*/  S2R R2, SR_TID.X ;  /* 0x0000000000027919 */ /* 0x000e240000002100 */
[----:B0-----:R-:W-:-:S04]  /*133a0*/  LOP3.LUT R9, R2, 0x1f, RZ, 0xc0, !PT ;  /* 0x0000001f02097812 */ /* 0x001fc800078ec0ff */
[C---:B------:R-:W-:Y:S01]  /*133b0*/  ISETP.NE.AND P0, PT, R9.reuse, 0x1f, PT ;  /* 0x0000001f0900780c */ /* 0x040fe20003f05270 */
[----:B------:R-:W-:-:S05]  /*133c0*/  VIADD R7, R9, UR39 ;  /* 0x0000002709077c36 */ /* 0x000fca0008000000 */
[----:B------:R-:W-:Y:S01]  /*133d0*/  ISETP.GE.OR P1, PT, R7, UR4, !P0 ;  /* 0x0000000407007c0c */ /* 0x000fe2000c726670 */
[----:B------:R-:W-:-:S12]  /*133e0*/  ULDC UR4, c[0x0][0xc3c] ;  /* 0x00030f0000047ab9 */ /* 0x000fd80000000800 */
[----:B------:R-:W0:Y:S08]  /*133f0*/  @!P1 LDC.64 R2, c[0x0][0xc80] ;  /* 0x00032000ff029b82 */ /* 0x000e300000000a00 */
[----:B------:R-:W3:Y:S01]  /*13400*/  @!P1 LDC.64 R4, c[0x0][0xc78] ;  /* 0x00031e00ff049b82 */ /* 0x000ee20000000a00 */
[----:B0-----:R-:W-:-:S04]  /*13410*/  @!P1 IMAD.WIDE R2, R7, 0x4, R2 ;  /* 0x0000000407029825 */ /* 0x001fc800078e0202 */
[----:B--2---:R-:W-:Y:S02]  /*13420*/  IMAD.MOV.U32 R10, RZ, RZ, R0 ;  /* 0x000000ffff0a7224 */ /* 0x004fe400078e0000 */
[----:B------:R-:W-:-:S06]  /*13430*/  IMAD.MOV.U32 R0, RZ, RZ, RZ ;  /* 0x000000ffff007224 */ /* 0x000fcc00078e00ff */
[----:B------:R3:W2:Y:S02]  /*13440*/  @!P1 LDG.E R0, desc[UR52][R2.64] ;  /* 0x0000003402009981 */ /* 0x0006a4000c1e1900 */
[----:B---3--:R-:W-:-:S04]  /*13450*/  @!P1 IMAD.WIDE R2, R7, 0x4, R4 ;  /* 0x0000000407029825 */ /* 0x008fc800078e0204 */
[----:B------:R-:W-:-:S06]  /*13460*/  IMAD.MOV.U32 R5, RZ, RZ, RZ ;  /* 0x000000ffff057224 */ /* 0x000fcc00078e00ff */
[----:B------:R-:W2:Y:S01]  /*13470*/  @!P1 LDG.E R5, desc[UR52][R2.64] ;  /* 0x0000003402059981 */ /* 0x000ea2000c1e1900 */
[C---:B------:R-:W-:Y:S02]  /*13480*/  ISETP.NE.AND P1, PT, R9.reuse, RZ, PT ;  /* 0x000000ff0900720c */ /* 0x040fe40003f25270 */
[C---:B------:R-:W-:Y:S01]  /*13490*/  ISETP.GE.U32.AND P2, PT, R9.reuse, 0x2, PT ;  /* 0x000000020900780c */ /* 0x040fe20003f46070 */
[----:B------:R-:W-:Y:S01]  /*134a0*/  SHFL.IDX PT, R11, R10, 0x1, 0x1f ;  /* 0x00201f000a0b7f89 */ /* 0x000fe200000e0000 */
[C---:B------:R-:W-:Y:S02]  /*134b0*/  ISETP.GE.U32.AND P3, PT, R9.reuse, 0x4, PT ;  /* 0x000000040900780c */ /* 0x040fe40003f66070 */
[C---:B------:R-:W-:Y:S02]  /*134c0*/  ISETP.GE.U32.AND P4, PT, R9.reuse, 0x8, PT ;  /* 0x000000080900780c */ /* 0x040fe40003f86070 */
[----:B------:R-:W-:Y:S01]  /*134d0*/  ISETP.GE.U32.AND P5, PT, R9, 0x10, PT ;  /* 0x000000100900780c */ /* 0x000fe20003fa6070 */
[----:B--2---:R-:W-:-:S05]  /*134e0*/  IMAD R4, R5, R0, RZ ;  /* 0x0000000005047224 */ /* 0x004fca00078e02ff */
        /* <DEDUP_REMOVED lines=8> */
[----:B------:R-:W-:Y:S02]  /*13570*/  IMAD.IADD R4, R6, 0x1, R3 ;  /* 0x0000000106047824 */ /* 0x000fe400078e0203 */
[----:B------:R-:W-:Y:S04]  /*13580*/  SHFL.IDX PT, R6, R10, RZ, 0x1f ;  /* 0x00001fff0a067589 */ /* 0x000fe800000e0000 */
[----:B------:R-:W0:Y:S02]  /*13590*/  SHFL.UP PT, R2, R4, 0x8, RZ ;  /* 0x0500000004027989 */ /* 0x000e2400000e00ff */
[----:B0-----:R-:W-:-:S05]  /*135a0*/  SEL R3, R2, RZ, P4 ;  /* 0x000000ff02037207 */ /* 0x001fca0002000000 */
[----:B------:R-:W-:-:S05]  /*135b0*/  IMAD.IADD R7, R4, 0x1, R3 ;  /* 0x0000000104077824 */ /* 0x000fca00078e0203 */
[----:B------:R-:W0:Y:S02]  /*135c0*/  SHFL.UP PT, R2, R7, 0x10, RZ ;  /* 0x0600000007027989 */ /* 0x000e2400000e00ff */
[----:B0-----:R-:W-:-:S05]  /*135d0*/  SEL R2, R2, RZ, P5 ;  /* 0x000000ff02027207 */ /* 0x001fca0002800000 */
[----:B------:R-:W-:Y:S02]  /*135e0*/  IMAD.IADD R3, R7, 0x1, R2 ;  /* 0x0000000107037824 */ /* 0x000fe400078e0202 */
[----:B------:R-:W0:Y:S01]  /*135f0*/  LDC R2, c[0x0][0xc38] ;  /* 0x00030e00ff027b82 */ /* 0x000e220000000800 */
[----:B------:R-:W-:Y:S02]  /*13600*/  IMAD.MOV.U32 R7, RZ, RZ, RZ ;  /* 0x000000ffff077224 */ /* 0x000fe400078e00ff */
[----:B------:R-:W0:Y:S02]  /*13610*/  SHFL.IDX PT, R9, R3, 0x1f, 0x1f ;  /* 0x03e01f0003097f89 */ /* 0x000e2400000e0000 */
[----:B0-----:R-:W-:-:S04]  /*13620*/  IMAD R4, R9, R2, RZ ;  /* 0x0000000209047224 */ /* 0x001fc800078e02ff */
[----:B------:R-:W-:-:S05]  /*13630*/  IMAD.IADD R9, R11, 0x1, R4 ;  /* 0x000000010b097824 */ /* 0x000fca00078e0204 */
[----:B------:R-:W-:-:S13]  /*13640*/  ISETP.GT.AND P6, PT, R9, R6, PT ;  /* 0x000000060900720c */ /* 0x000fda0003fc4270 */
[----:B------:R-:W-:Y:S05]  /*13650*/  @P6 BRA `(.L_x_336) ;  /* 0x0000000000986947 */ /* 0x000fea0003800000 */
.L_x_338:
[----:B------:R-:W-:-:S04]  /*13660*/  UIADD3 UR39, UR39, 0x1f, URZ ;  /* 0x0000001f27277890 */ /* 0x000fc8000fffe03f */
[----:B------:R-:W-:-:S06]  /*13670*/  UISETP.GE.AND UP0, UPT, UR39, UR4, UPT ;  /* 0x000000042700728c */ /* 0x000fcc000bf06270 */
[----:B------:R-:W-:-:S13]  /*13680*/  PLOP3.LUT P6, PT, PT, PT, UP0, 0x40, 0x0 ;  /* 0x000000000000781c */ /* 0x000fda0003fce808 */
[----:B------:R-:W-:Y:S05]  /*13690*/  @!P6 BRA `(.L_x_337) ;  /* 0x0000000400b8e947 */ /* 0x000fea0003800000 */
[----:B------:R-:W0:Y:S02]  /*136a0*/  S2R R0, SR_TID.X ;  /* 0x0000000000007919 */ /* 0x000e240000002100 */
[----:B0-----:R-:W-:-:S05]  /*136b0*/  LOP3.LUT R0, R0, 0x1f, RZ, 0xc0, !PT ;  /* 0x0000001f00007812 */ /* 0x001fca00078ec0ff */
[----:B------:R-:W-:Y:S02]  /*136c0*/  VIADD R11, R0, UR39 ;  /* 0x00000027000b7c36 */ /* 0x000fe40008000000 */
[----:B------:R-:W-:-:S03]  /*136d0*/  IMAD.MOV.U32 R0, RZ, RZ, RZ ;  /* 0x000000ffff007224 */ /* 0x000fc600078e00ff */
[----:B------:R-:W-:-:S13]  /*136e0*/  ISETP.GE.OR P6, PT, R11, UR4, !P0 ;  /* 0x000000040b007c0c */ /* 0x000fda000c7c6670 */
[----:B------:R-:W0:Y:S08]  /*136f0*/  @!P6 LDC.64 R2, c[0x0][0xc80] ;  /* 0x00032000ff02eb82 */ /* 0x000e300000000a00 */
[----:B------:R-:W2:Y:S01]  /*13700*/  @!P6 LDC.64 R4, c[0x0][0xc78] ;  /* 0x00031e00ff04eb82 */ /* 0x000ea20000000a00 */
[----:B0-----:R-:W-:-:S05]  /*13710*/  @!P6 IMAD.WIDE R2, R11, 0x4, R2 ;  /* 0x000000040b02e825 */ /* 0x001fca00078e0202 */
[----:B------:R2:W3:Y:S02]  /*13720*/  @!P6 LDG.E R0, desc[UR52][R2.64] ;  /* 0x000000340200e981 */ /* 0x0004e4000c1e1900 */
[----:B--2---:R-:W-:-:S04]  /*13730*/  @!P6 IMAD.WIDE R2, R11, 0x4, R4 ;  /* 0x000000040b02e825 */ /* 0x004fc800078e0204 */
[----:B------:R-:W-:-:S06]  /*13740*/  IMAD.MOV.U32 R5, RZ, RZ, RZ ;  /* 0x000000ffff057224 */ /* 0x000fcc00078e00ff */
[----:B------:R-:W3:Y:S02]  /*13750*/  @!P6 LDG.E R5, desc[UR52][R2.64] ;  /* 0x000000340205e981 */ /* 0x000ee4000c1e1900 */
        /* <DEDUP_REMOVED lines=16> */
[----:B------:R-:W0:Y:S03]  /*13860*/  LDC R2, c[0x0][0xc38] ;  /* 0x00030e00ff027b82 */ /* 0x000e260000000800 */
[----:B------:R-:W0:Y:S02]  /*13870*/  SHFL.IDX PT, R13, R3, 0x1f, 0x1f ;  /* 0x03e01f00030d7f89 */ /* 0x000e2400000e0000 */
[----:B0-----:R-:W-:-:S04]  /*13880*/  IMAD R4, R13, R2, RZ ;  /* 0x000000020d047224 */ /* 0x001fc800078e02ff */
[----:B------:R-:W-:-:S05]  /*13890*/  IMAD.IADD R9, R4, 0x1, R9 ;  /* 0x0000000104097824 */ /* 0x000fca00078e0209 */
[----:B------:R-:W-:-:S13]  /*138a0*/  ISETP.GT.AND P6, PT, R9, R6, PT ;  /* 0x000000060900720c */ /* 0x000fda0003fc4270 */
[----:B------:R-:W-:Y:S05]  /*138b0*/  @!P6 BRA `(.L_x_338) ;  /* 0xfffffffc0068e947 */ /* 0x000fea000383ffff */
.L_x_336:
[----:B------:R-:W-:-:S04]  /*138c0*/  IMAD.IADD R9, R9, 0x1, -R4 ;  /* 0x0000000109097824 */ /* 0x000fc800078e0a04 */
        /* <DEDUP_REMOVED lines=8> */
[----:B------:R2:W3:Y:S01]  /*13950*/  SHFL.IDX PT, R5, R5, R10, 0x1f ;  /* 0x00001f0a05057589 */ /* 0x0004e200000e0000 */
[----:B0-----:R-:W-:-:S04]  /*13960*/  IABS R4, R0 ;  /* 0x0000000000047213 */ /* 0x001fc80000000000 */
[----:B------:R-:W0:Y:S08]  /*13970*/  I2F.RP R8, R4 ;  /* 0x0000000400087306 */ /* 0x000e300000209400 */
[----:B0-----:R-:W0:Y:S02]  /*13980*/  MUFU.RCP R8, R8 ;  /* 0x0000000800087308 */ /* 0x001e240000001000 */
[----:B0-----:R-:W-:-:S06]  /*13990*/  VIADD R11, R8, 0xffffffe ;  /* 0x0ffffffe080b7836 */ /* 0x001fcc0000000000 */
[----:B------:R-:W0:Y:S01]  /*139a0*/  F2I.FTZ.U32.TRUNC.NTZ R11, R11 ;  /* 0x0000000b000b7305 */ /* 0x000e22000021f000 */
[----:B--23--:R-:W-:Y:S05]  /*139b0*/  @!P0 BRA `(.L_x_339) ;  /* 0x00000000000c8947 */ /* 0x00cfea0003800000 */
[----:B------:R-:W-:-:S06]  /*139c0*/  UIADD3 UR5, UR4, -0x1, URZ ;  /* 0xffffffff04057890 */ /* 0x000fcc000fffe03f */
[----:B------:R-:W-:-:S05]  /*139d0*/  IMAD.U32 R8, RZ, RZ, UR5 ;  /* 0x00000005ff087e24 */ /* 0x000fca000f8e00ff */
[----:B------:R2:W3:Y:S02]  /*139e0*/  SHFL.IDX PT, R7, R3, R8, 0x1f ;  /* 0x00001f0803077589 */ /* 0x0004e400000e0000 */
.L_x_339:
[----:B---3--:R-:W-:Y:S01]  /*139f0*/  IMAD R10, R7, R2, R9 ;  /* 0x00000002070a7224 */ /* 0x008fe200078e0209 */
[----:B------:R-:W-:Y:S01]  /*13a00*/  IABS R7, R5 ;  /* 0x0000000500077213 */ /* 0x000fe20000000000 */
[--C-:B0-----:R-:W-:Y:S01]  /*13a10*/  IMAD.MOV R9, RZ, RZ, -R11.reuse ;  /* 0x000000ffff097224 */ /* 0x101fe200078e0a0b */
[----:B------:R-:W-:Y:S01]  /*13a20*/  UIADD3 UR39, UR4, UR39, URZ ;  /* 0x0000002704277290 */ /* 0x000fe2000fffe03f */
[----:B------:R-:W-:Y:S01]  /*13a30*/  IMAD.MOV.U32 R2, RZ, RZ, RZ ;  /* 0x000000ffff027224 */ /* 0x000fe200078e00ff */
[----:B--2---:R-:W0:Y:S01]  /*13a40*/  I2F.RP R8, R7 ;  /* 0x0000000700087306 */ /* 0x004e220000209400 */
[----:B------:R-:W-:Y:S01]  /*13a50*/  IMAD R9, R9, R4, RZ ;  /* 0x0000000409097224 */ /* 0x000fe200078e02ff */
[----:B------:R2:W-:Y:S01]  /*13a60*/  STL [R1], R10 ;  /* 0x0000000a01007387 */ /* 0x0005e20000100800 */
[----:B------:R-:W-:Y:S02]  /*13a70*/  IMAD.MOV.U32 R3, RZ, RZ, R11 ;  /* 0x000000ffff037224 */ /* 0x000fe400078e000b */
[----:B------:R-:W-:Y:S01]  /*13a80*/  IMAD.HI.U32 R11, R11, R9, R2 ;  /* 0x000000090b0b7227 */ /* 0x000fe200078e0002 */
[----:B------:R-:W-:-:S03]  /*13a90*/  IABS R3, R0 ;  /* 0x0000000000037213 */ /* 0x000fc60000000000 */
[----:B------:R-:W-:Y:S02]  /*13aa0*/  IMAD.IADD R9, R6, 0x1, -R10 ;  /* 0x0000000106097824 */ /* 0x000fe400078e0a0a */
[----:B------:R-:W-:Y:S01]  /*13ab0*/  IMAD.MOV R3, RZ, RZ, -R3 ;  /* 0x000000ffff037224 */ /* 0x000fe200078e0a03 */
[----:B0-----:R-:W0:Y:S02]  /*13ac0*/  MUFU.RCP R8, R8 ;  /* 0x0000000800087308 */ /* 0x001e240000001000 */
[----:B------:R-:W-:-:S05]  /*13ad0*/  IABS R2, R9 ;  /* 0x0000000900027213 */ /* 0x000fca0000000000 */
[----:B------:R-:W-:-:S04]  /*13ae0*/  IMAD.HI.U32 R6, R11, R2, RZ ;  /* 0x000000020b067227 */ /* 0x000fc800078e00ff */
[----:B------:R-:W-:-:S05]  /*13af0*/  IMAD R11, R6, R3, R2 ;  /* 0x00000003060b7224 */ /* 0x000fca00078e0202 */
[----:B------:R-:W-:Y:S01]  /*13b00*/  ISETP.GT.U32.AND P1, PT, R4, R11, PT ;  /* 0x0000000b0400720c */ /* 0x000fe20003f24070 */
[----:B0-----:R-:W-:-:S06]  /*13b10*/  VIADD R3, R8, 0xffffffe ;  /* 0x0ffffffe08037836 */ /* 0x001fcc0000000000 */
[----:B------:R-:W0:Y:S06]  /*13b20*/  F2I.FTZ.U32.TRUNC.NTZ R3, R3 ;  /* 0x0000000300037305 */ /* 0x000e2c000021f000 */
[----:B------:R-:W-:Y:S02]  /*13b30*/  @!P1 IMAD.IADD R11, R11, 0x1, -R4 ;  /* 0x000000010b0b9824 */ /* 0x000fe400078e0a04 */
[----:B------:R-:W-:Y:S01]  /*13b40*/  @!P1 VIADD R6, R6, 0x1 ;  /* 0x0000000106069836 */ /* 0x000fe20000000000 */
[----:B------:R-:W-:Y:S02]  /*13b50*/  ISETP.NE.AND P1, PT, R0, RZ, PT ;  /* 0x000000ff0000720c */ /* 0x000fe40003f25270 */
[----:B------:R-:W-:Y:S01]  /*13b60*/  ISETP.GE.U32.AND P0, PT, R11, R4, PT ;  /* 0x000000040b00720c */ /* 0x000fe20003f06070 */
[----:B0-----:R-:W-:-:S04]  /*13b70*/  IMAD.MOV R2, RZ, RZ, -R3 ;  /* 0x000000ffff027224 */ /* 0x001fc800078e0a03 */
[----:B------:R-:W-:Y:S02]  /*13b80*/  IMAD R11, R2, R7, RZ ;  /* 0x00000007020b7224 */ /* 0x000fe400078e02ff */
[----:B------:R-:W-:-:S06]  /*13b90*/  IMAD.MOV.U32 R2, RZ, RZ, RZ ;  /* 0x000000ffff027224 */ /* 0x000fcc00078e00ff */
[----:B------:R-:W-:Y:S02]  /*13ba0*/  @P0 VIADD R6, R6, 0x1 ;  /* 0x0000000106060836 */ /* 0x000fe40000000000 */
[----:B------:R-:W-:Y:S01]  /*13bb0*/  IMAD.HI.U32 R4, R3, R11, R2 ;  /* 0x0000000b03047227 */ /* 0x000fe200078e0002 */
[----:B------:R-:W-:-:S04]  /*13bc0*/  LOP3.LUT R2, R9, R0, RZ, 0x3c, !PT ;  /* 0x0000000009027212 */ /* 0x000fc800078e3cff */
[----:B------:R-:W-:Y:S02]  /*13bd0*/  ISETP.GE.AND P2, PT, R2, RZ, PT ;  /* 0x000000ff0200720c */ /* 0x000fe40003f46270 */
[----:B------:R-:W-:-:S05]  /*13be0*/  IABS R2, R5 ;  /* 0x0000000500027213 */ /* 0x000fca0000000000 */
[----:B------:R-:W-:-:S06]  /*13bf0*/  IMAD.MOV R2, RZ, RZ, -R2 ;  /* 0x000000ffff027224 */ /* 0x000fcc00078e0a02 */
[----:B------:R-:W-:Y:S01]  /*13c00*/  @!P2 IMAD.MOV R6, RZ, RZ, -R6 ;  /* 0x000000ffff06a224 */ /* 0x000fe200078e0a06 */
[----:B------:R-:W-:-:S04]  /*13c10*/  @!P1 LOP3.LUT R6, RZ, R0, RZ, 0x33, !PT ;  /* 0x00000000ff069212 */ /* 0x000fc800078e33ff */
[-C--:B------:R-:W-:Y:S01]  /*13c20*/  IABS R3, R6.reuse ;  /* 0x0000000600037213 */ /* 0x080fe20000000000 */
[----:B------:R-:W-:-:S04]  /*13c30*/  IMAD R8, R0, R6, RZ ;  /* 0x0000000600087224 */ /* 0x000fc800078e02ff */
[----:B------:R-:W-:-:S04]  /*13c40*/  IMAD.HI.U32 R4, R4, R3, RZ ;  /* 0x0000000304047227 */ /* 0x000fc800078e00ff */
[----:B------:R-:W-:-:S05]  /*13c50*/  IMAD R2, R4, R2, R3 ;  /* 0x0000000204027224 */ /* 0x000fca00078e0203 */
[----:B------:R-:W-:-:S13]  /*13c60*/  ISETP.GT.U32.AND P1, PT, R7, R2, PT ;  /* 0x000000020700720c */ /* 0x000fda0003f24070 */
[----:B------:R-:W-:Y:S02]  /*13c70*/  @!P1 IMAD.IADD R2, R2, 0x1, -R7 ;  /* 0x0000000102029824 */ /* 0x000fe400078e0a07 */
[----:B------:R-:W-:Y:S01]  /*13c80*/  @!P1 VIADD R4, R4, 0x1 ;  /* 0x0000000104049836 */ /* 0x000fe20000000000 */
[----:B------:R-:W-:Y:S02]  /*13c90*/  ISETP.NE.AND P1, PT, R5, RZ, PT ;  /* 0x000000ff0500720c */ /* 0x000fe40003f25270 */
[----:B------:R-:W-:Y:S02]  /*13ca0*/  ISETP.GE.U32.AND P0, PT, R2, R7, PT ;  /* 0x000000070200720c */ /* 0x000fe40003f06070 */
        /* <DEDUP_REMOVED lines=13> */
.L_x_337:
[----:B------:R0:W-:Y:S01]  /*13d80*/  STL [R1], R6 ;  /* 0x0000000601007387 */ /* 0x0001e20000100800 */
[----:B------:R-:W-:-:S03]  /*13d90*/  ULDC UR39, c[0x0][0xc3c] ;  /* 0x00030f0000277ab9 */ /* 0x000fc60000000800 */
[----:B------:R0:W-:Y:S04]  /*13da0*/  STL [R1+0x4], RZ ;  /* 0x000004ff01007387 */ /* 0x0001e80000100800 */
[----:B------:R0:W-:Y:S02]  /*13db0*/  STL [R1+0x8], RZ ;  /* 0x000008ff01007387 */ /* 0x0001e40000100800 */
.L_x_340:
[----:B------:R-:W3:Y:S04]  /*13dc0*/  LDL R3, [R1+0x4] ;  /* 0x0000040001037983 */ /* 0x000ee80000100800 */
[----:B--2---:R-:W2:Y:S04]  /*13dd0*/  LDL R2, [R1+0x8] ;  /* 0x0000080001027983 */ /* 0x004ea80000100800 */
[----:B------:R-:W4:Y:S01]  /*13de0*/  LDL R4, [R1] ;  /* 0x0000000001047983 */ /* 0x000f220000100800 */
[----:B------:R-:W5:Y:S01]  /*13df0*/  S2R R0, SR_TID.X ;  /* 0x0000000000007919 */ /* 0x000f620000002100 */
[----:B------:R-:W-:Y:S01]  /*13e00*/  BAR.SYNC.DEFER_BLOCKING 0x4, 0x180 ;  /* 0x0106000000007b1d */ /* 0x000fe20000010000 */
[----:B---3--:R-:W-:-:S02]  /*13e10*/  IMAD.MOV.U32 R5, RZ, RZ, R3 ;  /* 0x000000ffff057224 */ /* 0x008fc400078e0003 */
[----:B--2---:R-:W-:-:S03]  /*13e20*/  IMAD.MOV.U32 R3, RZ, RZ, R2 ;  /* 0x000000ffff037224 */ /* 0x004fc600078e0002 */
[----:B------:R2:W3:Y:S01]  /*13e30*/  LDL R2, [R1+0x14] ;  /* 0x0000140001027983 */ /* 0x0004e20000100800 */
[----:B-----5:R-:W-:Y:S01]  /*13e40*/  LOP3.LUT R0, R0, 0x1f, RZ, 0xc0, !PT ;  /* 0x0000001f00007812 */ /* 0x020fe200078ec0ff */
[----:B0-----:R-:W-:-:S03]  /*13e50*/  IMAD.MOV.U32 R6, RZ, RZ, R3 ;  /* 0x000000ffff067224 */ /* 0x001fc600078e0003 */
[----:B------:R-:W-:-:S13]  /*13e60*/  ISETP.NE.AND P0, PT, R0, RZ, PT ;  /* 0x000000ff0000720c */ /* 0x000fda0003f05270 */
[----:B------:R-:W-:Y:S01]  /*13e70*/  @!P0 MOV R0, 0x400 ;  /* 0x0000040000008802 */ /* 0x000fe20000000f00 */
[----:B---3--:R-:W0:Y:S03]  /*13e80*/  @!P0 S2R R2, SR_CgaCtaId ;  /* 0x0000000000028919 */ /* 0x008e260000008800 */
[----:B0-----:R-:W-:Y:S01]  /*13e90*/  @!P0 LEA R16, R2, R0, 0x18 ;  /* 0x0000000002108211 */ /* 0x001fe200078ec0ff */
[----:B------:R-:W-:Y:S01]  /*13ea0*/  IMAD.U32 R0, RZ, RZ, UR39 ;  /* 0x00000027ff007e24 */ /* 0x000fe2000f8e00ff */
[----:B------:R2:W-:Y:S03]  /*13eb0*/  @!P0 STL [R1+0x14], R2 ;  /* 0x0000140201008387 */ /* 0x0005e60000100800 */
[----:B------:R-:W-:-:S05]  /*13ec0*/  @!P0 IMAD.MOV.U32 R7, RZ, RZ, R0 ;  /* 0x000000ffff078224 */ /* 0x000fca00078e0000 */
[----:B----4-:R2:W-:Y:S01]  /*13ed0*/  @!P0 STS.128 [R16+0x388d0], R4 ;  /* 0x0388d00410008388 */ /* 0x0105e20000000c00 */
[----:B------:R-:W-:Y:S06]  /*13ee0*/  BAR.ARV 0x5, 0x180 ;  /* 0x0146000000007b1d */ /* 0x000fec0000002000 */
.L_x_335:
[----:B------:R-:W-:Y:S02]  /*13ef0*/  ULDC UR4, c[0x0][0xc3c] ;  /* 0x00030f0000047ab9 */ /* 0x000fe40000000800 */
[----:B------:R-:W-:-:S06]  /*13f00*/  UISETP.GE.AND UP0, UPT, UR39, UR4, UPT ;  /* 0x000000042700728c */ /* 0x000fcc000bf06270 */
[----:B------:R-:W-:-:S13]  /*13f10*/  PLOP3.LUT P0, PT, PT, PT, UP0, 0x80, 0x0 ;  /* 0x000000000000781c */ /* 0x000fda0003f0f008 */
[----:B------:R-:W-:Y:S05]  /*13f20*/  @!P0 BRA `(.L_x_341) ;  /* 0xffffffa000c08947 */ /* 0x000fea000383ffff */
.L_x_267:
[----:B-1----:R-:W4:Y:S01]  /*13f30*/  LDL.LU R0, [R1+0x28] ;  /* 0x0000280001007983 */ /* 0x002f220000300800 */
[----:B------:R-:W-:Y:S01]  /*13f40*/  BSSY B0, `(.L_x_342) ;  /* 0x000000b000007945 */ /* 0x000fe20003800000 */
[----:B0-23--:R-:W0:Y:S01]  /*13f50*/  S2R R5, SR_CgaCtaId ;  /* 0x0000000000057919 */ /* 0x00de220000008800 */
[----:B----4-:R-:W-:-:S05]  /*13f60*/  VIADD R0, R0, 0x1 ;  /* 0x0000000100007836 */ /* 0x010fca0000000000 */
[----:B------:R-:W-:-:S04]  /*13f70*/  LEA.HI R2, R0, R0, RZ, 0x1 ;  /* 0x0000000000027211 */ /* 0x000fc800078f08ff */
[----:B------:R-:W-:Y:S02]  /*13f80*/  LOP3.LUT R3, R2, 0xfffffffe, RZ, 0xc0, !PT ;  /* 0xfffffffe02037812 */ /* 0x000fe400078ec0ff */
[----:B------:R-:W-:-:S03]  /*13f90*/  MOV R2, 0x400 ;  /* 0x0000040000027802 */ /* 0x000fc60000000f00 */
[----:B------:R-:W-:Y:S01]  /*13fa0*/  IMAD.IADD R0, R0, 0x1, -R3 ;  /* 0x0000000100007824 */ /* 0x000fe200078e0a03 */
[----:B0-----:R-:W-:-:S04]  /*13fb0*/  LEA R5, R5, R2, 0x18 ;  /* 0x0000000205057211 */ /* 0x001fc800078ec0ff */
[----:B------:R-:W-:-:S04]  /*13fc0*/  SHF.L.U32 R0, R0, 0x1f, RZ ;  /* 0x0000001f00007819 */ /* 0x000fc800000006ff */
[----:B------:R-:W0:Y:S02]  /*13fd0*/  SYNCS.PHASECHK.TRANS64.TRYWAIT P0, [R5+URZ+0x38820], R0 ;  /* 0x03882000050075a7 */ /* 0x000e24000800017f */
[----:B0-----:R-:W-:Y:S05]  /*13fe0*/  @!P0 BRA `(.L_x_343) ;  /* 0x0000003800788947 */ /* 0x001fea0003800000 */
.L_x_460:
[----:B------:R-:W-:Y:S05]  /*13ff0*/  BSYNC B0 ;  /* 0x0000000000007941 */ /* 0x000fea0003800000 */
.L_x_342:
[----:B------:R-:W-:-:S03]  /*14000*/  UMOV UR4, 0xffffffff ;  /* 0xffffffff00047882 */ /* 0x000fc60000000000 */
[----:B------:R-:W-:Y:S05]  /*14010*/  BRA.DIV UR4, `(.L_x_344) ;  /* 0x0000003a04807947 */ /* 0x000fea000b800000 */
[----:B0-----:R-:W0:Y:S02]  /*14020*/  S2R R0, SR_TID.X ;  /* 0x0000000000007919 */ /* 0x001e240000002100 */
[----:B0-----:R-:W-:-:S04]  /*14030*/  SHF.R.U32.HI R0, RZ, 0x5, R0 ;  /* 0x00000005ff007819 */ /* 0x001fc80000011600 */
[----:B------:R-:W-:-:S05]  /*14040*/  LOP3.LUT R0, R0, 0x3, RZ, 0xc0, !PT ;  /* 0x0000000300007812 */ /* 0x000fca00078ec0ff */
[----:B------:R0:W1:Y:S02]  /*14050*/  SHFL.IDX PT, R14, R0, RZ, 0x1f ;  /* 0x00001fff000e7589 */ /* 0x00006400000e0000 */
.L_x_463:
[----:B-1----:R-:W-:Y:S01]  /*14060*/  ISETP.NE.AND P0, PT, R14, RZ, PT ;  /* 0x000000ff0e00720c */ /* 0x002fe20003f05270 */
[----:B------:R-:W-:-:S12]  /*14070*/  BSSY B0, `(.L_x_345) ;  /* 0x000002c000007945 */ /* 0x000fd80003800000 */
[----:B------:R-:W-:Y:S05]  /*14080*/  @P0 BRA `(.L_x_346) ;  /* 0x0000000000a80947 */ /* 0x000fea0003800000 */
[----:B------:R-:W-:-:S03]  /*14090*/  UMOV UR4, 0xffffffff ;  /* 0xffffffff00047882 */ /* 0x000fc60000000000 */
[----:B------:R-:W-:Y:S05]  /*140a0*/  BRA.DIV UR4, `(.L_x_347) ;  /* 0x0000003a04907947 */ /* 0x000fea000b800000 */
[----:B------:R-:W-:-:S13]  /*140b0*/  ELECT P6, URZ, PT ;  /* 0x00000000003f782f */ /* 0x000fda00038c0000 */
.L_x_466:
[----:B------:R-:W-:Y:S05]  /*140c0*/  @!P6 BRA `(.L_x_346) ;  /* 0x000000000098e947 */ /* 0x000fea0003800000 */
[----:B------:R-:W-:-:S06]  /*140d0*/  ULOP3.LUT UR4, UR43, 0x2, URZ, 0xfc, !UPT ;  /* 0x000000022b047892 */ /* 0x000fcc000f8efc3f */
[----:B0-----:R-:W-:-:S05]  /*140e0*/  IMAD.U32 R0, RZ, RZ, UR4 ;  /* 0x00000004ff007e24 */ /* 0x001fca000f8e00ff */
[----:B------:R-:W-:-:S13]  /*140f0*/  ISETP.NE.AND P0, PT, R0, 0x3, PT ;  /* 0x000000030000780c */ /* 0x000fda0003f05270 */
[----:B------:R-:W-:Y:S05]  /*14100*/  @!P0 BRA `(.L_x_348) ;  /* 0x0000000000048947 */ /* 0x000fea0003800000 */
[----:B------:R-:W-:Y:S01]  /*14110*/  BPT.TRAP 0x1 ;  /* 0x000000040000795c */ /* 0x000fe20000300000 */
.L_x_348:
[----:B------:R-:W-:Y:S01]  /*14120*/  IMAD R3, R29, 0x8, R5 ;  /* 0x000000081d037824 */ /* 0x000fe200078e0205 */
[----:B------:R-:W-:Y:S01]  /*14130*/  SHF.L.U32 R2, R33, 0x1f, RZ ;  /* 0x0000001f21027819 */ /* 0x000fe200000006ff */
[----:B------:R-:W-:-:S03]  /*14140*/  VIADD R29, R29, 0x1 ;  /* 0x000000011d1d7836 */ /* 0x000fc60000000000 */
[----:B------:R-:W0:Y:S02]  /*14150*/  SYNCS.PHASECHK.TRANS64.TRYWAIT P1, [R3+URZ+0x38840], R2 ;  /* 0x03884002030075a7 */ /* 0x000e24000802017f */
[----:B------:R-:W-:-:S04]  /*14160*/  ISETP.NE.AND P2, PT, R29, 0x2, PT ;  /* 0x000000021d00780c */ /* 0x000fc80003f45270 */
[----:B------:R-:W-:Y:S01]  /*14170*/  SEL R0, RZ, 0x1, P2 ;  /* 0x00000001ff007807 */ /* 0x000fe20001000000 */
[----:B0-----:R-:W-:Y:S08]  /*14180*/  @!P1 BRA `(.L_x_349) ;  /* 0x0000003800789947 */ /* 0x001ff00003800000 */
.L_x_467:
[----:B------:R-:W-:Y:S02]  /*14190*/  SEL R29, R29, RZ, P2 ;  /* 0x000000ff1d1d7207 */ /* 0x000fe40001000000 */
[----:B------:R-:W-:Y:S01]  /*141a0*/  LOP3.LUT R0, R33, R0, RZ, 0x3c, !PT ;  /* 0x0000000021007212 */ /* 0x000fe200078e3cff */
[----:B------:R-:W-:Y:S06]  /*141b0*/  @!P0 BRA `(.L_x_350) ;  /* 0x0000000000048947 */ /* 0x000fec0003800000 */
[----:B------:R-:W-:Y:S01]  /*141c0*/  BPT.TRAP 0x1 ;  /* 0x000000040000795c */ /* 0x000fe20000300000 */
.L_x_350:
[----:B------:R-:W-:Y:S01]  /*141d0*/  IMAD R29, R29, 0x8, R5 ;  /* 0x000000081d1d7824 */ /* 0x000fe200078e0205 */
[----:B------:R-:W-:-:S04]  /*141e0*/  SHF.L.U32 R0, R0, 0x1f, RZ ;  /* 0x0000001f00007819 */ /* 0x000fc800000006ff */
[----:B------:R-:W1:Y:S02]  /*141f0*/  SYNCS.PHASECHK.TRANS64.TRYWAIT P1, [R29+URZ+0x38840], R0 ;  /* 0x038840001d0075a7 */ /* 0x000e64000802017f */
[----:B-1----:R-:W-:Y:S05]  /*14200*/  @!P1 BRA `(.L_x_351) ;  /* 0x00000038006c9947 */ /* 0x002fea0003800000 */
.L_x_468:
[----:B------:R-:W-:Y:S05]  /*14210*/  @!P0 BRA `(.L_x_352) ;  /* 0x0000000000048947 */ /* 0x000fea0003800000 */
[----:B------:R-:W-:Y:S01]  /*14220*/  BPT.TRAP 0x1 ;  /* 0x000000040000795c */ /* 0x000fe20000300000 */
.L_x_352:
[----:B------:R-:W2:Y:S02]  /*14230*/  SYNCS.PHASECHK.TRANS64.TRYWAIT P1, [R3+URZ+0x38860], R2 ;  /* 0x03886002030075a7 */ /* 0x000ea4000802017f */
[----:B--2---:R-:W-:Y:S05]  /*14240*/  @!P1 BRA `(.L_x_353) ;  /* 0x0000003800709947 */ /* 0x004fea0003800000 */
.L_x_469:
[----:B------:R-:W-:Y:S05]  /*14250*/  @!P0 BRA `(.L_x_354) ;  /* 0x0000000000048947 */ /* 0x000fea0003800000 */
[----:B------:R-:W-:Y:S01]  /*14260*/  BPT.TRAP 0x1 ;  /* 0x000000040000795c */ /* 0x000fe20000300000 */
.L_x_354:
[----:B------:R-:W3:Y:S02]  /*14270*/  SYNCS.PHASECHK.TRANS64.TRYWAIT P1, [R29+URZ+0x38860], R0 ;  /* 0x038860001d0075a7 */ /* 0x000ee4000802017f */
[----:B---3--:R-:W-:Y:S05]  /*14280*/  @!P1 BRA `(.L_x_355) ;  /* 0x0000003800749947 */ /* 0x008fea0003800000 */
.L_x_470:
[----:B------:R-:W-:Y:S05]  /*14290*/  @!P0 BRA `(.L_x_356) ;  /* 0x0000000000048947 */ /* 0x000fea0003800000 */
[----:B------:R-:W-:Y:S01]  /*142a0*/  BPT.TRAP 0x1 ;  /* 0x000000040000795c */ /* 0x000fe20000300000 */
.L_x_356:
[----:B------:R-:W4:Y:S02]  /*142b0*/  SYNCS.PHASECHK.TRANS64.TRYWAIT P1, [R3+URZ+0x38880], R2 ;  /* 0x03888002030075a7 */ /* 0x000f24000802017f */
[----:B----4-:R-:W-:Y:S05]  /*142c0*/  @!P1 BRA `(.L_x_357) ;  /* 0x0000003800789947 */ /* 0x010fea0003800000 */
.L_x_471:
[----:B------:R-:W-:Y:S05]  /*142d0*/  @!P0 BRA `(.L_x_358) ;  /* 0x0000000000048947 */ /* 0x000fea0003800000 */
[----:B------:R-:W-:Y:S01]  /*142e0*/  BPT.TRAP 0x1 ;  /* 0x000000040000795c */ /* 0x000fe20000300000 */
.L_x_358:
[----:B------:R0:W0:Y:S02]  /*142f0*/  SYNCS.PHASECHK.TRANS64.TRYWAIT P0, [R29+URZ+0x38880], R0 ;  /* 0x038880001d0075a7 */ /* 0x000024000800017f */
[----:B0-----:R-:W-:Y:S05]  /*14300*/  @!P0 NANOSLEEP.SYNCS 0x989680 ;  /* 0x009896800000895d */ /* 0x001fea0003900000 */
[----:B------:R-:W0:Y:S02]  /*14310*/  @!P0 SYNCS.PHASECHK.TRANS64 P0, [R29+URZ+0x38880], R0 ;  /* 0x038880001d0085a7 */ /* 0x000e24000800007f */
[----:B0-----:R-:W-:Y:S05]  /*14320*/  @!P0 BRA `(.L_x_358) ;  /* 0xfffffffc00f08947 */ /* 0x001fea000383ffff */
.L_x_346:
[----:B------:R-:W-:Y:S05]  /*14330*/  BSYNC B0 ;  /* 0x0000000000007941 */ /* 0x000fea0003800000 */
.L_x_345:
[----:B------:R-:W-:Y:S05]  /*14340*/  EXIT ;  /* 0x000000000000794d */ /* 0x000fea0003800000 */
.L_x_215:
[----:B0-----:R-:W-:-:S04]  /*14350*/  IMAD.U32 R3, RZ, RZ, UR54 ;  /* 0x00000036ff037e24 */ /* 0x001fc8000f8e00ff */
[----:B------:R0:W1:Y:S03]  /*14360*/  SYNCS.PHASECHK.TRANS64.TRYWAIT P0, [R3+URZ+0x38800], R0 ;  /* 0x03880000030075a7 */ /* 0x000066000800017f */
[----:B-1----:R-:W-:Y:S05]  /*14370*/  @!P0 NANOSLEEP.SYNCS 0x989680 ;  /* 0x009896800000895d */ /* 0x002fea0003900000 */
[----:B------:R-:W1:Y:S02]  /*14380*/  @!P0 SYNCS.PHASECHK.TRANS64 P0, [R3+URZ+0x38800], R0 ;  /* 0x03880000030085a7 */ /* 0x000e64000800007f */
[----:B-1----:R-:W-:Y:S05]  /*14390*/  @!P0 BRA `(.L_x_215) ;  /* 0xfffffffc00ec8947 */ /* 0x002fea000383ffff */
[----:B------:R-:W-:Y:S05]  /*143a0*/  BRA `(.L_x_359) ;  /* 0xfffffedc00387947 */ /* 0x000fea000383ffff */
.L_x_219:
[----:B-1----:R-:W-:-:S04]  /*143b0*/  IMAD.U32 R0, RZ, RZ, UR56 ;  /* 0x00000038ff007e24 */ /* 0x002fc8000f8e00ff */
[----:B------:R1:W2:Y:S03]  /*143c0*/  SYNCS.PHASECHK.TRANS64.TRYWAIT P1, [R0+URZ+0x38830], R7 ;  /* 0x03883007000075a7 */ /* 0x0002a6000802017f */
[----:B--2---:R-:W-:Y:S05]  /*143d0*/  @!P1 NANOSLEEP.SYNCS 0x989680 ;  /* 0x009896800000995d */ /* 0x004fea0003900000 */
[----:B------:R-:W2:Y:S02]  /*143e0*/  @!P1 SYNCS.PHASECHK.TRANS64 P1, [R0+URZ+0x38830], R7 ;  /* 0x03883007000095a7 */ /* 0x000ea4000802007f */
[----:B--2---:R-:W-:Y:S05]  /*143f0*/  @!P1 BRA `(.L_x_219) ;  /* 0xfffffffc00ec9947 */ /* 0x004fea000383ffff */
[----:B------:R-:W-:Y:S05]  /*14400*/  BRA `(.L_x_218) ;  /* 0xfffffedc005c7947 */ /* 0x000fea000383ffff */
.L_x_224:
[----:B---3--:R-:W-:-:S04]  /*14410*/  IMAD.U32 R8, RZ, RZ, UR56 ;  /* 0x00000038ff087e24 */ /* 0x008fc8000f8e00ff */
[----:B------:R3:W4:Y:S03]  /*14420*/  SYNCS.PHASECHK.TRANS64.TRYWAIT P1, [R8+URZ+0x38850], R7 ;  /* 0x03885007080075a7 */ /* 0x000726000802017f */
[----:B----4-:R-:W-:Y:S05]  /*14430*/  @!P1 NANOSLEEP.SYNCS 0x989680 ;  /* 0x009896800000995d */ /* 0x010fea0003900000 */
[----:B------:R-:W4:Y:S02]  /*14440*/  @!P1 SYNCS.PHASECHK.TRANS64 P1, [R8+URZ+0x38850], R7 ;  /* 0x03885007080095a7 */ /* 0x000f24000802007f */
[----:B----4-:R-:W-:Y:S05]  /*14450*/  @!P1 BRA `(.L_x_224) ;  /* 0xfffffffc00ec9947 */ /* 0x010fea000383ffff */
[----:B------:R-:W-:Y:S05]  /*14460*/  BRA `(.L_x_223) ;  /* 0xfffffef800e87947 */ /* 0x000fea000383ffff */
.L_x_230:
[----:B-1----:R-:W-:Y:S02]  /*14470*/  IMAD.U32 R0, RZ, RZ, UR50 ;  /* 0x00000032ff007e24 */ /* 0x002fe4000f8e00ff */
[----:B------:R-:W-:-:S04]  /*14480*/  IMAD.U32 R3, RZ, RZ, UR56 ;  /* 0x00000038ff037e24 */ /* 0x000fc8000f8e00ff */
[----:B------:R1:W3:Y:S03]  /*14490*/  SYNCS.PHASECHK.TRANS64.TRYWAIT P1, [R0+URZ+0x38830], R3 ;  /* 0x03883003000075a7 */ /* 0x0002e6000802017f */
[----:B---3--:R-:W-:Y:S05]  /*144a0*/  @!P1 NANOSLEEP.SYNCS 0x989680 ;  /* 0x009896800000995d */ /* 0x008fea0003900000 */
[----:B------:R-:W3:Y:S02]  /*144b0*/  @!P1 SYNCS.PHASECHK.TRANS64 P1, [R0+URZ+0x38830], R3 ;  /* 0x03883003000095a7 */ /* 0x000ee4000802007f */
[----:B---3--:R-:W-:Y:S05]  /*144c0*/  @!P1 BRA `(.L_x_230) ;  /* 0xfffffffc00e89947 */ /* 0x008fea000383ffff */
[----:B------:R-:W-:Y:S05]  /*144d0*/  BRA `(.L_x_229) ;  /* 0xfffffefc00d07947 */ /* 0x000fea000383ffff */
.L_x_235:
[----:B0-----:R-:W-:Y:S02]  /*144e0*/  IMAD.U32 R7, RZ, RZ, UR50 ;  /* 0x00000032ff077e24 */ /* 0x001fe4000f8e00ff */
[----:B------:R-:W-:-:S04]  /*144f0*/  IMAD.U32 R8, RZ, RZ, UR56 ;  /* 0x00000038ff087e24 */ /* 0x000fc8000f8e00ff */
[----:B------:R0:W2:Y:S03]  /*14500*/  SYNCS.PHASECHK.TRANS64.TRYWAIT P1, [R7+URZ+0x38850], R8 ;  /* 0x03885008070075a7 */ /* 0x0000a6000802017f */
[----:B--2---:R-:W-:Y:S05]  /*14510*/  @!P1 NANOSLEEP.SYNCS 0x989680 ;  /* 0x009896800000995d */ /* 0x004fea0003900000 */
[----:B------:R-:W2:Y:S02]  /*14520*/  @!P1 SYNCS.PHASECHK.TRANS64 P1, [R7+URZ+0x38850], R8 ;  /* 0x03885008070095a7 */ /* 0x000ea4000802007f */
[----:B--2---:R-:W-:Y:S05]  /*14530*/  @!P1 BRA `(.L_x_235) ;  /* 0xfffffffc00e89947 */ /* 0x004fea000383ffff */
[----:B------:R-:W-:Y:S05]  /*14540*/  BRA `(.L_x_234) ;  /* 0xffffff1c006c7947 */ /* 0x000fea000383ffff */
.L_x_283:
[----:B------:R-:W1:Y:S01]  /*14550*/  S2R R20, SR_TID.X ;  /* 0x0000000000147919 */ /* 0x000e620000002100 */
[----:B------:R-:W-:Y:S02]  /*14560*/  IMAD.MOV.U32 R12, RZ, RZ, RZ ;  /* 0x000000ffff0c7224 */ /* 0x000fe400078e00ff */
[----:B------:R-:W-:Y:S02]  /*14570*/  IMAD.MOV.U32 R11, RZ, RZ, 0x1f ;  /* 0x0000001fff0b7424 */ /* 0x000fe400078e00ff */
[----:B------:R-:W-:Y:S01]  /*14580*/  IMAD.MOV.U32 R15, RZ, RZ, -0x1 ;  /* 0xffffffffff0f7424 */ /* 0x000fe200078e00ff */
[----:B-1----:R-:W-:-:S04]  /*14590*/  SHF.R.U32.HI R8, RZ, 0x5, R20 ;  /* 0x00000005ff087819 */ /* 0x002fc80000011614 */
[----:B------:R-:W-:-:S05]  /*145a0*/  LOP3.LUT R8, R8, 0x3, RZ, 0xc0, !PT ;  /* 0x0000000308087812 */ /* 0x000fca00078ec0ff */
[----:B------:R-:W-:-:S07]  /*145b0*/  IMAD.MOV.U32 R13, RZ, RZ, R8 ;  /* 0x000000ffff0d7224 */ /* 0x000fce00078e0008 */
[----:B0----5:R-:W-:Y:S05]  /*145c0*/  WARPSYNC.COLLECTIVE R15, `(.L_x_360) ;  /* 0x000000000f087348 */ /* 0x021fea0003c00000 */
[----:B------:R1:W2:Y:S02]  /*145d0*/  SHFL.IDX P6, R14, R13, R12, R11 ;  /* 0x0000000c0d0e7389 */ /* 0x0002a400000c000b */
[----:B012--5:R-:W-:Y:S01]  /*145e0*/  ENDCOLLECTIVE ;  /* 0x000000000000791b */ /* 0x027fe20003800000 */
.L_x_360:
[----:B------:R-:W-:Y:S05]  /*145f0*/  BRA `(.L_x_361) ;  /* 0xffffffac007c7947 */ /* 0x000fea000383ffff */
.L_x_286:
[----:B-1----:R1:W2:Y:S02]  /*14600*/  SYNCS.PHASECHK.TRANS64.TRYWAIT P0, [R6+URZ+0x38880], R20 ;  /* 0x03888014060075a7 */ /* 0x0022a4000800017f */
[----:B--2---:R-:W-:Y:S05]  /*14610*/  @!P0 NANOSLEEP.SYNCS 0x989680 ;  /* 0x009896800000895d */ /* 0x004fea0003900000 */
[----:B------:R-:W2:Y:S02]  /*14620*/  @!P0 SYNCS.PHASECHK.TRANS64 P0, [R6+URZ+0x38880], R20 ;  /* 0x03888014060085a7 */ /* 0x000ea4000800007f */
[----:B--2---:R-:W-:Y:S05]  /*14630*/  @!P0 BRA `(.L_x_286) ;  /* 0xfffffffc00f08947 */ /* 0x004fea000383ffff */
[----:B------:R-:W-:Y:S05]  /*14640*/  BRA `(.L_x_362) ;  /* 0xffffffac009c7947 */ /* 0x000fea000383ffff */
.L_x_287:
        /* <DEDUP_REMOVED lines=8> */
.L_x_364:
[----:B------:R-:W-:Y:S05]  /*146d0*/  BSYNC B0 ;  /* 0x0000000000007941 */ /* 0x000fea0003800000 */
.L_x_363:
[----:B------:R-:W-:Y:S01]  /*146e0*/  IMAD.MOV.U32 R13, RZ, RZ, R7 ;  /* 0x000000ffff0d7224 */ /* 0x000fe200078e0007 */
[----:B------:R-:W0:Y:S01]  /*146f0*/  LDC R22, c[0x0][0x2f4] ;  /* 0x0000bd00ff167b82 */ /* 0x000e220000000800 */
[----:B------:R-:W-:Y:S01]  /*14700*/  IMAD.MOV.U32 R12, RZ, RZ, RZ ;  /* 0x000000ffff0c7224 */ /* 0x000fe200078e00ff */
[----:B------:R-:W-:Y:S01]  /*14710*/  LOP3.LUT R21, R32, 0x80, RZ, 0xfc, !PT ;  /* 0x0000008020157812 */ /* 0x000fe200078efcff */
[----:B------:R-:W-:Y:S01]  /*14720*/  IMAD.MOV.U32 R11, RZ, RZ, 0x181f ;  /* 0x0000181fff0b7424 */ /* 0x000fe200078e00ff */
[C---:B------:R-:W-:Y:S01]  /*14730*/  ISETP.GE.AND P3, PT, R17.reuse, 0x11, PT ;  /* 0x000000111100780c */ /* 0x040fe20003f66270 */
[----:B------:R-:W-:Y:S01]  /*14740*/  IMAD.MOV.U32 R15, RZ, RZ, -0x1 ;  /* 0xffffffffff0f7424 */ /* 0x000fe200078e00ff */
[----:B------:R-:W-:Y:S01]  /*14750*/  LOP3.LUT R30, R30, 0xffffffdf, RZ, 0xc0, !PT ;  /* 0xffffffdf1e1e7812 */ /* 0x000fe200078ec0ff */
[----:B------:R-:W-:Y:S01]  /*14760*/  IMAD.MOV.U32 R3, RZ, RZ, R14 ;  /* 0x000000ffff037224 */ /* 0x000fe200078e000e */
[----:B------:R-:W-:Y:S01]  /*14770*/  ISETP.GE.AND P5, PT, R17, 0x31, PT ;  /* 0x000000311100780c */ /* 0x000fe20003fa6270 */
[----:B------:R-:W-:-:S12]  /*14780*/  IMAD.IADD R5, R16, 0x1, R5 ;  /* 0x0000000110057824 */ /* 0x000fd800078e0205 */
[----:B0-----:R-:W-:Y:S05]  /*14790*/  WARPSYNC.COLLECTIVE R15, `(.L_x_365) ;  /* 0x000000000f087348 */ /* 0x001fea0003c00000 */
[----:B------:R1:W2:Y:S02]  /*147a0*/  SHFL.IDX P6, R14, R13, R12, R11 ;  /* 0x0000000c0d0e7389 */ /* 0x0002a400000c000b */
[----:B012---:R-:W-:Y:S01]  /*147b0*/  ENDCOLLECTIVE ;  /* 0x000000000000791b */ /* 0x007fe20003800000 */
.L_x_365:
[C---:B------:R-:W-:Y:S02]  /*147c0*/  ISETP.GE.AND P4, PT, R17.reuse, 0x41, PT ;  /* 0x000000411100780c */ /* 0x040fe40003f86270 */
[----:B------:R-:W-:Y:S02]  /*147d0*/  @P3 LOP3.LUT R30, R30, 0x20, RZ, 0xfc, !PT ;  /* 0x000000201e1e3812 */ /* 0x000fe400078efcff */
[C---:B------:R-:W-:Y:S02]  /*147e0*/  ISETP.GE.AND P3, PT, R17.reuse, 0x51, PT ;  /* 0x000000511100780c */ /* 0x040fe40003f66270 */
[----:B------:R-:W-:Y:S02]  /*147f0*/  LOP3.LUT R30, R30, 0xffffffef, RZ, 0xc0, !PT ;  /* 0xffffffef1e1e7812 */ /* 0x000fe400078ec0ff */
[----:B------:R-:W-:Y:S01]  /*14800*/  ISETP.GE.AND P1, PT, R32, R22, PT ;  /* 0x000000162000720c */ /* 0x000fe20003f26270 */
[----:B------:R-:W-:Y:S02]  /*14810*/  IMAD.MOV.U32 R13, RZ, RZ, R8 ;  /* 0x000000ffff0d7224 */ /* 0x000fe400078e0008 */
[----:B------:R-:W-:Y:S01]  /*14820*/  IMAD.MOV.U32 R12, RZ, RZ, 0x1 ;  /* 0x00000001ff0c7424 */ /* 0x000fe200078e00ff */
[----:B------:R-:W-:Y:S01]  /*14830*/  ISETP.LT.OR P2, PT, R17, 0x1, P1 ;  /* 0x000000011100780c */ /* 0x000fe20000f41670 */
[----:B------:R-:W-:-:S12]  /*14840*/  IMAD.MOV.U32 R2, RZ, RZ, R14 ;  /* 0x000000ffff027224 */ /* 0x000fd800078e000e */
[----:B------:R-:W-:Y:S05]  /*14850*/  WARPSYNC.COLLECTIVE R15, `(.L_x_366) ;  /* 0x000000000f087348 */ /* 0x000fea0003c00000 */
[----:B------:R0:W1:Y:S02]  /*14860*/  SHFL.IDX P6, R14, R13, R12, R11 ;  /* 0x0000000c0d0e7389 */ /* 0x00006400000c000b */
[----:B01----:R-:W-:Y:S01]  /*14870*/  ENDCOLLECTIVE ;  /* 0x000000000000791b */ /* 0x003fe20003800000 */
.L_x_366:
[----:B------:R-:W-:-:S05]  /*14880*/  IADD3 R2, P0, R32, R2, RZ ;  /* 0x0000000220027210 */ /* 0x000fca0007f1e0ff */
        /* <DEDUP_REMOVED lines=13> */
.L_x_367:
[----:B------:R-:W-:Y:S02]  /*14960*/  IMAD.MOV.U32 R13, RZ, RZ, R8 ;  /* 0x000000ffff0d7224 */ /* 0x000fe400078e0008 */
[----:B------:R-:W-:Y:S02]  /*14970*/  IMAD.MOV.U32 R12, RZ, RZ, 0x2 ;  /* 0x00000002ff0c7424 */ /* 0x000fe400078e00ff */
[----:B------:R-:W-:-:S07]  /*14980*/  IMAD.MOV.U32 R2, RZ, RZ, R14 ;  /* 0x000000ffff027224 */ /* 0x000fce00078e000e */
[----:B------:R-:W-:Y:S05]  /*14990*/  WARPSYNC.COLLECTIVE R15, `(.L_x_368) ;  /* 0x000000000f087348 */ /* 0x000fea0003c00000 */
[----:B------:R0:W1:Y:S02]  /*149a0*/  SHFL.IDX P6, R14, R13, R12, R11 ;  /* 0x0000000c0d0e7389 */ /* 0x00006400000c000b */
[----:B01----:R-:W-:Y:S01]  /*149b0*/  ENDCOLLECTIVE ;  /* 0x000000000000791b */ /* 0x003fe20003800000 */
.L_x_368:
[----:B------:R-:W-:-:S05]  /*149c0*/  IADD3 R2, P2, R32, R2, RZ ;  /* 0x0000000220027210 */ /* 0x000fca0007f5e0ff */
        /* <DEDUP_REMOVED lines=13> */
.L_x_369:
[----:B------:R-:W-:Y:S02]  /*14aa0*/  IMAD.MOV.U32 R13, RZ, RZ, R8 ;  /* 0x000000ffff0d7224 */ /* 0x000fe400078e0008 */
[----:B------:R-:W-:Y:S02]  /*14ab0*/  IMAD.MOV.U32 R12, RZ, RZ, 0x3 ;  /* 0x00000003ff0c7424 */ /* 0x000fe400078e00ff */
[----:B------:R-:W-:-:S07]  /*14ac0*/  IMAD.MOV.U32 R2, RZ, RZ, R14 ;  /* 0x000000ffff027224 */ /* 0x000fce00078e000e */
[----:B------:R-:W-:Y:S05]  /*14ad0*/  WARPSYNC.COLLECTIVE R15, `(.L_x_370) ;  /* 0x000000000f087348 */ /* 0x000fea0003c00000 */
[----:B------:R0:W1:Y:S02]  /*14ae0*/  SHFL.IDX P6, R14, R13, R12, R11 ;  /* 0x0000000c0d0e7389 */ /* 0x00006400000c000b */
[----:B01----:R-:W-:Y:S01]  /*14af0*/  ENDCOLLECTIVE ;  /* 0x000000000000791b */ /* 0x003fe20003800000 */
.L_x_370:
        /* <DEDUP_REMOVED lines=14> */
.L_x_371:
[----:B------:R-:W-:Y:S02]  /*14be0*/  IMAD.MOV.U32 R13, RZ, RZ, R8 ;  /* 0x000000ffff0d7224 */ /* 0x000fe400078e0008 */
[----:B------:R-:W-:Y:S02]  /*14bf0*/  IMAD.MOV.U32 R12, RZ, RZ, 0x4 ;  /* 0x00000004ff0c7424 */ /* 0x000fe400078e00ff */
[----:B------:R-:W-:-:S07]  /*14c00*/  IMAD.MOV.U32 R2, RZ, RZ, R14 ;  /* 0x000000ffff027224 */ /* 0x000fce00078e000e */
[----:B------:R-:W-:Y:S05]  /*14c10*/  WARPSYNC.COLLECTIVE R15, `(.L_x_372) ;  /* 0x000000000f087348 */ /* 0x000fea0003c00000 */
[----:B------:R0:W1:Y:S02]  /*14c20*/  SHFL.IDX P6, R14, R13, R12, R11 ;  /* 0x0000000c0d0e7389 */ /* 0x00006400000c000b */
[----:B01----:R-:W-:Y:S01]  /*14c30*/  ENDCOLLECTIVE ;  /* 0x000000000000791b */ /* 0x003fe20003800000 */
.L_x_372:
        /* <DEDUP_REMOVED lines=14> */
.L_x_373:
[----:B------:R-:W-:Y:S02]  /*14d20*/  IMAD.MOV.U32 R13, RZ, RZ, R8 ;  /* 0x000000ffff0d7224 */ /* 0x000fe400078e0008 */
[----:B------:R-:W-:Y:S02]  /*14d30*/  IMAD.MOV.U32 R12, RZ, RZ, 0x5 ;  /* 0x00000005ff0c7424 */ /* 0x000fe400078e00ff */
[----:B------:R-:W-:-:S07]  /*14d40*/  IMAD.MOV.U32 R2, RZ, RZ, R14 ;  /* 0x000000ffff027224 */ /* 0x000fce00078e000e */
[----:B------:R-:W-:Y:S05]  /*14d50*/  WARPSYNC.COLLECTIVE R15, `(.L_x_374) ;  /* 0x000000000f087348 */ /* 0x000fea0003c00000 */
[----:B------:R0:W1:Y:S02]  /*14d60*/  SHFL.IDX P6, R14, R13, R12, R11 ;  /* 0x0000000c0d0e7389 */ /* 0x00006400000c000b */
[----:B01----:R-:W-:Y:S01]  /*14d70*/  ENDCOLLECTIVE ;  /* 0x000000000000791b */ /* 0x003fe20003800000 */
.L_x_374:
        /* <DEDUP_REMOVED lines=14> */
.L_x_375:
[----:B------:R-:W-:Y:S02]  /*14e60*/  IMAD.MOV.U32 R13, RZ, RZ, R8 ;  /* 0x000000ffff0d7224 */ /* 0x000fe400078e0008 */
[----:B------:R-:W-:Y:S02]  /*14e70*/  IMAD.MOV.U32 R12, RZ, RZ, 0x6 ;  /* 0x00000006ff0c7424 */ /* 0x000fe400078e00ff */
[----:B------:R-:W-:-:S07]  /*14e80*/  IMAD.MOV.U32 R2, RZ, RZ, R14 ;  /* 0x000000ffff027224 */ /* 0x000fce00078e000e */
[----:B------:R-:W-:Y:S05]  /*14e90*/  WARPSYNC.COLLECTIVE R15, `(.L_x_376) ;  /* 0x000000000f087348 */ /* 0x000fea0003c00000 */
[----:B------:R0:W1:Y:S02]  /*14ea0*/  SHFL.IDX P6, R14, R13, R12, R11 ;  /* 0x0000000c0d0e7389 */ /* 0x00006400000c000b */
[----:B01----:R-:W-:Y:S01]  /*14eb0*/  ENDCOLLECTIVE ;  /* 0x000000000000791b */ /* 0x003fe20003800000 */
.L_x_376:
        /* <DEDUP_REMOVED lines=14> */
.L_x_377:
[----:B------:R-:W-:Y:S02]  /*14fa0*/  IMAD.MOV.U32 R13, RZ, RZ, R8 ;  /* 0x000000ffff0d7224 */ /* 0x000fe400078e0008 */
[----:B------:R-:W-:Y:S02]  /*14fb0*/  IMAD.MOV.U32 R12, RZ, RZ, 0x7 ;  /* 0x00000007ff0c7424 */ /* 0x000fe400078e00ff */
[----:B------:R-:W-:-:S07]  /*14fc0*/  IMAD.MOV.U32 R2, RZ, RZ, R14 ;  /* 0x000000ffff027224 */ /* 0x000fce00078e000e */
[----:B------:R-:W-:Y:S05]  /*14fd0*/  WARPSYNC.COLLECTIVE R15, `(.L_x_378) ;  /* 0x000000000f087348 */ /* 0x000fea0003c00000 */
[----:B------:R0:W1:Y:S02]  /*14fe0*/  SHFL.IDX P6, R14, R13, R12, R11 ;  /* 0x0000000c0d0e7389 */ /* 0x00006400000c000b */
[----:B01----:R-:W-:Y:S01]  /*14ff0*/  ENDCOLLECTIVE ;  /* 0x000000000000791b */ /* 0x003fe20003800000 */
.L_x_378:
[----:B------:R-:W-:-:S05]  /*15000*/  IADD3 R2, P2, R32, R2, RZ ;  /* 0x0000000220027210 */ /* 0x000fca0007f5e0ff */
        /* <DEDUP_REMOVED lines=12> */
.L_x_379:
[----:B------:R-:W-:Y:S01]  /*150d0*/  @!PT LDS RZ, [RZ] ;  /* 0x00000000fffff984 */ /* 0x000fe20000000800 */
[----:B------:R-:W-:Y:S01]  /*150e0*/  @!PT LDS RZ, [RZ] ;  /* 0x00000000fffff984 */ /* 0x000fe20000000800 */
[----:B------:R-:W-:Y:S01]  /*150f0*/  @!PT LDS RZ, [RZ] ;  /* 0x00000000fffff984 */ /* 0x000fe20000000800 */
[----:B------:R0:W-:Y:S01]  /*15100*/  LDGSTS.E.BYPASS.LTC128B.128 [R5+0x17400], desc[UR52][R2.64+0x80], !P2 ;  /* 0x1740008002057fae */ /* 0x0001e2000d101d74 */
[C---:B------:R-:W-:Y:S02]  /*15110*/  ISETP.GE.AND P2, PT, R17.reuse, 0x21, PT ;  /* 0x000000211100780c */ /* 0x040fe40003f46270 */
[----:B------:R-:W-:Y:S01]  /*15120*/  ISETP.GE.AND P6, PT, R17, 0x71, PT ;  /* 0x000000711100780c */ /* 0x000fe20003fc6270 */
[----:B0-----:R-:W-:-:S10]  /*15130*/  IMAD.MOV.U32 R2, RZ, RZ, R14 ;  /* 0x000000ffff027224 */ /* 0x001fd400078e000e */
[----:B------:R-:W-:Y:S02]  /*15140*/  @P2 LOP3.LUT R30, R30, 0x10, RZ, 0xfc, !PT ;  /* 0x000000101e1e2812 */ /* 0x000fe400078efcff */
[----:B------:R-:W-:Y:S02]  /*15150*/  ISETP.GE.AND P2, PT, R17, 0x61, PT ;  /* 0x000000611100780c */ /* 0x000fe40003f46270 */
[----:B------:R-:W-:-:S04]  /*15160*/  LOP3.LUT R30, R30, 0xffffffbf, RZ, 0xc0, !PT ;  /* 0xffffffbf1e1e7812 */ /* 0x000fc800078ec0ff */
[----:B------:R-:W-:Y:S01]  /*15170*/  @P6 LOP3.LUT R30, R30, 0x40, RZ, 0xfc, !PT ;  /* 0x000000401e1e6812 */ /* 0x000fe200078efcff */
[----:B------:R-:W-:Y:S06]  /*15180*/  BRA `(.L_x_380) ;  /* 0xffffffa800647947 */ /* 0x000fec000383ffff */
.L_x_292:
[----:B---3--:R3:W4:Y:S02]  /*15190*/  SYNCS.PHASECHK.TRANS64.TRYWAIT P0, [R6+URZ+0x38840], R20 ;  /* 0x03884014060075a7 */ /* 0x008724000800017f */
[----:B----4-:R-:W-:Y:S05]  /*151a0*/  @!P0 NANOSLEEP.SYNCS 0x989680 ;  /* 0x009896800000895d */ /* 0x010fea0003900000 */
[----:B------:R-:W4:Y:S02]  /*151b0*/  @!P0 SYNCS.PHASECHK.TRANS64 P0, [R6+URZ+0x38840], R20 ;  /* 0x03884014060085a7 */ /* 0x000f24000800007f */
[----:B----4-:R-:W-:Y:S05]  /*151c0*/  @!P0 BRA `(.L_x_292) ;  /* 0xfffffffc00f08947 */ /* 0x010fea000383ffff */
[----:B------:R-:W-:Y:S05]  /*151d0*/  BRA `(.L_x_381) ;  /* 0xffffffa800c07947 */ /* 0x000fea000383ffff */
.L_x_293:
[----:B------:R-:W-:Y:S01]  /*151e0*/  BSSY B0, `(.L_x_382) ;  /* 0x0000008000007945 */ /* 0x000fe20003800000 */
[----:B------:R-:W-:Y:S02]  /*151f0*/  IMAD.MOV.U32 R13, RZ, RZ, R0 ;  /* 0x000000ffff0d7224 */ /* 0x000fe400078e0000 */
[----:B------:R-:W-:Y:S02]  /*15200*/  IMAD.MOV.U32 R12, RZ, RZ, RZ ;  /* 0x000000ffff0c7224 */ /* 0x000fe400078e00ff */
[----:B------:R-:W-:Y:S02]  /*15210*/  IMAD.MOV.U32 R11, RZ, RZ, 0x181f ;  /* 0x0000181fff0b7424 */ /* 0x000fe400078e00ff */
[----:B------:R-:W-:-:S07]  /*15220*/  IMAD.MOV.U32 R15, RZ, RZ, -0x1 ;  /* 0xffffffffff0f7424 */ /* 0x000fce00078e00ff */
[----:B0123--:R-:W-:Y:S05]  /*15230*/  WARPSYNC.COLLECTIVE R15, `(.L_x_383) ;  /* 0x000000000f087348 */ /* 0x00ffea0003c00000 */
[----:B------:R4:W0:Y:S02]  /*15240*/  SHFL.IDX P6, R14, R13, R12, R11 ;  /* 0x0000000c0d0e7389 */ /* 0x00082400000c000b */
[----:B01234-:R-:W-:Y:S01]  /*15250*/  ENDCOLLECTIVE ;  /* 0x000000000000791b */ /* 0x01ffe20003800000 */
.L_x_383:
[----:B------:R-:W-:Y:S05]  /*15260*/  BSYNC B0 ;  /* 0x0000000000007941 */ /* 0x000fea0003800000 */
.L_x_382:
        /* <DEDUP_REMOVED lines=8> */
.L_x_384:
        /* <DEDUP_REMOVED lines=15> */
.L_x_385:
[----:B------:R-:W-:Y:S02]  /*153e0*/  IMAD.MOV.U32 R13, RZ, RZ, R4 ;  /* 0x000000ffff0d7224 */ /* 0x000fe400078e0004 */
[----:B------:R-:W-:-:S07]  /*153f0*/  IMAD.MOV.U32 R2, RZ, RZ, R14 ;  /* 0x000000ffff027224 */ /* 0x000fce00078e000e */
[----:B------:R-:W-:Y:S05]  /*15400*/  WARPSYNC.COLLECTIVE R15, `(.L_x_386) ;  /* 0x000000000f087348 */ /* 0x000fea0003c00000 */
[----:B------:R0:W1:Y:S02]  /*15410*/  SHFL.IDX P6, R14, R13, R12, R11 ;  /* 0x0000000c0d0e7389 */ /* 0x00006400000c000b */
[----:B01----:R-:W-:Y:S01]  /*15420*/  ENDCOLLECTIVE ;  /* 0x000000000000791b */ /* 0x003fe20003800000 */
.L_x_386:
        /* <DEDUP_REMOVED lines=16> */
.L_x_387:
[----:B------:R-:W-:Y:S02]  /*15530*/  IMAD.MOV.U32 R13, RZ, RZ, R4 ;  /* 0x000000ffff0d7224 */ /* 0x000fe400078e0004 */
[----:B------:R-:W-:-:S07]  /*15540*/  IMAD.MOV.U32 R2, RZ, RZ, R14 ;  /* 0x000000ffff027224 */ /* 0x000fce00078e000e */
[----:B------:R-:W-:Y:S05]  /*15550*/  WARPSYNC.COLLECTIVE R15, `(.L_x_388) ;  /* 0x000000000f087348 */ /* 0x000fea0003c00000 */
[----:B------:R0:W1:Y:S02]  /*15560*/  SHFL.IDX P6, R14, R13, R12, R11 ;  /* 0x0000000c0d0e7389 */ /* 0x00006400000c000b */
[----:B01----:R-:W-:Y:S01]  /*15570*/  ENDCOLLECTIVE ;  /* 0x000000000000791b */ /* 0x003fe20003800000 */
.L_x_388:
        /* <DEDUP_REMOVED lines=16> */
.L_x_389:
[----:B------:R-:W-:Y:S02]  /*15680*/  IMAD.MOV.U32 R13, RZ, RZ, R4 ;  /* 0x000000ffff0d7224 */ /* 0x000fe400078e0004 */
[----:B------:R-:W-:-:S07]  /*15690*/  IMAD.MOV.U32 R2, RZ, RZ, R14 ;  /* 0x000000ffff027224 */ /* 0x000fce00078e000e */
[----:B------:R-:W-:Y:S05]  /*156a0*/  WARPSYNC.COLLECTIVE R15, `(.L_x_390) ;  /* 0x000000000f087348 */ /* 0x000fea0003c00000 */
[----:B------:R0:W1:Y:S02]  /*156b0*/  SHFL.IDX P6, R14, R13, R12, R11 ;  /* 0x0000000c0d0e7389 */ /* 0x00006400000c000b */
[----:B01----:R-:W-:Y:S01]  /*156c0*/  ENDCOLLECTIVE ;  /* 0x000000000000791b */ /* 0x003fe20003800000 */
.L_x_390:
        /* <DEDUP_REMOVED lines=14> */
.L_x_391:
[----:B------:R-:W-:Y:S01]  /*157b0*/  @!PT LDS RZ, [RZ] ;  /* 0x00000000fffff984 */ /* 0x000fe20000000800 */
[----:B------:R-:W-:Y:S01]  /*157c0*/  @!PT LDS RZ, [RZ] ;  /* 0x00000000fffff984 */ /* 0x000fe20000000800 */
[----:B------:R-:W-:Y:S01]  /*157d0*/  @!PT LDS RZ, [RZ] ;  /* 0x00000000fffff984 */ /* 0x000fe20000000800 */
[----:B------:R0:W-:Y:S01]  /*157e0*/  @P5 LDGSTS.E.BYPASS.LTC128B.128 [R5+0x2dc00], desc[UR52][R2.64+0x80], !P1 ;  /* 0x2dc0008002055fae */ /* 0x0001e2000c901d74 */
[----:B------:R-:W-:Y:S01]  /*157f0*/  ISETP.GE.AND P5, PT, R32, R17, PT ;  /* 0x000000112000720c */ /* 0x000fe20003fa6270 */
[----:B------:R-:W-:Y:S02]  /*15800*/  IMAD.MOV.U32 R13, RZ, RZ, R4 ;  /* 0x000000ffff0d7224 */ /* 0x000fe400078e0004 */
[----:B0-----:R-:W-:-:S10]  /*15810*/  IMAD.MOV.U32 R2, RZ, RZ, R14 ;  /* 0x000000ffff027224 */ /* 0x001fd400078e000e */
[----:B------:R-:W-:Y:S05]  /*15820*/  WARPSYNC.COLLECTIVE R15, `(.L_x_392) ;  /* 0x000000000f087348 */ /* 0x000fea0003c00000 */
[----:B------:R0:W1:Y:S02]  /*15830*/  SHFL.IDX P6, R14, R13, R12, R11 ;  /* 0x0000000c0d0e7389 */ /* 0x00006400000c000b */
[----:B01----:R-:W-:Y:S01]  /*15840*/  ENDCOLLECTIVE ;  /* 0x000000000000791b */ /* 0x003fe20003800000 */
.L_x_392:
[----:B------:R-:W-:Y:S02]  /*15850*/  IMAD.MOV.U32 R13, RZ, RZ, R0 ;  /* 0x000000ffff0d7224 */ /* 0x000fe400078e0000 */
[----:B------:R-:W-:Y:S01]  /*15860*/  IMAD.MOV.U32 R12, RZ, RZ, 0x5 ;  /* 0x00000005ff0c7424 */ /* 0x000fe200078e00ff */
[----:B------:R-:W-:-:S13]  /*15870*/  @P4 IADD3 R7, P0, R32, R14, RZ ;  /* 0x0000000e20074210 */ /* 0x000fda0007f1e0ff */
[----:B------:R-:W-:Y:S05]  /*15880*/  WARPSYNC.COLLECTIVE R15, `(.L_x_393) ;  /* 0x000000000f087348 */ /* 0x000fea0003c00000 */
[----:B------:R0:W1:Y:S02]  /*15890*/  SHFL.IDX P6, R14, R13, R12, R11 ;  /* 0x0000000c0d0e7389 */ /* 0x00006400000c000b */
[----:B01----:R-:W-:Y:S01]  /*158a0*/  ENDCOLLECTIVE ;  /* 0x000000000000791b */ /* 0x003fe20003800000 */
.L_x_393:
[----:B------:R-:W-:Y:S02]  /*158b0*/  @P4 IMAD.X R8, RZ, RZ, R2, P0 ;  /* 0x000000ffff084224 */ /* 0x000fe400000e0602 */
[----:B------:R-:W-:Y:S02]  /*158c0*/  @P4 IMAD.MOV.U32 R2, RZ, RZ, R7 ;  /* 0x000000ffff024224 */ /* 0x000fe400078e0007 */
[----:B------:R-:W-:-:S05]  /*158d0*/  @P4 IMAD.MOV.U32 R3, RZ, RZ, R8 ;  /* 0x000000ffff034224 */ /* 0x000fca00078e0008 */
[----:B------:R-:W-:Y:S01]  /*158e0*/  @!PT LDS RZ, [RZ] ;  /* 0x00000000fffff984 */ /* 0x000fe20000000800 */
[----:B------:R-:W-:Y:S01]  /*158f0*/  @!PT LDS RZ, [RZ] ;  /* 0x00000000fffff984 */ /* 0x000fe20000000800 */
[----:B------:R-:W-:Y:S01]  /*15900*/  @!PT LDS RZ, [RZ] ;  /* 0x00000000fffff984 */ /* 0x000fe20000000800 */
[----:B------:R-:W-:Y:S01]  /*15910*/  @P4 LDGSTS.E.BYPASS.LTC128B.128 [R5+0x2a400], desc[UR52][R2.64], !P5 ;  /* 0x2a40000002054fae */ /* 0x000fe2000e901d74 */
[----:B------:R-:W-:-:S03]  /*15920*/  IMAD.MOV.U32 R13, RZ, RZ, R4 ;  /* 0x000000ffff0d7224 */ /* 0x000fc600078e0004 */
[----:B------:R0:W-:Y:S02]  /*15930*/  @P4 LDGSTS.E.BYPASS.LTC128B.128 [R5+0x2e400], desc[UR52][R2.64+0x80], !P1 ;  /* 0x2e40008002054fae */ /* 0x0001e4000c901d74 */
[----:B0-----:R-:W-:-:S07]  /*15940*/  IMAD.MOV.U32 R2, RZ, RZ, R14 ;  /* 0x000000ffff027224 */ /* 0x001fce00078e000e */
[----:B------:R-:W-:Y:S05]  /*15950*/  WARPSYNC.COLLECTIVE R15, `(.L_x_394) ;  /* 0x000000000f087348 */ /* 0x000fea0003c00000 */
[----:B------:R0:W1:Y:S02]  /*15960*/  SHFL.IDX P6, R14, R13, R12, R11 ;  /* 0x0000000c0d0e7389 */ /* 0x00006400000c000b */
[----:B01----:R-:W-:Y:S01]  /*15970*/  ENDCOLLECTIVE ;  /* 0x000000000000791b */ /* 0x003fe20003800000 */
.L_x_394:
[----:B------:R-:W-:Y:S02]  /*15980*/  IMAD.MOV.U32 R13, RZ, RZ, R0 ;  /* 0x000000ffff0d7224 */ /* 0x000fe400078e0000 */
[----:B------:R-:W-:Y:S01]  /*15990*/  IMAD.MOV.U32 R12, RZ, RZ, 0x6 ;  /* 0x00000006ff0c7424 */ /* 0x000fe200078e00ff */
[----:B------:R-:W-:-:S13]  /*159a0*/  @P3 IADD3 R7, P0, R32, R14, RZ ;  /* 0x0000000e20073210 */ /* 0x000fda0007f1e0ff */
[----:B------:R-:W-:Y:S05]  /*159b0*/  WARPSYNC.COLLECTIVE R15, `(.L_x_395) ;  /* 0x000000000f087348 */ /* 0x000fea0003c00000 */
[----:B------:R0:W1:Y:S02]  /*159c0*/  SHFL.IDX P6, R14, R13, R12, R11 ;  /* 0x0000000c0d0e7389 */ /* 0x00006400000c000b */
[----:B01----:R-:W-:Y:S01]  /*159d0*/  ENDCOLLECTIVE ;  /* 0x000000000000791b */ /* 0x003fe20003800000 */
.L_x_395:
        /* <DEDUP_REMOVED lines=13> */
.L_x_396:
[----:B------:R-:W-:Y:S02]  /*15ab0*/  IMAD.MOV.U32 R13, RZ, RZ, R0 ;  /* 0x000000ffff0d7224 */ /* 0x000fe400078e0000 */
[----:B------:R-:W-:Y:S01]  /*15ac0*/  IMAD.MOV.U32 R12, RZ, RZ, 0x7 ;  /* 0x00000007ff0c7424 */ /* 0x000fe200078e00ff */
[----:B------:R-:W-:-:S13]  /*15ad0*/  @P2 IADD3 R7, P0, R32, R14, RZ ;  /* 0x0000000e20072210 */ /* 0x000fda0007f1e0ff */
[----:B------:R-:W-:Y:S05]  /*15ae0*/  WARPSYNC.COLLECTIVE R15, `(.L_x_397) ;  /* 0x000000000f087348 */ /* 0x000fea0003c00000 */
[----:B------:R0:W1:Y:S02]  /*15af0*/  SHFL.IDX P6, R14, R13, R12, R11 ;  /* 0x0000000c0d0e7389 */ /* 0x00006400000c000b */
[----:B01----:R-:W-:Y:S01]  /*15b00*/  ENDCOLLECTIVE ;  /* 0x000000000000791b */ /* 0x003fe20003800000 */
.L_x_397:
        /* <DEDUP_REMOVED lines=13> */
.L_x_398:
[----:B------:R-:W-:Y:S05]  /*15be0*/  BRA `(.L_x_399) ;  /* 0xffffffa400ac7947 */ /* 0x000fea000383ffff */
.L_x_298:
[----:B------:R-:W-:Y:S02]  /*15bf0*/  IMAD.MOV.U32 R13, RZ, RZ, R5 ;  /* 0x000000ffff0d7224 */ /* 0x000fe400078e0005 */
[----:B------:R-:W-:Y:S02]  /*15c00*/  IMAD.MOV.U32 R12, RZ, RZ, RZ ;  /* 0x000000ffff0c7224 */ /* 0x000fe400078e00ff */
[----:B------:R-:W-:Y:S02]  /*15c10*/  IMAD.MOV.U32 R11, RZ, RZ, 0x181f ;  /* 0x0000181fff0b7424 */ /* 0x000fe400078e00ff */
[----:B------:R-:W-:Y:S02]  /*15c20*/  IMAD.MOV.U32 R15, RZ, RZ, -0x1 ;  /* 0xffffffffff0f7424 */ /* 0x000fe400078e00ff */
[----:B------:R-:W-:Y:S02]  /*15c30*/  IMAD R6, R18, R6, RZ ;  /* 0x0000000612067224 */ /* 0x000fe400078e02ff */
[----:B------:R-:W-:-:S07]  /*15c40*/  IMAD.IADD R4, R9, 0x1, R4 ;  /* 0x0000000109047824 */ /* 0x000fce00078e0204 */
[----:B-----5:R-:W-:Y:S05]  /*15c50*/  WARPSYNC.COLLECTIVE R15, `(.L_x_400) ;  /* 0x000000000f087348 */ /* 0x020fea0003c00000 */
[----:B------:R0:W1:Y:S02]  /*15c60*/  SHFL.IDX P6, R14, R13, R12, R11 ;  /* 0x0000000c0d0e7389 */ /* 0x00006400000c000b */
[----:B01---5:R-:W-:Y:S01]  /*15c70*/  ENDCOLLECTIVE ;  /* 0x000000000000791b */ /* 0x023fe20003800000 */
.L_x_400:
[C---:B------:R-:W-:Y:S01]  /*15c80*/  VIADD R7, R4.reuse, 0x10 ;  /* 0x0000001004077836 */ /* 0x040fe20000000000 */
[----:B------:R-:W-:Y:S01]  /*15c90*/  ISETP.GE.AND P2, PT, R4, R6, PT ;  /* 0x000000060400720c */ /* 0x000fe20003f46270 */
[----:B------:R-:W-:Y:S02]  /*15ca0*/  IMAD.MOV.U32 R13, RZ, RZ, R0 ;  /* 0x000000ffff0d7224 */ /* 0x000fe400078e0000 */
[----:B------:R-:W-:-:S10]  /*15cb0*/  IMAD.MOV.U32 R2, RZ, RZ, R14 ;  /* 0x000000ffff027224 */ /* 0x000fd400078e000e */
[----:B------:R-:W-:Y:S05]  /*15cc0*/  WARPSYNC.COLLECTIVE R15, `(.L_x_401) ;  /* 0x000000000f087348 */ /* 0x000fea0003c00000 */
[----:B------:R0:W1:Y:S02]  /*15cd0*/  SHFL.IDX P6, R14, R13, R12, R11 ;  /* 0x0000000c0d0e7389 */ /* 0x00006400000c000b */
[----:B01----:R-:W-:Y:S01]  /*15ce0*/  ENDCOLLECTIVE ;  /* 0x000000000000791b */ /* 0x003fe20003800000 */
.L_x_401:
[----:B------:R-:W-:Y:S02]  /*15cf0*/  IMAD.MOV.U32 R13, RZ, RZ, R5 ;  /* 0x000000ffff0d7224 */ /* 0x000fe400078e0005 */
[----:B------:R-:W-:Y:S01]  /*15d00*/  IMAD.MOV.U32 R12, RZ, RZ, 0x1 ;  /* 0x00000001ff0c7424 */ /* 0x000fe200078e00ff */
[----:B------:R-:W-:-:S05]  /*15d10*/  @!P2 IADD3 R14, P3, R32, R14, RZ ;  /* 0x0000000e200ea210 */ /* 0x000fca0007f7e0ff */
[----:B------:R-:W-:Y:S02]  /*15d20*/  @!P2 IMAD.X R3, RZ, RZ, R2, P3 ;  /* 0x000000ffff03a224 */ /* 0x000fe400018e0602 */
[----:B------:R-:W-:-:S07]  /*15d30*/  @!P2 IMAD.MOV.U32 R2, RZ, RZ, R14 ;  /* 0x000000ffff02a224 */ /* 0x000fce00078e000e */
[----:B------:R-:W-:Y:S05]  /*15d40*/  WARPSYNC.COLLECTIVE R15, `(.L_x_402) ;  /* 0x000000000f087348 */ /* 0x000fea0003c00000 */
[----:B------:R0:W1:Y:S02]  /*15d50*/  SHFL.IDX P6, R14, R13, R12, R11 ;  /* 0x0000000c0d0e7389 */ /* 0x00006400000c000b */
[----:B01----:R-:W-:Y:S01]  /*15d60*/  ENDCOLLECTIVE ;  /* 0x000000000000791b */ /* 0x003fe20003800000 */
.L_x_402:
[----:B------:R-:W-:Y:S01]  /*15d70*/  @!PT LDS RZ, [RZ] ;  /* 0x00000000fffff984 */ /* 0x000fe20000000800 */
[----:B------:R-:W-:Y:S01]  /*15d80*/  @!PT LDS RZ, [RZ] ;  /* 0x00000000fffff984 */ /* 0x000fe20000000800 */
[----:B------:R-:W-:Y:S01]  /*15d90*/  @!PT LDS RZ, [RZ] ;  /* 0x00000000fffff984 */ /* 0x000fe20000000800 */
[----:B------:R-:W-:Y:S04]  /*15da0*/  @!P2 LDGSTS.E.BYPASS.LTC128B.128 [R8+0x20400], desc[UR52][R2.64], !P0 ;  /* 0x204000000208afae */ /* 0x000fe8000c101d74 */
[----:B------:R0:W-:Y:S01]  /*15db0*/  @!P2 LDGSTS.E.BYPASS.LTC128B.128 [R8+0x24400], desc[UR52][R2.64+0x80], !P1 ;  /* 0x244000800208afae */ /* 0x0001e2000c901d74 */
[----:B------:R-:W-:Y:S01]  /*15dc0*/  ISETP.GE.AND P2, PT, R7, R6, PT ;  /* 0x000000060700720c */ /* 0x000fe20003f46270 */
[----:B------:R-:W-:Y:S02]  /*15dd0*/  IMAD.MOV.U32 R13, RZ, RZ, R0 ;  /* 0x000000ffff0d7224 */ /* 0x000fe400078e0000 */
[----:B0-----:R-:W-:-:S10]  /*15de0*/  IMAD.MOV.U32 R2, RZ, RZ, R14 ;  /* 0x000000ffff027224 */ /* 0x001fd400078e000e */
[----:B------:R-:W-:Y:S05]  /*15df0*/  WARPSYNC.COLLECTIVE R15, `(.L_x_403) ;  /* 0x000000000f087348 */ /* 0x000fea0003c00000 */
[----:B------:R0:W1:Y:S02]  /*15e00*/  SHFL.IDX P6, R14, R13, R12, R11 ;  /* 0x0000000c0d0e7389 */ /* 0x00006400000c000b */
[----:B01----:R-:W-:Y:S01]  /*15e10*/  ENDCOLLECTIVE ;  /* 0x000000000000791b */ /* 0x003fe20003800000 */
.L_x_403:
        /* <DEDUP_REMOVED lines=8> */
.L_x_404:
[----:B------:R-:W-:Y:S02]  /*15ea0*/  @!P2 IMAD.MOV.U32 R3, RZ, RZ, R7 ;  /* 0x000000ffff03a224 */ /* 0x000fe400078e0007 */
[----:B------:R-:W-:-:S03]  /*15eb0*/  VIADD R7, R4, 0x20 ;  /* 0x0000002004077836 */ /* 0x000fc60000000000 */
        /* <DEDUP_REMOVED lines=11> */
.L_x_405:
        /* <DEDUP_REMOVED lines=8> */
.L_x_406:
        /* <DEDUP_REMOVED lines=13> */
.L_x_407:
        /* <DEDUP_REMOVED lines=8> */
.L_x_408:
        /* <DEDUP_REMOVED lines=13> */
.L_x_409:
        /* <DEDUP_REMOVED lines=8> */
.L_x_410:
        /* <DEDUP_REMOVED lines=13> */
.L_x_411:
        /* <DEDUP_REMOVED lines=8> */
.L_x_412:
        /* <DEDUP_REMOVED lines=13> */
.L_x_413:
        /* <DEDUP_REMOVED lines=8> */
.L_x_414:
[----:B------:R-:W-:-:S05]  /*16530*/  @!P2 IMAD.MOV.U32 R3, RZ, RZ, R7 ;  /* 0x000000ffff03a224 */ /* 0x000fca00078e0007 */
[----:B------:R-:W-:Y:S01]  /*16540*/  @!PT LDS RZ, [RZ] ;  /* 0x00000000fffff984 */ /* 0x000fe20000000800 */
[----:B------:R-:W-:Y:S01]  /*16550*/  @!PT LDS RZ, [RZ] ;  /* 0x00000000fffff984 */ /* 0x000fe20000000800 */
[----:B------:R-:W-:Y:S01]  /*16560*/  @!PT LDS RZ, [RZ] ;  /* 0x00000000fffff984 */ /* 0x000fe20000000800 */
[----:B------:R0:W-:Y:S04]  /*16570*/  @!P2 LDGSTS.E.BYPASS.LTC128B.128 [R8+0x23400], desc[UR52][R2.64], !P0 ;  /* 0x234000000208afae */ /* 0x0001e8000c101d74 */
[----:B------:R0:W-:Y:S01]  /*16580*/  @!P2 LDGSTS.E.BYPASS.LTC128B.128 [R8+0x27400], desc[UR52][R2.64+0x80], !P1 ;  /* 0x274000800208afae */ /* 0x0001e2000c901d74 */
[----:B------:R-:W-:Y:S02]  /*16590*/  IMAD.MOV.U32 R13, RZ, RZ, R0 ;  /* 0x000000ffff0d7224 */ /* 0x000fe400078e0000 */
[----:B------:R-:W-:-:S07]  /*165a0*/  IMAD.MOV.U32 R5, RZ, RZ, R14 ;  /* 0x000000ffff057224 */ /* 0x000fce00078e000e */
[----:B0-----:R-:W-:Y:S05]  /*165b0*/  WARPSYNC.COLLECTIVE R15, `(.L_x_415) ;  /* 0x000000000f087348 */ /* 0x001fea0003c00000 */
[----:B------:R1:W2:Y:S02]  /*165c0*/  SHFL.IDX P6, R14, R13, R12, R11 ;  /* 0x0000000c0d0e7389 */ /* 0x0002a400000c000b */
[----:B012---:R-:W-:Y:S01]  /*165d0*/  ENDCOLLECTIVE ;  /* 0x000000000000791b */ /* 0x007fe20003800000 */
.L_x_415:
[----:B------:R-:W-:Y:S05]  /*165e0*/  BRA `(.L_x_416) ;  /* 0xffffffa800047947 */ /* 0x000fea000383ffff */
.L_x_303:
[----:B0-----:R0:W1:Y:S02]  /*165f0*/  SYNCS.PHASECHK.TRANS64.TRYWAIT P1, [R16+URZ+0x38820], R3 ;  /* 0x03882003100075a7 */ /* 0x001064000802017f */
[----:B-1----:R-:W-:Y:S05]  /*16600*/  @!P1 NANOSLEEP.SYNCS 0x989680 ;  /* 0x009896800000995d */ /* 0x002fea0003900000 */
[----:B------:R-:W1:Y:S02]  /*16610*/  @!P1 SYNCS.PHASECHK.TRANS64 P1, [R16+URZ+0x38820], R3 ;  /* 0x03882003100095a7 */ /* 0x000e64000802007f */
[----:B-1----:R-:W-:Y:S05]  /*16620*/  @!P1 BRA `(.L_x_303) ;  /* 0xfffffffc00f09947 */ /* 0x002fea000383ffff */
[----:B------:R-:W-:Y:S05]  /*16630*/  BRA `(.L_x_417) ;  /* 0xffffffa800787947 */ /* 0x000fea000383ffff */
.L_x_307:
[----:B0-----:R0:W1:Y:S02]  /*16640*/  SYNCS.PHASECHK.TRANS64.TRYWAIT P0, [R0+URZ+0x38880], R19 ;  /* 0x03888013000075a7 */ /* 0x001064000800017f */
[----:B-1----:R-:W-:Y:S05]  /*16650*/  @!P0 NANOSLEEP.SYNCS 0x989680 ;  /* 0x009896800000895d */ /* 0x002fea0003900000 */
[----:B------:R-:W1:Y:S02]  /*16660*/  @!P0 SYNCS.PHASECHK.TRANS64 P0, [R0+URZ+0x38880], R19 ;  /* 0x03888013000085a7 */ /* 0x000e64000800007f */
[----:B-1----:R-:W-:Y:S05]  /*16670*/  @!P0 BRA `(.L_x_307) ;  /* 0xfffffffc00f08947 */ /* 0x002fea000383ffff */
[----:B------:R-:W-:Y:S05]  /*16680*/  BRA `(.L_x_418) ;  /* 0xffffffac00307947 */ /* 0x000fea000383ffff */
.L_x_308:
[----:B------:R-:W-:Y:S01]  /*16690*/  BSSY B0, `(.L_x_419) ;  /* 0x0000008000007945 */ /* 0x000fe20003800000 */
[----:B------:R-:W-:Y:S02]  /*166a0*/  IMAD.MOV.U32 R13, RZ, RZ, R7 ;  /* 0x000000ffff0d7224 */ /* 0x000fe400078e0007 */
[----:B------:R-:W-:Y:S02]  /*166b0*/  IMAD.MOV.U32 R12, RZ, RZ, RZ ;  /* 0x000000ffff0c7224 */ /* 0x000fe400078e00ff */
[----:B------:R-:W-:Y:S02]  /*166c0*/  IMAD.MOV.U32 R11, RZ, RZ, 0x181f ;  /* 0x0000181fff0b7424 */ /* 0x000fe400078e00ff */
[----:B------:R-:W-:-:S07]  /*166d0*/  IMAD.MOV.U32 R15, RZ, RZ, -0x1 ;  /* 0xffffffffff0f7424 */ /* 0x000fce00078e00ff */
[----:B0-2---:R-:W-:Y:S05]  /*166e0*/  WARPSYNC.COLLECTIVE R15, `(.L_x_420) ;  /* 0x000000000f087348 */ /* 0x005fea0003c00000 */
[----:B--2---:R1:W2:Y:S02]  /*166f0*/  SHFL.IDX P6, R14, R13, R12, R11 ;  /* 0x0000000c0d0e7389 */ /* 0x0042a400000c000b */
[----:B012---:R-:W-:Y:S01]  /*16700*/  ENDCOLLECTIVE ;  /* 0x000000000000791b */ /* 0x007fe20003800000 */
.L_x_420:
[----:B------:R-:W-:Y:S05]  /*16710*/  BSYNC B0 ;  /* 0x0000000000007941 */ /* 0x000fea0003800000 */
.L_x_419:
[----:B------:R-:W-:Y:S02]  /*16720*/  IMAD.MOV.U32 R13, RZ, RZ, R8 ;  /* 0x000000ffff0d7224 */ /* 0x000fe400078e0008 */
[----:B------:R-:W-:Y:S02]  /*16730*/  IMAD.MOV.U32 R12, RZ, RZ, RZ ;  /* 0x000000ffff0c7224 */ /* 0x000fe400078e00ff */
[----:B------:R-:W-:Y:S02]  /*16740*/  IMAD.MOV.U32 R11, RZ, RZ, 0x181f ;  /* 0x0000181fff0b7424 */ /* 0x000fe400078e00ff */
[----:B------:R-:W-:Y:S02]  /*16750*/  IMAD.MOV.U32 R15, RZ, RZ, -0x1 ;  /* 0xffffffffff0f7424 */ /* 0x000fe400078e00ff */
[----:B------:R-:W-:Y:S02]  /*16760*/  IMAD.MOV.U32 R3, RZ, RZ, R14 ;  /* 0x000000ffff037224 */ /* 0x000fe400078e000e */
[----:B------:R-:W-:-:S07]  /*16770*/  IMAD.IADD R4, R16, 0x1, R4 ;  /* 0x0000000110047824 */ /* 0x000fce00078e0204 */
[----:B------:R-:W-:Y:S05]  /*16780*/  WARPSYNC.COLLECTIVE R15, `(.L_x_421) ;  /* 0x000000000f087348 */ /* 0x000fea0003c00000 */
[----:B------:R0:W1:Y:S02]  /*16790*/  SHFL.IDX P6, R14, R13, R12, R11 ;  /* 0x0000000c0d0e7389 */ /* 0x00006400000c000b */
[----:B01----:R-:W-:Y:S01]  /*167a0*/  ENDCOLLECTIVE ;  /* 0x000000000000791b */ /* 0x003fe20003800000 */
.L_x_421:
[----:B------:R-:W-:Y:S02]  /*167b0*/  IMAD.MOV.U32 R13, RZ, RZ, R7 ;  /* 0x000000ffff0d7224 */ /* 0x000fe400078e0007 */
[----:B------:R-:W-:Y:S02]  /*167c0*/  IMAD.MOV.U32 R12, RZ, RZ, 0x1 ;  /* 0x00000001ff0c7424 */ /* 0x000fe400078e00ff */
[----:B------:R-:W-:-:S07]  /*167d0*/  IMAD.MOV.U32 R2, RZ, RZ, R14 ;  /* 0x000000ffff027224 */ /* 0x000fce00078e000e */
[----:B------:R-:W-:Y:S05]  /*167e0*/  WARPSYNC.COLLECTIVE R15, `(.L_x_422) ;  /* 0x000000000f087348 */ /* 0x000fea0003c00000 */
[----:B------:R0:W1:Y:S02]  /*167f0*/  SHFL.IDX P6, R14, R13, R12, R11 ;  /* 0x0000000c0d0e7389 */ /* 0x00006400000c000b */
[----:B01----:R-:W-:Y:S01]  /*16800*/  ENDCOLLECTIVE ;  /* 0x000000000000791b */ /* 0x003fe20003800000 */
.L_x_422:
[----:B------:R-:W-:-:S05]  /*16810*/  IADD3 R2, P0, R32, R2, RZ ;  /* 0x0000000220027210 */ /* 0x000fca0007f1e0ff */
[----:B------:R-:W-:-:S05]  /*16820*/  IMAD.X R3, RZ, RZ, R3, P0 ;  /* 0x000000ffff037224 */ /* 0x000fca00000e0603 */
[----:B------:R-:W-:Y:S01]  /*16830*/  @!PT LDS RZ, [RZ] ;  /* 0x00000000fffff984 */ /* 0x000fe20000000800 */
[----:B------:R-:W-:Y:S01]  /*16840*/  @!PT LDS RZ, [RZ] ;  /* 0x00000000fffff984 */ /* 0x000fe20000000800 */
[----:B------:R-:W-:Y:S01]  /*16850*/  @!PT LDS RZ, [RZ] ;  /* 0x00000000fffff984 */ /* 0x000fe20000000800 */
[----:B------:R-:W-:Y:S01]  /*16860*/  LDGSTS.E.BYPASS.LTC128B.128 [R4+0x10400], desc[UR52][R2.64], !P3 ;  /* 0x1040000002047fae */ /* 0x000fe2000d901d74 */
[----:B------:R-:W-:-:S03]  /*16870*/  IMAD.MOV.U32 R13, RZ, RZ, R8 ;  /* 0x000000ffff0d7224 */ /* 0x000fc600078e0008 */
[----:B------:R0:W-:Y:S02]  /*16880*/  LDGSTS.E.BYPASS.LTC128B.128 [R4+0x14400], desc[UR52][R2.64+0x80], !P2 ;  /* 0x1440008002047fae */ /* 0x0001e4000d101d74 */
[----:B0-----:R-:W-:-:S07]  /*16890*/  IMAD.MOV.U32 R3, RZ, RZ, R14 ;  /* 0x000000ffff037224 */ /* 0x001fce00078e000e */
[----:B------:R-:W-:Y:S05]  /*168a0*/  WARPSYNC.COLLECTIVE R15, `(.L_x_423) ;  /* 0x000000000f087348 */ /* 0x000fea0003c00000 */
[----:B------:R0:W1:Y:S02]  /*168b0*/  SHFL.IDX P6, R14, R13, R12, R11 ;  /* 0x0000000c0d0e7389 */ /* 0x00006400000c000b */
[----:B01----:R-:W-:Y:S01]  /*168c0*/  ENDCOLLECTIVE ;  /* 0x000000000000791b */ /* 0x003fe20003800000 */
.L_x_423:
[----:B------:R-:W-:Y:S02]  /*168d0*/  IMAD.MOV.U32 R13, RZ, RZ, R7 ;  /* 0x000000ffff0d7224 */ /* 0x000fe400078e0007 */
[----:B------:R-:W-:Y:S02]  /*168e0*/  IMAD.MOV.U32 R12, RZ, RZ, 0x2 ;  /* 0x00000002ff0c7424 */ /* 0x000fe400078e00ff */
[----:B------:R-:W-:-:S07]  /*168f0*/  IMAD.MOV.U32 R2, RZ, RZ, R14 ;  /* 0x000000ffff027224 */ /* 0x000fce00078e000e */
[----:B------:R-:W-:Y:S05]  /*16900*/  WARPSYNC.COLLECTIVE R15, `(.L_x_424) ;  /* 0x000000000f087348 */ /* 0x000fea0003c00000 */
[----:B------:R0:W1:Y:S02]  /*16910*/  SHFL.IDX P6, R14, R13, R12, R11 ;  /* 0x0000000c0d0e7389 */ /* 0x00006400000c000b */
[----:B01----:R-:W-:Y:S01]  /*16920*/  ENDCOLLECTIVE ;  /* 0x000000000000791b */ /* 0x003fe20003800000 */
.L_x_424:
        /* <DEDUP_REMOVED lines=12> */
.L_x_425:
[----:B------:R-:W-:Y:S02]  /*169f0*/  IMAD.MOV.U32 R13, RZ, RZ, R7 ;  /* 0x000000ffff0d7224 */ /* 0x000fe400078e0007 */
[----:B------:R-:W-:Y:S02]  /*16a00*/  IMAD.MOV.U32 R12, RZ, RZ, 0x3 ;  /* 0x00000003ff0c7424 */ /* 0x000fe400078e00ff */
[----:B------:R-:W-:-:S07]  /*16a10*/  IMAD.MOV.U32 R2, RZ, RZ, R14 ;  /* 0x000000ffff027224 */ /* 0x000fce00078e000e */
[----:B------:R-:W-:Y:S05]  /*16a20*/  WARPSYNC.COLLECTIVE R15, `(.L_x_426) ;  /* 0x000000000f087348 */ /* 0x000fea0003c00000 */
[----:B------:R0:W1:Y:S02]  /*16a30*/  SHFL.IDX P6, R14, R13, R12, R11 ;  /* 0x0000000c0d0e7389 */ /* 0x00006400000c000b */
[----:B01----:R-:W-:Y:S01]  /*16a40*/  ENDCOLLECTIVE ;  /* 0x000000000000791b */ /* 0x003fe20003800000 */
.L_x_426:
        /* <DEDUP_REMOVED lines=12> */
.L_x_427:
[----:B------:R-:W-:Y:S02]  /*16b10*/  IMAD.MOV.U32 R13, RZ, RZ, R7 ;  /* 0x000000ffff0d7224 */ /* 0x000fe400078e0007 */
[----:B------:R-:W-:Y:S02]  /*16b20*/  IMAD.MOV.U32 R12, RZ, RZ, 0x4 ;  /* 0x00000004ff0c7424 */ /* 0x000fe400078e00ff */
[----:B------:R-:W-:-:S07]  /*16b30*/  IMAD.MOV.U32 R2, RZ, RZ, R14 ;  /* 0x000000ffff027224 */ /* 0x000fce00078e000e */
[----:B------:R-:W-:Y:S05]  /*16b40*/  WARPSYNC.COLLECTIVE R15, `(.L_x_428) ;  /* 0x000000000f087348 */ /* 0x000fea0003c00000 */
[----:B------:R0:W1:Y:S02]  /*16b50*/  SHFL.IDX P6, R14, R13, R12, R11 ;  /* 0x0000000c0d0e7389 */ /* 0x00006400000c000b */
[----:B01----:R-:W-:Y:S01]  /*16b60*/  ENDCOLLECTIVE ;  /* 0x000000000000791b */ /* 0x003fe20003800000 */
.L_x_428:
        /* <DEDUP_REMOVED lines=12> */
.L_x_429:
[----:B------:R-:W-:Y:S02]  /*16c30*/  IMAD.MOV.U32 R13, RZ, RZ, R7 ;  /* 0x000000ffff0d7224 */ /* 0x000fe400078e0007 */
[----:B------:R-:W-:Y:S02]  /*16c40*/  IMAD.MOV.U32 R12, RZ, RZ, 0x5 ;  /* 0x00000005ff0c7424 */ /* 0x000fe400078e00ff */
[----:B------:R-:W-:-:S07]  /*16c50*/  IMAD.MOV.U32 R2, RZ, RZ, R14 ;  /* 0x000000ffff027224 */ /* 0x000fce00078e000e */
[----:B------:R-:W-:Y:S05]  /*16c60*/  WARPSYNC.COLLECTIVE R15, `(.L_x_430) ;  /* 0x000000000f087348 */ /* 0x000fea0003c00000 */
[----:B------:R0:W1:Y:S02]  /*16c70*/  SHFL.IDX P6, R14, R13, R12, R11 ;  /* 0x0000000c0d0e7389 */ /* 0x00006400000c000b */
[----:B01----:R-:W-:Y:S01]  /*16c80*/  ENDCOLLECTIVE ;  /* 0x000000000000791b */ /* 0x003fe20003800000 */
.L_x_430:
        /* <DEDUP_REMOVED lines=12> */
.L_x_431:
[----:B------:R-:W-:Y:S02]  /*16d50*/  IMAD.MOV.U32 R13, RZ, RZ, R7 ;  /* 0x000000ffff0d7224 */ /* 0x000fe400078e0007 */
[----:B------:R-:W-:Y:S02]  /*16d60*/  IMAD.MOV.U32 R12, RZ, RZ, 0x6 ;  /* 0x00000006ff0c7424 */ /* 0x000fe400078e00ff */
[----:B------:R-:W-:-:S07]  /*16d70*/  IMAD.MOV.U32 R2, RZ, RZ, R14 ;  /* 0x000000ffff027224 */ /* 0x000fce00078e000e */
[----:B------:R-:W-:Y:S05]  /*16d80*/  WARPSYNC.COLLECTIVE R15, `(.L_x_432) ;  /* 0x000000000f087348 */ /* 0x000fea0003c00000 */
[----:B------:R0:W1:Y:S02]  /*16d90*/  SHFL.IDX P6, R14, R13, R12, R11 ;  /* 0x0000000c0d0e7389 */ /* 0x00006400000c000b */
[----:B01----:R-:W-:Y:S01]  /*16da0*/  ENDCOLLECTIVE ;  /* 0x000000000000791b */ /* 0x003fe20003800000 */
.L_x_432:
        /* <DEDUP_REMOVED lines=12> */
.L_x_433:
[----:B------:R-:W-:Y:S02]  /*16e70*/  IMAD.MOV.U32 R13, RZ, RZ, R7 ;  /* 0x000000ffff0d7224 */ /* 0x000fe400078e0007 */
[----:B------:R-:W-:Y:S02]  /*16e80*/  IMAD.MOV.U32 R12, RZ, RZ, 0x7 ;  /* 0x00000007ff0c7424 */ /* 0x000fe400078e00ff */
[----:B------:R-:W-:-:S07]  /*16e90*/  IMAD.MOV.U32 R2, RZ, RZ, R14 ;  /* 0x000000ffff027224 */ /* 0x000fce00078e000e */
[----:B------:R-:W-:Y:S05]  /*16ea0*/  WARPSYNC.COLLECTIVE R15, `(.L_x_434) ;  /* 0x000000000f087348 */ /* 0x000fea0003c00000 */
[----:B------:R0:W1:Y:S02]  /*16eb0*/  SHFL.IDX P6, R14, R13, R12, R11 ;  /* 0x0000000c0d0e7389 */ /* 0x00006400000c000b */
[----:B01----:R-:W-:Y:S01]  /*16ec0*/  ENDCOLLECTIVE ;  /* 0x000000000000791b */ /* 0x003fe20003800000 */
.L_x_434:
        /* <DEDUP_REMOVED lines=12> */
.L_x_435:
[----:B------:R-:W-:Y:S01]  /*16f90*/  IMAD.MOV.U32 R2, RZ, RZ, R14 ;  /* 0x000000ffff027224 */ /* 0x000fe200078e000e */
[----:B------:R-:W-:Y:S06]  /*16fa0*/  BRA `(.L_x_436) ;  /* 0xffffffa800047947 */ /* 0x000fec000383ffff */
.L_x_313:
[----:B----4-:R4:W0:Y:S02]  /*16fb0*/  SYNCS.PHASECHK.TRANS64.TRYWAIT P0, [R0+URZ+0x38840], R19 ;  /* 0x03884013000075a7 */ /* 0x010824000800017f */
[----:B0-----:R-:W-:Y:S05]  /*16fc0*/  @!P0 NANOSLEEP.SYNCS 0x989680 ;  /* 0x009896800000895d */ /* 0x001fea0003900000 */
[----:B------:R-:W0:Y:S02]  /*16fd0*/  @!P0 SYNCS.PHASECHK.TRANS64 P0, [R0+URZ+0x38840], R19 ;  /* 0x03884013000085a7 */ /* 0x000e24000800007f */
[----:B0-----:R-:W-:Y:S05]  /*16fe0*/  @!P0 BRA `(.L_x_313) ;  /* 0xfffffffc00f08947 */ /* 0x001fea000383ffff */
[----:B------:R-:W-:Y:S05]  /*16ff0*/  BRA `(.L_x_437) ;  /* 0xffffffa800587947 */ /* 0x000fea000383ffff */
.L_x_314:
[----:B------:R-:W-:Y:S01]  /*17000*/  BSSY B0, `(.L_x_438) ;  /* 0x0000008000007945 */ /* 0x000fe20003800000 */
[----:B------:R-:W-:Y:S02]  /*17010*/  IMAD.MOV.U32 R13, RZ, RZ, R5 ;  /* 0x000000ffff0d7224 */ /* 0x000fe400078e0005 */
[----:B------:R-:W-:Y:S02]  /*17020*/  IMAD.MOV.U32 R12, RZ, RZ, RZ ;  /* 0x000000ffff0c7224 */ /* 0x000fe400078e00ff */
[----:B------:R-:W-:Y:S02]  /*17030*/  IMAD.MOV.U32 R11, RZ, RZ, 0x181f ;  /* 0x0000181fff0b7424 */ /* 0x000fe400078e00ff */
[----:B------:R-:W-:-:S07]  /*17040*/  IMAD.MOV.U32 R15, RZ, RZ, -0x1 ;  /* 0xffffffffff0f7424 */ /* 0x000fce00078e00ff */
[----:B0-234-:R-:W-:Y:S05]  /*17050*/  WARPSYNC.COLLECTIVE R15, `(.L_x_439) ;  /* 0x000000000f087348 */ /* 0x01dfea0003c00000 */
[----:B--2---:R1:W2:Y:S02]  /*17060*/  SHFL.IDX P6, R14, R13, R12, R11 ;  /* 0x0000000c0d0e7389 */ /* 0x0042a400000c000b */
[----:B01234-:R-:W-:Y:S01]  /*17070*/  ENDCOLLECTIVE ;  /* 0x000000000000791b */ /* 0x01ffe20003800000 */
.L_x_439:
[----:B------:R-:W-:Y:S05]  /*17080*/  BSYNC B0 ;  /* 0x0000000000007941 */ /* 0x000fea0003800000 */
.L_x_438:
        /* <DEDUP_REMOVED lines=8> */
.L_x_440:
[----:B------:R-:W-:Y:S02]  /*17110*/  IMAD.MOV.U32 R13, RZ, RZ, R5 ;  /* 0x000000ffff0d7224 */ /* 0x000fe400078e0005 */
[----:B------:R-:W-:Y:S01]  /*17120*/  IMAD.MOV.U32 R12, RZ, RZ, 0x1 ;  /* 0x00000001ff0c7424 */ /* 0x000fe200078e00ff */
[----:B------:R-:W-:-:S13]  /*17130*/  IADD3 R2, P0, R32, R14, RZ ;  /* 0x0000000e20027210 */ /* 0x000fda0007f1e0ff */
[----:B------:R-:W-:Y:S05]  /*17140*/  WARPSYNC.COLLECTIVE R15, `(.L_x_441) ;  /* 0x000000000f087348 */ /* 0x000fea0003c00000 */
[----:B------:R0:W1:Y:S02]  /*17150*/  SHFL.IDX P6, R14, R13, R12, R11 ;  /* 0x0000000c0d0e7389 */ /* 0x00006400000c000b */
[----:B01----:R-:W-:Y:S01]  /*17160*/  ENDCOLLECTIVE ;  /* 0x000000000000791b */ /* 0x003fe20003800000 */
.L_x_441:
[----:B------:R-:W-:-:S05]  /*17170*/  IMAD.X R3, RZ, RZ, R3, P0 ;  /* 0x000000ffff037224 */ /* 0x000fca00000e0603 */
[----:B------:R-:W-:Y:S01]  /*17180*/  @!PT LDS RZ, [RZ] ;  /* 0x00000000fffff984 */ /* 0x000fe20000000800 */
[----:B------:R-:W-:Y:S01]  /*17190*/  @!PT LDS RZ, [RZ] ;  /* 0x00000000fffff984 */ /* 0x000fe20000000800 */
[----:B------:R-:W-:Y:S01]  /*171a0*/  @!PT LDS RZ, [RZ] ;  /* 0x00000000fffff984 */ /* 0x000fe20000000800 */
[----:B------:R-:W-:Y:S04]  /*171b0*/  LDGSTS.E.BYPASS.LTC128B.128 [R4+0x28400], desc[UR52][R2.64], !P3 ;  /* 0x2840000002047fae */ /* 0x000fe8000d901d74 */
[----:B------:R0:W-:Y:S01]  /*171c0*/  LDGSTS.E.BYPASS.LTC128B.128 [R4+0x2c400], desc[UR52][R2.64+0x80], !P2 ;  /* 0x2c40008002047fae */ /* 0x0001e2000d101d74 */
[----:B------:R-:W-:Y:S02]  /*171d0*/  IMAD.MOV.U32 R13, RZ, RZ, R6 ;  /* 0x000000ffff0d7224 */ /* 0x000fe400078e0006 */
[----:B0-----:R-:W-:-:S07]  /*171e0*/  IMAD.MOV.U32 R3, RZ, RZ, R14 ;  /* 0x000000ffff037224 */ /* 0x001fce00078e000e */
[----:B------:R-:W-:Y:S05]  /*171f0*/  WARPSYNC.COLLECTIVE R15, `(.L_x_442) ;  /* 0x000000000f087348 */ /* 0x000fea0003c00000 */
[----:B------:R0:W1:Y:S02]  /*17200*/  SHFL.IDX P6, R14, R13, R12, R11 ;  /* 0x0000000c0d0e7389 */ /* 0x00006400000c000b */
[----:B01----:R-:W-:Y:S01]  /*17210*/  ENDCOLLECTIVE ;  /* 0x000000000000791b */ /* 0x003fe20003800000 */
.L_x_442:
[----:B------:R-:W-:Y:S02]  /*17220*/  IMAD.MOV.U32 R13, RZ, RZ, R5 ;  /* 0x000000ffff0d7224 */ /* 0x000fe400078e0005 */
[----:B------:R-:W-:Y:S01]  /*17230*/  IMAD.MOV.U32 R12, RZ, RZ, 0x2 ;  /* 0x00000002ff0c7424 */ /* 0x000fe200078e00ff */
[----:B------:R-:W-:-:S13]  /*17240*/  IADD3 R2, P0, R32, R14, RZ ;  /* 0x0000000e20027210 */ /* 0x000fda0007f1e0ff */
[----:B------:R-:W-:Y:S05]  /*17250*/  WARPSYNC.COLLECTIVE R15, `(.L_x_443) ;  /* 0x000000000f087348 */ /* 0x000fea0003c00000 */
[----:B------:R0:W1:Y:S02]  /*17260*/  SHFL.IDX P6, R14, R13, R12, R11 ;  /* 0x0000000c0d0e7389 */ /* 0x00006400000c000b */
[----:B01----:R-:W-:Y:S01]  /*17270*/  ENDCOLLECTIVE ;  /* 0x000000000000791b */ /* 0x003fe20003800000 */
.L_x_443:
        /* <DEDUP_REMOVED lines=11> */
.L_x_444:
[----:B------:R-:W-:Y:S02]  /*17330*/  IMAD.MOV.U32 R13, RZ, RZ, R5 ;  /* 0x000000ffff0d7224 */ /* 0x000fe400078e0005 */
[----:B------:R-:W-:Y:S01]  /*17340*/  IMAD.MOV.U32 R12, RZ, RZ, 0x3 ;  /* 0x00000003ff0c7424 */ /* 0x000fe200078e00ff */
[----:B------:R-:W-:-:S13]  /*17350*/  IADD3 R2, P0, R32, R14, RZ ;  /* 0x0000000e20027210 */ /* 0x000fda0007f1e0ff */
[----:B------:R-:W-:Y:S05]  /*17360*/  WARPSYNC.COLLECTIVE R15, `(.L_x_445) ;  /* 0x000000000f087348 */ /* 0x000fea0003c00000 */
[----:B------:R0:W1:Y:S02]  /*17370*/  SHFL.IDX P6, R14, R13, R12, R11 ;  /* 0x0000000c0d0e7389 */ /* 0x00006400000c000b */
[----:B01----:R-:W-:Y:S01]  /*17380*/  ENDCOLLECTIVE ;  /* 0x000000000000791b */ /* 0x003fe20003800000 */
.L_x_445:
        /* <DEDUP_REMOVED lines=11> */
.L_x_446:
[----:B------:R-:W-:Y:S02]  /*17440*/  IMAD.MOV.U32 R13, RZ, RZ, R5 ;  /* 0x000000ffff0d7224 */ /* 0x000fe400078e0005 */
[----:B------:R-:W-:Y:S01]  /*17450*/  IMAD.MOV.U32 R12, RZ, RZ, 0x4 ;  /* 0x00000004ff0c7424 */ /* 0x000fe200078e00ff */
[----:B------:R-:W-:-:S13]  /*17460*/  IADD3 R2, P0, R32, R14, RZ ;  /* 0x0000000e20027210 */ /* 0x000fda0007f1e0ff */
[----:B------:R-:W-:Y:S05]  /*17470*/  WARPSYNC.COLLECTIVE R15, `(.L_x_447) ;  /* 0x000000000f087348 */ /* 0x000fea0003c00000 */
[----:B------:R0:W1:Y:S02]  /*17480*/  SHFL.IDX P6, R14, R13, R12, R11 ;  /* 0x0000000c0d0e7389 */ /* 0x00006400000c000b */
[----:B01----:R-:W-:Y:S01]  /*17490*/  ENDCOLLECTIVE ;  /* 0x000000000000791b */ /* 0x003fe20003800000 */
.L_x_447:
        /* <DEDUP_REMOVED lines=11> */
.L_x_448:
[----:B------:R-:W-:Y:S02]  /*17550*/  IMAD.MOV.U32 R13, RZ, RZ, R5 ;  /* 0x000000ffff0d7224 */ /* 0x000fe400078e0005 */
[----:B------:R-:W-:Y:S01]  /*17560*/  IMAD.MOV.U32 R12, RZ, RZ, 0x5 ;  /* 0x00000005ff0c7424 */ /* 0x000fe200078e00ff */
[----:B------:R-:W-:-:S13]  /*17570*/  IADD3 R2, P0, R32, R14, RZ ;  /* 0x0000000e20027210 */ /* 0x000fda0007f1e0ff */
[----:B------:R-:W-:Y:S05]  /*17580*/  WARPSYNC.COLLECTIVE R15, `(.L_x_449) ;  /* 0x000000000f087348 */ /* 0x000fea0003c00000 */
[----:B------:R0:W1:Y:S02]  /*17590*/  SHFL.IDX P6, R14, R13, R12, R11 ;  /* 0x0000000c0d0e7389 */ /* 0x00006400000c000b */
[----:B01----:R-:W-:Y:S01]  /*175a0*/  ENDCOLLECTIVE ;  /* 0x000000000000791b */ /* 0x003fe20003800000 */
.L_x_449:
        /* <DEDUP_REMOVED lines=11> */
.L_x_450:
[----:B------:R-:W-:Y:S02]  /*17660*/  IMAD.MOV.U32 R13, RZ, RZ, R5 ;  /* 0x000000ffff0d7224 */ /* 0x000fe400078e0005 */
[----:B------:R-:W-:Y:S01]  /*17670*/  IMAD.MOV.U32 R12, RZ, RZ, 0x6 ;  /* 0x00000006ff0c7424 */ /* 0x000fe200078e00ff */
[----:B------:R-:W-:-:S13]  /*17680*/  IADD3 R2, P0, R32, R14, RZ ;  /* 0x0000000e20027210 */ /* 0x000fda0007f1e0ff */
[----:B------:R-:W-:Y:S05]  /*17690*/  WARPSYNC.COLLECTIVE R15, `(.L_x_451) ;  /* 0x000000000f087348 */ /* 0x000fea0003c00000 */
[----:B------:R0:W1:Y:S02]  /*176a0*/  SHFL.IDX P6, R14, R13, R12, R11 ;  /* 0x0000000c0d0e7389 */ /* 0x00006400000c000b */
[----:B01----:R-:W-:Y:S01]  /*176b0*/  ENDCOLLECTIVE ;  /* 0x000000000000791b */ /* 0x003fe20003800000 */
.L_x_451:
        /* <DEDUP_REMOVED lines=11> */
.L_x_452:
[----:B------:R-:W-:Y:S02]  /*17770*/  IMAD.MOV.U32 R13, RZ, RZ, R5 ;  /* 0x000000ffff0d7224 */ /* 0x000fe400078e0005 */
[----:B------:R-:W-:Y:S01]  /*17780*/  IMAD.MOV.U32 R12, RZ, RZ, 0x7 ;  /* 0x00000007ff0c7424 */ /* 0x000fe200078e00ff */
[----:B------:R-:W-:-:S13]  /*17790*/  IADD3 R2, P0, R32, R14, RZ ;  /* 0x0000000e20027210 */ /* 0x000fda0007f1e0ff */
[----:B------:R-:W-:Y:S05]  /*177a0*/  WARPSYNC.COLLECTIVE R15, `(.L_x_453) ;  /* 0x000000000f087348 */ /* 0x000fea0003c00000 */
[----:B------:R0:W1:Y:S02]  /*177b0*/  SHFL.IDX P6, R14, R13, R12, R11 ;  /* 0x0000000c0d0e7389 */ /* 0x00006400000c000b */
[----:B01----:R-:W-:Y:S01]  /*177c0*/  ENDCOLLECTIVE ;  /* 0x000000000000791b */ /* 0x003fe20003800000 */
.L_x_453:
        /* <DEDUP_REMOVED lines=11> */
.L_x_454:
[----:B------:R-:W-:Y:S05]  /*17880*/  BRA `(.L_x_455) ;  /* 0xffffffa400407947 */ /* 0x000fea000383ffff */
.L_x_319:
[----:B0-----:R0:W1:Y:S02]  /*17890*/  SYNCS.PHASECHK.TRANS64.TRYWAIT P2, [R0+URZ+0x38870], R3 ;  /* 0x03887003000075a7 */ /* 0x001064000804017f */
[----:B-1----:R-:W-:Y:S05]  /*178a0*/  @!P2 NANOSLEEP.SYNCS 0x989680 ;  /* 0x009896800000a95d */ /* 0x002fea0003900000 */
[----:B------:R-:W1:Y:S02]  /*178b0*/  @!P2 SYNCS.PHASECHK.TRANS64 P2, [R0+URZ+0x38870], R3 ;  /* 0x038870030000a5a7 */ /* 0x000e64000804007f */
[----:B-1----:R-:W-:Y:S05]  /*178c0*/  @!P2 BRA `(.L_x_319) ;  /* 0xfffffffc00f0a947 */ /* 0x002fea000383ffff */
[----:B------:R-:W-:Y:S05]  /*178d0*/  BRA `(.L_x_456) ;  /* 0xffffffa400a87947 */ /* 0x000fea000383ffff */
.L_x_321:
[----:B0-----:R0:W1:Y:S02]  /*178e0*/  SYNCS.PHASECHK.TRANS64.TRYWAIT P2, [R0+URZ+0x38860], R3 ;  /* 0x03886003000075a7 */ /* 0x001064000804017f */
[----:B-1----:R-:W-:Y:S05]  /*178f0*/  @!P2 NANOSLEEP.SYNCS 0x989680 ;  /* 0x009896800000a95d */ /* 0x002fea0003900000 */
[----:B------:R-:W1:Y:S02]  /*17900*/  @!P2 SYNCS.PHASECHK.TRANS64 P2, [R0+URZ+0x38860], R3 ;  /* 0x038860030000a5a7 */ /* 0x000e64000804007f */
[----:B-1----:R-:W-:Y:S05]  /*17910*/  @!P2 BRA `(.L_x_321) ;  /* 0xfffffffc00f0a947 */ /* 0x002fea000383ffff */
[----:B------:R-:W-:Y:S05]  /*17920*/  BRA `(.L_x_457) ;  /* 0xffffffa400b87947 */ /* 0x000fea000383ffff */
.L_x_329:
[----:B0-----:R0:W3:Y:S02]  /*17930*/  SYNCS.PHASECHK.TRANS64.TRYWAIT P1, [R18+URZ+0x38870], R3 ;  /* 0x03887003120075a7 */ /* 0x0010e4000802017f */
[----:B---3--:R-:W-:Y:S05]  /*17940*/  @!P1 NANOSLEEP.SYNCS 0x989680 ;  /* 0x009896800000995d */ /* 0x008fea0003900000 */
[----:B------:R-:W3:Y:S02]  /*17950*/  @!P1 SYNCS.PHASECHK.TRANS64 P1, [R18+URZ+0x38870], R3 ;  /* 0x03887003120095a7 */ /* 0x000ee4000802007f */
[----:B---3--:R-:W-:Y:S05]  /*17960*/  @!P1 BRA `(.L_x_329) ;  /* 0xfffffffc00f09947 */ /* 0x008fea000383ffff */
[----:B------:R-:W-:Y:S05]  /*17970*/  BRA `(.L_x_458) ;  /* 0xffffffb000147947 */ /* 0x000fea000383ffff */
.L_x_331:
[----:B0-----:R0:W1:Y:S02]  /*17980*/  SYNCS.PHASECHK.TRANS64.TRYWAIT P1, [R18+URZ+0x38860], R3 ;  /* 0x03886003120075a7 */ /* 0x001064000802017f */
[----:B-1----:R-:W-:Y:S05]  /*17990*/  @!P1 NANOSLEEP.SYNCS 0x989680 ;  /* 0x009896800000995d */ /* 0x002fea0003900000 */
[----:B------:R-:W1:Y:S02]  /*179a0*/  @!P1 SYNCS.PHASECHK.TRANS64 P1, [R18+URZ+0x38860], R3 ;  /* 0x03886003120095a7 */ /* 0x000e64000802007f */
[----:B-1----:R-:W-:Y:S05]  /*179b0*/  @!P1 BRA `(.L_x_331) ;  /* 0xfffffffc00f09947 */ /* 0x002fea000383ffff */
[----:B------:R-:W-:Y:S05]  /*179c0*/  BRA `(.L_x_459) ;  /* 0xffffffb000207947 */ /* 0x000fea000383ffff */
.L_x_343:
[----:B0-----:R0:W1:Y:S02]  /*179d0*/  SYNCS.PHASECHK.TRANS64.TRYWAIT P0, [R5+URZ+0x38820], R0 ;  /* 0x03882000050075a7 */ /* 0x001064000800017f */
[----:B-1----:R-:W-:Y:S05]  /*179e0*/  @!P0 NANOSLEEP.SYNCS 0x989680 ;  /* 0x009896800000895d */ /* 0x002fea0003900000 */
[----:B------:R-:W1:Y:S02]  /*179f0*/  @!P0 SYNCS.PHASECHK.TRANS64 P0, [R5+URZ+0x38820], R0 ;  /* 0x03882000050085a7 */ /* 0x000e64000800007f */
[----:B-1----:R-:W-:Y:S05]  /*17a00*/  @!P0 BRA `(.L_x_343) ;  /* 0xfffffffc00f08947 */ /* 0x002fea000383ffff */
[----:B------:R-:W-:Y:S05]  /*17a10*/  BRA `(.L_x_460) ;  /* 0xffffffc400747947 */ /* 0x000fea000383ffff */
.L_x_344:
[----:B------:R-:W1:Y:S01]  /*17a20*/  S2R R2, SR_TID.X ;  /* 0x0000000000027919 */ /* 0x000e620000002100 */
[----:B------:R-:W-:Y:S01]  /*17a30*/  BSSY B0, `(.L_x_461) ;  /* 0x000000a000007945 */ /* 0x000fe20003800000 */
[----:B------:R-:W-:Y:S02]  /*17a40*/  IMAD.MOV.U32 R12, RZ, RZ, RZ ;  /* 0x000000ffff0c7224 */ /* 0x000fe400078e00ff */
[----:B------:R-:W-:Y:S02]  /*17a50*/  IMAD.MOV.U32 R11, RZ, RZ, 0x1f ;  /* 0x0000001fff0b7424 */ /* 0x000fe400078e00ff */
[----:B------:R-:W-:Y:S01]  /*17a60*/  IMAD.MOV.U32 R15, RZ, RZ, -0x1 ;  /* 0xffffffffff0f7424 */ /* 0x000fe200078e00ff */
[----:B-1----:R-:W-:-:S04]  /*17a70*/  SHF.R.U32.HI R2, RZ, 0x5, R2 ;  /* 0x00000005ff027819 */ /* 0x002fc80000011602 */
[----:B------:R-:W-:-:S05]  /*17a80*/  LOP3.LUT R2, R2, 0x3, RZ, 0xc0, !PT ;  /* 0x0000000302027812 */ /* 0x000fca00078ec0ff */
[----:B------:R-:W-:-:S07]  /*17a90*/  IMAD.MOV.U32 R13, RZ, RZ, R2 ;  /* 0x000000ffff0d7224 */ /* 0x000fce00078e0002 */
[----:B0-----:R-:W-:Y:S05]  /*17aa0*/  WARPSYNC.COLLECTIVE R15, `(.L_x_462) ;  /* 0x000000000f087348 */ /* 0x001fea0003c00000 */
[----:B------:R1:W2:Y:S02]  /*17ab0*/  SHFL.IDX P6, R14, R13, R12, R11 ;  /* 0x0000000c0d0e7389 */ /* 0x0002a400000c000b */
[----:B012---:R-:W-:Y:S01]  /*17ac0*/  ENDCOLLECTIVE ;  /* 0x000000000000791b */ /* 0x007fe20003800000 */
.L_x_462:
[----:B------:R-:W-:Y:S05]  /*17ad0*/  BSYNC B0 ;  /* 0x0000000000007941 */ /* 0x000fea0003800000 */
.L_x_461:
[----:B------:R-:W-:Y:S05]  /*17ae0*/  BRA `(.L_x_463) ;  /* 0xffffffc4005c7947 */ /* 0x000fea000383ffff */
.L_x_347:
[----:B------:R-:W-:Y:S01]  /*17af0*/  BSSY B1, `(.L_x_464) ;  /* 0x0000006000017945 */ /* 0x000fe20003800000 */
[----:B------:R-:W-:-:S07]  /*17b00*/  IMAD.MOV.U32 R15, RZ, RZ, -0x1 ;  /* 0xffffffffff0f7424 */ /* 0x000fce00078e00ff */
[----:B0-----:R-:W-:Y:S05]  /*17b10*/  WARPSYNC.COLLECTIVE R15, `(.L_x_465) ;  /* 0x000000000f0c7348 */ /* 0x001fea0003c00000 */
[----:B------:R-:W-:Y:S02]  /*17b20*/  ELECT P6, UR62, PT ;  /* 0x00000000003e782f */ /* 0x000fe400038c0000 */
[----:B------:R-:W-:Y:S01]  /*17b30*/  MOV R14, UR62 ;  /* 0x0000003e000e7c02 */ /* 0x000fe20008000f00 */
[----:B0-----:R-:W-:Y:S10]  /*17b40*/  ENDCOLLECTIVE ;  /* 0x000000000000791b */ /* 0x001ff40003800000 */
.L_x_465:
[----:B------:R-:W-:Y:S05]  /*17b50*/  BSYNC B1 ;  /* 0x0000000000017941 */ /* 0x000fea0003800000 */
.L_x_464:
[----:B------:R-:W-:Y:S05]  /*17b60*/  BRA `(.L_x_466) ;  /* 0xffffffc400547947 */ /* 0x000fea000383ffff */
.L_x_349:
[----:B0-----:R0:W1:Y:S02]  /*17b70*/  SYNCS.PHASECHK.TRANS64.TRYWAIT P1, [R3+URZ+0x38840], R2 ;  /* 0x03884002030075a7 */ /* 0x001064000802017f */
[----:B-1----:R-:W-:Y:S05]  /*17b80*/  @!P1 NANOSLEEP.SYNCS 0x989680 ;  /* 0x009896800000995d */ /* 0x002fea0003900000 */
[----:B------:R-:W1:Y:S02]  /*17b90*/  @!P1 SYNCS.PHASECHK.TRANS64 P1, [R3+URZ+0x38840], R2 ;  /* 0x03884002030095a7 */ /* 0x000e64000802007f */
[----:B-1----:R-:W-:Y:S05]  /*17ba0*/  @!P1 BRA `(.L_x_349) ;  /* 0xfffffffc00f09947 */ /* 0x002fea000383ffff */
[----:B------:R-:W-:Y:S05]  /*17bb0*/  BRA `(.L_x_467) ;  /* 0xffffffc400747947 */ /* 0x000fea000383ffff */
.L_x_351:
[----:B-1----:R1:W2:Y:S02]  /*17bc0*/  SYNCS.PHASECHK.TRANS64.TRYWAIT P1, [R29+URZ+0x38840], R0 ;  /* 0x038840001d0075a7 */ /* 0x0022a4000802017f */
[----:B--2---:R-:W-:Y:S05]  /*17bd0*/  @!P1 NANOSLEEP.SYNCS 0x989680 ;  /* 0x009896800000995d */ /* 0x004fea0003900000 */
[----:B------:R-:W2:Y:S02]  /*17be0*/  @!P1 SYNCS.PHASECHK.TRANS64 P1, [R29+URZ+0x38840], R0 ;  /* 0x038840001d0095a7 */ /* 0x000ea4000802007f */
[----:B--2---:R-:W-:Y:S05]  /*17bf0*/  @!P1 BRA `(.L_x_351) ;  /* 0xfffffffc00f09947 */ /* 0x004fea000383ffff */
[----:B------:R-:W-:Y:S05]  /*17c00*/  BRA `(.L_x_468) ;  /* 0xffffffc400807947 */ /* 0x000fea000383ffff */
.L_x_353:
[----:B--2---:R2:W3:Y:S02]  /*17c10*/  SYNCS.PHASECHK.TRANS64.TRYWAIT P1, [R3+URZ+0x38860], R2 ;  /* 0x03886002030075a7 */ /* 0x0044e4000802017f */
[----:B---3--:R-:W-:Y:S05]  /*17c20*/  @!P1 NANOSLEEP.SYNCS 0x989680 ;  /* 0x009896800000995d */ /* 0x008fea0003900000 */
[----:B------:R-:W3:Y:S02]  /*17c30*/  @!P1 SYNCS.PHASECHK.TRANS64 P1, [R3+URZ+0x38860], R2 ;  /* 0x03886002030095a7 */ /* 0x000ee4000802007f */
[----:B---3--:R-:W-:Y:S05]  /*17c40*/  @!P1 BRA `(.L_x_353) ;  /* 0xfffffffc00f09947 */ /* 0x008fea000383ffff */
[----:B------:R-:W-:Y:S05]  /*17c50*/  BRA `(.L_x_469) ;  /* 0xffffffc4007c7947 */ /* 0x000fea000383ffff */
.L_x_355:
[----:B---3--:R3:W4:Y:S02]  /*17c60*/  SYNCS.PHASECHK.TRANS64.TRYWAIT P1, [R29+URZ+0x38860], R0 ;  /* 0x038860001d0075a7 */ /* 0x008724000802017f */
[----:B----4-:R-:W-:Y:S05]  /*17c70*/  @!P1 NANOSLEEP.SYNCS 0x989680 ;  /* 0x009896800000995d */ /* 0x010fea0003900000 */
[----:B------:R-:W4:Y:S02]  /*17c80*/  @!P1 SYNCS.PHASECHK.TRANS64 P1, [R29+URZ+0x38860], R0 ;  /* 0x038860001d0095a7 */ /* 0x000f24000802007f */
[----:B----4-:R-:W-:Y:S05]  /*17c90*/  @!P1 BRA `(.L_x_355) ;  /* 0xfffffffc00f09947 */ /* 0x010fea000383ffff */
[----:B------:R-:W-:Y:S05]  /*17ca0*/  BRA `(.L_x_470) ;  /* 0xffffffc400787947 */ /* 0x000fea000383ffff */
.L_x_357:
[----:B----4-:R4:W0:Y:S02]  /*17cb0*/  SYNCS.PHASECHK.TRANS64.TRYWAIT P1, [R3+URZ+0x38880], R2 ;  /* 0x03888002030075a7 */ /* 0x010824000802017f */
[----:B0-----:R-:W-:Y:S05]  /*17cc0*/  @!P1 NANOSLEEP.SYNCS 0x989680 ;  /* 0x009896800000995d */ /* 0x001fea0003900000 */
[----:B------:R-:W0:Y:S02]  /*17cd0*/  @!P1 SYNCS.PHASECHK.TRANS64 P1, [R3+URZ+0x38880], R2 ;  /* 0x03888002030095a7 */ /* 0x000e24000802007f */
[----:B0-----:R-:W-:Y:S05]  /*17ce0*/  @!P1 BRA `(.L_x_357) ;  /* 0xfffffffc00f09947 */ /* 0x001fea000383ffff */
[----:B------:R-:W-:Y:S05]  /*17cf0*/  BRA `(.L_x_471) ;  /* 0xffffffc400747947 */ /* 0x000fea000383ffff */
.L_x_472:
        /* <DEDUP_REMOVED lines=16> */
.L_x_3853:


//--------------------- .text._ZN7cutlass13device_kernelIN5flash11enable_sm90INS1_16FlashAttnFwdSm90INS1_25CollectiveMainloopFwdSm90ILi2EN4cute5tupleIJNS5_1CILi1EEES8_S8_EEENS6_IJNS7_ILi128EEESA_NS7_ILi256EEEEEELi256ENS_12float_e4m3_tEfNS_4arch4Sm90ELb0ELb0ELb0ELb1ELb1ELb1ELb0ELb1ELb0ELb1ELb1ELb0EEENS1_21CollectiveEpilogueFwdINS6_IJSA_SB_SA_EEES9_NS_10bfloat16_tESF_Li256ELb1ELb1ELb1ELb1EEENS1_36VarlenDynamicPersistentTileSchedulerILi128ELi128ELi256ELi128ELb1ELb1ELb1ELb0ELb1ELb1EEEEEEEEEvNT_6ParamsE --------------------------
	.section	.text._ZN7cutlass13device_kernelIN5flash11enable_sm90INS1_16FlashAttnFwdSm90INS1_25CollectiveMainloopFwdSm90ILi2EN4cute5tupleIJNS5_1CILi1EEES8_S8_EEENS6_IJNS7_ILi128EEESA_NS7_ILi256EEEEEELi256ENS_12float_e4m3_tEfNS_4arch4Sm90ELb0ELb0ELb0ELb1ELb1ELb1ELb0ELb1ELb0ELb1ELb1ELb0EEENS1_21CollectiveEpilogueFwdINS6_IJSA_SB_SA_EEES9_NS_10bfloat16_tESF_Li256ELb1ELb1ELb1ELb1EEENS1_36VarlenDynamicPersistentTileSchedulerILi128ELi128ELi256ELi128ELb1ELb1ELb1ELb0ELb1ELb1EEEEEEEEEvNT_6ParamsE,"ax",@progbits
	.align	128
.text._ZN7cutlass13device_kernelIN5flash11enable_sm90INS1_16FlashAttnFwdSm90INS1_25CollectiveMainloopFwdSm90ILi2EN4cute5tupleIJNS5_1CILi1EEES8_S8_EEENS6_IJNS7_ILi128EEESA_NS7_ILi256EEEEEELi256ENS_12float_e4m3_tEfNS_4arch4Sm90ELb0ELb0ELb0ELb1ELb1ELb1ELb0ELb1ELb0ELb1ELb1ELb0EEENS1_21CollectiveEpilogueFwdINS6_IJSA_SB_SA_EEES9_NS_10bfloat16_tESF_Li256ELb1ELb1ELb1ELb1EEENS1_36VarlenDynamicPersistentTileSchedulerILi128ELi128ELi256ELi128ELb1ELb1ELb1ELb0ELb1ELb1EEEEEEEEEvNT_6ParamsE:
        .type           _ZN7cutlass13device_kernelIN5flash11enable_sm90INS1_16FlashAttnFwdSm90INS1_25CollectiveMainloopFwdSm90ILi2EN4cute5tupleIJNS5_1CILi1EEES8_S8_EEENS6_IJNS7_ILi128EEESA_NS7_ILi256EEEEEELi256ENS_12float_e4m3_tEfNS_4arch4Sm90ELb0ELb0ELb0ELb1ELb1ELb1ELb0ELb1ELb0ELb1ELb1ELb0EEENS1_21CollectiveEpilogueFwdINS6_IJSA_SB_SA_EEES9_NS_10bfloat16_tESF_Li256ELb1ELb1ELb1ELb1EEENS1_36VarlenDynamicPersistentTileSchedulerILi128ELi128ELi256ELi128ELb1ELb1ELb1ELb0ELb1ELb1EEEEEEEEEvNT_6ParamsE,@function
        .size           _ZN7cutlass13device_kernelIN5flash11enable_sm90INS1_16FlashAttnFwdSm90INS1_25CollectiveMainloopFwdSm90ILi2EN4cute5tupleIJNS5_1CILi1EEES8_S8_EEENS6_IJNS7_ILi128EEESA_NS7_ILi256EEEEEELi256ENS_12float_e4m3_tEfNS_4arch4Sm90ELb0ELb0ELb0ELb1ELb1ELb1ELb0ELb1ELb0ELb1ELb1ELb0EEENS1_21CollectiveEpilogueFwdINS6_IJSA_SB_SA_EEES9_NS_10bfloat16_tESF_Li256ELb1ELb1ELb1ELb1EEENS1_36VarlenDynamicPersistentTileSchedulerILi128ELi128ELi256ELi128ELb1ELb1ELb1ELb0ELb1ELb1EEEEEEEEEvNT_6ParamsE,(.L_x_3854 - _ZN7cutlass13device_kernelIN5flash11enable_sm90INS1_16FlashAttnFwdSm90INS1_25CollectiveMainloopFwdSm90ILi2EN4cute5tupleIJNS5_1CILi1EEES8_S8_EEENS6_IJNS7_ILi128EEESA_NS7_ILi256EEEEEELi256ENS_12float_e4m3_tEfNS_4arch4Sm90ELb0ELb0ELb0ELb1ELb1ELb1ELb0ELb1ELb0ELb1ELb1ELb0EEENS1_21CollectiveEpilogueFwdINS6_IJSA_SB_SA_EEES9_NS_10bfloat16_tESF_Li256ELb1ELb1ELb1ELb1EEENS1_36VarlenDynamicPersistentTileSchedulerILi128ELi128ELi256ELi128ELb1ELb1ELb1ELb0ELb1ELb1EEEEEEEEEvNT_6ParamsE)
        .other          _ZN7cutlass13device_kernelIN5flash11enable_sm90INS1_16FlashAttnFwdSm90INS1_25CollectiveMainloopFwdSm90ILi2EN4cute5tupleIJNS5_1CILi1EEES8_S8_EEENS6_IJNS7_ILi128EEESA_NS7_ILi256EEEEEELi256ENS_12float_e4m3_tEfNS_4arch4Sm90ELb0ELb0ELb0ELb1ELb1ELb1ELb0ELb1ELb0ELb1ELb1ELb0EEENS1_21CollectiveEpilogueFwdINS6_IJSA_SB_SA_EEES9_NS_10bfloat16_tESF_Li256ELb1ELb1ELb1ELb1EEENS1_36VarlenDynamicPersistentTileSchedulerILi128ELi128ELi256ELi128ELb1ELb1ELb1ELb0ELb1ELb1EEEEEEEEEvNT_6ParamsE,@"STO_CUDA_ENTRY STV_DEFAULT"
_ZN7cutlass13device_kernelIN5flash11enable_sm90INS1_16FlashAttnFwdSm90INS1_25CollectiveMainloopFwdSm90ILi2EN4cute5tupleIJNS5_1CILi1EEES8_S8_EEENS6_IJNS7_ILi128EEESA_NS7_ILi256EEEEEELi256ENS_12float_e4m3_tEfNS_4arch4Sm90ELb0ELb0ELb0ELb1ELb1ELb1ELb0ELb1ELb0ELb1ELb1ELb0EEENS1_21CollectiveEpilogueFwdINS6_IJSA_SB_SA_EEES9_NS_10bfloat16_tESF_Li256ELb1ELb1ELb1ELb1EEENS1_36VarlenDynamicPersistentTileSchedulerILi128ELi128ELi256ELi128ELb1ELb1ELb1ELb0ELb1ELb1EEEEEEEEEvNT_6ParamsE:
[----:B------:R-:W0:Y:S02]  /*0000*/  LDC R1, c[0x0][0x28] ;  /* 0x00000a00ff017b82 */ /* 0x000e240000000800 */
[----:B0-----:R-:W-:Y:S01]  /*0010*/  VIADD R1, R1, 0xfffffe58 ;  /* 0xfffffe5801017836 */ /* 0x001fe20000000000 */
[----:B------:R-:W0:Y:S01]  /*0020*/  S2R R3, SR_TID.X ;  /* 0x0000000000037919 */ /* 0x000e220000002100 */
[----:B------:R-:W-:Y:S01]  /*0030*/  ELECT P0, URZ, PT ;  /* 0x00000000003f782f */ /* 0x000fe20003800000 */
[----:B------:R-:W-:Y:S01]  /*0040*/  BSSY B0, `(.L_x_473) ;  /* 0x000000e000007945 */ /* 0x000fe20003800000 */
[--C-:B0-----:R-:W-:Y:S02]  /*0050*/  SHF.R.U32.HI R0, RZ, 0x5, R3.reuse ;  /* 0x00000005ff007819 */ /* 0x101fe40000011603 */
[----:B------:R-:W-:-:S03]  /*0060*/  SHF.R.U32.HI R3, RZ, 0x7, R3 ;  /* 0x00000007ff037819 */ /* 0x000fc60000011603 */
[----:B------:R-:W0:Y:S02]  /*0070*/  SHFL.IDX PT, R2, R0, RZ, 0x1f ;  /* 0x00001fff00027589 */ /* 0x000e2400000e0000 */
[----:B0-----:R-:W-:-:S13]  /*0080*/  ISETP.EQ.AND P0, PT, R2, RZ, P0 ;  /* 0x000000ff0200720c */ /* 0x001fda0000702270 */
[----:B------:R-:W-:Y:S05]  /*0090*/  @!P0 BRA `(.L_x_474) ;  /* 0x0000000000208947 */ /* 0x000fea0003800000 */
[----:B------:R-:W-:Y:S02]  /*00a0*/  ULDC.64 UR4, c[0x0][0x198] ;  /* 0x0000660000047ab9 */ /* 0x000fe40000000a00 */
[----:B------:R-:W-:Y:S02]  /*00b0*/  UIADD3 UR6, UP0, UR4, 0x570, URZ ;  /* 0x0000057004067890 */ /* 0x000fe4000ff1e03f */
[----:B------:R-:W-:Y:S02]  /*00c0*/  UIADD3 UR4, UP1, UR4, 0x670, URZ ;  /* 0x0000067004047890 */ /* 0x000fe4000ff3e03f */
[----:B------:R-:W-:Y:S02]  /*00d0*/  UIADD3.X UR7, URZ, UR5, URZ, UP0, !UPT ;  /* 0x000000053f077290 */ /* 0x000fe400087fe43f */
[----:B------:R-:W-:-:S07]  /*00e0*/  UIADD3.X UR5, URZ, UR5, URZ, UP1, !UPT ;  /* 0x000000053f057290 */ /* 0x000fce0008ffe43f */
[----:B------:R0:W-:Y:S02]  /*00f0*/  UTMACCTL.PF [UR6] ;  /* 0x00000000060079b9 */ /* 0x0001e40008040000 */
[----:B------:R0:W-:Y:S02]  /*0100*/  UTMACCTL.PF [UR4] ;  /* 0x00000000040079b9 */ /* 0x0001e40008040000 */
[----:B0-----:R-:W-:Y:S01]  /*0110*/  NOP ;  /* 0x0000000000007918 */ /* 0x001fe20000000000 */
.L_x_474:
[----:B------:R-:W-:Y:S05]  /*0120*/  BSYNC B0 ;  /* 0x0000000000007941 */ /* 0x000fea0003800000 */
.L_x_473:
[----:B------:R-:W-:Y:S01]  /*0130*/  VOTEU.ANY UP0, P0 ;  /* 0x00000000003f7886 */ /* 0x000fe20000000100 */
[----:B------:R-:W0:Y:S01]  /*0140*/  SHFL.IDX PT, R3, R3, RZ, 0x1f ;  /* 0x00001fff03037589 */ /* 0x000e2200000e0000 */
[----:B------:R-:W-:Y:S01]  /*0150*/  UMOV UR4, 0x80 ;  /* 0x0000008000047882 */ /* 0x000fe20000000000 */
[----:B------:R-:W-:Y:S01]  /*0160*/  UMOV UR7, 0x100 ;  /* 0x0000010000077882 */ /* 0x000fe20000000000 */
[----:B------:R-:W-:Y:S01]  /*0170*/  VOTEU.ANY UP1, P0 ;  /* 0x00000000003f7886 */ /* 0x000fe20000020100 */
[----:B------:R-:W1:Y:S01]  /*0180*/  @UP0 S2UR UR8, SR_CgaCtaId ;  /* 0x00000000000809c3 */ /* 0x000e620000008800 */
[----:B------:R-:W2:Y:S01]  /*0190*/  SHFL.IDX PT, R2, R0, RZ, 0x1f ;  /* 0x00001fff00027589 */ /* 0x000ea200000e0000 */
[----:B------:R-:W-:Y:S01]  /*01a0*/  @UP0 UMOV UR6, 0x400 ;  /* 0x0000040000060882 */ /* 0x000fe20000000000 */
[----:B------:R-:W-:-:S04]  /*01b0*/  @UP0 UIADD3 UR4, -UR4, 0x100000, URZ ;  /* 0x0010000004040890 */ /* 0x000fc8000fffe13f */
[----:B------:R-:W-:Y:S02]  /*01c0*/  @UP0 USHF.L.U32 UR5, UR4, 0xb, URZ ;  /* 0x0000000b04050899 */ /* 0x000fe4000800063f */
[----:B------:R-:W-:Y:S01]  /*01d0*/  @UP0 USHF.L.U32 UR4, UR4, 0x1, URZ ;  /* 0x0000000104040899 */ /* 0x000fe2000800063f */
[----:B------:R-:W-:Y:S01]  /*01e0*/  VOTEU.ANY UP2, P0 ;  /* 0x00000000003f7886 */ /* 0x000fe20000040100 */
[----:B0-----:R-:W-:Y:S01]  /*01f0*/  R2UR UR9, R3 ;  /* 0x00000000030972ca */ /* 0x001fe200000e0000 */
[----:B-1----:R-:W-:Y:S01]  /*0200*/  @UP0 ULEA UR8, UR8, UR6, 0x18 ;  /* 0x0000000608080291 */ /* 0x002fe2000f8ec03f */
[----:B--2---:R-:W-:Y:S01]  /*0210*/  ISETP.NE.AND P1, PT, R2, RZ, PT ;  /* 0x000000ff0200720c */ /* 0x004fe20003f25270 */
[----:B------:R-:W-:-:S04]  /*0220*/  @UP0 UIADD3 UR6, -UR7, 0x100000, URZ ;  /* 0x0010000007060890 */ /* 0x000fc8000fffe13f */
[----:B------:R-:W-:Y:S02]  /*0230*/  @UP0 USHF.L.U32 UR7, UR6, 0xb, URZ ;  /* 0x0000000b06070899 */ /* 0x000fe4000800063f */
[----:B------:R-:W-:-:S04]  /*0240*/  @UP0 USHF.L.U32 UR6, UR6, 0x1, URZ ;  /* 0x0000000106060899 */ /* 0x000fc8000800063f */
[----:B------:R-:W-:Y:S01]  /*0250*/  UISETP.NE.AND UP0, UPT, UR9, URZ, UPT ;  /* 0x0000003f0900728c */ /* 0x000fe2000bf05270 */
[----:B------:R-:W0:Y:S02]  /*0260*/  FENCE.VIEW.ASYNC.S ;  /* 0x00000000000073c6 */ /* 0x000e240000000000 */
[----:B0-----:R0:W1:Y:S05]  /*0270*/  @UP1 SYNCS.EXCH.64 URZ, [UR8+0x38800], UR4 ;  /* 0x03880004083f15b2 */ /* 0x00106a0008000100 */
[----:B------:R0:W2:Y:S01]  /*0280*/  @UP2 SYNCS.EXCH.64 URZ, [UR8+0x38820], UR6 ;  /* 0x03882006083f25b2 */ /* 0x0000a20008000100 */
[----:B------:R-:W-:Y:S05]  /*0290*/  @P1 BRA `(.L_x_475) ;  /* 0x0000000000481947 */ /* 0x000fea0003800000 */
[----:B0-----:R-:W0:Y:S01]  /*02a0*/  S2UR UR5, SR_CgaCtaId ;  /* 0x00000000000579c3 */ /* 0x001e220000008800 */
        /* <DEDUP_REMOVED lines=12> */
[----:B0-----:R3:W4:Y:S08]  /*0370*/  SYNCS.EXCH.64 URZ, [UR8+0x38830], UR4 ;  /* 0x03883004083f75b2 */ /* 0x0017300008000100 */
[----:B------:R3:W0:Y:S01]  /*0380*/  SYNCS.EXCH.64 URZ, [UR8+0x38840], UR6 ;  /* 0x03884006083f75b2 */ /* 0x0006220008000100 */
[----:B------:R3:W0:Y:S01]  /*0390*/  SYNCS.EXCH.64 URZ, [UR8+0x38838], UR4 ;  /* 0x03883804083f75b2 */ /* 0x0006220008000100 */
[----:B------:R3:W0:Y:S02]  /*03a0*/  SYNCS.EXCH.64 URZ, [UR8+0x38848], UR6 ;  /* 0x03884806083f75b2 */ /* 0x0006240008000100 */
[----:B---3--:R-:W-:Y:S01]  /*03b0*/  NOP ;  /* 0x0000000000007918 */ /* 0x008fe20000000000 */
.L_x_475:
[----:B------:R-:W3:Y:S01]  /*03c0*/  SHFL.IDX PT, R2, R0, RZ, 0x1f ;  /* 0x00001fff00027589 */ /* 0x000ee200000e0000 */
[----:B------:R-:W-:Y:S01]  /*03d0*/  NOP ;  /* 0x0000000000007918 */ /* 0x000fe20000000000 */
[----:B---3--:R-:W-:-:S13]  /*03e0*/  ISETP.NE.AND P0, PT, R2, RZ, PT ;  /* 0x000000ff0200720c */ /* 0x008fda0003f05270 */
        /* <DEDUP_REMOVED lines=14> */
[----:B0-----:R3:W0:Y:S08]  /*04d0*/  SYNCS.EXCH.64 URZ, [UR8+0x38850], UR4 ;  /* 0x03885004083f75b2 */ /* 0x0016300008000100 */
[----:B------:R3:W0:Y:S01]  /*04e0*/  SYNCS.EXCH.64 URZ, [UR8+0x38860], UR6 ;  /* 0x03886006083f75b2 */ /* 0x0006220008000100 */
[----:B------:R3:W0:Y:S01]  /*04f0*/  SYNCS.EXCH.64 URZ, [UR8+0x38858], UR4 ;  /* 0x03885804083f75b2 */ /* 0x0006220008000100 */
[----:B------:R3:W0:Y:S02]  /*0500*/  SYNCS.EXCH.64 URZ, [UR8+0x38868], UR6 ;  /* 0x03886806083f75b2 */ /* 0x0006240008000100 */
[----:B---3--:R-:W-:Y:S01]  /*0510*/  NOP ;  /* 0x0000000000007918 */ /* 0x008fe20000000000 */
.L_x_476:
[----:B------:R-:W3:Y:S01]  /*0520*/  SHFL.IDX PT, R2, R0, RZ, 0x1f ;  /* 0x00001fff00027589 */ /* 0x000ee200000e0000 */
[----:B------:R-:W-:Y:S01]  /*0530*/  NOP ;  /* 0x0000000000007918 */ /* 0x000fe20000000000 */
[----:B---3--:R-:W-:-:S13]  /*0540*/  ISETP.NE.AND P0, PT, R2, RZ, PT ;  /* 0x000000ff0200720c */ /* 0x008fda0003f05270 */
[----:B------:R-:W-:Y:S05]  /*0550*/  @P0 BRA `(.L_x_477) ;  /* 0x0000000000380947 */ /* 0x000fea0003800000 */
[----:B0-----:R-:W0:Y:S01]  /*0560*/  S2UR UR5, SR_CgaCtaId ;  /* 0x00000000000579c3 */ /* 0x001e220000008800 */
[----:B------:R-:W-:Y:S01]  /*0570*/  UMOV UR4, 0x400 ;  /* 0x0000040000047882 */ /* 0x000fe20000000000 */
[----:B------:R-:W-:Y:S01]  /*0580*/  UMOV UR7, 0x80 ;  /* 0x0000008000077882 */ /* 0x000fe20000000000 */
[----:B------:R-:W-:Y:S01]  /*0590*/  ELECT P0, URZ, PT ;  /* 0x00000000003f782f */ /* 0x000fe20003800000 */
[----:B0-----:R-:W-:Y:S02]  /*05a0*/  ULEA UR6, UR5, UR4, 0x18 ;  /* 0x0000000405067291 */ /* 0x001fe4000f8ec03f */
[----:B------:R-:W-:-:S04]  /*05b0*/  UIADD3 UR4, -UR7, 0x100000, URZ ;  /* 0x0010000007047890 */ /* 0x000fc8000fffe13f */
[----:B------:R-:W-:Y:S02]  /*05c0*/  USHF.L.U32 UR5, UR4, 0xb, URZ ;  /* 0x0000000b04057899 */ /* 0x000fe4000800063f */
[----:B------:R-:W-:Y:S01]  /*05d0*/  USHF.L.U32 UR4, UR4, 0x1, URZ ;  /* 0x0000000104047899 */ /* 0x000fe2000800063f */
[----:B------:R-:W0:Y:S11]  /*05e0*/  FENCE.VIEW.ASYNC.S ;  /* 0x00000000000073c6 */ /* 0x000e360000000000 */
[----:B0-----:R3:W0:Y:S01]  /*05f0*/  SYNCS.EXCH.64 URZ, [UR6+0x38870], UR4 ;  /* 0x03887004063f75b2 */ /* 0x0016220008000100 */
[----:B------:R3:W0:Y:S01]  /*0600*/  SYNCS.EXCH.64 URZ, [UR6+0x38880], UR4 ;  /* 0x03888004063f75b2 */ /* 0x0006220008000100 */
[----:B------:R3:W0:Y:S01]  /*0610*/  SYNCS.EXCH.64 URZ, [UR6+0x38878], UR4 ;  /* 0x03887804063f75b2 */ /* 0x0006220008000100 */
[----:B------:R3:W0:Y:S02]  /*0620*/  SYNCS.EXCH.64 URZ, [UR6+0x38888], UR4 ;  /* 0x03888804063f75b2 */ /* 0x0006240008000100 */
[----:B---3--:R-:W-:Y:S01]  /*0630*/  NOP ;  /* 0x0000000000007918 */ /* 0x008fe20000000000 */
.L_x_477:
        /* <DEDUP_REMOVED lines=22> */
.L_x_478:
[----:B------:R-:W3:Y:S01]  /*07a0*/  SHFL.IDX PT, R3, R0, RZ, 0x1f ;  /* 0x00001fff00037589 */ /* 0x000ee200000e0000 */
[----:B------:R-:W-:Y:S01]  /*07b0*/  NOP ;  /* 0x0000000000007918 */ /* 0x000fe20000000000 */
[----:B------:R-:W0:Y:S01]  /*07c0*/  S2R R2, SR_CgaCtaId ;  /* 0x0000000000027919 */ /* 0x000e220000008800 */
[----:B---3--:R-:W-:-:S13]  /*07d0*/  ISETP.NE.AND P0, PT, R3, RZ, PT ;  /* 0x000000ff0300720c */ /* 0x008fda0003f05270 */
[----:B0-----:R-:W-:Y:S05]  /*07e0*/  @P0 BRA `(.L_x_479) ;  /* 0x0000000000480947 */ /* 0x001fea0003800000 */
[----:B------:R-:W0:Y:S01]  /*07f0*/  S2UR UR5, SR_CgaCtaId ;  /* 0x00000000000579c3 */ /* 0x000e220000008800 */
        /* <DEDUP_REMOVED lines=12> */
[----:B0-----:R0:W3:Y:S08]  /*08c0*/  SYNCS.EXCH.64 URZ, [UR8+0x388b0], UR4 ;  /* 0x0388b004083f75b2 */ /* 0x0010f00008000100 */
[----:B------:R0:W0:Y:S01]  /*08d0*/  SYNCS.EXCH.64 URZ, [UR8+0x388c0], UR6 ;  /* 0x0388c006083f75b2 */ /* 0x0000220008000100 */
[----:B------:R0:W0:Y:S01]  /*08e0*/  SYNCS.EXCH.64 URZ, [UR8+0x388b8], UR4 ;  /* 0x0388b804083f75b2 */ /* 0x0000220008000100 */
[----:B------:R0:W0:Y:S01]  /*08f0*/  SYNCS.EXCH.64 URZ, [UR8+0x388c8], UR6 ;  /* 0x0388c806083f75b2 */ /* 0x0000220008000100 */
[----:B------:R-:W-:Y:S01]  /*0900*/  NOP ;  /* 0x0000000000007918 */ /* 0x000fe20000000000 */
.L_x_479:
[----:B0-----:R-:W-:Y:S01]  /*0910*/  UMOV UR4, 0x1 ;  /* 0x0000000100047882 */ /* 0x001fe20000000000 */
[----:B------:R-:W-:Y:S01]  /*0920*/  PLOP3.LUT P0, PT, PT, PT, UP0, 0x80, 0x0 ;  /* 0x000000000000781c */ /* 0x000fe20003f0f008 */
[----:B------:R-:W-:Y:S01]  /*0930*/  USEL UR4, UR4, 0x2, !UP0 ;  /* 0x0000000204047887 */ /* 0x000fe2000c000000 */
[----:B------:R-:W-:Y:S01]  /*0940*/  NOP ;  /* 0x0000000000007918 */ /* 0x000fe20000000000 */
[----:B------:R-:W-:Y:S01]  /*0950*/  ULDC.64 UR36, c[0x0][0x208] ;  /* 0x0000820000247ab9 */ /* 0x000fe20000000a00 */
[----:B------:R-:W-:Y:S03]  /*0960*/  BSSY B8, `(.L_x_480) ;  /* 0x00028e9000087945 */ /* 0x000fe60003800000 */
[----:B------:R-:W-:-:S05]  /*0970*/  IMAD.U32 R3, RZ, RZ, UR4 ;  /* 0x00000004ff037e24 */ /* 0x000fca000f8e00ff */
[----:B------:R0:W-:Y:S01]  /*0980*/  STL [R1+0x1a4], R3 ;  /* 0x0001a40301007387 */ /* 0x0001e20000100800 */
[----:B-1234-:R-:W-:Y:S06]  /*0990*/  BAR.SYNC.DEFER_BLOCKING 0x0 ;  /* 0x0000000000007b1d */ /* 0x01efec0000010000 */
[----:B------:R-:W-:Y:S05]  /*09a0*/  @!P0 BRA `(.L_x_481) ;  /* 0x0000020800848947 */ /* 0x000fea0003800000 */
.L_x_482:
[----:B------:R-:W-:-:S08]  /*09b0*/  NOP ;  /* 0x0000000000007918 */ /* 0x000fd00000000000 */
[----:B------:R-:W1:Y:S02]  /*09c0*/  USETMAXREG.TRY_ALLOC.CTAPOOL UP0, 0xe8 ;  /* 0x000000e8000079c8 */ /* 0x000e640008000600 */
[----:B-1----:R-:W-:-:S13]  /*09d0*/  PLOP3.LUT P0, PT, PT, PT, UP0, 0x80, 0x0 ;  /* 0x000000000000781c */ /* 0x002fda0003f0f008 */
[----:B------:R-:W-:Y:S05]  /*09e0*/  @!P0 BRA `(.L_x_482) ;  /* 0xfffffffc00f08947 */ /* 0x000fea000383ffff */
[----:B------:R-:W2:Y:S01]  /*09f0*/  LDL.LU R0, [R1] ;  /* 0x0000000001007983 */ /* 0x000ea20000300800 */
[----:B------:R-:W1:Y:S01]  /*0a00*/  S2R R2, SR_TID.X ;  /* 0x0000000000027919 */ /* 0x000e620000002100 */
[----:B------:R-:W3:Y:S01]  /*0a10*/  S2UR UR60, SR_CgaCtaId ;  /* 0x00000000003c79c3 */ /* 0x000ee20000008800 */
[----:B------:R-:W-:Y:S01]  /*0a20*/  UMOV UR4, 0x400 ;  /* 0x0000040000047882 */ /* 0x000fe20000000000 */
[----:B-1----:R-:W-:-:S06]  /*0a30*/  SHF.R.U32.HI R2, RZ, 0x7, R2 ;  /* 0x00000007ff027819 */ /* 0x002fcc0000011602 */
[----:B------:R-:W-:Y:S06]  /*0a40*/  BAR.ARV 0x8, 0x180 ;  /* 0x0206000000007b1d */ /* 0x000fec0000002000 */
[----:B------:R-:W-:-:S13]  /*0a50*/  ISETP.NE.AND P0, PT, R2, 0x1, PT ;  /* 0x000000010200780c */ /* 0x000fda0003f05270 */
[----:B------:R-:W-:Y:S08]  /*0a60*/  @!P0 BAR.ARV 0x9, 0x100 ;  /* 0x0244000000008b1d */ /* 0x000ff00000002000 */
[----:B------:R-:W-:Y:S01]  /*0a70*/  BAR.SYNC.DEFER_BLOCKING 0x5, 0x180 ;  /* 0x0146000000007b1d */ /* 0x000fe20000010000 */
[----:B---3--:R-:W-:-:S06]  /*0a80*/  ULEA UR4, UR60, UR4, 0x18 ;  /* 0x000000043c047291 */ /* 0x008fcc000f8ec03f */
[----:B------:R-:W-:Y:S01]  /*0a90*/  IMAD.U32 R19, RZ, RZ, UR4 ;  /* 0x00000004ff137e24 */ /* 0x000fe2000f8e00ff */
[----:B------:R-:W-:-:S04]  /*0aa0*/  ULDC UR4, c[0x0][0xc3c] ;  /* 0x00030f0000047ab9 */ /* 0x000fc80000000800 */
[----:B------:R-:W1:Y:S01]  /*0ab0*/  LDS.128 R40, [R19+0x388d0] ;  /* 0x0388d00013287984 */ /* 0x000e620000000c00 */
[----:B------:R-:W-:Y:S06]  /*0ac0*/  BAR.ARV 0x4, 0x180 ;  /* 0x0106000000007b1d */ /* 0x000fec0000002000 */
[----:B--2---:R-:W-:-:S04]  /*0ad0*/  LOP3.LUT R0, R0, 0xffffffef, RZ, 0xc0, !PT ;  /* 0xffffffef00007812 */ /* 0x004fc800078ec0ff */
[----:B------:R-:W-:-:S05]  /*0ae0*/  @P0 LOP3.LUT R0, R0, 0x10, RZ, 0xfc, !PT ;  /* 0x0000001000000812 */ /* 0x000fca00078efcff */
[----:B------:R2:W-:Y:S01]  /*0af0*/  STL [R1], R0 ;  /* 0x0000000001007387 */ /* 0x0005e20000100800 */
[----:B-1----:R-:W-:-:S13]  /*0b00*/  ISETP.GE.AND P0, PT, R43, UR4, PT ;  /* 0x000000042b007c0c */ /* 0x002fda000bf06270 */
[----:B--2---:R-:W-:Y:S05]  /*0b10*/  @P0 BRA `(.L_x_483) ;  /* 0x0000028c00340947 */ /* 0x004fea0003800000 */
[----:B------:R-:W2:Y:S01]  /*0b20*/  LDL R2, [R1+0x1a4] ;  /* 0x0001a40001027983 */ /* 0x000ea20000100800 */
[----:B------:R-:W-:Y:S01]  /*0b30*/  R2UR UR4, R19 ;  /* 0x00000000130472ca */ /* 0x000fe200000e0000 */
[----:B------:R-:W-:Y:S01]  /*0b40*/  IMAD.MOV.U32 R216, RZ, RZ, RZ ;  /* 0x000000ffffd87224 */ /* 0x000fe200078e00ff */
[----:B------:R-:W-:Y:S01]  /*0b50*/  CS2R R222, SRZ ;  /* 0x0000000000de7805 */ /* 0x000fe2000001ff00 */
[----:B------:R-:W1:Y:S01]  /*0b60*/  S2R R0, SR_TID.X ;  /* 0x0000000000007919 */ /* 0x000e620000002100 */
[----:B------:R-:W-:-:S09]  /*0b70*/  IMAD.MOV.U32 R221, RZ, RZ, RZ ;  /* 0x000000ffffdd7224 */ /* 0x000fd200078e00ff */
[----:B------:R-:W-:Y:S01]  /*0b80*/  UIADD3 UR4, UR4, 0x20400, URZ ;  /* 0x0002040004047890 */ /* 0x000fe2000fffe03f */
[----:B-1----:R-:W-:-:S05]  /*0b90*/  VIADD R0, R0, 0xffffff80 ;  /* 0xffffff8000007836 */ /* 0x002fca0000000000 */
[----:B0-----:R-:W-:-:S04]  /*0ba0*/  SHF.R.S32.HI R3, RZ, 0x1f, R0 ;  /* 0x0000001fff037819 */ /* 0x001fc80000011400 */
[CC--:B------:R-:W-:Y:S02]  /*0bb0*/  LEA.HI R219, R3.reuse, R0.reuse, RZ, 0x3 ;  /* 0x0000000003db7211 */ /* 0x0c0fe400078f18ff */
[CC--:B------:R-:W-:Y:S02]  /*0bc0*/  LEA.HI R12, R3.reuse, R0.reuse, RZ, 0x2 ;  /* 0x00000000030c7211 */ /* 0x0c0fe400078f10ff */
[CC--:B------:R-:W-:Y:S02]  /*0bd0*/  LEA.HI R6, R3.reuse, R0.reuse, RZ, 0x5 ;  /* 0x0000000003067211 */ /* 0x0c0fe400078f28ff */
[----:B------:R-:W-:Y:S02]  /*0be0*/  LEA.HI R4, R3, R0, RZ, 0x6 ;  /* 0x0000000003047211 */ /* 0x000fe400078f30ff */
[----:B------:R-:W-:Y:S01]  /*0bf0*/  LOP3.LUT R13, R12, 0xfffffffc, RZ, 0xc0, !PT ;  /* 0xfffffffc0c0d7812 */ /* 0x000fe200078ec0ff */
[----:B------:R-:W-:Y:S01]  /*0c00*/  IMAD.SHL.U32 R6, R6, 0x20, RZ ;  /* 0x0000002006067824 */ /* 0x000fe200078e00ff */
[----:B------:R-:W-:-:S03]  /*0c10*/  SHF.L.U32 R4, R4, 0x4, RZ ;  /* 0x0000000404047819 */ /* 0x000fc600000006ff */
[----:B------:R-:W-:Y:S01]  /*0c20*/  IMAD.IADD R13, R0, 0x1, -R13 ;  /* 0x00000001000d7824 */ /* 0x000fe200078e0a0d */
[----:B------:R-:W-:Y:S02]  /*0c30*/  LOP3.LUT R6, R6, 0xfffffc00, RZ, 0xc0, !PT ;  /* 0xfffffc0006067812 */ /* 0x000fe400078ec0ff */
[----:B--2---:R-:W-:Y:S02]  /*0c40*/  R2UR UR5, R2 ;  /* 0x00000000020572ca */ /* 0x004fe400000e0000 */
[----:B------:R-:W-:-:S04]  /*0c50*/  LEA.HI R2, R3, R0, RZ, 0x7 ;  /* 0x0000000003027211 */ /* 0x000fc800078f38ff */
[----:B------:R-:W-:-:S04]  /*0c60*/  LOP3.LUT R5, R2, 0xffffff80, RZ, 0xc0, !PT ;  /* 0xffffff8002057812 */ /* 0x000fc800078ec0ff */
[----:B------:R-:W-:Y:S02]  /*0c70*/  IADD3 R14, R0, -R5, RZ ;  /* 0x80000005000e7210 */ /* 0x000fe40007ffe0ff */
[----:B------:R-:W-:Y:S01]  /*0c80*/  LEA.HI R5, R3, R0, RZ, 0x4 ;  /* 0x0000000003057211 */ /* 0x000fe200078f20ff */
[----:B------:R-:W-:Y:S01]  /*0c90*/  ULOP3.LUT UR39, UR5, 0x1, URZ, 0xfc, !UPT ;  /* 0x0000000105277892 */ /* 0x000fe2000f8efc3f */
[----:B------:R-:W-:Y:S01]  /*0ca0*/  SHF.R.S32.HI R8, RZ, 0x1f, R14 ;  /* 0x0000001fff087819 */ /* 0x000fe2000001140e */
[----:B------:R-:W-:Y:S01]  /*0cb0*/  STL [R1+0x108], R14 ;  /* 0x0001080e01007387 */ /* 0x000fe20000100800 */
[----:B------:R-:W-:Y:S02]  /*0cc0*/  LOP3.LUT R7, R5, 0x3fffff0, RZ, 0xc0, !PT ;  /* 0x03fffff005077812 */ /* 0x000fe400078ec0ff */
[----:B------:R-:W-:Y:S02]  /*0cd0*/  LEA.HI R9, R8, R14, RZ, 0x2 ;  /* 0x0000000e08097211 */ /* 0x000fe400078f10ff */
[----:B------:R-:W-:Y:S01]  /*0ce0*/  LOP3.LUT R3, R219, 0xfffffff8, RZ, 0xc0, !PT ;  /* 0xfffffff8db037812 */ /* 0x000fe200078ec0ff */
[----:B------:R-:W-:Y:S01]  /*0cf0*/  IMAD.IADD R7, R0, 0x1, -R7 ;  /* 0x0000000100077824 */ /* 0x000fe200078e0a07 */
[----:B------:R-:W-:-:S02]  /*0d00*/  SHF.R.S32.HI R10, RZ, 0x2, R9 ;  /* 0x00000002ff0a7819 */ /* 0x000fc40000011409 */
[----:B------:R-:W-:Y:S01]  /*0d10*/  SHF.R.S32.HI R11, RZ, 0x1f, R9 ;  /* 0x0000001fff0b7819 */ /* 0x000fe20000011409 */
[----:B------:R-:W-:Y:S01]  /*0d20*/  IMAD.IADD R22, R0, 0x1, -R3 ;  /* 0x0000000100167824 */ /* 0x000fe200078e0a03 */
[----:B------:R-:W-:Y:S02]  /*0d30*/  SHF.R.S32.HI R0, RZ, 0x4, R5 ;  /* 0x00000004ff007819 */ /* 0x000fe40000011405 */
[----:B------:R-:W-:Y:S01]  /*0d40*/  LEA.HI R11, R11, R10, RZ, 0x3 ;  /* 0x0000000a0b0b7211 */ /* 0x000fe200078f18ff */
[C---:B------:R-:W-:Y:S01]  /*0d50*/  IMAD.SHL.U32 R16, R22.reuse, 0x10, RZ ;  /* 0x0000001016107824 */ /* 0x040fe200078e00ff */
[----:B------:R-:W-:Y:S01]  /*0d60*/  SHF.R.S32.HI R3, RZ, 0x7, R2 ;  /* 0x00000007ff037819 */ /* 0x000fe20000011402 */
[----:B------:R-:W-:Y:S01]  /*0d70*/  IMAD.SHL.U32 R22, R22, 0x8, RZ ;  /* 0x0000000816167824 */ /* 0x000fe200078e00ff */
[----:B------:R-:W-:Y:S01]  /*0d80*/  LEA.HI R5, R5, R0, RZ, 0x1 ;  /* 0x0000000005057211 */ /* 0x000fe200078f08ff */
[----:B------:R-:W-:Y:S01]  /*0d90*/  VIADD R18, R16, 0x80 ;  /* 0x0000008010127836 */ /* 0x000fe20000000000 */
[----:B------:R-:W-:Y:S01]  /*0da0*/  LOP3.LUT R11, R11, 0xfffffff8, RZ, 0xc0, !PT ;  /* 0xfffffff80b0b7812 */ /* 0x000fe200078ec0ff */
[----:B------:R-:W-:Y:S01]  /*0db0*/  VIADD R218, R22, 0x40 ;  /* 0x0000004016da7836 */ /* 0x000fe20000000000 */
[----:B------:R-:W-:Y:S01]  /*0dc0*/  LEA.HI R2, R2, R3, RZ, 0x1 ;  /* 0x0000000302027211 */ /* 0x000fe200078f08ff */
[----:B------:R-:W-:Y:S01]  /*0dd0*/  VIADD R20, R22, 0x80 ;  /* 0x0000008016147836 */ /* 0x000fe20000000000 */
[----:B------:R-:W-:Y:S01]  /*0de0*/  LEA.HI R8, R8, R14, RZ, 0x5 ;  /* 0x0000000e08087211 */ /* 0x000fe200078f28ff */
[----:B------:R-:W-:Y:S01]  /*0df0*/  IMAD.IADD R11, R10, 0x1, -R11 ;  /* 0x000000010a0b7824 */ /* 0x000fe200078e0a0b */
[----:B------:R-:W-:-:S02]  /*0e00*/  LOP3.LUT R5, R5, 0x1ffffffe, RZ, 0xc0, !PT ;  /* 0x1ffffffe05057812 */ /* 0x000fc400078ec0ff */
[----:B------:R-:W-:Y:S02]  /*0e10*/  LOP3.LUT R2, R2, 0x3fffffe, RZ, 0xc0, !PT ;  /* 0x03fffffe02027812 */ /* 0x000fe400078ec0ff */
[----:B------:R-:W-:Y:S01]  /*0e20*/  SHF.R.S32.HI R8, RZ, 0x5, R8 ;  /* 0x00000005ff087819 */ /* 0x000fe20000011408 */
[----:B------:R-:W-:Y:S01]  /*0e30*/  IMAD.IADD R5, R0, 0x1, -R5 ;  /* 0x0000000100057824 */ /* 0x000fe200078e0a05 */
[----:B------:R-:W-:Y:S01]  /*0e40*/  LEA R6, R7, R6, 0x6 ;  /* 0x0000000607067211 */ /* 0x000fe200078e30ff */
[----:B------:R-:W-:Y:S01]  /*0e50*/  IMAD.IADD R2, R3, 0x1, -R2 ;  /* 0x0000000103027824 */ /* 0x000fe200078e0a02 */
[----:B------:R-:W-:Y:S01]  /*0e60*/  LEA.HI R7, R13, R13, RZ, 0x1 ;  /* 0x0000000d0d077211 */ /* 0x000fe200078f08ff */
[----:B------:R-:W-:Y:S01]  /*0e70*/  IMAD R11, R8, 0x10, R11 ;  /* 0x00000010080b7824 */ /* 0x000fe200078e020b */
[----:B------:R-:W-:Y:S02]  /*0e80*/  LEA R3, R5, R6, 0x3 ;  /* 0x0000000605037211 */ /* 0x000fe400078e18ff */
[----:B------:R-:W-:Y:S01]  /*0e90*/  LOP3.LUT R0, R7, 0x1ffffffe, RZ, 0xc0, !PT ;  /* 0x1ffffffe07007812 */ /* 0x000fe200078ec0ff */
[----:B------:R-:W-:Y:S01]  /*0ea0*/  IMAD R7, R2, 0x40, R11 ;  /* 0x0000004002077824 */ /* 0x000fe200078e020b */
[----:B------:R-:W-:Y:S01]  /*0eb0*/  LOP3.LUT R10, R4, 0xfffffc00, RZ, 0xc0, !PT ;  /* 0xfffffc00040a7812 */ /* 0x000fe200078ec0ff */
[----:B------:R0:W-:Y:S01]  /*0ec0*/  STL [R1+0x1a0], R3 ;  /* 0x0001a00301007387 */ /* 0x0001e20000100800 */
[----:B------:R-:W-:Y:S01]  /*0ed0*/  SHF.R.S32.HI R219, RZ, 0x3, R219 ;  /* 0x00000003ffdb7819 */ /* 0x000fe200000114db */
[----:B------:R-:W-:Y:S01]  /*0ee0*/  IMAD.IADD R13, R13, 0x1, -R0 ;  /* 0x000000010d0d7824 */ /* 0x000fe200078e0a00 */
[----:B------:R-:W-:Y:S01]  /*0ef0*/  SHF.R.S32.HI R21, RZ, 0x1f, R218 ;  /* 0x0000001fff157819 */ /* 0x000fe200000114da */
[----:B------:R-:W-:Y:S01]  /*0f00*/  IMAD.U32 R0, RZ, RZ, UR4 ;  /* 0x00000004ff007e24 */ /* 0x000fe2000f8e00ff */
[----:B------:R-:W-:Y:S01]  /*0f10*/  STL [R1+0x194], R7 ;  /* 0x0001940701007387 */ /* 0x000fe20000100800 */
[C---:B------:R-:W-:Y:S01]  /*0f20*/  VIADD R15, R219.reuse, 0x20 ;  /* 0x00000020db0f7836 */ /* 0x040fe20000000000 */
[C---:B------:R-:W-:Y:S01]  /*0f30*/  IADD3 R8, R219.reuse, 0x60, RZ ;  /* 0x00000060db087810 */ /* 0x040fe20007ffe0ff */
[----:B------:R-:W-:Y:S01]  /*0f40*/  VIADD R12, R219, 0x40 ;  /* 0x00000040db0c7836 */ /* 0x000fe20000000000 */
[----:B------:R-:W-:Y:S01]  /*0f50*/  STL [R1+0x54], RZ ;  /* 0x000054ff01007387 */ /* 0x000fe20000100800 */
[----:B------:R-:W-:-:S02]  /*0f60*/  LOP3.LUT R9, R9, 0x7ffffffc, RZ, 0xc0, !PT ;  /* 0x7ffffffc09097812 */ /* 0x000fc400078ec0ff */
[----:B------:R-:W-:Y:S01]  /*0f70*/  SHF.R.S32.HI R6, RZ, 0x1f, R8 ;  /* 0x0000001fff067819 */ /* 0x000fe20000011408 */
[----:B------:R-:W-:Y:S01]  /*0f80*/  STL [R1+0x2c], R10 ;  /* 0x00002c0a01007387 */ /* 0x000fe20000100800 */
[----:B------:R-:W-:Y:S01]  /*0f90*/  SHF.R.S32.HI R2, RZ, 0x1f, R15 ;  /* 0x0000001fff027819 */ /* 0x000fe2000001140f */
[----:B0-----:R-:W-:Y:S01]  /*0fa0*/  IMAD.SHL.U32 R3, R12, 0x80, RZ ;  /* 0x000000800c037824 */ /* 0x001fe200078e00ff */
[----:B------:R-:W-:Y:S01]  /*0fb0*/  SHF.R.S32.HI R4, RZ, 0x1f, R12 ;  /* 0x0000001fff047819 */ /* 0x000fe2000001140c */
[----:B------:R0:W-:Y:S01]  /*0fc0*/  STL [R1+0x198], R0 ;  /* 0x0001980001007387 */ /* 0x0001e20000100800 */
[----:B------:R-:W-:Y:S01]  /*0fd0*/  SHF.L.U32 R5, R8, 0x7, RZ ;  /* 0x0000000708057819 */ /* 0x000fe200000006ff */
[----:B------:R-:W-:Y:S01]  /*0fe0*/  IMAD.IADD R9, R14, 0x1, -R9 ;  /* 0x000000010e097824 */ /* 0x000fe200078e0a09 */
[----:B------:R-:W-:Y:S01]  /*0ff0*/  LEA.HI R6, R6, R8, RZ, 0x3 ;  /* 0x0000000806067211 */ /* 0x000fe200078f18ff */
[----:B------:R1:W-:Y:S01]  /*1000*/  STL [R1+0x14], R20 ;  /* 0x0000141401007387 */ /* 0x0003e20000100800 */
[----:B------:R-:W-:-:S02]  /*1010*/  LEA.HI R2, R2, R15, RZ, 0x3 ;  /* 0x0000000f02027211 */ /* 0x000fc400078f18ff */
[----:B------:R-:W-:Y:S01]  /*1020*/  LEA.HI R4, R4, R12, RZ, 0x3 ;  /* 0x0000000c04047211 */ /* 0x000fe200078f18ff */
[----:B------:R-:W-:Y:S01]  /*1030*/  IMAD.SHL.U32 R6, R6, 0x80, RZ ;  /* 0x0000008006067824 */ /* 0x000fe200078e00ff */
[----:B------:R-:W-:Y:S01]  /*1040*/  SHF.L.U32 R2, R2, 0x7, RZ ;  /* 0x0000000702027819 */ /* 0x000fe200000006ff */
[----:B0-----:R-:W-:Y:S01]  /*1050*/  IMAD.SHL.U32 R0, R219, 0x80, RZ ;  /* 0x00000080db007824 */ /* 0x001fe200078e00ff */
[----:B------:R-:W-:Y:S01]  /*1060*/  LOP3.LUT R3, R3, 0x380, RZ, 0xc0, !PT ;  /* 0x0000038003037812 */ /* 0x000fe200078ec0ff */
[----:B------:R-:W-:Y:S01]  /*1070*/  IMAD.SHL.U32 R4, R4, 0x80, RZ ;  /* 0x0000008004047824 */ /* 0x000fe200078e00ff */
[----:B------:R-:W-:Y:S02]  /*1080*/  LOP3.LUT R5, R5, 0x380, RZ, 0xc0, !PT ;  /* 0x0000038005057812 */ /* 0x000fe400078ec0ff */
[----:B------:R-:W-:Y:S01]  /*1090*/  LOP3.LUT R11, R0, 0x380, RZ, 0xc0, !PT ;  /* 0x00000380000b7812 */ /* 0x000fe200078ec0ff */
[----:B------:R-:W-:Y:S01]  /*10a0*/  IMAD.SHL.U32 R0, R15, 0x80, RZ ;  /* 0x000000800f007824 */ /* 0x000fe200078e00ff */
[----:B-1----:R-:W-:Y:S01]  /*10b0*/  SHF.R.S32.HI R20, RZ, 0x1f, R20 ;  /* 0x0000001fff147819 */ /* 0x002fe20000011414 */
[----:B------:R-:W-:Y:S01]  /*10c0*/  VIADD R15, R22, 0xc0 ;  /* 0x000000c0160f7836 */ /* 0x000fe20000000000 */
[----:B------:R-:W-:-:S02]  /*10d0*/  LOP3.LUT R2, R2, 0xfffffc00, RZ, 0xc0, !PT ;  /* 0xfffffc0002027812 */ /* 0x000fc400078ec0ff */
[----:B------:R-:W-:Y:S02]  /*10e0*/  LOP3.LUT R8, R0, 0x380, RZ, 0xc0, !PT ;  /* 0x0000038000087812 */ /* 0x000fe400078ec0ff */
[----:B------:R-:W-:Y:S01]  /*10f0*/  LOP3.LUT R0, R11, 0x70, R16, 0xf8, !PT ;  /* 0x000000700b007812 */ /* 0x000fe200078ef810 */
[----:B------:R0:W-:Y:S01]  /*1100*/  STL [R1+0x1c], R15 ;  /* 0x00001c0f01007387 */ /* 0x0001e20000100800 */
[----:B------:R-:W-:Y:S02]  /*1110*/  SHF.R.U32.HI R11, RZ, 0x3, R11 ;  /* 0x00000003ff0b7819 */ /* 0x000fe4000001160b */
[----:B------:R-:W-:Y:S02]  /*1120*/  LOP3.LUT R4, R4, 0xfffffc00, RZ, 0xc0, !PT ;  /* 0xfffffc0004047812 */ /* 0x000fe400078ec0ff */
[----:B------:R-:W-:Y:S02]  /*1130*/  LOP3.LUT R12, R10, R0, R11, 0xf6, !PT ;  /* 0x000000000a0c7212 */ /* 0x000fe400078ef60b */
[----:B------:R-:W-:-:S02]  /*1140*/  SHF.R.U32.HI R11, RZ, 0x3, R8 ;  /* 0x00000003ff0b7819 */ /* 0x000fc40000011608 */
[--C-:B------:R-:W-:Y:S01]  /*1150*/  LOP3.LUT R0, R8, 0x70, R16.reuse, 0xf8, !PT ;  /* 0x0000007008007812 */ /* 0x100fe200078ef810 */
[----:B------:R1:W-:Y:S01]  /*1160*/  STL [R1+0x34], R12 ;  /* 0x0000340c01007387 */ /* 0x0003e20000100800 */
[----:B0-----:R-:W-:Y:S02]  /*1170*/  SHF.R.S32.HI R15, RZ, 0x1f, R15 ;  /* 0x0000001fff0f7819 */ /* 0x001fe4000001140f */
[----:B------:R-:W-:Y:S01]  /*1180*/  SHF.R.U32.HI R10, RZ, 0x3, R3 ;  /* 0x00000003ff0a7819 */ /* 0x000fe20000011603 */
[----:B------:R-:W-:Y:S01]  /*1190*/  STL [R1+0x40], R21 ;  /* 0x0000401501007387 */ /* 0x000fe20000100800 */
[--C-:B------:R-:W-:Y:S02]  /*11a0*/  LOP3.LUT R3, R3, 0x70, R16.reuse, 0xf8, !PT ;  /* 0x0000007003037812 */ /* 0x100fe400078ef810 */
[----:B------:R-:W-:Y:S01]  /*11b0*/  SHF.R.U32.HI R8, RZ, 0x3, R5 ;  /* 0x00000003ff087819 */ /* 0x000fe20000011605 */
[----:B------:R-:W-:Y:S01]  /*11c0*/  STL [R1+0x5c], R20 ;  /* 0x00005c1401007387 */ /* 0x000fe20000100800 */
[----:B------:R-:W-:Y:S01]  /*11d0*/  LOP3.LUT R5, R5, 0x70, R16, 0xf8, !PT ;  /* 0x0000007005057812 */ /* 0x000fe200078ef810 */
[----:B-1----:R-:W-:Y:S01]  /*11e0*/  IMAD.IADD R12, R19, 0x1, R12 ;  /* 0x00000001130c7824 */ /* 0x002fe200078e020c */
[----:B------:R-:W-:Y:S01]  /*11f0*/  LOP3.LUT R6, R6, 0xfffffc00, RZ, 0xc0, !PT ;  /* 0xfffffc0006067812 */ /* 0x000fe200078ec0ff */
[----:B------:R-:W-:Y:S01]  /*1200*/  STL [R1+0x58], R15 ;  /* 0x0000580f01007387 */ /* 0x000fe20000100800 */
[----:B------:R-:W-:-:S02]  /*1210*/  LOP3.LUT R0, R2, R0, R11, 0xf6, !PT ;  /* 0x0000000002007212 */ /* 0x000fc400078ef60b */
[----:B------:R-:W-:Y:S01]  /*1220*/  SHF.L.U32 R44, R9, 0x1, RZ ;  /* 0x00000001092c7819 */ /* 0x000fe200000006ff */
[----:B------:R0:W-:Y:S01]  /*1230*/  STL [R1+0x28], R2 ;  /* 0x0000280201007387 */ /* 0x0001e20000100800 */
[----:B------:R-:W-:Y:S02]  /*1240*/  SHF.R.S32.HI R23, RZ, 0x1f, R22 ;  /* 0x0000001fff177819 */ /* 0x000fe40000011416 */
[C---:B------:R-:W-:Y:S01]  /*1250*/  IADD3 R39, R44.reuse, 0x10, RZ ;  /* 0x000000102c277810 */ /* 0x040fe20007ffe0ff */
[----:B------:R-:W-:Y:S01]  /*1260*/  STL [R1+0x30], R12 ;  /* 0x0000300c01007387 */ /* 0x000fe20000100800 */
[C---:B------:R-:W-:Y:S01]  /*1270*/  VIADD R40, R44.reuse, 0x8 ;  /* 0x000000082c287836 */ /* 0x040fe20000000000 */
[C---:B------:R-:W-:Y:S01]  /*1280*/  IADD3 R34, R44.reuse, 0x38, RZ ;  /* 0x000000382c227810 */ /* 0x040fe20007ffe0ff */
[C---:B------:R-:W-:Y:S01]  /*1290*/  VIADD R38, R44.reuse, 0x18 ;  /* 0x000000182c267836 */ /* 0x040fe20000000000 */
[----:B------:R1:W-:Y:S01]  /*12a0*/  STL [R1+0x24], R4 ;  /* 0x0000240401007387 */ /* 0x0003e20000100800 */
[----:B------:R-:W-:Y:S01]  /*12b0*/  VIADD R37, R44, 0x20 ;  /* 0x000000202c257836 */ /* 0x000fe20000000000 */
[----:B0-----:R-:W-:Y:S01]  /*12c0*/  LOP3.LUT R2, R4, R3, R10, 0xf6, !PT ;  /* 0x0000000304027212 */ /* 0x001fe200078ef60a */
[C---:B------:R-:W-:Y:S01]  /*12d0*/  IMAD.IADD R3, R19.reuse, 0x1, R0 ;  /* 0x0000000113037824 */ /* 0x040fe200078e0200 */
[----:B------:R0:W-:Y:S01]  /*12e0*/  STL [R1+0x20], R6 ;  /* 0x0000200601007387 */ /* 0x0001e20000100800 */
[C---:B------:R-:W-:Y:S01]  /*12f0*/  VIADD R36, R44.reuse, 0x28 ;  /* 0x000000282c247836 */ /* 0x040fe20000000000 */
[C---:B------:R-:W-:Y:S01]  /*1300*/  IADD3 R29, R44.reuse, 0x60, RZ ;  /* 0x000000602c1d7810 */ /* 0x040fe20007ffe0ff */
[C---:B------:R-:W-:Y:S01]  /*1310*/  IMAD.IADD R2, R19.reuse, 0x1, R2 ;  /* 0x0000000113027824 */ /* 0x040fe200078e0202 */
[----:B------:R-:W-:Y:S01]  /*1320*/  STL [R1+0x190], R3 ;  /* 0x0001900301007387 */ /* 0x000fe20000100800 */
[----:B------:R-:W-:Y:S01]  /*1330*/  VIADD R35, R44, 0x30 ;  /* 0x000000302c237836 */ /* 0x000fe20000000000 */
[----:B-1----:R-:W-:Y:S01]  /*1340*/  LOP3.LUT R4, R6, R5, R8, 0xf6, !PT ;  /* 0x0000000506047212 */ /* 0x002fe200078ef608 */
[C---:B------:R-:W-:Y:S01]  /*1350*/  VIADD R33, R44.reuse, 0x40 ;  /* 0x000000402c217836 */ /* 0x040fe20000000000 */
[----:B------:R-:W-:Y:S01]  /*1360*/  STL [R1+0x64], R44 ;  /* 0x0000642c01007387 */ /* 0x000fe20000100800 */
[C---:B------:R-:W-:Y:S01]  /*1370*/  VIADD R32, R44.reuse, 0x48 ;  /* 0x000000482c207836 */ /* 0x040fe20000000000 */
[C---:B------:R-:W-:Y:S01]  /*1380*/  IADD3 R24, R44.reuse, 0x88, RZ ;  /* 0x000000882c187810 */ /* 0x040fe20007ffe0ff */
[----:B------:R-:W-:Y:S01]  /*1390*/  IMAD.IADD R0, R19, 0x1, R4 ;  /* 0x0000000113007824 */ /* 0x000fe200078e0204 */
[----:B------:R-:W-:Y:S01]  /*13a0*/  STL [R1+0x18c], R2 ;  /* 0x00018c0201007387 */ /* 0x000fe20000100800 */
[C---:B------:R-:W-:Y:S01]  /*13b0*/  VIADD R31, R44.reuse, 0x50 ;  /* 0x000000502c1f7836 */ /* 0x040fe20000000000 */
[C---:B------:R-:W-:Y:S01]  /*13c0*/  IADD3 R12, R44.reuse, 0xb0, RZ ;  /* 0x000000b02c0c7810 */ /* 0x040fe20007ffe0ff */
[C---:B------:R-:W-:Y:S01]  /*13d0*/  VIADD R30, R44.reuse, 0x58 ;  /* 0x000000582c1e7836 */ /* 0x040fe20000000000 */
[----:B------:R-:W-:Y:S01]  /*13e0*/  STL [R1+0x188], R0 ;  /* 0x0001880001007387 */ /* 0x000fe20000100800 */
[C---:B------:R-:W-:Y:S01]  /*13f0*/  VIADD R28, R44.reuse, 0x68 ;  /* 0x000000682c1c7836 */ /* 0x040fe20000000000 */
[C---:B0-----:R-:W-:Y:S01]  /*1400*/  IADD3 R6, R44.reuse, 0xd8, RZ ;  /* 0x000000d82c067810 */ /* 0x041fe20007ffe0ff */
[C---:B------:R-:W-:Y:S01]  /*1410*/  VIADD R27, R44.reuse, 0x70 ;  /* 0x000000702c1b7836 */ /* 0x040fe20000000000 */
[----:B------:R-:W-:Y:S01]  /*1420*/  STL [R1+0x100], R40 ;  /* 0x0001002801007387 */ /* 0x000fe20000100800 */
[C---:B------:R-:W-:Y:S01]  /*1430*/  VIADD R26, R44.reuse, 0x78 ;  /* 0x000000782c1a7836 */ /* 0x040fe20000000000 */
[----:B------:R-:W-:Y:S01]  /*1440*/  SHF.R.S32.HI R4, RZ, 0x1f, R40 ;  /* 0x0000001fff047819 */ /* 0x000fe20000011428 */
[C---:B------:R-:W-:Y:S01]  /*1450*/  VIADD R25, R44.reuse, 0x80 ;  /* 0x000000802c197836 */ /* 0x040fe20000000000 */
[----:B------:R0:W-:Y:S01]  /*1460*/  STL [R1+0xfc], R39 ;  /* 0x0000fc2701007387 */ /* 0x0001e20000100800 */
[C---:B------:R-:W-:Y:S01]  /*1470*/  VIADD R21, R44.reuse, 0x90 ;  /* 0x000000902c157836 */ /* 0x040fe20000000000 */
[----:B------:R-:W-:Y:S01]  /*1480*/  SHF.R.S32.HI R17, RZ, 0x1f, R16 ;  /* 0x0000001fff117819 */ /* 0x000fe20000011410 */
[C---:B------:R-:W-:Y:S01]  /*1490*/  VIADD R20, R44.reuse, 0x98 ;  /* 0x000000982c147836 */ /* 0x040fe20000000000 */
[----:B------:R-:W-:Y:S01]  /*14a0*/  STL [R1+0xf8], R38 ;  /* 0x0000f82601007387 */ /* 0x000fe20000100800 */
[C---:B------:R-:W-:Y:S01]  /*14b0*/  VIADD R15, R44.reuse, 0xa0 ;  /* 0x000000a02c0f7836 */ /* 0x040fe20000000000 */
[----:B------:R-:W-:Y:S01]  /*14c0*/  SHF.R.S32.HI R217, RZ, 0x1f, R18 ;  /* 0x0000001fffd97819 */ /* 0x000fe20000011412 */
[C---:B------:R-:W-:Y:S01]  /*14d0*/  VIADD R14, R44.reuse, 0xa8 ;  /* 0x000000a82c0e7836 */ /* 0x040fe20000000000 */
[----:B------:R1:W-:Y:S01]  /*14e0*/  STL [R1+0xf4], R37 ;  /* 0x0000f42501007387 */ /* 0x0003e20000100800 */
[C---:B------:R-:W-:Y:S01]  /*14f0*/  VIADD R11, R44.reuse, 0xb8 ;  /* 0x000000b82c0b7836 */ /* 0x040fe20000000000 */
[----:B0-----:R-:W-:Y:S01]  /*1500*/  SHF.R.S32.HI R39, RZ, 0x1f, R39 ;  /* 0x0000001fff277819 */ /* 0x001fe20000011427 */
[C---:B------:R-:W-:Y:S01]  /*1510*/  VIADD R10, R44.reuse, 0xc0 ;  /* 0x000000c02c0a7836 */ /* 0x040fe20000000000 */
[----:B------:R-:W-:Y:S01]  /*1520*/  STL [R1+0xf0], R36 ;  /* 0x0000f02401007387 */ /* 0x000fe20000100800 */
[----:B------:R-:W-:-:S02]  /*1530*/  VIADD R9, R44, 0xc8 ;  /* 0x000000c82c097836 */ /* 0x000fc40000000000 */
[C---:B------:R-:W-:Y:S01]  /*1540*/  VIADD R8, R44.reuse, 0xd0 ;  /* 0x000000d02c087836 */ /* 0x040fe20000000000 */
[----:B------:R0:W-:Y:S01]  /*1550*/  STL [R1+0xe8], R35 ;  /* 0x0000e82301007387 */ /* 0x0001e20000100800 */
[C---:B------:R-:W-:Y:S01]  /*1560*/  VIADD R5, R44.reuse, 0xe0 ;  /* 0x000000e02c057836 */ /* 0x040fe20000000000 */
[----:B-1----:R-:W-:Y:S01]  /*1570*/  SHF.R.S32.HI R37, RZ, 0x1f, R37 ;  /* 0x0000001fff257819 */ /* 0x002fe20000011425 */
[C---:B------:R-:W-:Y:S01]  /*1580*/  VIADD R3, R44.reuse, 0xe8 ;  /* 0x000000e82c037836 */ /* 0x040fe20000000000 */
[----:B------:R1:W-:Y:S01]  /*1590*/  STL [R1+0xe0], R34 ;  /* 0x0000e02201007387 */ /* 0x0003e20000100800 */
[C---:B------:R-:W-:Y:S02]  /*15a0*/  VIADD R2, R44.reuse, 0xf0 ;  /* 0x000000f02c027836 */ /* 0x040fe40000000000 */
[----:B------:R-:W-:Y:S01]  /*15b0*/  VIADD R0, R44, 0xf8 ;  /* 0x000000f82c007836 */ /* 0x000fe20000000000 */
[----:B------:R-:W-:Y:S01]  /*15c0*/  STL [R1+0xdc], R33 ;  /* 0x0000dc2101007387 */ /* 0x000fe20000100800 */
[----:B0-----:R-:W-:-:S03]  /*15d0*/  SHF.R.S32.HI R35, RZ, 0x1f, R35 ;  /* 0x0000001fff237819 */ /* 0x001fc60000011423 */
[----:B------:R0:W-:Y:S01]  /*15e0*/  STL [R1+0xd8], R32 ;  /* 0x0000d82001007387 */ /* 0x0001e20000100800 */
[----:B-1----:R-:W-:-:S03]  /*15f0*/  SHF.R.S32.HI R34, RZ, 0x1f, R34 ;  /* 0x0000001fff227819 */ /* 0x002fc60000011422 */
[----:B------:R1:W-:Y:S04]  /*1600*/  STL [R1+0xd4], R31 ;  /* 0x0000d41f01007387 */ /* 0x0003e80000100800 */
        /* <DEDUP_REMOVED lines=34> */
[----:B------:R-:W-:Y:S04]  /*1830*/  STL [R1+0x6c], R2 ;  /* 0x00006c0201007387 */ /* 0x000fe80000100800 */
[----:B------:R-:W-:Y:S01]  /*1840*/  STL [R1+0x180], R39 ;  /* 0x0001802701007387 */ /* 0x000fe20000100800 */
[----:B0-----:R-:W-:-:S03]  /*1850*/  SHF.R.S32.HI R4, RZ, 0x1f, R38 ;  /* 0x0000001fff047819 */ /* 0x001fc60000011426 */
[----:B------:R-:W-:Y:S04]  /*1860*/  STL [R1+0x68], R0 ;  /* 0x0000680001007387 */ /* 0x000fe80000100800 */
[----:B------:R0:W-:Y:S04]  /*1870*/  STL [R1+0x17c], R4 ;  /* 0x00017c0401007387 */ /* 0x0001e80000100800 */
[----:B------:R-:W-:Y:S01]  /*1880*/  STL [R1+0x178], R37 ;  /* 0x0001782501007387 */ /* 0x000fe20000100800 */
[----:B0-----:R-:W-:-:S05]  /*1890*/  SHF.R.S32.HI R4, RZ, 0x1f, R36 ;  /* 0x0000001fff047819 */ /* 0x001fca0000011424 */
[----:B------:R0:W-:Y:S04]  /*18a0*/  STL [R1+0x174], R4 ;  /* 0x0001740401007387 */ /* 0x0001e80000100800 */
[----:B------:R-:W-:Y:S04]  /*18b0*/  STL [R1+0x170], R35 ;  /* 0x0001702301007387 */ /* 0x000fe80000100800 */
        /* <DEDUP_REMOVED lines=27> */
[----:B------:R1:W-:Y:S04]  /*1a70*/  STL [R1+0x11c], R6 ;  /* 0x00011c0601007387 */ /* 0x0003e80000100800 */
[----:B------:R1:W-:Y:S01]  /*1a80*/  STL [R1+0x118], R5 ;  /* 0x0001180501007387 */ /* 0x0003e20000100800 */
[----:B0-----:R-:W-:Y:S02]  /*1a90*/  SHF.R.S32.HI R4, RZ, 0x1f, R3 ;  /* 0x0000001fff047819 */ /* 0x001fe40000011403 */
[----:B------:R-:W-:-:S02]  /*1aa0*/  SHF.R.S32.HI R3, RZ, 0x1f, R2 ;  /* 0x0000001fff037819 */ /* 0x000fc40000011402 */
[----:B------:R-:W-:Y:S01]  /*1ab0*/  SHF.R.S32.HI R2, RZ, 0x1f, R0 ;  /* 0x0000001fff027819 */ /* 0x000fe20000011400 */
[----:B------:R1:W-:Y:S01]  /*1ac0*/  STL [R1+0x114], R4 ;  /* 0x0001140401007387 */ /* 0x0003e20000100800 */
[----:B------:R-:W-:-:S03]  /*1ad0*/  LEA R0, R13, R7, 0x3 ;  /* 0x000000070d007211 */ /* 0x000fc600078e18ff */
[----:B------:R1:W-:Y:S04]  /*1ae0*/  STL [R1+0x110], R3 ;  /* 0x0001100301007387 */ /* 0x0003e80000100800 */
[----:B------:R1:W-:Y:S04]  /*1af0*/  STL [R1+0x19c], R0 ;  /* 0x00019c0001007387 */ /* 0x0003e80000100800 */
[----:B------:R1:W-:Y:S02]  /*1b00*/  STL [R1+0x10c], R2 ;  /* 0x00010c0201007387 */ /* 0x0003e40000100800 */
.L_x_692:
[----:B01-3--:R-:W0:Y:S02]  /*1b10*/  LDC.64 R2, c[0x0][0xc88] ;  /* 0x00032200ff027b82 */ /* 0x00be240000000a00 */
[----:B0-----:R-:W-:-:S05]  /*1b20*/  IMAD.WIDE R2, R43, 0x4, R2 ;  /* 0x000000042b027825 */ /* 0x001fca00078e0202 */
[----:B--2--5:R-:W2:Y:S01]  /*1b30*/  LDG.E R29, desc[UR36][R2.64] ;  /* 0x00000024021d7981 */ /* 0x024ea2000c1e1900 */
[----:B------:R-:W-:Y:S05]  /*1b40*/  YIELD ;  /* 0x0000000000007946 */ /* 0x000fea0003800000 */
[----:B------:R-:W-:Y:S01]  /*1b50*/  ULDC.64 UR6, c[0x0][0xa08] ;  /* 0x0002820000067ab9 */ /* 0x000fe20000000a00 */
[----:B------:R-:W-:Y:S01]  /*1b60*/  IMAD.MOV.U32 R27, RZ, RZ, RZ ;  /* 0x000000ffff1b7224 */ /* 0x000fe200078e00ff */
[----:B------:R-:W-:Y:S01]  /*1b70*/  ISETP.NE.U32.AND P0, PT, RZ, UR6, PT ;  /* 0x00000006ff007c0c */ /* 0x000fe2000bf05070 */
[----:B------:R-:W-:Y:S01]  /*1b80*/  ULDC.64 UR4, c[0x0][0xa28] ;  /* 0x00028a0000047ab9 */ /* 0x000fe20000000a00 */
[----:B------:R-:W-:Y:S01]  /*1b90*/  ULDC.64 UR8, c[0x0][0xa18] ;  /* 0x0002860000087ab9 */ /* 0x000fe20000000a00 */
[----:B------:R-:W-:Y:S01]  /*1ba0*/  ISETP.NE.U32.AND P1, PT, RZ, UR4, PT ;  /* 0x00000004ff007c0c */ /* 0x000fe2000bf25070 */
[----:B------:R-:W-:Y:S01]  /*1bb0*/  IMAD.MOV.U32 R9, RZ, RZ, RZ ;  /* 0x000000ffff097224 */ /* 0x000fe200078e00ff */
[----:B------:R-:W-:-:S02]  /*1bc0*/  ISETP.NE.AND.EX P0, PT, RZ, UR7, PT, P0 ;  /* 0x00000007ff007c0c */ /* 0x000fc4000bf05300 */
[----:B------:R-:W-:Y:S01]  /*1bd0*/  ISETP.NE.AND.EX P1, PT, RZ, UR5, PT, P1 ;  /* 0x00000005ff007c0c */ /* 0x000fe2000bf25310 */
[C---:B--2---:R-:W-:Y:S01]  /*1be0*/  IMAD.SHL.U32 R32, R29.reuse, 0x4, RZ ;  /* 0x000000041d207824 */ /* 0x044fe200078e00ff */
[----:B------:R-:W-:Y:S01]  /*1bf0*/  SHF.R.S32.HI R0, RZ, 0x1f, R29 ;  /* 0x0000001fff007819 */ /* 0x000fe2000001141d */
[----:B------:R0:W-:Y:S10]  /*1c00*/  STL [R1+0x38], R29 ;  /* 0x0000381d01007387 */ /* 0x0001f40000100800 */
[----:B------:R-:W-:-:S02]  /*1c10*/  @P1 LEA R2, P2, R29, UR4, 0x2 ;  /* 0x000000041d021c11 */ /* 0x000fc4000f8410ff */
[C-C-:B------:R-:W-:Y:S01]  /*1c20*/  SHF.L.U64.HI R31, R29.reuse, 0x2, R0.reuse ;  /* 0x000000021d1f7819 */ /* 0x140fe20000010200 */
[----:B------:R0:W-:Y:S01]  /*1c30*/  STL [R1+0x4c], R0 ;  /* 0x00004c0001007387 */ /* 0x0001e20000100800 */
[----:B------:R-:W-:Y:S02]  /*1c40*/  IADD3 R4, P3, R32, UR6, RZ ;  /* 0x0000000620047c10 */ /* 0x000fe4000ff7e0ff */
[----:B------:R-:W-:Y:S01]  /*1c50*/  @P1 LEA.HI.X R3, R29, UR5, R0, 0x2, P2 ;  /* 0x000000051d031c11 */ /* 0x000fe200090f1400 */
[----:B------:R-:W-:Y:S01]  /*1c60*/  ULDC UR4, c[0x0][0x288] ;  /* 0x0000a20000047ab9 */ /* 0x000fe20000000800 */
[----:B------:R-:W-:Y:S01]  /*1c70*/  IADD3.X R5, R31, UR7, RZ, P3, !PT ;  /* 0x000000071f057c10 */ /* 0x000fe20009ffe4ff */
[----:B------:R0:W-:Y:S01]  /*1c80*/  STL [R1+0x44], R32 ;  /* 0x0000442001007387 */ /* 0x0001e20000100800 */
[----:B------:R-:W-:-:S03]  /*1c90*/  ISETP.NE.U32.AND P2, PT, RZ, UR8, PT ;  /* 0x00000008ff007c0c */ /* 0x000fc6000bf45070 */
[----:B------:R-:W5:Y:S01]  /*1ca0*/  @P0 LDG.E R27, desc[UR36][R4.64] ;  /* 0x00000024041b0981 */ /* 0x000f62000c1e1900 */
[----:B------:R-:W-:Y:S01]  /*1cb0*/  ISETP.NE.AND.EX P2, PT, RZ, UR9, PT, P2 ;  /* 0x00000009ff007c0c */ /* 0x000fe2000bf45320 */
[----:B------:R-:W-:Y:S01]  /*1cc0*/  IMAD.U32 R92, RZ, RZ, UR4 ;  /* 0x00000004ff5c7e24 */ /* 0x000fe2000f8e00ff */
[----:B------:R-:W-:Y:S01]  /*1cd0*/  ULDC.64 UR4, c[0x0][0x418] ;  /* 0x0001060000047ab9 */ /* 0x000fe20000000a00 */
[----:B------:R0:W-:Y:S01]  /*1ce0*/  STL [R1+0x48], R31 ;  /* 0x0000481f01007387 */ /* 0x0001e20000100800 */
[----:B------:R-:W-:-:S03]  /*1cf0*/  UISETP.NE.U32.AND UP0, UPT, UR4, URZ, UPT ;  /* 0x0000003f0400728c */ /* 0x000fc6000bf05070 */
[----:B------:R-:W-:Y:S01]  /*1d00*/  ULDC UR4, c[0x0][0x424] ;  /* 0x0001090000047ab9 */ /* 0x000fe20000000800 */
[----:B------:R-:W-:Y:S01]  /*1d10*/  UISETP.NE.AND.EX UP0, UPT, UR5, URZ, UPT, UP0 ;  /* 0x0000003f0500728c */ /* 0x000fe2000bf05300 */
[----:B------:R1:W5:Y:S02]  /*1d20*/  @P1 LDG.E R9, desc[UR36][R2.64] ;  /* 0x0000002402091981 */ /* 0x000364000c1e1900 */
[----:B------:R-:W-:Y:S01]  /*1d30*/  ULDC UR5, c[0x0][0x2f0] ;  /* 0x0000bc0000057ab9 */ /* 0x000fe20000000800 */
[----:B------:R-:W-:Y:S01]  /*1d40*/  USEL UR4, UR4, 0x1, UP0 ;  /* 0x0000000104047887 */ /* 0x000fe20008000000 */
[----:B-1----:R-:W-:-:S03]  /*1d50*/  @P2 IADD3 R2, P1, R32, UR8, RZ ;  /* 0x0000000820022c10 */ /* 0x002fc6000ff3e0ff */
[----:B------:R-:W-:Y:S01]  /*1d60*/  UIMAD UR4, UR4, UR5, URZ ;  /* 0x00000005040472a4 */ /* 0x000fe2000f8e023f */
[----:B------:R-:W-:Y:S02]  /*1d70*/  @P2 IADD3.X R3, R31, UR9, RZ, P1, !PT ;  /* 0x000000091f032c10 */ /* 0x000fe40008ffe4ff */
[----:B------:R-:W-:-:S03]  /*1d80*/  ULDC UR5, c[0x0][0x348] ;  /* 0x0000d20000057ab9 */ /* 0x000fc60000000800 */
[----:B------:R-:W-:Y:S01]  /*1d90*/  IMAD.U32 R28, RZ, RZ, UR4 ;  /* 0x00000004ff1c7e24 */ /* 0x000fe2000f8e00ff */
[----:B------:R1:W5:Y:S02]  /*1da0*/  @P2 LDG.E R92, desc[UR36][R2.64] ;  /* 0x00000024025c2981 */ /* 0x000364000c1e1900 */
[----:B-1----:R-:W-:Y:S01]  /*1db0*/  MOV R2, UR5 ;  /* 0x0000000500027c02 */ /* 0x002fe20008000f00 */
[----:B0---4-:R-:W-:Y:S06]  /*1dc0*/  @P2 BRA `(.L_x_484) ;  /* 0x0000000000242947 */ /* 0x011fec0003800000 */
[----:B------:R-:W-:Y:S02]  /*1dd0*/  ULDC.64 UR4, c[0x0][0xa00] ;  /* 0x0002800000047ab9 */ /* 0x000fe40000000a00 */
[----:B------:R-:W-:-:S04]  /*1de0*/  ISETP.NE.U32.AND P1, PT, RZ, UR4, PT ;  /* 0x00000004ff007c0c */ /* 0x000fc8000bf25070 */
[----:B------:R-:W-:-:S13]  /*1df0*/  ISETP.NE.AND.EX P1, PT, RZ, UR5, PT, P1 ;  /* 0x00000005ff007c0c */ /* 0x000fda000bf25310 */
[----:B------:R-:W-:Y:S05]  /*1e00*/  @!P1 BRA `(.L_x_484) ;  /* 0x0000000000149947 */ /* 0x000fea0003800000 */
[----:B------:R-:W0:Y:S02]  /*1e10*/  LDC.64 R6, c[0x0][0xa00] ;  /* 0x00028000ff067b82 */ /* 0x000e240000000a00 */
[----:B0-----:R-:W-:-:S05]  /*1e20*/  IMAD.WIDE R6, R29, 0x4, R6 ;  /* 0x000000041d067825 */ /* 0x001fca00078e0206 */
[----:B-----5:R-:W2:Y:S04]  /*1e30*/  LDG.E R92, desc[UR36][R6.64] ;  /* 0x00000024065c7981 */ /* 0x020ea8000c1e1900 */
[----:B------:R-:W2:Y:S02]  /*1e40*/  LDG.E R3, desc[UR36][R6.64+0x4] ;  /* 0x0000042406037981 */ /* 0x000ea4000c1e1900 */
[----:B--2---:R-:W-:-:S07]  /*1e50*/  IMAD.IADD R92, R3, 0x1, -R92 ;  /* 0x00000001035c7824 */ /* 0x004fce00078e0a5c */
.L_x_484:
[----:B------:R-:W-:Y:S01]  /*1e60*/  ULDC.64 UR4, c[0x0][0xa20] ;  /* 0x0002880000047ab9 */ /* 0x000fe20000000a00 */
[----:B------:R0:W-:Y:S01]  /*1e70*/  STL [R1+0x50], R41 ;  /* 0x0000502901007387 */ /* 0x0001e20000100800 */
[----:B------:R-:W-:Y:S02]  /*1e80*/  ISETP.NE.U32.AND P1, PT, RZ, UR4, PT ;  /* 0x00000004ff007c0c */ /* 0x000fe4000bf25070 */
[C---:B------:R-:W-:Y:S02]  /*1e90*/  LOP3.LUT R3, R42.reuse, 0xff000000, RZ, 0xc0, !PT ;  /* 0xff0000002a037812 */ /* 0x040fe400078ec0ff */
[----:B------:R-:W-:Y:S02]  /*1ea0*/  ISETP.NE.AND.EX P1, PT, RZ, UR5, PT, P1 ;  /* 0x00000005ff007c0c */ /* 0x000fe4000bf25310 */
[----:B------:R-:W-:Y:S02]  /*1eb0*/  LOP3.LUT R0, R42, 0xff0000, RZ, 0xc0, !PT ;  /* 0x00ff00002a007812 */ /* 0x000fe400078ec0ff */
[----:B------:R-:W-:-:S02]  /*1ec0*/  SHF.R.U32.HI R3, RZ, 0x8, R3 ;  /* 0x00000008ff037819 */ /* 0x000fc40000011603 */
[----:B------:R-:W-:Y:S02]  /*1ed0*/  LOP3.LUT R220, R42, 0xffff, RZ, 0xc0, !PT ;  /* 0x0000ffff2adc7812 */ /* 0x000fe400078ec0ff */
[----:B------:R-:W-:-:S05]  /*1ee0*/  LEA.HI R6, R0, R3, RZ, 0x10 ;  /* 0x0000000300067211 */ /* 0x000fca00078f80ff */
[----:B0-----:R-:W-:Y:S05]  /*1ef0*/  @!P1 BRA `(.L_x_485) ;  /* 0x0000000000109947 */ /* 0x001fea0003800000 */
[----:B------:R-:W-:-:S04]  /*1f00*/  IADD3 R4, P0, R32, UR4, RZ ;  /* 0x0000000420047c10 */ /* 0x000fc8000ff1e0ff */
[----:B------:R-:W-:-:S05]  /*1f10*/  IADD3.X R5, R31, UR5, RZ, P0, !PT ;  /* 0x000000051f057c10 */ /* 0x000fca00087fe4ff */
[----:B------:R0:W5:Y:S01]  /*1f20*/  LDG.E R28, desc[UR36][R4.64] ;  /* 0x00000024041c7981 */ /* 0x000162000c1e1900 */
[----:B------:R-:W-:Y:S05]  /*1f30*/  BRA `(.L_x_486) ;  /* 0x0000000000107947 */ /* 0x000fea0003800000 */
.L_x_485:
[----:B------:R-:W-:Y:S05]  /*1f40*/  @!P0 BRA `(.L_x_486) ;  /* 0x00000000000c8947 */ /* 0x000fea0003800000 */
[----:B------:R-:W2:Y:S04]  /*1f50*/  LDG.E R3, desc[UR36][R4.64] ;  /* 0x0000002404037981 */ /* 0x000ea8000c1e1900 */
[----:B------:R-:W2:Y:S02]  /*1f60*/  LDG.E R28, desc[UR36][R4.64+0x4] ;  /* 0x00000424041c7981 */ /* 0x000ea4000c1e1900 */
[----:B--2---:R-:W-:-:S07]  /*1f70*/  IMAD.IADD R28, R28, 0x1, -R3 ;  /* 0x000000011c1c7824 */ /* 0x004fce00078e0a03 */
.L_x_486:
[----:B------:R-:W-:Y:S01]  /*1f80*/  ULDC.64 UR4, c[0x0][0xa10] ;  /* 0x0002840000047ab9 */ /* 0x000fe20000000a00 */
[----:B------:R-:W2:Y:S01]  /*1f90*/  LDL.LU R30, [R1] ;  /* 0x00000000011e7983 */ /* 0x000ea20000300800 */
[----:B------:R-:W-:-:S04]  /*1fa0*/  ISETP.NE.U32.AND P0, PT, RZ, UR4, PT ;  /* 0x00000004ff007c0c */ /* 0x000fc8000bf05070 */
[----:B------:R-:W-:Y:S01]  /*1fb0*/  ISETP.NE.AND.EX P0, PT, RZ, UR5, PT, P0 ;  /* 0x00000005ff007c0c */ /* 0x000fe2000bf05300 */
[----:B------:R-:W-:Y:S02]  /*1fc0*/  ULDC.64 UR4, c[0x0][0xa30] ;  /* 0x00028c0000047ab9 */ /* 0x000fe40000000a00 */
[----:B------:R-:W-:-:S10]  /*1fd0*/  ISETP.NE.U32.AND P1, PT, RZ, UR4, PT ;  /* 0x00000004ff007c0c */ /* 0x000fd4000bf25070 */
[----:B0-----:R-:W0:Y:S02]  /*1fe0*/  @P0 LDC.64 R4, c[0x0][0xa10] ;  /* 0x00028400ff040b82 */ /* 0x001e240000000a00 */
[----:B0-----:R-:W-:-:S05]  /*1ff0*/  @P0 IMAD.WIDE R4, R29, 0x4, R4 ;  /* 0x000000041d040825 */ /* 0x001fca00078e0204 */
[----:B------:R-:W3:Y:S04]  /*2000*/  @P0 LDG.E R0, desc[UR36][R4.64] ;  /* 0x0000002404000981 */ /* 0x000ee8000c1e1900 */
[----:B------:R0:W3:Y:S01]  /*2010*/  @P0 LDG.E R3, desc[UR36][R4.64+0x4] ;  /* 0x0000042404030981 */ /* 0x0000e2000c1e1900 */
[----:B------:R-:W-:Y:S01]  /*2020*/  ISETP.NE.AND.EX P1, PT, RZ, UR5, PT, P1 ;  /* 0x00000005ff007c0c */ /* 0x000fe2000bf25310 */
[----:B-----5:R-:W-:-:S12]  /*2030*/  IMAD.MOV.U32 R24, RZ, RZ, R28 ;  /* 0x000000ffff187224 */ /* 0x020fd800078e001c */
[----:B0-----:R-:W-:-:S04]  /*2040*/  @P1 IADD3 R4, P2, R32, UR4, RZ ;  /* 0x0000000420041c10 */ /* 0x001fc8000ff5e0ff */
[----:B------:R-:W-:-:S05]  /*2050*/  @P1 IADD3.X R5, R31, UR5, RZ, P2, !PT ;  /* 0x000000051f051c10 */ /* 0x000fca00097fe4ff */
[----:B------:R0:W5:Y:S01]  /*2060*/  @P1 LDG.E R24, desc[UR36][R4.64] ;  /* 0x0000002404181981 */ /* 0x000162000c1e1900 */
[----:B------:R-:W-:Y:S01]  /*2070*/  IADD3 R9, -R9, R28, RZ ;  /* 0x0000001c09097210 */ /* 0x000fe20007ffe1ff */
[----:B------:R-:W-:Y:S01]  /*2080*/  BSSY B0, `(.L_x_487) ;  /* 0x000002e000007945 */ /* 0x000fe20003800000 */
[----:B------:R-:W-:Y:S02]  /*2090*/  LOP3.LUT R12, R6, 0xff, RZ, 0xc0, !PT ;  /* 0x000000ff060c7812 */ /* 0x000fe400078ec0ff */
[----:B------:R-:W-:-:S03]  /*20a0*/  SHF.R.U32.HI R7, RZ, 0x10, R6 ;  /* 0x00000010ff077819 */ /* 0x000fc60000011606 */
[----:B------:R0:W-:Y:S04]  /*20b0*/  STL [R1+0x60], R12 ;  /* 0x0000600c01007387 */ /* 0x0001e80000100800 */
[----:B------:R0:W-:Y:S01]  /*20c0*/  STL [R1+0x3c], R7 ;  /* 0x00003c0701007387 */ /* 0x0001e20000100800 */
[----:B--2---:R-:W-:Y:S01]  /*20d0*/  LOP3.LUT R30, R30, 0xfffffff7, RZ, 0xc0, !PT ;  /* 0xfffffff71e1e7812 */ /* 0x004fe200078ec0ff */
[----:B---3--:R-:W-:-:S04]  /*20e0*/  @P0 IMAD.IADD R2, R3, 0x1, -R0 ;  /* 0x0000000103020824 */ /* 0x008fc800078e0a00 */
[----:B------:R-:W-:-:S04]  /*20f0*/  IMAD.IADD R94, R9, 0x1, R2 ;  /* 0x00000001095e7824 */ /* 0x000fc800078e0202 */
[C---:B------:R-:W-:Y:S01]  /*2100*/  VIADD R0, R94.reuse, 0x7f ;  /* 0x0000007f5e007836 */ /* 0x040fe20000000000 */
[----:B------:R-:W-:-:S04]  /*2110*/  ISETP.GE.AND P3, PT, R94, 0x1, PT ;  /* 0x000000015e00780c */ /* 0x000fc80003f66270 */
[----:B------:R-:W-:-:S04]  /*2120*/  SHF.R.S32.HI R3, RZ, 0x1f, R0 ;  /* 0x0000001fff037819 */ /* 0x000fc80000011400 */
[----:B------:R-:W-:Y:S01]  /*2130*/  LEA.HI R3, R3, R0, RZ, 0x7 ;  /* 0x0000000003037211 */ /* 0x000fe200078f38ff */
[----:B------:R-:W-:-:S03]  /*2140*/  IMAD.MOV.U32 R0, RZ, RZ, RZ ;  /* 0x000000ffff007224 */ /* 0x000fc600078e00ff */
[----:B------:R-:W-:Y:S02]  /*2150*/  SHF.R.S32.HI R91, RZ, 0x7, R3 ;  /* 0x00000007ff5b7819 */ /* 0x000fe40000011403 */
[----:B------:R-:W-:-:S05]  /*2160*/  @P3 LOP3.LUT R30, R30, 0x8, RZ, 0xfc, !PT ;  /* 0x000000081e1e3812 */ /* 0x000fca00078efcff */
[----:B------:R0:W-:Y:S01]  /*2170*/  STL [R1], R30 ;  /* 0x0000001e01007387 */ /* 0x0001e20000100800 */
[----:B------:R-:W-:Y:S05]  /*2180*/  @!P3 BRA `(.L_x_488) ;  /* 0x000000000074b947 */ /* 0x000fea0003800000 */
[----:B------:R-:W-:Y:S01]  /*2190*/  ISETP.NE.AND P0, PT, R7, RZ, PT ;  /* 0x000000ff0700720c */ /* 0x000fe20003f05270 */
[----:B------:R-:W-:-:S03]  /*21a0*/  ULDC UR4, c[0x0][0x9f0] ;  /* 0x00027c0000047ab9 */ /* 0x000fc60000000800 */
[----:B------:R-:W-:-:S04]  /*21b0*/  SEL R10, R7, UR4, P0 ;  /* 0x00000004070a7c07 */ /* 0x000fc80008000000 */
[-C--:B------:R-:W-:Y:S02]  /*21c0*/  IABS R6, R10.reuse ;  /* 0x0000000a00067213 */ /* 0x080fe40000000000 */
[----:B------:R-:W-:Y:S02]  /*21d0*/  IADD3 R0, R91, -0x1, R10 ;  /* 0xffffffff5b007810 */ /* 0x000fe40007ffe00a */
[----:B------:R-:W1:Y:S01]  /*21e0*/  I2F.RP R3, R6 ;  /* 0x0000000600037306 */ /* 0x000e620000209400 */
[----:B------:R-:W-:Y:S02]  /*21f0*/  IABS R11, R10 ;  /* 0x0000000a000b7213 */ /* 0x000fe40000000000 */
[----:B------:R-:W-:Y:S02]  /*2200*/  IABS R8, R0 ;  /* 0x0000000000087213 */ /* 0x000fe40000000000 */
[----:B------:R-:W-:-:S04]  /*2210*/  LOP3.LUT R0, R0, R10, RZ, 0x3c, !PT ;  /* 0x0000000a00007212 */ /* 0x000fc800078e3cff */
[----:B------:R-:W-:Y:S01]  /*2220*/  ISETP.GE.AND P2, PT, R0, RZ, PT ;  /* 0x000000ff0000720c */ /* 0x000fe20003f46270 */
[----:B-1----:R-:W0:Y:S02]  /*2230*/  MUFU.RCP R3, R3 ;  /* 0x0000000300037308 */ /* 0x002e240000001000 */
[----:B0-----:R-:W-:Y:S01]  /*2240*/  IADD3 R4, R3, 0xffffffe, RZ ;  /* 0x0ffffffe03047810 */ /* 0x001fe20007ffe0ff */
[----:B------:R-:W-:-:S05]  /*2250*/  IMAD.MOV R3, RZ, RZ, -R11 ;  /* 0x000000ffff037224 */ /* 0x000fca00078e0a0b */
[----:B------:R0:W1:Y:S02]  /*2260*/  F2I.FTZ.U32.TRUNC.NTZ R5, R4 ;  /* 0x0000000400057305 */ /* 0x000064000021f000 */
[----:B0-----:R-:W-:Y:S02]  /*2270*/  IMAD.MOV.U32 R4, RZ, RZ, RZ ;  /* 0x000000ffff047224 */ /* 0x001fe400078e00ff */
[----:B-1----:R-:W-:-:S04]  /*2280*/  IMAD.MOV R7, RZ, RZ, -R5 ;  /* 0x000000ffff077224 */ /* 0x002fc800078e0a05 */
[----:B------:R-:W-:-:S04]  /*2290*/  IMAD R7, R7, R6, RZ ;  /* 0x0000000607077224 */ /* 0x000fc800078e02ff */
[----:B------:R-:W-:-:S06]  /*22a0*/  IMAD.HI.U32 R5, R5, R7, R4 ;  /* 0x0000000705057227 */ /* 0x000fcc00078e0004 */
[----:B------:R-:W-:-:S04]  /*22b0*/  IMAD.HI.U32 R5, R5, R8, RZ ;  /* 0x0000000805057227 */ /* 0x000fc800078e00ff */
[----:B------:R-:W-:-:S05]  /*22c0*/  IMAD R3, R5, R3, R8 ;  /* 0x0000000305037224 */ /* 0x000fca00078e0208 */
[----:B------:R-:W-:-:S13]  /*22d0*/  ISETP.GT.U32.AND P1, PT, R6, R3, PT ;  /* 0x000000030600720c */ /* 0x000fda0003f24070 */
[----:B------:R-:W-:Y:S01]  /*22e0*/  @!P1 IMAD.IADD R3, R3, 0x1, -R6 ;  /* 0x0000000103039824 */ /* 0x000fe200078e0a06 */
[----:B------:R-:W-:Y:S02]  /*22f0*/  @!P1 IADD3 R5, R5, 0x1, RZ ;  /* 0x0000000105059810 */ /* 0x000fe40007ffe0ff */
[----:B------:R-:W-:Y:S02]  /*2300*/  ISETP.NE.AND P1, PT, R10, RZ, PT ;  /* 0x000000ff0a00720c */ /* 0x000fe40003f25270 */
[----:B------:R-:W-:-:S13]  /*2310*/  ISETP.GE.U32.AND P0, PT, R3, R6, PT ;  /* 0x000000060300720c */ /* 0x000fda0003f06070 */
[----:B------:R-:W-:-:S04]  /*2320*/  @P0 VIADD R5, R5, 0x1 ;  /* 0x0000000105050836 */ /* 0x000fc80000000000 */
[----:B------:R-:W-:-:S04]  /*2330*/  IMAD.MOV.U32 R0, RZ, RZ, R5 ;  /* 0x000000ffff007224 */ /* 0x000fc800078e0005 */
[----:B------:R-:W-:Y:S01]  /*2340*/  @!P2 IMAD.MOV R0, RZ, RZ, -R0 ;  /* 0x000000ffff00a224 */ /* 0x000fe200078e0a00 */
[----:B------:R-:W-:-:S07]  /*2350*/  @!P1 LOP3.LUT R0, RZ, R10, RZ, 0x33, !PT ;  /* 0x0000000aff009212 */ /* 0x000fce00078e33ff */
.L_x_488:
[----:B------:R-:W-:Y:S05]  /*2360*/  BSYNC B0 ;  /* 0x0000000000007941 */ /* 0x000fea0003800000 */
.L_x_487:
[----:B------:R-:W-:-:S05]  /*2370*/  IMAD R3, R12, R0, RZ ;  /* 0x000000000c037224 */ /* 0x000fca00078e02ff */
[C---:B------:R-:W-:Y:S01]  /*2380*/  VIADDMNMX R0, R3.reuse, R0, R91, PT ;  /* 0x0000000003007246 */ /* 0x040fe2000380015b */
[----:B------:R-:W-:-:S03]  /*2390*/  IMAD R3, R3, 0x80, -R9 ;  /* 0x0000008003037824 */ /* 0x000fc600078e0a09 */
[----:B0-----:R-:W-:Y:S02]  /*23a0*/  LEA R5, R0, -R9, 0x7 ;  /* 0x8000000900057211 */ /* 0x001fe400078e38ff */
[----:B------:R-:W-:Y:S02]  /*23b0*/  VIMNMX R3, RZ, R3, !PT ;  /* 0x00000003ff037248 */ /* 0x000fe40007fe0100 */
[----:B------:R-:W-:Y:S02]  /*23c0*/  VIMNMX R0, R5, R2, PT ;  /* 0x0000000205007248 */ /* 0x000fe40003fe0100 */
[----:B------:R-:W-:Y:S02]  /*23d0*/  SHF.R.U32.HI R25, RZ, 0x7, R3 ;  /* 0x00000007ff197819 */ /* 0x000fe40000011603 */
[----:B------:R-:W-:-:S03]  /*23e0*/  ISETP.GT.AND P0, PT, R0, R3, PT ;  /* 0x000000030000720c */ /* 0x000fc60003f04270 */
[----:B------:R-:W-:-:S10]  /*23f0*/  IMAD.MOV.U32 R26, RZ, RZ, R25 ;  /* 0x000000ffff1a7224 */ /* 0x000fd400078e0019 */
[----:B------:R-:W-:-:S05]  /*2400*/  @P0 VIADD R0, R0, 0x7f ;  /* 0x0000007f00000836 */ /* 0x000fca0000000000 */
[----:B------:R-:W-:-:S04]  /*2410*/  @P0 SHF.R.S32.HI R3, RZ, 0x1f, R0 ;  /* 0x0000001fff030819 */ /* 0x000fc80000011400 */
[----:B------:R-:W-:-:S04]  /*2420*/  @P0 LEA.HI R3, R3, R0, RZ, 0x7 ;  /* 0x0000000003030211 */ /* 0x000fc800078f38ff */
[----:B------:R-:W-:Y:S02]  /*2430*/  @P0 SHF.R.S32.HI R26, RZ, 0x7, R3 ;  /* 0x00000007ff1a0819 */ /* 0x000fe40000011403 */
[----:B------:R-:W-:Y:S02]  /*2440*/  PLOP3.LUT P0, PT, PT, PT, PT, 0x80, 0x0 ;  /* 0x000000000000781c */ /* 0x000fe40003f0f070 */
[----:B------:R-:W-:-:S13]  /*2450*/  ISETP.GT.AND P1, PT, R26, R25, PT ;  /* 0x000000191a00720c */ /* 0x000fda0003f24270 */
[----:B------:R-:W-:Y:S05]  /*2460*/  @!P1 BRA `(.L_x_489) ;  /* 0x000000a8002c9947 */ /* 0x000fea0003800000 */
[----:B------:R-:W-:Y:S01]  /*2470*/  VIADD R0, R19, 0x28400 ;  /* 0x0002840013007836 */ /* 0x000fe20000000000 */
[----:B------:R-:W-:Y:S04]  /*2480*/  BSSY B6, `(.L_x_490) ;  /* 0x0000013000067945 */ /* 0x000fe80003800000 */
[----:B------:R-:W-:-:S13]  /*2490*/  LOP3.LUT P0, RZ, R0, 0x3ff, RZ, 0xc0, !PT ;  /* 0x000003ff00ff7812 */ /* 0x000fda000780c0ff */
[----:B------:R-:W-:Y:S05]  /*24a0*/  @!P0 BRA `(.L_x_491) ;  /* 0x0000000000408947 */ /* 0x000fea0003800000 */
[----:B------:R-:W-:Y:S01]  /*24b0*/  MOV R14, 0x0 ;  /* 0x00000000000e7802 */ /* 0x000fe20000000f00 */
[----:B------:R-:W-:Y:S01]  /*24c0*/  ULDC.64 UR4, c[0x4][0xc0] ;  /* 0x0100300000047ab9 */ /* 0x000fe20000000a00 */
[----:B------:R-:W-:Y:S01]  /*24d0*/  ULDC.64 UR6, c[0x4][0x20] ;  /* 0x0100080000067ab9 */ /* 0x000fe20000000a00 */
[----:B------:R-:W-:Y:S01]  /*24e0*/  IMAD.U32 R4, RZ, RZ, UR4 ;  /* 0x00000004ff047e24 */ /* 0x000fe2000f8e00ff */
[----:B------:R-:W-:Y:S01]  /*24f0*/  MOV R5, UR5 ;  /* 0x0000000500057c02 */ /* 0x000fe20008000f00 */
[----:B------:R-:W-:Y:S01]  /*2500*/  ULDC.64 UR4, c[0x4][0xc8] ;  /* 0x0100320000047ab9 */ /* 0x000fe20000000a00 */
[----:B------:R-:W0:Y:S01]  /*2510*/  LDC.64 R14, c[0x4][R14] ;  /* 0x010000000e0e7b82 */ /* 0x000e220000000a00 */
[----:B------:R-:W-:Y:S01]  /*2520*/  IMAD.U32 R6, RZ, RZ, UR4 ;  /* 0x00000004ff067e24 */ /* 0x000fe2000f8e00ff */
[----:B------:R-:W-:Y:S01]  /*2530*/  MOV R8, 0x70 ;  /* 0x0000007000087802 */ /* 0x000fe20000000f00 */
[----:B------:R-:W-:Y:S02]  /*2540*/  IMAD.U32 R7, RZ, RZ, UR5 ;  /* 0x00000005ff077e24 */ /* 0x000fe4000f8e00ff */
[----:B------:R-:W-:-:S02]  /*2550*/  IMAD.U32 R10, RZ, RZ, UR6 ;  /* 0x00000006ff0a7e24 */ /* 0x000fc4000f8e00ff */
[----:B------:R-:W-:Y:S02]  /*2560*/  IMAD.U32 R11, RZ, RZ, UR7 ;  /* 0x00000007ff0b7e24 */ /* 0x000fe4000f8e00ff */
[----:B------:R-:W-:Y:S02]  /*2570*/  IMAD.MOV.U32 R12, RZ, RZ, 0x1 ;  /* 0x00000001ff0c7424 */ /* 0x000fe400078e00ff */
[----:B------:R-:W-:-:S07]  /*2580*/  IMAD.MOV.U32 R13, RZ, RZ, RZ ;  /* 0x000000ffff0d7224 */ /* 0x000fce00078e00ff */
[----:B------:R-:W-:-:S07]  /*2590*/  LEPC R20, `(.L_x_491) ;  /* 0x000000001014794e */ /* 0x000fce0000000000 */
[----:B0----5:R-:W-:Y:S05]  /*25a0*/  CALL.ABS.NOINC R14 ;  /* 0x000000000e007343 */ /* 0x021fea0003c00000 */
.L_x_491:
[----:B------:R-:W-:Y:S05]  /*25b0*/  BSYNC B6 ;  /* 0x0000000000067941 */ /* 0x000fea0003800000 */
.L_x_490:
        /* <DEDUP_REMOVED lines=20> */
.L_x_493:
[----:B------:R-:W-:Y:S05]  /*2700*/  BSYNC B6 ;  /* 0x0000000000067941 */ /* 0x000fea0003800000 */
.L_x_492:
[----:B------:R-:W-:Y:S01]  /*2710*/  ULDC.64 UR4, c[0x0][0x9f8] ;  /* 0x00027e0000047ab9 */ /* 0x000fe20000000a00 */
[----:B------:R-:W-:Y:S01]  /*2720*/  IMAD.MOV.U32 R0, RZ, RZ, R29 ;  /* 0x000000ffff007224 */ /* 0x000fe200078e001d */
[----:B------:R-:W-:Y:S01]  /*2730*/  ISETP.NE.U32.AND P0, PT, RZ, UR4, PT ;  /* 0x00000004ff007c0c */ /* 0x000fe2000bf05070 */
[----:B------:R-:W2:Y:S01]  /*2740*/  LDL R33, [R1+0x2c] ;  /* 0x00002c0001217983 */ /* 0x000ea20000100800 */
[----:B------:R-:W0:Y:S02]  /*2750*/  LDC R35, c[0x0][0x3f4] ;  /* 0x0000fd00ff237b82 */ /* 0x000e240000000800 */
[----:B------:R-:W-:Y:S01]  /*2760*/  ISETP.NE.AND.EX P0, PT, RZ, UR5, PT, P0 ;  /* 0x00000005ff007c0c */ /* 0x000fe2000bf05300 */
[----:B------:R-:W3:Y:S05]  /*2770*/  LDL R21, [R1+0x20] ;  /* 0x0000200001157983 */ /* 0x000eea0000100800 */
[----:B------:R-:W1:Y:S07]  /*2780*/  LDC.64 R14, c[0x0][0x3f8] ;  /* 0x0000fe00ff0e7b82 */ /* 0x000e6e0000000a00 */
[----:B------:R-:W-:Y:S01]  /*2790*/  @P0 IADD3 R4, P1, R32, UR4, RZ ;  /* 0x0000000420040c10 */ /* 0x000fe2000ff3e0ff */
[----:B------:R-:W4:Y:S01]  /*27a0*/  LDC.64 R12, c[0x0][0x408] ;  /* 0x00010200ff0c7b82 */ /* 0x000f220000000a00 */
[----:B------:R-:W3:Y:S02]  /*27b0*/  LDL R32, [R1+0x28] ;  /* 0x0000280001207983 */ /* 0x000ee40000100800 */
[----:B------:R-:W-:-:S02]  /*27c0*/  @P0 IADD3.X R5, R31, UR5, RZ, P1, !PT ;  /* 0x000000051f050c10 */ /* 0x000fc40008ffe4ff */
[----:B------:R-:W3:Y:S04]  /*27d0*/  LDL R31, [R1+0x24] ;  /* 0x00002400011f7983 */ /* 0x000ee80000100800 */
[----:B------:R1:W3:Y:S01]  /*27e0*/  @P0 LDG.E R0, desc[UR36][R4.64] ;  /* 0x0000002404000981 */ /* 0x0002e2000c1e1900 */
[----:B------:R-:W4:Y:S01]  /*27f0*/  S2R R29, SR_TID.X ;  /* 0x00000000001d7919 */ /* 0x000f220000002100 */
[----:B------:R-:W-:Y:S02]  /*2800*/  SHF.R.S32.HI R9, RZ, 0x1f, R219 ;  /* 0x0000001fff097819 */ /* 0x000fe400000114db */
[----:B0-----:R-:W-:-:S03]  /*2810*/  ISETP.GE.AND P0, PT, R16, R35, PT ;  /* 0x000000231000720c */ /* 0x001fc60003f06270 */
[----:B-1----:R-:W-:Y:S01]  /*2820*/  IMAD R4, R9, R14, RZ ;  /* 0x0000000e09047224 */ /* 0x002fe200078e02ff */
[----:B------:R-:W-:Y:S01]  /*2830*/  SEL R5, R35, RZ, P0 ;  /* 0x000000ff23057207 */ /* 0x000fe20000000000 */
[----:B------:R-:W-:-:S04]  /*2840*/  VIADD R34, R219, 0x20 ;  /* 0x00000020db227836 */ /* 0x000fc80000000000 */
[----:B------:R-:W-:Y:S02]  /*2850*/  IMAD.IADD R5, R16, 0x1, R5 ;  /* 0x0000000110057824 */ /* 0x000fe400078e0205 */
[----:B----4-:R-:W-:-:S05]  /*2860*/  VIADD R6, R29, 0xffffff80 ;  /* 0xffffff801d067836 */ /* 0x010fca0000000000 */
[----:B------:R-:W-:-:S04]  /*2870*/  SHF.R.S32.HI R3, RZ, 0x1f, R6 ;  /* 0x0000001fff037819 */ /* 0x000fc80000011406 */
[----:B------:R-:W-:-:S04]  /*2880*/  LEA.HI R3, R3, R6, RZ, 0x3 ;  /* 0x0000000603037211 */ /* 0x000fc800078f18ff */
[----:B------:R-:W-:-:S05]  /*2890*/  LOP3.LUT R7, R3, 0xfffffff8, RZ, 0xc0, !PT ;  /* 0xfffffff803077812 */ /* 0x000fca00078ec0ff */
[----:B------:R-:W-:Y:S02]  /*28a0*/  IMAD.IADD R36, R6, 0x1, -R7 ;  /* 0x0000000106247824 */ /* 0x000fe400078e0a07 */
[----:B------:R-:W-:Y:S02]  /*28b0*/  IMAD R7, R219, R15, R4 ;  /* 0x0000000fdb077224 */ /* 0x000fe400078e0204 */
[----:B------:R-:W-:Y:S02]  /*28c0*/  IMAD R4, R9, R12, RZ ;  /* 0x0000000c09047224 */ /* 0x000fe400078e02ff */
[----:B------:R-:W-:Y:S02]  /*28d0*/  IMAD.SHL.U32 R34, R34, 0x80, RZ ;  /* 0x0000008022227824 */ /* 0x000fe400078e00ff */
[----:B------:R-:W-:Y:S01]  /*28e0*/  IMAD R9, R219, R13, R4 ;  /* 0x0000000ddb097224 */ /* 0x000fe200078e0204 */
[----:B------:R-:W-:Y:S02]  /*28f0*/  SHF.R.S32.HI R4, RZ, 0x1f, R5 ;  /* 0x0000001fff047819 */ /* 0x000fe40000011405 */
[----:B------:R-:W-:-:S02]  /*2900*/  LOP3.LUT R34, R34, 0x380, RZ, 0xc0, !PT ;  /* 0x0000038022227812 */ /* 0x000fc400078ec0ff */
[CC--:B------:R-:W-:Y:S02]  /*2910*/  LEA.HI R42, R4.reuse, R5.reuse, RZ, 0x4 ;  /* 0x00000005042a7211 */ /* 0x0c0fe400078f20ff */
[----:B------:R-:W-:Y:S02]  /*2920*/  LEA.HI R6, R4, R5, RZ, 0x7 ;  /* 0x0000000504067211 */ /* 0x000fe400078f38ff */
[C---:B------:R-:W-:Y:S02]  /*2930*/  IADD3 R8, R219.reuse, 0x40, RZ ;  /* 0x00000040db087810 */ /* 0x040fe40007ffe0ff */
[----:B------:R-:W-:Y:S01]  /*2940*/  LOP3.LUT R5, R34, 0x70, R42, 0xf8, !PT ;  /* 0x0000007022057812 */ /* 0x000fe200078ef82a */
[----:B------:R-:W-:Y:S02]  /*2950*/  VIADD R34, R219, 0x40 ;  /* 0x00000040db227836 */ /* 0x000fe40000000000 */
[----:B------:R-:W-:Y:S02]  /*2960*/  IMAD.SHL.U32 R8, R8, 0x80, RZ ;  /* 0x0000008008087824 */ /* 0x000fe400078e00ff */
[----:B------:R-:W-:-:S03]  /*2970*/  IMAD.SHL.U32 R34, R34, 0x80, RZ ;  /* 0x0000008022227824 */ /* 0x000fc600078e00ff */
[----:B------:R-:W-:Y:S02]  /*2980*/  LOP3.LUT R8, R8, 0x380, RZ, 0xc0, !PT ;  /* 0x0000038008087812 */ /* 0x000fe400078ec0ff */
[----:B------:R-:W-:Y:S02]  /*2990*/  LOP3.LUT R34, R34, 0x380, RZ, 0xc0, !PT ;  /* 0x0000038022227812 */ /* 0x000fe400078ec0ff */
[----:B------:R-:W-:Y:S02]  /*29a0*/  LOP3.LUT R8, R8, 0x70, R42, 0xf8, !PT ;  /* 0x0000007008087812 */ /* 0x000fe400078ef82a */
[----:B------:R-:W-:Y:S01]  /*29b0*/  SHF.R.U32.HI R34, RZ, 0x3, R34 ;  /* 0x00000003ff227819 */ /* 0x000fe20000011622 */
[----:B------:R-:W-:-:S03]  /*29c0*/  VIADD R10, R219, 0x60 ;  /* 0x00000060db0a7836 */ /* 0x000fc60000000000 */
[----:B------:R-:W-:Y:S02]  /*29d0*/  LOP3.LUT R8, R8, R34, RZ, 0x3c, !PT ;  /* 0x0000002208087212 */ /* 0x000fe400078e3cff */
[----:B------:R-:W-:Y:S01]  /*29e0*/  SHF.R.U32.HI R34, RZ, 0x7, R29 ;  /* 0x00000007ff227819 */ /* 0x000fe2000001161d */
[----:B------:R-:W-:-:S03]  /*29f0*/  IMAD.SHL.U32 R37, R219, 0x80, RZ ;  /* 0x00000080db257824 */ /* 0x000fc600078e00ff */
[----:B------:R-:W-:Y:S01]  /*2a00*/  ISETP.NE.AND P6, PT, R34, 0x1, PT ;  /* 0x000000012200780c */ /* 0x000fe20003fc5270 */
[----:B------:R-:W-:Y:S01]  /*2a10*/  IMAD.SHL.U32 R10, R10, 0x80, RZ ;  /* 0x000000800a0a7824 */ /* 0x000fe200078e00ff */
[----:B------:R-:W-:Y:S01]  /*2a20*/  LOP3.LUT R37, R37, 0x380, RZ, 0xc0, !PT ;  /* 0x0000038025257812 */ /* 0x000fe200078ec0ff */
[----:B------:R-:W-:-:S03]  /*2a30*/  IMAD.WIDE.U32 R86, R219, R12, R22 ;  /* 0x0000000cdb567225 */ /* 0x000fc600078e0016 */
[----:B------:R-:W-:Y:S01]  /*2a40*/  LOP3.LUT R10, R10, 0x380, RZ, 0xc0, !PT ;  /* 0x000003800a0a7812 */ /* 0x000fe200078ec0ff */
[----:B------:R-:W-:Y:S01]  /*2a50*/  IMAD.WIDE.U32 R88, R219, R12, R16 ;  /* 0x0000000cdb587225 */ /* 0x000fe200078e0010 */
[----:B------:R-:W-:Y:S02]  /*2a60*/  IADD3 R87, R87, R9, RZ ;  /* 0x0000000957577210 */ /* 0x000fe40007ffe0ff */
[--C-:B------:R-:W-:Y:S01]  /*2a70*/  LOP3.LUT R4, R37, 0x70, R42.reuse, 0xf8, !PT ;  /* 0x0000007025047812 */ /* 0x100fe200078ef82a */
[----:B------:R-:W-:Y:S01]  /*2a80*/  IMAD.IADD R89, R9, 0x1, R89 ;  /* 0x0000000109597824 */ /* 0x000fe200078e0259 */
[----:B------:R-:W-:Y:S01]  /*2a90*/  LOP3.LUT R9, R10, 0x70, R42, 0xf8, !PT ;  /* 0x000000700a097812 */ /* 0x000fe200078ef82a */
[C---:B------:R-:W-:Y:S01]  /*2aa0*/  VIADD R37, R219.reuse, 0x20 ;  /* 0x00000020db257836 */ /* 0x040fe20000000000 */
[----:B------:R-:W-:Y:S01]  /*2ab0*/  IADD3 R10, R219, 0x60, RZ ;  /* 0x00000060db0a7810 */ /* 0x000fe20007ffe0ff */
[----:B------:R-:W-:Y:S05]  /*2ac0*/  @!P6 WARPSYNC.ALL ;  /* 0x000000000000e948 */ /* 0x000fea0003800000 */
[----:B------:R-:W-:Y:S01]  /*2ad0*/  ULDC UR4, c[0x0][0x2f4] ;  /* 0x0000bd0000047ab9 */ /* 0x000fe20000000800 */
[----:B------:R-:W-:Y:S01]  /*2ae0*/  SHF.L.U32 R37, R37, 0x7, RZ ;  /* 0x0000000725257819 */ /* 0x000fe200000006ff */
[----:B------:R-:W-:Y:S01]  /*2af0*/  IMAD.SHL.U32 R38, R219, 0x80, RZ ;  /* 0x00000080db267824 */ /* 0x000fe200078e00ff */
[----:B------:R-:W-:Y:S01]  /*2b00*/  ISETP.GE.AND P2, PT, R18, UR4, PT ;  /* 0x0000000412007c0c */ /* 0x000fe2000bf46270 */
[----:B------:R-:W-:Y:S01]  /*2b10*/  IMAD.SHL.U32 R10, R10, 0x80, RZ ;  /* 0x000000800a0a7824 */ /* 0x000fe200078e00ff */
[----:B-----5:R-:W-:Y:S01]  /*2b20*/  SHF.R.S32.HI R11, RZ, 0x1f, R24 ;  /* 0x0000001fff0b7819 */ /* 0x020fe20000011418 */
[----:B------:R-:W-:Y:S01]  /*2b30*/  IMAD.MOV.U32 R40, RZ, RZ, R30 ;  /* 0x000000ffff287224 */ /* 0x000fe200078e001e */
[----:B------:R-:W-:Y:S01]  /*2b40*/  LOP3.LUT R37, R37, 0x380, RZ, 0xc0, !PT ;  /* 0x0000038025257812 */ /* 0x000fe200078ec0ff */
[----:B------:R-:W-:Y:S01]  /*2b50*/  IMAD.WIDE.U32 R82, R219, R14, R22 ;  /* 0x0000000edb527225 */ /* 0x000fe200078e0016 */
[----:B------:R-:W-:-:S02]  /*2b60*/  LOP3.LUT R38, R38, 0x380, RZ, 0xc0, !PT ;  /* 0x0000038026267812 */ /* 0x000fc400078ec0ff */
[----:B------:R-:W-:Y:S01]  /*2b70*/  LOP3.LUT R10, R10, 0x380, RZ, 0xc0, !PT ;  /* 0x000003800a0a7812 */ /* 0x000fe200078ec0ff */
[----:B------:R-:W-:Y:S01]  /*2b80*/  IMAD.WIDE.U32 R84, R219, R14, R16 ;  /* 0x0000000edb547225 */ /* 0x000fe200078e0010 */
[----:B------:R-:W-:-:S03]  /*2b90*/  SHF.R.U32.HI R37, RZ, 0x3, R37 ;  /* 0x00000003ff257819 */ /* 0x000fc60000011625 */
[----:B------:R-:W-:Y:S01]  /*2ba0*/  IMAD.SHL.U32 R6, R6, 0x80, RZ ;  /* 0x0000008006067824 */ /* 0x000fe200078e00ff */
[----:B------:R-:W-:Y:S01]  /*2bb0*/  SHF.R.U32.HI R38, RZ, 0x3, R38 ;  /* 0x00000003ff267819 */ /* 0x000fe20000011626 */
[----:B------:R-:W-:Y:S01]  /*2bc0*/  IMAD R20, R11, R14, RZ ;  /* 0x0000000e0b147224 */ /* 0x000fe200078e02ff */
[----:B------:R-:W-:Y:S01]  /*2bd0*/  LOP3.LUT R40, R40, 0xfffffffd, RZ, 0xc0, !PT ;  /* 0xfffffffd28287812 */ /* 0x000fe200078ec0ff */
[----:B------:R-:W-:Y:S01]  /*2be0*/  IMAD.IADD R83, R83, 0x1, R7 ;  /* 0x0000000153537824 */ /* 0x000fe200078e0207 */
[----:B------:R-:W-:Y:S01]  /*2bf0*/  SHF.R.U32.HI R10, RZ, 0x3, R10 ;  /* 0x00000003ff0a7819 */ /* 0x000fe2000001160a */
[----:B------:R-:W-:Y:S01]  /*2c00*/  IMAD.IADD R85, R7, 0x1, R85 ;  /* 0x0000000107557824 */ /* 0x000fe200078e0255 */
[----:B------:R-:W-:Y:S01]  /*2c10*/  LOP3.LUT R7, R6, 0xffffc000, RZ, 0xc0, !PT ;  /* 0xffffc00006077812 */ /* 0x000fe200078ec0ff */
[----:B------:R-:W-:Y:S01]  /*2c20*/  IMAD R11, R11, R12, RZ ;  /* 0x0000000c0b0b7224 */ /* 0x000fe200078e02ff */
[----:B------:R-:W-:Y:S01]  /*2c30*/  LOP3.LUT R6, R5, R37, RZ, 0x3c, !PT ;  /* 0x0000002505067212 */ /* 0x000fe200078e3cff */
[----:B------:R-:W-:Y:S01]  /*2c40*/  IMAD R37, R24, R15, R20 ;  /* 0x0000000f18257224 */ /* 0x000fe200078e0214 */
[----:B------:R-:W-:Y:S01]  /*2c50*/  LOP3.LUT R4, R4, R38, RZ, 0x3c, !PT ;  /* 0x0000002604047212 */ /* 0x000fe200078e3cff */
[----:B------:R-:W-:Y:S01]  /*2c60*/  IMAD.WIDE.U32 R82, R24, R14, R82 ;  /* 0x0000000e18527225 */ /* 0x000fe200078e0052 */
[----:B------:R-:W-:-:S02]  /*2c70*/  @P2 LOP3.LUT R40, R40, 0x2, RZ, 0xfc, !PT ;  /* 0x0000000228282812 */ /* 0x000fc400078efcff */
[----:B------:R-:W-:Y:S01]  /*2c80*/  LOP3.LUT R10, R9, R10, RZ, 0x3c, !PT ;  /* 0x0000000a090a7212 */ /* 0x000fe200078e3cff */
[----:B------:R-:W-:Y:S01]  /*2c90*/  IMAD R11, R24, R13, R11 ;  /* 0x0000000d180b7224 */ /* 0x000fe200078e020b */
[----:B------:R-:W-:Y:S01]  /*2ca0*/  LOP3.LUT R39, R42, 0xfffffff0, RZ, 0xc0, !PT ;  /* 0xfffffff02a277812 */ /* 0x000fe200078ec0ff */
[----:B------:R-:W-:Y:S01]  /*2cb0*/  IMAD.WIDE.U32 R88, R24, R12, R88 ;  /* 0x0000000c18587225 */ /* 0x000fe200078e0058 */
[----:B------:R-:W-:-:S03]  /*2cc0*/  IADD3 R3, R27, R28, RZ ;  /* 0x0000001c1b037210 */ /* 0x000fc60007ffe0ff */
[C---:B------:R-:W-:Y:S01]  /*2cd0*/  IMAD.WIDE.U32 R84, R24.reuse, R14, R84 ;  /* 0x0000000e18547225 */ /* 0x040fe200078e0054 */
[----:B------:R0:W-:Y:S03]  /*2ce0*/  STL [R1], R40 ;  /* 0x0000002801007387 */ /* 0x0001e60000100800 */
[----:B------:R-:W-:-:S04]  /*2cf0*/  IMAD.WIDE.U32 R86, R24, R12, R86 ;  /* 0x0000000c18567225 */ /* 0x000fc800078e0056 */
[----:B------:R-:W-:Y:S01]  /*2d00*/  VIADD R93, R34, 0x8 ;  /* 0x00000008225d7836 */ /* 0x000fe20000000000 */
[----:B------:R-:W-:Y:S01]  /*2d10*/  SHF.L.U32 R34, R35, 0x1, RZ ;  /* 0x0000000123227819 */ /* 0x000fe200000006ff */
[----:B------:R-:W-:Y:S01]  /*2d20*/  IMAD R35, R36, 0x20, R219 ;  /* 0x0000002024237824 */ /* 0x000fe200078e02db */
[C---:B------:R-:W-:Y:S01]  /*2d30*/  SHF.L.U64.HI R9, R14.reuse, 0x6, R15 ;  /* 0x000000060e097819 */ /* 0x040fe2000001020f */
[----:B------:R-:W-:Y:S01]  /*2d40*/  IMAD.IADD R36, R83, 0x1, R37 ;  /* 0x0000000153247824 */ /* 0x000fe200078e0225 */
[C---:B------:R-:W-:Y:S01]  /*2d50*/  SHF.L.U32 R27, R14.reuse, 0x7, RZ ;  /* 0x000000070e1b7819 */ /* 0x040fe200000006ff */
[----:B------:R-:W-:Y:S01]  /*2d60*/  IMAD.SHL.U32 R20, R14, 0x20, RZ ;  /* 0x000000200e147824 */ /* 0x000fe200078e00ff */
[C---:B------:R-:W-:Y:S01]  /*2d70*/  SHF.L.U64.HI R28, R12.reuse, 0x5, R13 ;  /* 0x000000050c1c7819 */ /* 0x040fe2000001020d */
[----:B------:R-:W-:Y:S01]  /*2d80*/  IMAD.IADD R37, R37, 0x1, R85 ;  /* 0x0000000125257824 */ /* 0x000fe200078e0255 */
[C---:B------:R-:W-:Y:S01]  /*2d90*/  SHF.L.U64.HI R29, R12.reuse, 0x6, R13 ;  /* 0x000000060c1d7819 */ /* 0x040fe2000001020d */
[----:B------:R-:W-:Y:S01]  /*2da0*/  IMAD.IADD R38, R87, 0x1, R11 ;  /* 0x0000000157267824 */ /* 0x000fe200078e020b */
[----:B------:R-:W-:Y:S01]  /*2db0*/  SHF.L.U64.HI R30, R12, 0x7, R13 ;  /* 0x000000070c1e7819 */ /* 0x000fe2000001020d */
[----:B------:R-:W-:Y:S01]  /*2dc0*/  @!P6 BAR.SYNC.DEFER_BLOCKING 0x9, 0x100 ;  /* 0x024400000000eb1d */ /* 0x000fe20000010000 */
[----:B------:R-:W-:-:S02]  /*2dd0*/  ISETP.GE.AND P1, PT, R16, UR4, PT ;  /* 0x0000000410007c0c */ /* 0x000fc4000bf26270 */
[----:B0-----:R-:W-:Y:S02]  /*2de0*/  IADD3 R40, R11, R89, RZ ;  /* 0x000000590b287210 */ /* 0x001fe40007ffe0ff */
[----:B------:R-:W-:Y:S02]  /*2df0*/  SHF.R.S32.HI R42, RZ, 0x4, R42 ;  /* 0x00000004ff2a7819 */ /* 0x000fe4000001142a */
[----:B------:R-:W-:Y:S02]  /*2e00*/  SHF.R.S32.HI R80, RZ, 0x1f, R39 ;  /* 0x0000001fff507819 */ /* 0x000fe40000011427 */
[-C--:B--2---:R-:W-:Y:S01]  /*2e10*/  IADD3 R4, R4, R7.reuse, R33 ;  /* 0x0000000704047210 */ /* 0x084fe20007ffe021 */
[----:B------:R-:W-:Y:S01]  /*2e20*/  IMAD.SHL.U32 R33, R12, 0x80, RZ ;  /* 0x000000800c217824 */ /* 0x000fe200078e00ff */
[-C--:B---3--:R-:W-:Y:S01]  /*2e30*/  IADD3 R5, R6, R7.reuse, R32 ;  /* 0x0000000706057210 */ /* 0x088fe20007ffe020 */
[----:B------:R-:W-:Y:S01]  /*2e40*/  IMAD.SHL.U32 R32, R12, 0x40, RZ ;  /* 0x000000400c207824 */ /* 0x000fe200078e00ff */
[-C--:B------:R-:W-:Y:S01]  /*2e50*/  IADD3 R6, R8, R7.reuse, R31 ;  /* 0x0000000708067210 */ /* 0x080fe20007ffe01f */
[----:B------:R-:W-:Y:S01]  /*2e60*/  IMAD.SHL.U32 R31, R12, 0x20, RZ ;  /* 0x000000200c1f7824 */ /* 0x000fe200078e00ff */
[----:B------:R-:W-:Y:S01]  /*2e70*/  IADD3 R7, R10, R7, R21 ;  /* 0x000000070a077210 */ /* 0x000fe20007ffe015 */
[C---:B------:R-:W-:Y:S01]  /*2e80*/  IMAD.SHL.U32 R21, R14.reuse, 0x40, RZ ;  /* 0x000000400e157824 */ /* 0x040fe200078e00ff */
[----:B------:R-:W-:-:S02]  /*2e90*/  SHF.L.U64.HI R8, R14, 0x5, R15 ;  /* 0x000000050e087819 */ /* 0x000fc4000001020f */
[----:B------:R-:W-:Y:S02]  /*2ea0*/  SHF.L.U64.HI R10, R14, 0x7, R15 ;  /* 0x000000070e0a7819 */ /* 0x000fe4000001020f */
[----:B------:R-:W-:-:S07]  /*2eb0*/  SHF.R.S32.HI R43, RZ, 0x1f, R0 ;  /* 0x0000001fff2b7819 */ /* 0x000fce0000011400 */
.L_x_589:
[----:B------:R-:W2:Y:S01]  /*2ec0*/  LDL R49, [R1+0x34] ;  /* 0x0000340001317983 */ /* 0x000ea20000100800 */
[----:B------:R-:W0:Y:S03]  /*2ed0*/  LDC R96, c[0x0][0x430] ;  /* 0x00010c00ff607b82 */ /* 0x000e260000000800 */
[----:B------:R-:W3:Y:S01]  /*2ee0*/  LDL.LU R47, [R1] ;  /* 0x00000000012f7983 */ /* 0x000ee20000300800 */
[----:B------:R-:W-:Y:S02]  /*2ef0*/  VIADD R26, R26, 0xffffffff ;  /* 0xffffffff1a1a7836 */ /* 0x000fe40000000000 */
[----:B------:R-:W-:Y:S02]  /*2f00*/  IMAD.MOV.U32 R95, RZ, RZ, RZ ;  /* 0x000000ffff5f7224 */ /* 0x000fe400078e00ff */
[----:B------:R-:W-:Y:S01]  /*2f10*/  IMAD R12, R26, 0x80, R35 ;  /* 0x000000801a0c7824 */ /* 0x000fe200078e0223 */
[----:B-1----:R-:W1:Y:S03]  /*2f20*/  LDC R103, c[0x0][0x3f4] ;  /* 0x0000fd00ff677b82 */ /* 0x002e660000000800 */
[----:B------:R-:W-:Y:S01]  /*2f30*/  IMAD.IADD R48, R3, 0x1, R12 ;  /* 0x0000000103307824 */ /* 0x000fe200078e020c */
[----:B------:R-:W-:-:S03]  /*2f40*/  ISETP.GE.AND P2, PT, R12, R2, PT ;  /* 0x000000020c00720c */ /* 0x000fc60003f46270 */
[----:B------:R-:W-:Y:S01]  /*2f50*/  IMAD.MOV.U32 R44, RZ, RZ, R48 ;  /* 0x000000ffff2c7224 */ /* 0x000fe200078e0030 */
[----:B------:R-:W-:Y:S02]  /*2f60*/  ISETP.GT.OR P2, PT, R35, 0x7f, P2 ;  /* 0x0000007f2300780c */ /* 0x000fe40001744670 */
[----:B0-----:R-:W-:-:S11]  /*2f70*/  ISETP.NE.AND P3, PT, R96, 0x1, PT ;  /* 0x000000016000780c */ /* 0x001fd60003f65270 */
[----:B------:R-:W0:Y:S08]  /*2f80*/  @!P2 LDC.64 R14, c[0x0][0x428] ;  /* 0x00010a00ff0eab82 */ /* 0x000e300000000a00 */
[----:B------:R-:W4:Y:S08]  /*2f90*/  @P3 LDC R11, c[0x0][0x434] ;  /* 0x00010d00ff0b3b82 */ /* 0x000f300000000800 */
[----:B------:R-:W1:Y:S08]  /*2fa0*/  @P3 LDC R46, c[0x0][0x438] ;  /* 0x00010e00ff2e3b82 */ /* 0x000e700000000800 */
[----:B------:R-:W0:Y:S01]  /*2fb0*/  @!P2 LDC.64 R12, c[0x0][0x418] ;  /* 0x00010600ff0cab82 */ /* 0x000e220000000a00 */
[----:B----4-:R-:W-:-:S05]  /*2fc0*/  @P3 IMAD.HI.U32 R11, R48, R11, RZ ;  /* 0x0000000b300b3227 */ /* 0x010fca00078e00ff */
[----:B-1----:R-:W-:Y:S01]  /*2fd0*/  @P3 SHF.R.U32.HI R44, RZ, R46, R11 ;  /* 0x0000002eff2c3219 */ /* 0x002fe2000001160b */
[----:B0-----:R-:W-:-:S03]  /*2fe0*/  @!P2 IMAD R11, R43, R14, RZ ;  /* 0x0000000e2b0ba224 */ /* 0x001fc600078e02ff */
[--C-:B------:R-:W-:Y:S01]  /*2ff0*/  @!P2 SHF.R.S32.HI R45, RZ, 0x1f, R44.reuse ;  /* 0x0000001fff2da819 */ /* 0x100fe2000001142c */
[C---:B------:R-:W-:Y:S02]  /*3000*/  @!P2 IMAD R11, R0.reuse, R15, R11 ;  /* 0x0000000f000ba224 */ /* 0x040fe400078e020b */
[----:B------:R-:W-:-:S05]  /*3010*/  @!P2 IMAD.WIDE.U32 R14, R0, R14, R44 ;  /* 0x0000000e000ea225 */ /* 0x000fca00078e002c */
[----:B------:R-:W-:Y:S02]  /*3020*/  @!P2 IADD3 R11, R15, R11, RZ ;  /* 0x0000000b0f0ba210 */ /* 0x000fe40007ffe0ff */
[----:B------:R-:W-:-:S04]  /*3030*/  @!P2 LEA R12, P3, R14, R12, 0x2 ;  /* 0x0000000c0e0ca211 */ /* 0x000fc800078610ff */
[----:B------:R-:W-:Y:S02]  /*3040*/  @!P2 LEA.HI.X R13, R14, R13, R11, 0x2, P3 ;  /* 0x0000000d0e0da211 */ /* 0x000fe400018f140b */
[----:B------:R-:W-:-:S03]  /*3050*/  ISETP.GT.AND P3, PT, R26, R25, PT ;  /* 0x000000191a00720c */ /* 0x000fc60003f64270 */
[----:B------:R0:W5:Y:S01]  /*3060*/  @!P2 LDG.E R95, desc[UR36][R12.64] ;  /* 0x000000240c5fa981 */ /* 0x000162000c1e1900 */
[----:B------:R-:W-:Y:S01]  /*3070*/  ISETP.GE.AND P2, PT, R103, 0x1, PT ;  /* 0x000000016700780c */ /* 0x000fe20003f46270 */
[----:B------:R-:W-:Y:S01]  /*3080*/  IMAD.MOV R11, RZ, RZ, -R44 ;  /* 0x000000ffff0b7224 */ /* 0x000fe200078e0a2c */
[----:B------:R-:W-:Y:S05]  /*3090*/  YIELD ;  /* 0x0000000000007946 */ /* 0x000fea0003800000 */
[----:B------:R-:W-:Y:S01]  /*30a0*/  BSSY B0, `(.L_x_494) ;  /* 0x0000949000007945 */ /* 0x000fe20003800000 */
[----:B------:R-:W-:Y:S02]  /*30b0*/  IMAD R96, R96, R11, R48 ;  /* 0x0000000b60607224 */ /* 0x000fe400078e0230 */
[----:B--2---:R-:W-:Y:S01]  /*30c0*/  IMAD R90, R216, 0x8000, R49 ;  /* 0x00008000d85a7824 */ /* 0x004fe200078e0231 */
[----:B---3--:R-:W-:-:S03]  /*30d0*/  LOP3.LUT R47, R47, 0xfffffffb, RZ, 0xc0, !PT ;  /* 0xfffffffb2f2f7812 */ /* 0x008fc600078ec0ff */
[----:B------:R-:W-:Y:S01]  /*30e0*/  IMAD.IADD R90, R19, 0x1, R90 ;  /* 0x00000001135a7824 */ /* 0x000fe200078e025a */
[----:B------:R-:W-:-:S05]  /*30f0*/  @P3 LOP3.LUT R47, R47, 0x4, RZ, 0xfc, !PT ;  /* 0x000000042f2f3812 */ /* 0x000fca00078efcff */
[----:B------:R0:W-:Y:S01]  /*3100*/  STL [R1], R47 ;  /* 0x0000002f01007387 */ /* 0x0001e20000100800 */
[----:B------:R-:W-:Y:S05]  /*3110*/  @!P2 BRA `(.L_x_495) ;  /* 0x0000008c0060a947 */ /* 0x000fea0003800000 */
[----:B------:R-:W-:Y:S01]  /*3120*/  SHF.R.S32.HI R97, RZ, 0x1f, R96 ;  /* 0x0000001fff617819 */ /* 0x000fe20000011460 */
[----:B------:R-:W-:Y:S01]  /*3130*/  ULDC.64 UR4, c[0x0][0x300] ;  /* 0x0000c00000047ab9 */ /* 0x000fe20000000a00 */
[----:B-----5:R-:W-:Y:S01]  /*3140*/  SHF.R.S32.HI R98, RZ, 0x1f, R95 ;  /* 0x0000001fff627819 */ /* 0x020fe2000001145f */
[----:B0-----:R-:W-:-:S04]  /*3150*/  IMAD.WIDE.U32 R12, R96, UR4, RZ ;  /* 0x00000004600c7c25 */ /* 0x001fc8000f8e00ff */
[----:B------:R-:W-:Y:S02]  /*3160*/  IMAD R11, R97, UR4, RZ ;  /* 0x00000004610b7c24 */ /* 0x000fe4000f8e02ff */
[----:B------:R-:W-:Y:S02]  /*3170*/  IMAD R99, R26, -0x80, R2 ;  /* 0xffffff801a637824 */ /* 0x000fe400078e0202 */
[----:B------:R-:W-:Y:S01]  /*3180*/  IMAD R11, R96, UR5, R11 ;  /* 0x00000005600b7c24 */ /* 0x000fe2000f8e020b */
[----:B------:R-:W-:Y:S02]  /*3190*/  ULDC.64 UR4, c[0x0][0x310] ;  /* 0x0000c40000047ab9 */ /* 0x000fe40000000a00 */
[----:B------:R-:W-:Y:S01]  /*31a0*/  IMAD R14, R98, UR4, RZ ;  /* 0x00000004620e7c24 */ /* 0x000fe2000f8e02ff */
[----:B------:R-:W-:Y:S02]  /*31b0*/  VIMNMX R99, R99, 0x80, PT ;  /* 0x0000008063637848 */ /* 0x000fe40003fe0100 */
[----:B------:R-:W-:Y:S01]  /*31c0*/  IADD3 R13, R13, R11, RZ ;  /* 0x0000000b0d0d7210 */ /* 0x000fe20007ffe0ff */
[C---:B------:R-:W-:Y:S01]  /*31d0*/  IMAD R11, R95.reuse, UR5, R14 ;  /* 0x000000055f0b7c24 */ /* 0x040fe2000f8e020e */
[----:B------:R-:W-:Y:S01]  /*31e0*/  SHF.R.S32.HI R14, RZ, 0x1f, R26 ;  /* 0x0000001fff0e7819 */ /* 0x000fe2000001141a */
[----:B------:R-:W-:Y:S01]  /*31f0*/  IMAD.WIDE.U32 R12, R95, UR4, R12 ;  /* 0x000000045f0c7c25 */ /* 0x000fe2000f8e000c */
[----:B------:R-:W-:-:S03]  /*3200*/  ULDC.64 UR4, c[0x0][0x308] ;  /* 0x0000c20000047ab9 */ /* 0x000fc60000000a00 */
[----:B------:R-:W-:Y:S02]  /*3210*/  IMAD.IADD R13, R13, 0x1, R11 ;  /* 0x000000010d0d7824 */ /* 0x000fe400078e020b */
[----:B------:R-:W-:Y:S02]  /*3220*/  IMAD R11, R10, R26, RZ ;  /* 0x0000001a0a0b7224 */ /* 0x000fe400078e02ff */
[----:B------:R-:W-:-:S04]  /*3230*/  IMAD.WIDE.U32 R12, R220, UR4, R12 ;  /* 0x00000004dc0c7c25 */ /* 0x000fc8000f8e000c */
[----:B------:R-:W-:Y:S01]  /*3240*/  IMAD R102, R220, UR5, R13 ;  /* 0x00000005dc667c24 */ /* 0x000fe2000f8e020d */
[----:B------:R-:W-:Y:S01]  /*3250*/  ULDC.64 UR4, c[0x0][0x2e8] ;  /* 0x0000ba0000047ab9 */ /* 0x000fe20000000a00 */
[-C--:B------:R-:W-:Y:S01]  /*3260*/  IMAD R13, R30, R26.reuse, RZ ;  /* 0x0000001a1e0d7224 */ /* 0x080fe200078e02ff */
[----:B------:R-:W-:Y:S01]  /*3270*/  IADD3 R101, P2, R12, UR4, RZ ;  /* 0x000000040c657c10 */ /* 0x000fe2000ff5e0ff */
[----:B------:R-:W-:Y:S01]  /*3280*/  ULDC.U8 UR4, c[0x0][0x410] ;  /* 0x0001040000047ab9 */ /* 0x000fe20000000000 */
[----:B------:R-:W-:Y:S02]  /*3290*/  IMAD R11, R14, R27, R11 ;  /* 0x0000001b0e0b7224 */ /* 0x000fe400078e020b */
[----:B------:R-:W-:Y:S01]  /*32a0*/  IADD3.X R102, R102, UR5, RZ, P2, !PT ;  /* 0x0000000566667c10 */ /* 0x000fe200097fe4ff */
[----:B------:R-:W-:Y:S01]  /*32b0*/  IMAD R45, R14, R33, R13 ;  /* 0x000000210e2d7224 */ /* 0x000fe200078e020d */
[----:B------:R-:W-:Y:S01]  /*32c0*/  ISETP.NE.AND P2, PT, RZ, UR4, PT ;  /* 0x00000004ff007c0c */ /* 0x000fe2000bf45270 */
[----:B------:R-:W-:-:S04]  /*32d0*/  IMAD.WIDE.U32 R12, R27, R26, RZ ;  /* 0x0000001a1b0c7225 */ /* 0x000fc800078e00ff */
[----:B------:R-:W-:-:S04]  /*32e0*/  IMAD.WIDE.U32 R14, R33, R26, RZ ;  /* 0x0000001a210e7225 */ /* 0x000fc800078e00ff */
[----:B------:R-:W-:Y:S02]  /*32f0*/  IMAD.IADD R81, R13, 0x1, R11 ;  /* 0x000000010d517824 */ /* 0x000fe400078e020b */
[----:B------:R-:W-:Y:S02]  /*3300*/  IMAD.IADD R11, R15, 0x1, R45 ;  /* 0x000000010f0b7824 */ /* 0x000fe400078e022d */
[----:B------:R-:W-:Y:S05]  /*3310*/  @!P2 BRA `(.L_x_496) ;  /* 0x00000044002ca947 */ /* 0x000fea0003800000 */
[----:B------:R-:W-:Y:S01]  /*3320*/  ISETP.GE.AND P2, PT, R219, R99, PT ;  /* 0x00000063db00720c */ /* 0x000fe20003f46270 */
[----:B------:R-:W-:Y:S01]  /*3330*/  IMAD.MOV.U32 R44, RZ, RZ, R47 ;  /* 0x000000ffff2c7224 */ /* 0x000fe200078e002f */
[----:B------:R-:W-:Y:S01]  /*3340*/  BSSY B1, `(.L_x_497) ;  /* 0x0000025000017945 */ /* 0x000fe20003800000 */
[----:B------:R-:W-:Y:S02]  /*3350*/  CS2R R60, SRZ ;  /* 0x00000000003c7805 */ /* 0x000fe4000001ff00 */
[----:B------:R-:W-:Y:S02]  /*3360*/  CS2R R68, SRZ ;  /* 0x0000000000447805 */ /* 0x000fe4000001ff00 */
[----:B------:R-:W-:Y:S02]  /*3370*/  CS2R R72, SRZ ;  /* 0x0000000000487805 */ /* 0x000fe4000001ff00 */
[----:B------:R-:W-:Y:S02]  /*3380*/  LOP3.LUT R44, R44, 0xfffffffe, RZ, 0xc0, !PT ;  /* 0xfffffffe2c2c7812 */ /* 0x000fe400078ec0ff */
[----:B------:R-:W-:-:S02]  /*3390*/  CS2R R70, SRZ ;  /* 0x0000000000467805 */ /* 0x000fc4000001ff00 */
[----:B------:R-:W-:Y:S02]  /*33a0*/  CS2R R64, SRZ ;  /* 0x0000000000407805 */ /* 0x000fe4000001ff00 */
[----:B------:R-:W-:Y:S02]  /*33b0*/  CS2R R62, SRZ ;  /* 0x00000000003e7805 */ /* 0x000fe4000001ff00 */
[----:B------:R-:W-:Y:S02]  /*33c0*/  CS2R R66, SRZ ;  /* 0x0000000000427805 */ /* 0x000fe4000001ff00 */
[----:B------:R-:W-:Y:S02]  /*33d0*/  CS2R R52, SRZ ;  /* 0x0000000000347805 */ /* 0x000fe4000001ff00 */
[----:B------:R-:W-:Y:S02]  /*33e0*/  CS2R R56, SRZ ;  /* 0x0000000000387805 */ /* 0x000fe4000001ff00 */
[----:B------:R-:W-:-:S02]  /*33f0*/  @P2 LOP3.LUT R44, R44, 0x1, RZ, 0xfc, !PT ;  /* 0x000000012c2c2812 */ /* 0x000fc400078efcff */
[----:B------:R-:W-:Y:S02]  /*3400*/  CS2R R54, SRZ ;  /* 0x0000000000367805 */ /* 0x000fe4000001ff00 */
[----:B------:R-:W-:Y:S02]  /*3410*/  CS2R R58, SRZ ;  /* 0x00000000003a7805 */ /* 0x000fe4000001ff00 */
[----:B------:R-:W-:Y:S02]  /*3420*/  CS2R R48, SRZ ;  /* 0x0000000000307805 */ /* 0x000fe4000001ff00 */
[----:B------:R-:W-:Y:S01]  /*3430*/  CS2R R46, SRZ ;  /* 0x00000000002e7805 */ /* 0x000fe2000001ff00 */
[----:B------:R0:W-:Y:S01]  /*3440*/  STL [R1], R44 ;  /* 0x0000002c01007387 */ /* 0x0001e20000100800 */
[----:B------:R-:W-:Y:S02]  /*3450*/  CS2R R50, SRZ ;  /* 0x0000000000327805 */ /* 0x000fe4000001ff00 */
[----:B------:R-:W-:-:S02]  /*3460*/  CS2R R74, SRZ ;  /* 0x00000000004a7805 */ /* 0x000fc4000001ff00 */
[----:B0-----:R-:W-:Y:S01]  /*3470*/  CS2R R44, SRZ ;  /* 0x00000000002c7805 */ /* 0x001fe2000001ff00 */
[----:B------:R-:W-:Y:S06]  /*3480*/  @P2 BRA `(.L_x_498) ;  /* 0x0000000000402947 */ /* 0x000fec0003800000 */
[----:B------:R-:W-:Y:S01]  /*3490*/  ULDC.64 UR4, c[0x0][0x3e8] ;  /* 0x0000fa0000047ab9 */ /* 0x000fe20000000a00 */
[----:B------:R-:W-:Y:S02]  /*34a0*/  CS2R R72, SRZ ;  /* 0x0000000000487805 */ /* 0x000fe4000001ff00 */
[----:B------:R-:W-:Y:S02]  /*34b0*/  IADD3 R76, P2, P3, R82, UR4, R12 ;  /* 0x00000004524c7c10 */ /* 0x000fe4000fb5e00c */
[----:B------:R-:W-:Y:S02]  /*34c0*/  CS2R R74, SRZ ;  /* 0x00000000004a7805 */ /* 0x000fe4000001ff00 */
[----:B------:R-:W-:Y:S01]  /*34d0*/  IADD3.X R77, R36, UR5, R81, P2, P3 ;  /* 0x00000005244d7c10 */ /* 0x000fe200097e6451 */
[----:B------:R-:W-:Y:S02]  /*34e0*/  ULDC.64 UR4, c[0x0][0x400] ;  /* 0x0001000000047ab9 */ /* 0x000fe40000000a00 */
[----:B------:R-:W-:-:S04]  /*34f0*/  IADD3 R78, P2, P3, R86, UR4, R14 ;  /* 0x00000004564e7c10 */ /* 0x000fc8000fb5e00e */
[----:B------:R-:W-:Y:S02]  /*3500*/  IADD3.X R79, R38, UR5, R11, P2, P3 ;  /* 0x00000005264f7c10 */ /* 0x000fe400097e640b */
[----:B------:R-:W-:Y:S02]  /*3510*/  ISETP.GE.AND P2, PT, R22, R103, PT ;  /* 0x000000671600720c */ /* 0x000fe40003f46270 */
[----:B------:R-:W-:Y:S02]  /*3520*/  CS2R R68, SRZ ;  /* 0x0000000000447805 */ /* 0x000fe4000001ff00 */
[----:B------:R-:W-:-:S09]  /*3530*/  CS2R R70, SRZ ;  /* 0x0000000000467805 */ /* 0x000fd2000001ff00 */
[----:B------:R0:W5:Y:S04]  /*3540*/  @!P2 LDG.E.64 R72, desc[UR36][R76.64] ;  /* 0x000000244c48a981 */ /* 0x000168000c1e1b00 */
[----:B------:R0:W5:Y:S01]  /*3550*/  @!P2 LDG.E.64 R74, desc[UR36][R78.64] ;  /* 0x000000244e4aa981 */ /* 0x000162000c1e1b00 */
[----:B------:R-:W-:-:S13]  /*3560*/  ISETP.GE.AND P2, PT, R218, R103, PT ;  /* 0x00000067da00720c */ /* 0x000fda0003f46270 */
[----:B------:R0:W5:Y:S04]  /*3570*/  @!P2 LDG.E.64 R68, desc[UR36][R76.64+0x40] ;  /* 0x000040244c44a981 */ /* 0x000168000c1e1b00 */
[----:B------:R0:W5:Y:S02]  /*3580*/  @!P2 LDG.E.64 R70, desc[UR36][R78.64+0x40] ;  /* 0x000040244e46a981 */ /* 0x000164000c1e1b00 */
.L_x_498:
[----:B------:R-:W-:Y:S05]  /*3590*/  BSYNC B1 ;  /* 0x0000000000017941 */ /* 0x000fea0003800000 */
.L_x_497:
[----:B0-----:R-:W-:Y:S01]  /*35a0*/  IADD3 R76, R219, 0x20, RZ ;  /* 0x00000020db4c7810 */ /* 0x001fe20007ffe0ff */
[----:B------:R-:W-:Y:S01]  /*35b0*/  BSSY B1, `(.L_x_499) ;  /* 0x0000019000017945 */ /* 0x000fe20003800000 */
[----:B-----5:R-:W-:Y:S02]  /*35c0*/  IMAD.MOV.U32 R104, RZ, RZ, R68 ;  /* 0x000000ffff687224 */ /* 0x020fe400078e0044 */
[----:B------:R-:W-:Y:S01]  /*35d0*/  ISETP.GE.AND P2, PT, R76, R99, PT ;  /* 0x000000634c00720c */ /* 0x000fe20003f46270 */
[----:B------:R-:W-:-:S12]  /*35e0*/  IMAD.MOV.U32 R107, RZ, RZ, R72 ;  /* 0x000000ffff6b7224 */ /* 0x000fd800078e0048 */
[----:B------:R-:W-:Y:S05]  /*35f0*/  @P2 BRA `(.L_x_500) ;  /* 0x0000000000502947 */ /* 0x000fea0003800000 */
[----:B------:R-:W-:Y:S01]  /*3600*/  IADD3 R62, P3, P4, R82, R12, R20 ;  /* 0x0000000c523e7210 */ /* 0x000fe20007c7e014 */
[----:B------:R-:W-:Y:S01]  /*3610*/  ULDC.64 UR4, c[0x0][0x3e8] ;  /* 0x0000fa0000047ab9 */ /* 0x000fe20000000a00 */
[----:B------:R-:W-:Y:S02]  /*3620*/  CS2R R64, SRZ ;  /* 0x0000000000407805 */ /* 0x000fe4000001ff00 */
[----:B------:R-:W-:Y:S02]  /*3630*/  CS2R R66, SRZ ;  /* 0x0000000000427805 */ /* 0x000fe4000001ff00 */
[----:B------:R-:W-:Y:S02]  /*3640*/  IADD3.X R61, R36, R81, R8, P3, P4 ;  /* 0x00000051243d7210 */ /* 0x000fe40001fe8408 */
[----:B------:R-:W-:-:S04]  /*3650*/  IADD3 R76, P3, P4, R86, R14, R31 ;  /* 0x0000000e564c7210 */ /* 0x000fc80007c7e01f */
[----:B------:R-:W-:Y:S02]  /*3660*/  IADD3.X R60, R38, R11, R28, P3, P4 ;  /* 0x0000000b263c7210 */ /* 0x000fe40001fe841c */
[----:B------:R-:W-:-:S04]  /*3670*/  IADD3 R62, P3, R62, UR4, RZ ;  /* 0x000000043e3e7c10 */ /* 0x000fc8000ff7e0ff */
[----:B------:R-:W-:Y:S01]  /*3680*/  IADD3.X R63, R61, UR5, RZ, P3, !PT ;  /* 0x000000053d3f7c10 */ /* 0x000fe20009ffe4ff */
[----:B------:R-:W-:Y:S02]  /*3690*/  ULDC.64 UR4, c[0x0][0x400] ;  /* 0x0001000000047ab9 */ /* 0x000fe40000000a00 */
[----:B------:R-:W-:-:S04]  /*36a0*/  IADD3 R76, P3, R76, UR4, RZ ;  /* 0x000000044c4c7c10 */ /* 0x000fc8000ff7e0ff */
[----:B------:R-:W-:Y:S02]  /*36b0*/  IADD3.X R77, R60, UR5, RZ, P3, !PT ;  /* 0x000000053c4d7c10 */ /* 0x000fe40009ffe4ff */
[----:B------:R-:W-:Y:S02]  /*36c0*/  ISETP.GE.AND P3, PT, R22, R103, PT ;  /* 0x000000671600720c */ /* 0x000fe40003f66270 */
[----:B------:R-:W-:-:S11]  /*36d0*/  CS2R R60, SRZ ;  /* 0x00000000003c7805 */ /* 0x000fd6000001ff00 */
[----:B------:R-:W5:Y:S04]  /*36e0*/  @!P3 LDG.E.64 R64, desc[UR36][R62.64] ;  /* 0x000000243e40b981 */ /* 0x000f68000c1e1b00 */
[----:B------:R-:W5:Y:S01]  /*36f0*/  @!P3 LDG.E.64 R66, desc[UR36][R76.64] ;  /* 0x000000244c42b981 */ /* 0x000f62000c1e1b00 */
[----:B------:R-:W-:-:S13]  /*3700*/  ISETP.GE.AND P3, PT, R218, R103, PT ;  /* 0x00000067da00720c */ /* 0x000fda0003f66270 */
[----:B------:R0:W5:Y:S02]  /*3710*/  @!P3 LDG.E.64 R60, desc[UR36][R62.64+0x40] ;  /* 0x000040243e3cb981 */ /* 0x000164000c1e1b00 */
[----:B0-----:R-:W-:-:S06]  /*3720*/  CS2R R62, SRZ ;  /* 0x00000000003e7805 */ /* 0x001fcc000001ff00 */
[----:B------:R0:W5:Y:S02]  /*3730*/  @!P3 LDG.E.64 R62, desc[UR36][R76.64+0x40] ;  /* 0x000040244c3eb981 */ /* 0x000164000c1e1b00 */
.L_x_500:
[----:B------:R-:W-:Y:S05]  /*3740*/  BSYNC B1 ;  /* 0x0000000000017941 */ /* 0x000fea0003800000 */
.L_x_499:
[----:B0-----:R-:W-:Y:S01]  /*3750*/  VIADD R76, R219, 0x40 ;  /* 0x00000040db4c7836 */ /* 0x001fe20000000000 */
[----:B------:R-:W-:Y:S04]  /*3760*/  BSSY B1, `(.L_x_501) ;  /* 0x0000017000017945 */ /* 0x000fe80003800000 */
[----:B------:R-:W-:-:S13]  /*3770*/  ISETP.GE.AND P3, PT, R76, R99, PT ;  /* 0x000000634c00720c */ /* 0x000fda0003f66270 */
        /* <DEDUP_REMOVED lines=21> */
.L_x_502:
[----:B------:R-:W-:Y:S05]  /*38d0*/  BSYNC B1 ;  /* 0x0000000000017941 */ /* 0x000fea0003800000 */
.L_x_501:
[----:B0-----:R-:W-:Y:S01]  /*38e0*/  VIADD R76, R219, 0x60 ;  /* 0x00000060db4c7836 */ /* 0x001fe20000000000 */
[----:B------:R-:W-:Y:S04]  /*38f0*/  BSSY B1, `(.L_x_503) ;  /* 0x000001d000017945 */ /* 0x000fe80003800000 */
[----:B------:R-:W-:-:S13]  /*3900*/  ISETP.GE.AND P4, PT, R76, R99, PT ;  /* 0x000000634c00720c */ /* 0x000fda0003f86270 */
[----:B------:R-:W-:Y:S05]  /*3910*/  @P4 BRA `(.L_x_504) ;  /* 0x0000000000684947 */ /* 0x000fea0003800000 */
[----:B------:R-:W0:Y:S01]  /*3920*/  LDC.64 R44, c[0x0][0x3f8] ;  /* 0x0000fe00ff2c7b82 */ /* 0x000e220000000a00 */
[----:B------:R-:W-:Y:S01]  /*3930*/  MOV R13, R81 ;  /* 0x00000051000d7202 */ /* 0x000fe20000000f00 */
[----:B------:R-:W-:Y:S01]  /*3940*/  ULDC.64 UR4, c[0x0][0x3e8] ;  /* 0x0000fa0000047ab9 */ /* 0x000fe20000000a00 */
[----:B------:R-:W-:Y:S01]  /*3950*/  IMAD.MOV.U32 R15, RZ, RZ, R11 ;  /* 0x000000ffff0f7224 */ /* 0x000fe200078e000b */
[----:B------:R-:W-:Y:S02]  /*3960*/  CS2R R48, SRZ ;  /* 0x0000000000307805 */ /* 0x000fe4000001ff00 */
[----:B------:R-:W-:Y:S01]  /*3970*/  CS2R R50, SRZ ;  /* 0x0000000000327805 */ /* 0x000fe2000001ff00 */
[----:B0-----:R-:W-:Y:S02]  /*3980*/  IMAD R45, R45, 0x60, RZ ;  /* 0x000000602d2d7824 */ /* 0x001fe400078e02ff */
[----:B------:R-:W-:-:S04]  /*3990*/  IMAD.WIDE.U32 R12, R44, 0x60, R12 ;  /* 0x000000602c0c7825 */ /* 0x000fc800078e000c */
[----:B------:R-:W-:Y:S01]  /*39a0*/  IMAD.IADD R13, R13, 0x1, R45 ;  /* 0x000000010d0d7824 */ /* 0x000fe200078e022d */
[----:B------:R-:W-:Y:S01]  /*39b0*/  IADD3 R12, P5, P6, R82, UR4, R12 ;  /* 0x00000004520c7c10 */ /* 0x000fe2000febe00c */
[----:B------:R-:W0:Y:S03]  /*39c0*/  LDC.64 R44, c[0x0][0x408] ;  /* 0x00010200ff2c7b82 */ /* 0x000e260000000a00 */
[----:B------:R-:W-:Y:S01]  /*39d0*/  IADD3.X R13, R36, UR5, R13, P5, P6 ;  /* 0x00000005240d7c10 */ /* 0x000fe2000afec40d */
[----:B------:R-:W-:Y:S01]  /*39e0*/  ULDC.64 UR4, c[0x0][0x400] ;  /* 0x0001000000047ab9 */ /* 0x000fe20000000a00 */
[----:B0-----:R-:W-:-:S04]  /*39f0*/  IMAD.WIDE.U32 R14, R44, 0x60, R14 ;  /* 0x000000602c0e7825 */ /* 0x001fc800078e000e */
[----:B------:R-:W-:Y:S01]  /*3a00*/  IMAD R11, R45, 0x60, RZ ;  /* 0x000000602d0b7824 */ /* 0x000fe200078e02ff */
[----:B------:R-:W-:-:S03]  /*3a10*/  IADD3 R14, P5, P6, R86, UR4, R14 ;  /* 0x00000004560e7c10 */ /* 0x000fc6000febe00e */
[----:B------:R-:W-:-:S05]  /*3a20*/  IMAD.IADD R11, R15, 0x1, R11 ;  /* 0x000000010f0b7824 */ /* 0x000fca00078e020b */
        /* <DEDUP_REMOVED lines=9> */
.L_x_504:
[----:B------:R-:W-:Y:S05]  /*3ac0*/  BSYNC B1 ;  /* 0x0000000000017941 */ /* 0x000fea0003800000 */
.L_x_503:
[----:B------:R-:W-:Y:S01]  /*3ad0*/  UISETP.NE.AND UP0, UPT, UR39, 0x3, UPT ;  /* 0x000000032700788c */ /* 0x000fe2000bf05270 */
[----:B------:R-:W-:Y:S01]  /*3ae0*/  IMAD.MOV.U32 R114, RZ, RZ, R70 ;  /* 0x000000ffff727224 */ /* 0x000fe200078e0046 */
[----:B------:R-:W-:Y:S01]  /*3af0*/  MOV R116, R74 ;  /* 0x0000004a00747202 */ /* 0x000fe20000000f00 */
[----:B-----5:R-:W-:Y:S01]  /*3b00*/  IMAD.MOV.U32 R110, RZ, RZ, R60 ;  /* 0x000000ffff6e7224 */ /* 0x020fe200078e003c */
[----:B------:R-:W-:Y:S01]  /*3b10*/  MOV R105, R52 ;  /* 0x0000003400697202 */ /* 0x000fe20000000f00 */
[----:B------:R-:W-:Y:S01]  /*3b20*/  IMAD.MOV.U32 R112, RZ, RZ, R64 ;  /* 0x000000ffff707224 */ /* 0x000fe200078e0040 */
[----:B------:R-:W-:Y:S01]  /*3b30*/  PLOP3.LUT P5, PT, PT, PT, UP0, 0x80, 0x0 ;  /* 0x000000000000781c */ /* 0x000fe20003faf008 */
[----:B------:R-:W-:Y:S01]  /*3b40*/  IMAD.MOV.U32 R111, RZ, RZ, R62 ;  /* 0x000000ffff6f7224 */ /* 0x000fe200078e003e */
[----:B------:R-:W-:Y:S01]  /*3b50*/  MOV R78, R48 ;  /* 0x00000030004e7202 */ /* 0x000fe20000000f00 */
[----:B------:R-:W-:Y:S02]  /*3b60*/  IMAD.MOV.U32 R113, RZ, RZ, R66 ;  /* 0x000000ffff717224 */ /* 0x000fe400078e0042 */
[----:B------:R-:W-:-:S02]  /*3b70*/  IMAD.MOV.U32 R108, RZ, RZ, R56 ;  /* 0x000000ffff6c7224 */ /* 0x000fc400078e0038 */
[----:B------:R-:W-:Y:S02]  /*3b80*/  IMAD.MOV.U32 R106, RZ, RZ, R54 ;  /* 0x000000ffff6a7224 */ /* 0x000fe400078e0036 */
[----:B------:R-:W-:Y:S02]  /*3b90*/  IMAD.MOV.U32 R109, RZ, RZ, R58 ;  /* 0x000000ffff6d7224 */ /* 0x000fe400078e003a */
[----:B------:R-:W-:Y:S02]  /*3ba0*/  IMAD.MOV.U32 R76, RZ, RZ, R44 ;  /* 0x000000ffff4c7224 */ /* 0x000fe400078e002c */
[----:B------:R-:W-:Y:S02]  /*3bb0*/  IMAD.MOV.U32 R77, RZ, RZ, R46 ;  /* 0x000000ffff4d7224 */ /* 0x000fe400078e002e */
[----:B------:R-:W-:Y:S01]  /*3bc0*/  IMAD.MOV.U32 R79, RZ, RZ, R50 ;  /* 0x000000ffff4f7224 */ /* 0x000fe200078e0032 */
[----:B------:R-:W-:Y:S06]  /*3bd0*/  @!P5 BRA `(.L_x_505) ;  /* 0x000000000004d947 */ /* 0x000fec0003800000 */
[----:B------:R-:W-:Y:S01]  /*3be0*/  BPT.TRAP 0x1 ;  /* 0x000000040000795c */ /* 0x000fe20000300000 */
.L_x_505:
[----:B------:R-:W-:Y:S01]  /*3bf0*/  IMAD R81, R216, 0x8, R19 ;  /* 0x00000008d8517824 */ /* 0x000fe200078e0213 */
[----:B------:R-:W-:Y:S01]  /*3c00*/  SHF.L.U32 R100, R221, 0x1f, RZ ;  /* 0x0000001fdd647819 */ /* 0x000fe200000006ff */
[----:B------:R-:W-:Y:S03]  /*3c10*/  BSSY B1, `(.L_x_506) ;  /* 0x0000003000017945 */ /* 0x000fe60003800000 */
[----:B------:R-:W1:Y:S02]  /*3c20*/  SYNCS.PHASECHK.TRANS64.TRYWAIT P6, [R81+URZ+0x38890], R100 ;  /* 0x03889064510075a7 */ /* 0x000e6400080c017f */
[----:B-1----:R-:W-:Y:S05]  /*3c30*/  @!P6 BRA `(.L_x_507) ;  /* 0x0000025800f4e947 */ /* 0x002fea0003800000 */
.L_x_831:
[----:B------:R-:W-:Y:S05]  /*3c40*/  BSYNC B1 ;  /* 0x0000000000017941 */ /* 0x000fea0003800000 */
.L_x_506:
[----:B------:R-:W-:-:S03]  /*3c50*/  UMOV UR4, 0xffffffff ;  /* 0xffffffff00047882 */ /* 0x000fc60000000000 */
[----:B------:R-:W-:Y:S05]  /*3c60*/  BRA.DIV UR4, `(.L_x_508) ;  /* 0x0000025a04fc7947 */ /* 0x000fea000b800000 */
[----:B------:R2:W3:Y:S04]  /*3c70*/  SHFL.IDX PT, R115, R102, RZ, 0x181f ;  /* 0x00181fff66737589 */ /* 0x0004e800000e0000 */
[----:B------:R2:W4:Y:S02]  /*3c80*/  SHFL.IDX PT, R11, R101, RZ, 0x181f ;  /* 0x00181fff650b7589 */ /* 0x00052400000e0000 */
.L_x_835:
[----:B------:R-:W5:Y:S01]  /*3c90*/  LDL R125, [R1] ;  /* 0x00000000017d7983 */ /* 0x000f620000100800 */
[----:B------:R-:W-:Y:S01]  /*3ca0*/  BSSY B1, `(.L_x_509) ;  /* 0x00000ea000017945 */ /* 0x000fe20003800000 */
[----:B-----5:R-:W-:-:S13]  /*3cb0*/  LOP3.LUT P6, RZ, R125, 0x1, RZ, 0xc0, !PT ;  /* 0x000000017dff7812 */ /* 0x020fda00078cc0ff */
[----:B------:R-:W-:Y:S05]  /*3cc0*/  @P6 BRA `(.L_x_510) ;  /* 0x0000000c009c6947 */ /* 0x000fea0003800000 */
[----:B------:R-:W-:Y:S04]  /*3cd0*/  BSSY B2, `(.L_x_511) ;  /* 0x0000075000027945 */ /* 0x000fe80003800000 */
[----:B------:R-:W-:Y:S05]  /*3ce0*/  @P1 BRA `(.L_x_512) ;  /* 0x0000000400cc1947 */ /* 0x000fea0003800000 */
[----:B0-----:R0:W0:Y:S01]  /*3cf0*/  LDS.128 R12, [R90+0x28400] ;  /* 0x028400005a0c7984 */ /* 0x0010220000000c00 */
[----:B------:R-:W-:Y:S01]  /*3d00*/  ISETP.GE.AND P6, PT, R22, R103, PT ;  /* 0x000000671600720c */ /* 0x000fe20003fc6270 */
[----:B------:R-:W-:-:S12]  /*3d10*/  BSSY B3, `(.L_x_513) ;  /* 0x000006d000037945 */ /* 0x000fd80003800000 */
[----:B------:R-:W-:Y:S05]  /*3d20*/  @P6 BRA `(.L_x_514) ;  /* 0x0000000400ac6947 */ /* 0x000fea0003800000 */
[--C-:B------:R-:W-:Y:S02]  /*3d30*/  SHF.R.U32.HI R72, RZ, 0x8, R73.reuse ;  /* 0x00000008ff487819 */ /* 0x100fe40000011649 */
[----:B------:R-:W-:Y:S02]  /*3d40*/  SHF.R.U32.HI R74, RZ, 0x10, R73 ;  /* 0x00000010ff4a7819 */ /* 0x000fe40000011649 */
[----:B------:R-:W-:Y:S01]  /*3d50*/  LOP3.LUT R73, R73, 0xff0000ff, RZ, 0xc0, !PT ;  /* 0xff0000ff49497812 */ /* 0x000fe200078ec0ff */
[----:B------:R-:W-:Y:S01]  /*3d60*/  IMAD.SHL.U32 R117, R72, 0x100, RZ ;  /* 0x0000010048757824 */ /* 0x000fe200078e00ff */
[----:B------:R-:W-:Y:S01]  /*3d70*/  SHF.R.U32.HI R118, RZ, 0x8, R75 ;  /* 0x00000008ff767819 */ /* 0x000fe2000001164b */
[----:B------:R-:W-:Y:S01]  /*3d80*/  IMAD.U32 R74, R74, 0x10000, RZ ;  /* 0x000100004a4a7824 */ /* 0x000fe200078e00ff */
[----:B------:R-:W-:Y:S02]  /*3d90*/  LOP3.LUT R119, R75, 0xff0000ff, RZ, 0xc0, !PT ;  /* 0xff0000ff4b777812 */ /* 0x000fe400078ec0ff */
[----:B------:R-:W-:-:S02]  /*3da0*/  LOP3.LUT R73, R73, 0xff00, R117, 0xf8, !PT ;  /* 0x0000ff0049497812 */ /* 0x000fc400078ef875 */
[----:B------:R-:W-:Y:S02]  /*3db0*/  SHF.L.U32 R118, R118, 0x8, RZ ;  /* 0x0000000876767819 */ /* 0x000fe400000006ff */
[----:B------:R-:W-:Y:S02]  /*3dc0*/  LOP3.LUT R73, R73, 0xff0000, R74, 0xf8, !PT ;  /* 0x00ff000049497812 */ /* 0x000fe400078ef84a */
[-C--:B------:R-:W-:Y:S02]  /*3dd0*/  F2FP.F16.E4M3.UNPACK_B R74, R116.reuse.H1 ;  /* 0x00000074ff4a723e */ /* 0x080fe400030006ff */
[----:B0-----:R-:W-:Y:S02]  /*3de0*/  F2FP.F16.E4M3.UNPACK_B R117, R13 ;  /* 0x0000000dff75723e */ /* 0x001fe400020006ff */
[----:B------:R-:W-:Y:S01]  /*3df0*/  SHF.R.U32.HI R72, RZ, 0x10, R75 ;  /* 0x00000010ff487819 */ /* 0x000fe2000001164b */
[----:B------:R-:W-:Y:S01]  /*3e00*/  HADD2.F32 R121, -RZ, R74.H0_H0 ;  /* 0x2000004aff797230 */ /* 0x000fe20000004100 */
[----:B------:R-:W-:Y:S01]  /*3e10*/  LOP3.LUT R119, R119, 0xff00, R118, 0xf8, !PT ;  /* 0x0000ff0077777812 */ /* 0x000fe200078ef876 */
[--C-:B------:R-:W-:Y:S01]  /*3e20*/  HADD2.F32 R75, -RZ, R117.reuse.H1_H1 ;  /* 0x30000075ff4b7230 */ /* 0x100fe20000004100 */
[----:B------:R-:W-:Y:S01]  /*3e30*/  F2FP.F16.E4M3.UNPACK_B R118, R107.H1 ;  /* 0x0000006bff76723e */ /* 0x000fe200030006ff */
[----:B------:R-:W-:Y:S01]  /*3e40*/  HADD2.F32 R117, -RZ, R117.H0_H0 ;  /* 0x20000075ff757230 */ /* 0x000fe20000004100 */
[----:B------:R-:W-:-:S02]  /*3e50*/  F2FP.F16.E4M3.UNPACK_B R116, R116 ;  /* 0x00000074ff74723e */ /* 0x000fc400020006ff */
[-C--:B------:R-:W-:Y:S01]  /*3e60*/  FMUL.FTZ R122, R75, R121.reuse ;  /* 0x000000794b7a7220 */ /* 0x080fe20000410000 */
[--C-:B------:R-:W-:Y:S02]  /*3e70*/  HADD2.F32 R120, -RZ, R118.reuse.H0_H0 ;  /* 0x20000076ff787230 */ /* 0x100fe40000004100 */
[----:B------:R-:W-:Y:S01]  /*3e80*/  FMUL.FTZ R121, R117, R121 ;  /* 0x0000007975797220 */ /* 0x000fe20000410000 */
[----:B------:R-:W-:Y:S01]  /*3e90*/  HADD2.F32 R118, -RZ, R118.H1_H1 ;  /* 0x30000076ff767230 */ /* 0x000fe20000004100 */
[----:B------:R-:W-:Y:S02]  /*3ea0*/  F2FP.F16.E4M3.UNPACK_B R107, R107 ;  /* 0x0000006bff6b723e */ /* 0x000fe400020006ff */
[-C--:B------:R-:W-:Y:S01]  /*3eb0*/  FFMA.FTZ R75, R75, R120.reuse, R121 ;  /* 0x000000784b4b7223 */ /* 0x080fe20000010079 */
[----:B------:R-:W-:Y:S01]  /*3ec0*/  F2FP.F16.E4M3.UNPACK_B R121, R13.H1 ;  /* 0x0000000dff79723e */ /* 0x000fe200030006ff */
[----:B------:R-:W-:Y:S01]  /*3ed0*/  FFMA.FTZ R117, R117, R120, -R122 ;  /* 0x0000007875757223 */ /* 0x000fe2000001087a */
[----:B------:R-:W-:-:S03]  /*3ee0*/  HADD2.F32 R120, -RZ, R74.H1_H1 ;  /* 0x3000004aff787230 */ /* 0x000fc60000004100 */
[--C-:B------:R-:W-:Y:S02]  /*3ef0*/  HADD2.F32 R13, -RZ, R121.reuse.H1_H1 ;  /* 0x30000079ff0d7230 */ /* 0x100fe40000004100 */
[----:B------:R-:W-:-:S03]  /*3f00*/  HADD2.F32 R74, -RZ, R121.H0_H0 ;  /* 0x20000079ff4a7230 */ /* 0x000fc60000004100 */
[CC--:B------:R-:W-:Y:S02]  /*3f10*/  FMUL.FTZ R121, R13.reuse, R120.reuse ;  /* 0x000000780d797220 */ /* 0x0c0fe40000410000 */
[C---:B------:R-:W-:Y:S02]  /*3f20*/  FMUL.FTZ R120, R74.reuse, R120 ;  /* 0x000000784a787220 */ /* 0x040fe40000410000 */
[-C--:B------:R-:W-:Y:S02]  /*3f30*/  FFMA.FTZ R74, R74, R118.reuse, -R121 ;  /* 0x000000764a4a7223 */ /* 0x080fe40000010879 */
[----:B------:R-:W-:Y:S01]  /*3f40*/  FFMA.FTZ R118, R13, R118, R120 ;  /* 0x000000760d767223 */ /* 0x000fe20000010078 */
[----:B------:R-:W-:Y:S02]  /*3f50*/  IMAD.U32 R13, R72, 0x10000, RZ ;  /* 0x00010000480d7824 */ /* 0x000fe400078e00ff */
[----:B------:R-:W-:Y:S01]  /*3f60*/  IMAD.MOV.U32 R72, RZ, RZ, R15 ;  /* 0x000000ffff487224 */ /* 0x000fe200078e000f */
[----:B------:R-:W-:-:S02]  /*3f70*/  F2FP.F16.E4M3.UNPACK_B R15, R73.H1 ;  /* 0x00000049ff0f723e */ /* 0x000fc400030006ff */
[----:B------:R-:W-:Y:S02]  /*3f80*/  LOP3.LUT R13, R119, 0xff0000, R13, 0xf8, !PT ;  /* 0x00ff0000770d7812 */ /* 0x000fe400078ef80d */
[-C--:B------:R-:W-:Y:S01]  /*3f90*/  F2FP.F16.E4M3.UNPACK_B R122, R72.reuse ;  /* 0x00000048ff7a723e */ /* 0x080fe200020006ff */
[--C-:B------:R-:W-:Y:S01]  /*3fa0*/  HADD2.F32 R121, -RZ, R15.reuse.H0_H0 ;  /* 0x2000000fff797230 */ /* 0x100fe20000004100 */
[-C--:B------:R-:W-:Y:S01]  /*3fb0*/  F2FP.F16.E4M3.UNPACK_B R119, R13.reuse.H1 ;  /* 0x0000000dff77723e */ /* 0x080fe200030006ff */
[----:B------:R-:W-:Y:S01]  /*3fc0*/  HADD2.F32 R15, -RZ, R15.H1_H1 ;  /* 0x3000000fff0f7230 */ /* 0x000fe20000004100 */
[----:B------:R-:W-:Y:S01]  /*3fd0*/  F2FP.F16.E4M3.UNPACK_B R72, R72.H1 ;  /* 0x00000048ff48723e */ /* 0x000fe200030006ff */
[--C-:B------:R-:W-:Y:S01]  /*3fe0*/  HADD2.F32 R120, -RZ, R122.reuse.H1_H1 ;  /* 0x3000007aff787230 */ /* 0x100fe20000004100 */
[----:B------:R-:W-:Y:S01]  /*3ff0*/  F2FP.SATFINITE.E4M3.F32.PACK_AB_MERGE_C R74, R118, R74, RZ ;  /* 0x0000004a764a723e */ /* 0x000fe200048070ff */
[--C-:B------:R-:W-:Y:S01]  /*4000*/  HADD2.F32 R123, -RZ, R119.reuse.H0_H0 ;  /* 0x20000077ff7b7230 */ /* 0x100fe20000004100 */
[----:B------:R-:W-:Y:S01]  /*4010*/  F2FP.F16.E4M3.UNPACK_B R13, R13 ;  /* 0x0000000dff0d723e */ /* 0x000fe200020006ff */
[----:B------:R-:W-:Y:S01]  /*4020*/  HADD2.F32 R122, -RZ, R122.H0_H0 ;  /* 0x2000007aff7a7230 */ /* 0x000fe20000004100 */
[----:B------:R-:W-:Y:S01]  /*4030*/  F2FP.SATFINITE.E4M3.F32.PACK_AB_MERGE_C R75, R75, R117, R74 ;  /* 0x000000754b4b723e */ /* 0x000fe2000480704a */
[----:B------:R-:W-:-:S02]  /*4040*/  HADD2.F32 R119, -RZ, R119.H1_H1 ;  /* 0x30000077ff777230 */ /* 0x000fc40000004100 */
[----:B------:R-:W-:Y:S01]  /*4050*/  FMUL.FTZ R124, R120, R123 ;  /* 0x0000007b787c7220 */ /* 0x000fe20000410000 */
[-C--:B------:R-:W-:Y:S02]  /*4060*/  F2FP.F16.E4M3.UNPACK_B R74, R14.reuse ;  /* 0x0000000eff4a723e */ /* 0x080fe400020006ff */
[----:B------:R-:W-:Y:S01]  /*4070*/  F2FP.F16.E4M3.UNPACK_B R73, R73 ;  /* 0x00000049ff49723e */ /* 0x000fe200020006ff */
[C---:B------:R-:W-:Y:S01]  /*4080*/  FFMA.FTZ R124, R122.reuse, R121, -R124 ;  /* 0x000000797a7c7223 */ /* 0x040fe2000001087c */
[----:B------:R-:W-:Y:S01]  /*4090*/  FMUL.FTZ R122, R122, R123 ;  /* 0x0000007b7a7a7220 */ /* 0x000fe20000410000 */
[----:B------:R-:W-:Y:S02]  /*40a0*/  F2FP.F16.E4M3.UNPACK_B R14, R14.H1 ;  /* 0x0000000eff0e723e */ /* 0x000fe400030006ff */
[----:B------:R-:W-:Y:S02]  /*40b0*/  HADD2.F32 R117, -RZ, R73.H0_H0 ;  /* 0x20000049ff757230 */ /* 0x000fe40000004100 */
[----:B------:R-:W-:Y:S01]  /*40c0*/  FFMA.FTZ R122, R120, R121, R122 ;  /* 0x00000079787a7223 */ /* 0x000fe2000001007a */
[----:B------:R-:W-:-:S02]  /*40d0*/  HADD2.F32 R120, -RZ, R72.H1_H1 ;  /* 0x30000048ff787230 */ /* 0x000fc40000004100 */
[----:B------:R-:W-:Y:S02]  /*40e0*/  HADD2.F32 R72, -RZ, R72.H0_H0 ;  /* 0x20000048ff487230 */ /* 0x000fe40000004100 */
[----:B------:R-:W-:Y:S02]  /*40f0*/  HADD2.F32 R73, -RZ, R73.H1_H1 ;  /* 0x30000049ff497230 */ /* 0x000fe40000004100 */
[----:B------:R-:W-:-:S04]  /*4100*/  FMUL.FTZ R121, R120, R119 ;  /* 0x0000007778797220 */ /* 0x000fc80000410000 */
[C---:B------:R-:W-:Y:S01]  /*4110*/  FFMA.FTZ R121, R72.reuse, R15, -R121 ;  /* 0x0000000f48797223 */ /* 0x040fe20000010879 */
[----:B------:R-:W-:Y:S01]  /*4120*/  FMUL.FTZ R72, R72, R119 ;  /* 0x0000007748487220 */ /* 0x000fe20000410000 */
[--C-:B------:R-:W-:Y:S02]  /*4130*/  HADD2.F32 R119, -RZ, R13.reuse.H0_H0 ;  /* 0x2000000dff777230 */ /* 0x100fe40000004100 */
[----:B------:R-:W-:Y:S02]  /*4140*/  HADD2.F32 R13, -RZ, R13.H1_H1 ;  /* 0x3000000dff0d7230 */ /* 0x000fe40000004100 */
[----:B------:R-:W-:Y:S01]  /*4150*/  FFMA.FTZ R72, R120, R15, R72 ;  /* 0x0000000f78487223 */ /* 0x000fe20000010048 */
[--C-:B------:R-:W-:Y:S02]  /*4160*/  HADD2.F32 R15, -RZ, R74.reuse.H1_H1 ;  /* 0x3000004aff0f7230 */ /* 0x100fe40000004100 */
[----:B------:R-:W-:Y:S02]  /*4170*/  HADD2.F32 R74, -RZ, R74.H0_H0 ;  /* 0x2000004aff4a7230 */ /* 0x000fe40000004100 */
[----:B------:R-:W-:-:S02]  /*4180*/  HADD2.F32 R120, -RZ, R116.H1_H1 ;  /* 0x30000074ff787230 */ /* 0x000fc40000004100 */
[CC--:B------:R-:W-:Y:S01]  /*4190*/  FMUL.FTZ R118, R15.reuse, R119.reuse ;  /* 0x000000770f767220 */ /* 0x0c0fe20000410000 */
[----:B------:R-:W-:Y:S02]  /*41a0*/  HADD2.F32 R116, -RZ, R116.H0_H0 ;  /* 0x20000074ff747230 */ /* 0x000fe40000004100 */
[----:B------:R-:W-:Y:S01]  /*41b0*/  FMUL.FTZ R119, R74, R119 ;  /* 0x000000774a777220 */ /* 0x000fe20000410000 */
[----:B------:R-:W-:Y:S01]  /*41c0*/  F2FP.SATFINITE.E4M3.F32.PACK_AB_MERGE_C R72, R72, R121, RZ ;  /* 0x000000794848723e */ /* 0x000fe200048070ff */
[-C--:B------:R-:W-:Y:S02]  /*41d0*/  FFMA.FTZ R118, R74, R117.reuse, -R118 ;  /* 0x000000754a767223 */ /* 0x080fe40000010876 */
[----:B------:R-:W-:Y:S01]  /*41e0*/  FFMA.FTZ R119, R15, R117, R119 ;  /* 0x000000750f777223 */ /* 0x000fe20000010077 */
[--C-:B------:R-:W-:Y:S01]  /*41f0*/  HADD2.F32 R15, -RZ, R14.reuse.H1_H1 ;  /* 0x3000000eff0f7230 */ /* 0x100fe20000004100 */
[----:B------:R-:W-:Y:S01]  /*4200*/  F2FP.SATFINITE.E4M3.F32.PACK_AB_MERGE_C R72, R122, R124, R72 ;  /* 0x0000007c7a48723e */ /* 0x000fe20004807048 */
[----:B------:R-:W-:-:S03]  /*4210*/  HADD2.F32 R14, -RZ, R14.H0_H0 ;  /* 0x2000000eff0e7230 */ /* 0x000fc60000004100 */
[CC--:B------:R-:W-:Y:S02]  /*4220*/  FMUL.FTZ R74, R15.reuse, R13.reuse ;  /* 0x0000000d0f4a7220 */ /* 0x0c0fe40000410000 */
[C---:B------:R-:W-:Y:S02]  /*4230*/  FMUL.FTZ R117, R14.reuse, R13 ;  /* 0x0000000d0e757220 */ /* 0x040fe40000410000 */
[-C--:B------:R-:W-:Y:S01]  /*4240*/  FFMA.FTZ R13, R14, R73.reuse, -R74 ;  /* 0x000000490e0d7223 */ /* 0x080fe2000001084a */
[----:B------:R-:W-:Y:S01]  /*4250*/  F2FP.F16.E4M3.UNPACK_B R74, R12.H1 ;  /* 0x0000000cff4a723e */ /* 0x000fe200030006ff */
[----:B------:R-:W-:Y:S01]  /*4260*/  FFMA.FTZ R14, R15, R73, R117 ;  /* 0x000000490f0e7223 */ /* 0x000fe20000010075 */
[--C-:B------:R-:W-:Y:S02]  /*4270*/  HADD2.F32 R73, -RZ, R107.reuse.H1_H1 ;  /* 0x3000006bff497230 */ /* 0x100fe40000004100 */
[----:B------:R-:W-:Y:S02]  /*4280*/  HADD2.F32 R107, -RZ, R107.H0_H0 ;  /* 0x2000006bff6b7230 */ /* 0x000fe40000004100 */
[--C-:B------:R-:W-:Y:S01]  /*4290*/  HADD2.F32 R15, -RZ, R74.reuse.H1_H1 ;  /* 0x3000004aff0f7230 */ /* 0x100fe20000004100 */
[----:B------:R-:W-:Y:S01]  /*42a0*/  F2FP.SATFINITE.E4M3.F32.PACK_AB_MERGE_C R13, R14, R13, RZ ;  /* 0x0000000d0e0d723e */ /* 0x000fe200048070ff */
[----:B------:R-:W-:-:S03]  /*42b0*/  HADD2.F32 R74, -RZ, R74.H0_H0 ;  /* 0x2000004aff4a7230 */ /* 0x000fc60000004100 */
[----:B------:R-:W-:Y:S01]  /*42c0*/  FMUL.FTZ R117, R15, R120 ;  /* 0x000000780f757220 */ /* 0x000fe20000410000 */
[----:B------:R-:W-:Y:S01]  /*42d0*/  F2FP.SATFINITE.E4M3.F32.PACK_AB_MERGE_C R118, R119, R118, R13 ;  /* 0x000000767776723e */ /* 0x000fe2000480700d */
[C---:B------:R-:W-:Y:S01]  /*42e0*/  FMUL.FTZ R120, R74.reuse, R120 ;  /* 0x000000784a787220 */ /* 0x040fe20000410000 */
[----:B------:R-:W-:Y:S01]  /*42f0*/  MOV R13, R75 ;  /* 0x0000004b000d7202 */ /* 0x000fe20000000f00 */
[-C--:B------:R-:W-:Y:S02]  /*4300*/  FFMA.FTZ R117, R74, R73.reuse, -R117 ;  /* 0x000000494a757223 */ /* 0x080fe40000010875 */
[----:B------:R-:W-:Y:S01]  /*4310*/  FFMA.FTZ R120, R15, R73, R120 ;  /* 0x000000490f787223 */ /* 0x000fe20000010078 */
[----:B------:R-:W-:Y:S01]  /*4320*/  F2FP.F16.E4M3.UNPACK_B R15, R12 ;  /* 0x0000000cff0f723e */ /* 0x000fe200020006ff */
[----:B------:R-:W-:-:S03]  /*4330*/  IMAD.MOV.U32 R14, RZ, RZ, R118 ;  /* 0x000000ffff0e7224 */ /* 0x000fc600078e0076 */
[----:B------:R-:W-:Y:S01]  /*4340*/  F2FP.SATFINITE.E4M3.F32.PACK_AB_MERGE_C R117, R120, R117, RZ ;  /* 0x000000757875723e */ /* 0x000fe200048070ff */
[--C-:B------:R-:W-:Y:S02]  /*4350*/  HADD2.F32 R12, -RZ, R15.reuse.H1_H1 ;  /* 0x3000000fff0c7230 */ /* 0x100fe40000004100 */
[----:B------:R-:W-:-:S03]  /*4360*/  HADD2.F32 R15, -RZ, R15.H0_H0 ;  /* 0x2000000fff0f7230 */ /* 0x000fc60000004100 */
[CC--:B------:R-:W-:Y:S02]  /*4370*/  FMUL.FTZ R73, R12.reuse, R116.reuse ;  /* 0x000000740c497220 */ /* 0x0c0fe40000410000 */
[C---:B------:R-:W-:Y:S02]  /*4380*/  FMUL.FTZ R116, R15.reuse, R116 ;  /* 0x000000740f747220 */ /* 0x040fe40000410000 */
[-C--:B------:R-:W-:Y:S01]  /*4390*/  FFMA.FTZ R73, R15, R107.reuse, -R73 ;  /* 0x0000006b0f497223 */ /* 0x080fe20000010849 */
[----:B------:R-:W-:Y:S02]  /*43a0*/  IMAD.MOV.U32 R15, RZ, RZ, R72 ;  /* 0x000000ffff0f7224 */ /* 0x000fe400078e0048 */
[----:B------:R-:W-:-:S05]  /*43b0*/  FFMA.FTZ R116, R12, R107, R116 ;  /* 0x0000006b0c747223 */ /* 0x000fca0000010074 */
[----:B------:R-:W-:-:S05]  /*43c0*/  F2FP.SATFINITE.E4M3.F32.PACK_AB_MERGE_C R73, R116, R73, R117 ;  /* 0x000000497449723e */ /* 0x000fca0004807075 */
[----:B------:R-:W-:-:S07]  /*43d0*/  IMAD.MOV.U32 R12, RZ, RZ, R73 ;  /* 0x000000ffff0c7224 */ /* 0x000fce00078e0049 */
.L_x_514:
[----:B------:R-:W-:Y:S05]  /*43e0*/  BSYNC B3 ;  /* 0x0000000000037941 */ /* 0x000fea0003800000 */
.L_x_513:
[----:B----4-:R-:W-:-:S05]  /*43f0*/  IADD3 R72, P6, R16, R11, RZ ;  /* 0x0000000b10487210 */ /* 0x010fca0007fde0ff */
[----:B---3--:R-:W-:-:S05]  /*4400*/  IMAD.X R73, R115, 0x1, R17, P6 ;  /* 0x0000000173497824 */ /* 0x008fca00030e0611 */
[----:B0-----:R0:W-:Y:S03]  /*4410*/  ST.E.128 desc[UR36][R72.64], R12 ;  /* 0x0000000c48007985 */ /* 0x0011e6000c101d24 */
.L_x_512:
[----:B------:R-:W-:Y:S05]  /*4420*/  BSYNC B2 ;  /* 0x0000000000027941 */ /* 0x000fea0003800000 */
.L_x_511:
[----:B------:R-:W-:-:S13]  /*4430*/  LOP3.LUT P6, RZ, R125, 0x2, RZ, 0xc0, !PT ;  /* 0x000000027dff7812 */ /* 0x000fda00078cc0ff */
[----:B------:R-:W-:Y:S05]  /*4440*/  @P6 BRA `(.L_x_510) ;  /* 0x0000000400bc6947 */ /* 0x000fea0003800000 */
[----:B0-----:R0:W0:Y:S01]  /*4450*/  LDS.128 R12, [R90+0x2c400] ;  /* 0x02c400005a0c7984 */ /* 0x0010220000000c00 */
[----:B----4-:R-:W-:Y:S01]  /*4460*/  IADD3 R72, P6, R18, R11, RZ ;  /* 0x0000000b12487210 */ /* 0x010fe20007fde0ff */
[----:B------:R-:W-:Y:S04]  /*4470*/  BSSY B2, `(.L_x_515) ;  /* 0x000006b000027945 */ /* 0x000fe80003800000 */
[----:B---3--:R-:W-:Y:S01]  /*4480*/  IMAD.X R73, R115, 0x1, R217, P6 ;  /* 0x0000000173497824 */ /* 0x008fe200030e06d9 */
[----:B------:R-:W-:-:S13]  /*4490*/  ISETP.GE.AND P6, PT, R218, R103, PT ;  /* 0x00000067da00720c */ /* 0x000fda0003fc6270 */
[----:B------:R-:W-:Y:S05]  /*44a0*/  @P6 BRA `(.L_x_516) ;  /* 0x00000004009c6947 */ /* 0x000fea0003800000 */
[--C-:B------:R-:W-:Y:S02]  /*44b0*/  SHF.R.U32.HI R70, RZ, 0x8, R69.reuse ;  /* 0x00000008ff467819 */ /* 0x100fe40000011645 */
[----:B------:R-:W-:Y:S02]  /*44c0*/  LOP3.LUT R68, R69, 0xff0000ff, RZ, 0xc0, !PT ;  /* 0xff0000ff45447812 */ /* 0x000fe400078ec0ff */
[----:B------:R-:W-:Y:S02]  /*44d0*/  SHF.R.U32.HI R69, RZ, 0x10, R69 ;  /* 0x00000010ff457819 */ /* 0x000fe40000011645 */
[----:B------:R-:W-:Y:S02]  /*44e0*/  SHF.L.U32 R70, R70, 0x8, RZ ;  /* 0x0000000846467819 */ /* 0x000fe400000006ff */
[----:B------:R-:W-:Y:S01]  /*44f0*/  SHF.R.U32.HI R74, RZ, 0x8, R71 ;  /* 0x00000008ff4a7819 */ /* 0x000fe20000011647 */
[----:B------:R-:W-:Y:S01]  /*4500*/  IMAD.U32 R69, R69, 0x10000, RZ ;  /* 0x0001000045457824 */ /* 0x000fe200078e00ff */
[----:B------:R-:W-:-:S02]  /*4510*/  LOP3.LUT R68, R68, 0xff00, R70, 0xf8, !PT ;  /* 0x0000ff0044447812 */ /* 0x000fc400078ef846 */
[----:B------:R-:W-:Y:S01]  /*4520*/  LOP3.LUT R75, R71, 0xff0000ff, RZ, 0xc0, !PT ;  /* 0xff0000ff474b7812 */ /* 0x000fe200078ec0ff */
[----:B------:R-:W-:Y:S01]  /*4530*/  IMAD.SHL.U32 R74, R74, 0x100, RZ ;  /* 0x000001004a4a7824 */ /* 0x000fe200078e00ff */
[----:B------:R-:W-:Y:S02]  /*4540*/  SHF.R.U32.HI R11, RZ, 0x10, R71 ;  /* 0x00000010ff0b7819 */ /* 0x000fe40000011647 */
[----:B------:R-:W-:Y:S02]  /*4550*/  LOP3.LUT R68, R68, 0xff0000, R69, 0xf8, !PT ;  /* 0x00ff000044447812 */ /* 0x000fe400078ef845 */
[----:B------:R-:W-:Y:S01]  /*4560*/  F2FP.F16.E4M3.UNPACK_B R69, R114.H1 ;  /* 0x00000072ff45723e */ /* 0x000fe200030006ff */
[----:B------:R-:W-:Y:S01]  /*4570*/  IMAD.U32 R11, R11, 0x10000, RZ ;  /* 0x000100000b0b7824 */ /* 0x000fe200078e00ff */
[----:B0-----:R-:W-:Y:S02]  /*4580*/  F2FP.F16.E4M3.UNPACK_B R71, R13 ;  /* 0x0000000dff47723e */ /* 0x001fe400020006ff */
[----:B------:R-:W-:Y:S01]  /*4590*/  LOP3.LUT R75, R75, 0xff00, R74, 0xf8, !PT ;  /* 0x0000ff004b4b7812 */ /* 0x000fe200078ef84a */
[----:B------:R-:W-:Y:S01]  /*45a0*/  HADD2.F32 R115, -RZ, R69.H0_H0 ;  /* 0x20000045ff737230 */ /* 0x000fe20000004100 */
[----:B------:R-:W-:Y:S01]  /*45b0*/  F2FP.F16.E4M3.UNPACK_B R74, R104.H1 ;  /* 0x00000068ff4a723e */ /* 0x000fe200030006ff */
[--C-:B------:R-:W-:Y:S01]  /*45c0*/  HADD2.F32 R70, -RZ, R71.reuse.H1_H1 ;  /* 0x30000047ff467230 */ /* 0x100fe20000004100 */
[----:B------:R-:W-:Y:S01]  /*45d0*/  LOP3.LUT R11, R75, 0xff0000, R11, 0xf8, !PT ;  /* 0x00ff00004b0b7812 */ /* 0x000fe200078ef80b */
[----:B------:R-:W-:Y:S01]  /*45e0*/  HADD2.F32 R71, -RZ, R71.H0_H0 ;  /* 0x20000047ff477230 */ /* 0x000fe20000004100 */
[----:B------:R-:W-:Y:S01]  /*45f0*/  F2FP.F16.E4M3.UNPACK_B R114, R114 ;  /* 0x00000072ff72723e */ /* 0x000fe200020006ff */
[----:B------:R-:W-:-:S02]  /*4600*/  HADD2.F32 R107, -RZ, R74.H0_H0 ;  /* 0x2000004aff6b7230 */ /* 0x000fc40000004100 */
[CC--:B------:R-:W-:Y:S01]  /*4610*/  FMUL.FTZ R116, R70.reuse, R115.reuse ;  /* 0x0000007346747220 */ /* 0x0c0fe20000410000 */
[----:B------:R-:W-:Y:S02]  /*4620*/  HADD2.F32 R74, -RZ, R74.H1_H1 ;  /* 0x3000004aff4a7230 */ /* 0x000fe40000004100 */
[C---:B------:R-:W-:Y:S01]  /*4630*/  FMUL.FTZ R115, R71.reuse, R115 ;  /* 0x0000007347737220 */ /* 0x040fe20000410000 */
[----:B------:R-:W-:Y:S01]  /*4640*/  F2FP.F16.E4M3.UNPACK_B R75, R11.H1 ;  /* 0x0000000bff4b723e */ /* 0x000fe200030006ff */
[----:B------:R-:W-:Y:S01]  /*4650*/  FFMA.FTZ R71, R71, R107, -R116 ;  /* 0x0000006b47477223 */ /* 0x000fe20000010874 */
[----:B------:R-:W-:Y:S01]  /*4660*/  F2FP.F16.E4M3.UNPACK_B R116, R15 ;  /* 0x0000000fff74723e */ /* 0x000fe200020006ff */
[----:B------:R-:W-:Y:S01]  /*4670*/  FFMA.FTZ R70, R70, R107, R115 ;  /* 0x0000006b46467223 */ /* 0x000fe20000010073 */
[----:B------:R-:W-:Y:S01]  /*4680*/  F2FP.F16.E4M3.UNPACK_B R115, R13.H1 ;  /* 0x0000000dff73723e */ /* 0x000fe200030006ff */
[----:B------:R-:W-:Y:S01]  /*4690*/  HADD2.F32 R107, -RZ, R69.H1_H1 ;  /* 0x30000045ff6b7230 */ /* 0x000fe20000004100 */
[----:B------:R-:W-:Y:S01]  /*46a0*/  F2FP.F16.E4M3.UNPACK_B R15, R15.H1 ;  /* 0x0000000fff0f723e */ /* 0x000fe200030006ff */
[----:B------:R-:W-:Y:S01]  /*46b0*/  HADD2.F32 R117, -RZ, R75.H0_H0 ;  /* 0x2000004bff757230 */ /* 0x000fe20000004100 */
[----:B------:R-:W-:Y:S01]  /*46c0*/  F2FP.F16.E4M3.UNPACK_B R11, R11 ;  /* 0x0000000bff0b723e */ /* 0x000fe200020006ff */
[--C-:B------:R-:W-:Y:S01]  /*46d0*/  HADD2.F32 R13, -RZ, R115.reuse.H1_H1 ;  /* 0x30000073ff0d7230 */ /* 0x100fe20000004100 */
[----:B------:R-:W-:Y:S01]  /*46e0*/  F2FP.F16.E4M3.UNPACK_B R104, R104 ;  /* 0x00000068ff68723e */ /* 0x000fe200020006ff */
[----:B------:R-:W-:-:S02]  /*46f0*/  HADD2.F32 R69, -RZ, R115.H0_H0 ;  /* 0x20000073ff457230 */ /* 0x000fc40000004100 */
[----:B------:R-:W-:Y:S02]  /*4700*/  HADD2.F32 R75, -RZ, R75.H1_H1 ;  /* 0x3000004bff4b7230 */ /* 0x000fe40000004100 */
[-C--:B------:R-:W-:Y:S01]  /*4710*/  FMUL.FTZ R115, R13, R107.reuse ;  /* 0x0000006b0d737220 */ /* 0x080fe20000410000 */
[----:B------:R-:W-:-:S03]  /*4720*/  FMUL.FTZ R107, R69, R107 ;  /* 0x0000006b456b7220 */ /* 0x000fc60000410000 */
[-C--:B------:R-:W-:Y:S01]  /*4730*/  FFMA.FTZ R69, R69, R74.reuse, -R115 ;  /* 0x0000004a45457223 */ /* 0x080fe20000010873 */
[----:B------:R-:W-:Y:S01]  /*4740*/  FFMA.FTZ R74, R13, R74, R107 ;  /* 0x0000004a0d4a7223 */ /* 0x000fe2000001006b */
[-C--:B------:R-:W-:Y:S01]  /*4750*/  F2FP.F16.E4M3.UNPACK_B R13, R68.reuse.H1 ;  /* 0x00000044ff0d723e */ /* 0x080fe200030006ff */
[--C-:B------:R-:W-:Y:S01]  /*4760*/  HADD2.F32 R107, -RZ, R116.reuse.H1_H1 ;  /* 0x30000074ff6b7230 */ /* 0x100fe20000004100 */
[----:B------:R-:W-:Y:S01]  /*4770*/  F2FP.F16.E4M3.UNPACK_B R68, R68 ;  /* 0x00000044ff44723e */ /* 0x000fe200020006ff */
[----:B------:R-:W-:Y:S01]  /*4780*/  HADD2.F32 R116, -RZ, R116.H0_H0 ;  /* 0x20000074ff747230 */ /* 0x000fe20000004100 */
[----:B------:R-:W-:Y:S01]  /*4790*/  F2FP.SATFINITE.E4M3.F32.PACK_AB_MERGE_C R69, R74, R69, RZ ;  /* 0x000000454a45723e */ /* 0x000fe200048070ff */
[--C-:B------:R-:W-:Y:S02]  /*47a0*/  HADD2.F32 R115, -RZ, R13.reuse.H0_H0 ;  /* 0x2000000dff737230 */ /* 0x100fe40000004100 */
[----:B------:R-:W-:Y:S01]  /*47b0*/  FMUL.FTZ R118, R107, R117 ;  /* 0x000000756b767220 */ /* 0x000fe20000410000 */
[----:B------:R-:W-:Y:S01]  /*47c0*/  HADD2.F32 R13, -RZ, R13.H1_H1 ;  /* 0x3000000dff0d7230 */ /* 0x000fe20000004100 */
[----:B------:R-:W-:Y:S01]  /*47d0*/  F2FP.SATFINITE.E4M3.F32.PACK_AB_MERGE_C R70, R70, R71, R69 ;  /* 0x000000474646723e */ /* 0x000fe20004807045 */
[----:B------:R-:W-:-:S02]  /*47e0*/  HADD2.F32 R71, -RZ, R68.H0_H0 ;  /* 0x20000044ff477230 */ /* 0x000fc40000004100 */
[C---:B------:R-:W-:Y:S01]  /*47f0*/  FFMA.FTZ R118, R116.reuse, R115, -R118 ;  /* 0x0000007374767223 */ /* 0x040fe20000010876 */
[----:B------:R-:W-:Y:S01]  /*4800*/  FMUL.FTZ R116, R116, R117 ;  /* 0x0000007574747220 */ /* 0x000fe20000410000 */
[-C--:B------:R-:W-:Y:S01]  /*4810*/  F2FP.F16.E4M3.UNPACK_B R69, R14.reuse ;  /* 0x0000000eff45723e */ /* 0x080fe200020006ff */
[----:B------:R-:W-:Y:S01]  /*4820*/  HADD2.F32 R68, -RZ, R68.H1_H1 ;  /* 0x30000044ff447230 */ /* 0x000fe20000004100 */
[----:B------:R-:W-:Y:S01]  /*4830*/  F2FP.F16.E4M3.UNPACK_B R14, R14.H1 ;  /* 0x0000000eff0e723e */ /* 0x000fe200030006ff */
[----:B------:R-:W-:Y:S01]  /*4840*/  FFMA.FTZ R116, R107, R115, R116 ;  /* 0x000000736b747223 */ /* 0x000fe20000010074 */
[--C-:B------:R-:W-:Y:S02]  /*4850*/  HADD2.F32 R107, -RZ, R15.reuse.H1_H1 ;  /* 0x3000000fff6b7230 */ /* 0x100fe40000004100 */
[----:B------:R-:W-:-:S03]  /*4860*/  HADD2.F32 R15, -RZ, R15.H0_H0 ;  /* 0x2000000fff0f7230 */ /* 0x000fc60000004100 */
        /* <DEDUP_REMOVED lines=9> */
[-C--:B------:R-:W-:Y:S01]  /*4900*/  FMUL.FTZ R74, R13, R75.reuse ;  /* 0x0000004b0d4a7220 */ /* 0x080fe20000410000 */
        /* <DEDUP_REMOVED lines=10> */
[----:B------:R-:W-:Y:S01]  /*49b0*/  FFMA.FTZ R11, R14, R68, -R69 ;  /* 0x000000440e0b7223 */ /* 0x000fe20000010845 */
[----:B------:R-:W-:Y:S01]  /*49c0*/  F2FP.F16.E4M3.UNPACK_B R69, R12.H1 ;  /* 0x0000000cff45723e */ /* 0x000fe200030006ff */
[----:B------:R-:W-:Y:S01]  /*49d0*/  FFMA.FTZ R13, R13, R68, R71 ;  /* 0x000000440d0d7223 */ /* 0x000fe20000010047 */
[--C-:B------:R-:W-:Y:S02]  /*49e0*/  HADD2.F32 R68, -RZ, R104.reuse.H1_H1 ;  /* 0x30000068ff447230 */ /* 0x100fe40000004100 */
[----:B------:R-:W-:Y:S02]  /*49f0*/  HADD2.F32 R104, -RZ, R104.H0_H0 ;  /* 0x20000068ff687230 */ /* 0x000fe40000004100 */
[--C-:B------:R-:W-:Y:S01]  /*4a00*/  HADD2.F32 R14, -RZ, R69.reuse.H1_H1 ;  /* 0x30000045ff0e7230 */ /* 0x100fe20000004100 */
[----:B------:R-:W-:Y:S01]  /*4a10*/  F2FP.SATFINITE.E4M3.F32.PACK_AB_MERGE_C R11, R13, R11, RZ ;  /* 0x0000000b0d0b723e */ /* 0x000fe200048070ff */
[----:B------:R-:W-:-:S02]  /*4a20*/  HADD2.F32 R69, -RZ, R69.H0_H0 ;  /* 0x20000045ff457230 */ /* 0x000fc40000004100 */
[----:B------:R-:W-:Y:S02]  /*4a30*/  IMAD.MOV.U32 R13, RZ, RZ, R70 ;  /* 0x000000ffff0d7224 */ /* 0x000fe400078e0046 */
[-C--:B------:R-:W-:Y:S01]  /*4a40*/  FMUL.FTZ R71, R14, R107.reuse ;  /* 0x0000006b0e477220 */ /* 0x080fe20000410000 */
[----:B------:R-:W-:-:S03]  /*4a50*/  FMUL.FTZ R107, R69, R107 ;  /* 0x0000006b456b7220 */ /* 0x000fc60000410000 */
[-C--:B------:R-:W-:Y:S01]  /*4a60*/  FFMA.FTZ R71, R69, R68.reuse, -R71 ;  /* 0x0000004445477223 */ /* 0x080fe20000010847 */
[----:B------:R-:W-:Y:S01]  /*4a70*/  FFMA.FTZ R107, R14, R68, R107 ;  /* 0x000000440e6b7223 */ /* 0x000fe2000001006b */
[----:B------:R-:W-:-:S04]  /*4a80*/  F2FP.F16.E4M3.UNPACK_B R14, R12 ;  /* 0x0000000cff0e723e */ /* 0x000fc800020006ff */
[----:B------:R-:W-:Y:S01]  /*4a90*/  F2FP.SATFINITE.E4M3.F32.PACK_AB_MERGE_C R71, R107, R71, RZ ;  /* 0x000000476b47723e */ /* 0x000fe200048070ff */
[--C-:B------:R-:W-:Y:S02]  /*4aa0*/  HADD2.F32 R12, -RZ, R14.reuse.H1_H1 ;  /* 0x3000000eff0c7230 */ /* 0x100fe40000004100 */
[----:B------:R-:W-:-:S03]  /*4ab0*/  HADD2.F32 R14, -RZ, R14.H0_H0 ;  /* 0x2000000eff0e7230 */ /* 0x000fc60000004100 */
[-C--:B------:R-:W-:Y:S02]  /*4ac0*/  FMUL.FTZ R68, R12, R114.reuse ;  /* 0x000000720c447220 */ /* 0x080fe40000410000 */
[C---:B------:R-:W-:Y:S02]  /*4ad0*/  FMUL.FTZ R114, R14.reuse, R114 ;  /* 0x000000720e727220 */ /* 0x040fe40000410000 */
[----:B------:R-:W-:Y:S01]  /*4ae0*/  FFMA.FTZ R68, R14, R104, -R68 ;  /* 0x000000680e447223 */ /* 0x000fe20000010844 */
[----:B------:R-:W-:Y:S01]  /*4af0*/  F2FP.SATFINITE.E4M3.F32.PACK_AB_MERGE_C R14, R75, R74, R11 ;  /* 0x0000004a4b0e723e */ /* 0x000fe2000480700b */
[----:B------:R-:W-:-:S05]  /*4b00*/  FFMA.FTZ R114, R12, R104, R114 ;  /* 0x000000680c727223 */ /* 0x000fca0000010072 */
[----:B------:R-:W-:-:S07]  /*4b10*/  F2FP.SATFINITE.E4M3.F32.PACK_AB_MERGE_C R12, R114, R68, R71 ;  /* 0x00000044720c723e */ /* 0x000fce0004807047 */
.L_x_516:
[----:B------:R-:W-:Y:S05]  /*4b20*/  BSYNC B2 ;  /* 0x0000000000027941 */ /* 0x000fea0003800000 */
.L_x_515:
[----:B0-----:R0:W-:Y:S02]  /*4b30*/  ST.E.128 desc[UR36][R72.64], R12 ;  /* 0x0000000c48007985 */ /* 0x0011e4000c101d24 */
.L_x_510:
[----:B------:R-:W-:Y:S05]  /*4b40*/  BSYNC B1 ;  /* 0x0000000000017941 */ /* 0x000fea0003800000 */
.L_x_509:
[----:B------:R-:W-:-:S03]  /*4b50*/  UMOV UR4, 0xffffffff ;  /* 0xffffffff00047882 */ /* 0x000fc60000000000 */
[----:B------:R-:W-:Y:S05]  /*4b60*/  BRA.DIV UR4, `(.L_x_517) ;  /* 0x0000024e04887947 */ /* 0x000fea000b800000 */
[----:B------:R0:W0:Y:S04]  /*4b70*/  SHFL.IDX PT, R70, R102, 0x1, 0x181f ;  /* 0x00381f0066467f89 */ /* 0x00002800000e0000 */
[----:B----4-:R4:W0:Y:S02]  /*4b80*/  SHFL.IDX PT, R11, R101, 0x1, 0x181f ;  /* 0x00381f00650b7f89 */ /* 0x01082400000e0000 */
.L_x_839:
[----:B------:R-:W-:Y:S04]  /*4b90*/  BSSY B1, `(.L_x_518) ;  /* 0x00000e9000017945 */ /* 0x000fe80003800000 */
[----:B------:R-:W-:Y:S05]  /*4ba0*/  @P2 BRA `(.L_x_519) ;  /* 0x0000000c009c2947 */ /* 0x000fea0003800000 */
[----:B------:R-:W-:Y:S04]  /*4bb0*/  BSSY B2, `(.L_x_520) ;  /* 0x0000072000027945 */ /* 0x000fe80003800000 */
[----:B------:R-:W-:Y:S05]  /*4bc0*/  @P1 BRA `(.L_x_521) ;  /* 0x0000000400c01947 */ /* 0x000fea0003800000 */
[----:B0-----:R0:W0:Y:S01]  /*4bd0*/  LDS.128 R12, [R90+0x29400] ;  /* 0x029400005a0c7984 */ /* 0x0010220000000c00 */
[----:B------:R-:W-:Y:S01]  /*4be0*/  IADD3 R68, P2, R16, R11, RZ ;  /* 0x0000000b10447210 */ /* 0x000fe20007f5e0ff */
[----:B------:R-:W-:Y:S03]  /*4bf0*/  BSSY B3, `(.L_x_522) ;  /* 0x000006c000037945 */ /* 0x000fe60003800000 */
[----:B------:R-:W-:Y:S02]  /*4c00*/  IADD3.X R69, R70, R17, RZ, P2, !PT ;  /* 0x0000001146457210 */ /* 0x000fe400017fe4ff */
[----:B------:R-:W-:-:S13]  /*4c10*/  ISETP.GE.AND P2, PT, R22, R103, PT ;  /* 0x000000671600720c */ /* 0x000fda0003f46270 */
[----:B------:R-:W-:Y:S05]  /*4c20*/  @P2 BRA `(.L_x_523) ;  /* 0x0000000400a02947 */ /* 0x000fea0003800000 */
[----:B0-----:R-:W-:Y:S01]  /*4c30*/  IMAD.MOV.U32 R64, RZ, RZ, R13 ;  /* 0x000000ffff407224 */ /* 0x001fe200078e000d */
[----:B------:R-:W-:Y:S02]  /*4c40*/  F2FP.F16.E4M3.UNPACK_B R13, R113.H1 ;  /* 0x00000071ff0d723e */ /* 0x000fe400030006ff */
[----:B------:R-:W-:Y:S02]  /*4c50*/  F2FP.F16.E4M3.UNPACK_B R71, R112.H1 ;  /* 0x00000070ff47723e */ /* 0x000fe400030006ff */
[-C--:B------:R-:W-:Y:S01]  /*4c60*/  F2FP.F16.E4M3.UNPACK_B R72, R64.reuse ;  /* 0x00000040ff48723e */ /* 0x080fe200020006ff */
[----:B------:R-:W-:Y:S01]  /*4c70*/  HADD2.F32 R75, -RZ, R13.H0_H0 ;  /* 0x2000000dff4b7230 */ /* 0x000fe20000004100 */
[----:B------:R-:W-:Y:S01]  /*4c80*/  F2FP.F16.E4M3.UNPACK_B R64, R64.H1 ;  /* 0x00000040ff40723e */ /* 0x000fe200030006ff */
[----:B------:R-:W-:Y:S01]  /*4c90*/  HADD2.F32 R73, -RZ, R71.H0_H0 ;  /* 0x20000047ff497230 */ /* 0x000fe20000004100 */
[-C--:B------:R-:W-:Y:S01]  /*4ca0*/  F2FP.F16.E4M3.UNPACK_B R104, R12.reuse.H1 ;  /* 0x0000000cff68723e */ /* 0x080fe200030006ff */
        /* <DEDUP_REMOVED lines=8> */
[----:B------:R-:W-:Y:S02]  /*4d30*/  HADD2.F32 R66, -RZ, R13.H1_H1 ;  /* 0x3000000dff427230 */ /* 0x000fe40000004100 */
[--C-:B------:R-:W-:Y:S02]  /*4d40*/  HADD2.F32 R13, -RZ, R64.reuse.H1_H1 ;  /* 0x30000040ff0d7230 */ /* 0x100fe40000004100 */
[----:B------:R-:W-:-:S03]  /*4d50*/  HADD2.F32 R64, -RZ, R64.H0_H0 ;  /* 0x20000040ff407230 */ /* 0x000fc60000004100 */
[CC--:B------:R-:W-:Y:S02]  /*4d60*/  FMUL.FTZ R72, R13.reuse, R66.reuse ;  /* 0x000000420d487220 */ /* 0x0c0fe40000410000 */
[C---:B------:R-:W-:Y:S02]  /*4d70*/  FMUL.FTZ R66, R64.reuse, R66 ;  /* 0x0000004240427220 */ /* 0x040fe40000410000 */
[-C--:B------:R-:W-:Y:S01]  /*4d80*/  FFMA.FTZ R64, R64, R71.reuse, -R72 ;  /* 0x0000004740407223 */ /* 0x080fe20000010848 */
[--C-:B------:R-:W-:Y:S02]  /*4d90*/  HADD2.F32 R72, -RZ, R104.reuse.H1_H1 ;  /* 0x30000068ff487230 */ /* 0x100fe40000004100 */
[----:B------:R-:W-:Y:S01]  /*4da0*/  FFMA.FTZ R13, R13, R71, R66 ;  /* 0x000000470d0d7223 */ /* 0x000fe20000010042 */
[----:B------:R-:W-:Y:S01]  /*4db0*/  F2FP.F16.E4M3.UNPACK_B R66, R113 ;  /* 0x00000071ff42723e */ /* 0x000fe200020006ff */
[----:B------:R-:W-:Y:S01]  /*4dc0*/  HADD2.F32 R104, -RZ, R104.H0_H0 ;  /* 0x20000068ff687230 */ /* 0x000fe20000004100 */
[----:B------:R-:W-:-:S02]  /*4dd0*/  F2FP.F16.E4M3.UNPACK_B R71, R112 ;  /* 0x00000070ff47723e */ /* 0x000fc400020006ff */
[----:B------:R-:W-:Y:S01]  /*4de0*/  F2FP.SATFINITE.E4M3.F32.PACK_AB_MERGE_C R64, R13, R64, RZ ;  /* 0x000000400d40723e */ /* 0x000fe200048070ff */
[--C-:B------:R-:W-:Y:S02]  /*4df0*/  HADD2.F32 R112, -RZ, R66.reuse.H1_H1 ;  /* 0x30000042ff707230 */ /* 0x100fe40000004100 */
[----:B------:R-:W-:Y:S01]  /*4e00*/  HADD2.F32 R73, -RZ, R71.H1_H1 ;  /* 0x30000047ff497230 */ /* 0x000fe20000004100 */
[----:B------:R-:W-:Y:S01]  /*4e10*/  F2FP.SATFINITE.E4M3.F32.PACK_AB_MERGE_C R74, R75, R74, R64 ;  /* 0x0000004a4b4a723e */ /* 0x000fe20004807040 */
[----:B------:R-:W-:Y:S02]  /*4e20*/  HADD2.F32 R13, -RZ, R66.H0_H0 ;  /* 0x20000042ff0d7230 */ /* 0x000fe40000004100 */
[-C--:B------:R-:W-:Y:S01]  /*4e30*/  FMUL.FTZ R107, R72, R112.reuse ;  /* 0x00000070486b7220 */ /* 0x080fe20000410000 */
[----:B------:R-:W-:Y:S01]  /*4e40*/  FMUL.FTZ R112, R104, R112 ;  /* 0x0000007068707220 */ /* 0x000fe20000410000 */
[--C-:B------:R-:W-:Y:S01]  /*4e50*/  HADD2.F32 R66, -RZ, R12.reuse.H1_H1 ;  /* 0x3000000cff427230 */ /* 0x100fe20000004100 */
[----:B------:R-:W-:Y:S01]  /*4e60*/  SHF.R.U32.HI R64, RZ, 0x8, R65 ;  /* 0x00000008ff407819 */ /* 0x000fe20000011641 */
[----:B------:R-:W-:-:S02]  /*4e70*/  HADD2.F32 R12, -RZ, R12.H0_H0 ;  /* 0x2000000cff0c7230 */ /* 0x000fc40000004100 */
[-C--:B------:R-:W-:Y:S01]  /*4e80*/  FFMA.FTZ R112, R72, R73.reuse, R112 ;  /* 0x0000004948707223 */ /* 0x080fe20000010070 */
[----:B------:R-:W-:Y:S02]  /*4e90*/  HADD2.F32 R71, -RZ, R71.H0_H0 ;  /* 0x20000047ff477230 */ /* 0x000fe40000004100 */
[----:B------:R-:W-:Y:S01]  /*4ea0*/  FFMA.FTZ R107, R104, R73, -R107 ;  /* 0x00000049686b7223 */ /* 0x000fe2000001086b */
[-C--:B------:R-:W-:Y:S01]  /*4eb0*/  FMUL.FTZ R72, R66, R13.reuse ;  /* 0x0000000d42487220 */ /* 0x080fe20000410000 */
[----:B------:R-:W-:-:S03]  /*4ec0*/  FMUL.FTZ R73, R12, R13 ;  /* 0x0000000d0c497220 */ /* 0x000fc60000410000 */
[-C--:B------:R-:W-:Y:S01]  /*4ed0*/  FFMA.FTZ R13, R12, R71.reuse, -R72 ;  /* 0x000000470c0d7223 */ /* 0x080fe20000010848 */
[----:B------:R-:W-:Y:S01]  /*4ee0*/  FFMA.FTZ R12, R66, R71, R73 ;  /* 0x00000047420c7223 */ /* 0x000fe20000010049 */
[----:B------:R-:W-:Y:S01]  /*4ef0*/  SHF.R.U32.HI R71, RZ, 0x8, R67 ;  /* 0x00000008ff477819 */ /* 0x000fe20000011643 */
[----:B------:R-:W-:Y:S01]  /*4f00*/  IMAD.SHL.U32 R73, R64, 0x100, RZ ;  /* 0x0000010040497824 */ /* 0x000fe200078e00ff */
[----:B------:R-:W-:Y:S02]  /*4f10*/  LOP3.LUT R66, R65, 0xff0000ff, RZ, 0xc0, !PT ;  /* 0xff0000ff41427812 */ /* 0x000fe400078ec0ff */
[----:B------:R-:W-:Y:S01]  /*4f20*/  SHF.R.U32.HI R65, RZ, 0x10, R65 ;  /* 0x00000010ff417819 */ /* 0x000fe20000011641 */
[----:B------:R-:W-:Y:S01]  /*4f30*/  IMAD.SHL.U32 R71, R71, 0x100, RZ ;  /* 0x0000010047477824 */ /* 0x000fe200078e00ff */
[----:B------:R-:W-:Y:S02]  /*4f40*/  LOP3.LUT R72, R67, 0xff0000ff, RZ, 0xc0, !PT ;  /* 0xff0000ff43487812 */ /* 0x000fe400078ec0ff */
[----:B------:R-:W-:Y:S01]  /*4f50*/  SHF.R.U32.HI R67, RZ, 0x10, R67 ;  /* 0x00000010ff437819 */ /* 0x000fe20000011643 */
[----:B------:R-:W-:Y:S01]  /*4f60*/  IMAD.U32 R65, R65, 0x10000, RZ ;  /* 0x0001000041417824 */ /* 0x000fe200078e00ff */
[----:B------:R-:W-:-:S02]  /*4f70*/  LOP3.LUT R64, R66, 0xff00, R73, 0xf8, !PT ;  /* 0x0000ff0042407812 */ /* 0x000fc400078ef849 */
[----:B------:R-:W-:Y:S02]  /*4f80*/  LOP3.LUT R71, R72, 0xff00, R71, 0xf8, !PT ;  /* 0x0000ff0048477812 */ /* 0x000fe400078ef847 */
[----:B------:R-:W-:Y:S02]  /*4f90*/  SHF.L.U32 R66, R67, 0x10, RZ ;  /* 0x0000001043427819 */ /* 0x000fe400000006ff */
[----:B------:R-:W-:Y:S02]  /*4fa0*/  LOP3.LUT R64, R64, 0xff0000, R65, 0xf8, !PT ;  /* 0x00ff000040407812 */ /* 0x000fe400078ef841 */
[----:B------:R-:W-:Y:S02]  /*4fb0*/  LOP3.LUT R65, R71, 0xff0000, R66, 0xf8, !PT ;  /* 0x00ff000047417812 */ /* 0x000fe400078ef842 */
[----:B------:R-:W-:Y:S02]  /*4fc0*/  F2FP.F16.E4M3.UNPACK_B R72, R15 ;  /* 0x0000000fff48723e */ /* 0x000fe400020006ff */
[----:B------:R-:W-:-:S02]  /*4fd0*/  F2FP.F16.E4M3.UNPACK_B R66, R65.H1 ;  /* 0x00000041ff42723e */ /* 0x000fc400030006ff */
[-C--:B------:R-:W-:Y:S01]  /*4fe0*/  F2FP.F16.E4M3.UNPACK_B R71, R64.reuse.H1 ;  /* 0x00000040ff47723e */ /* 0x080fe200030006ff */
[----:B------:R-:W-:Y:S01]  /*4ff0*/  HADD2.F32 R67, -RZ, R72.H1_H1 ;  /* 0x30000048ff437230 */ /* 0x000fe20000004100 */
[----:B------:R-:W-:Y:S01]  /*5000*/  F2FP.F16.E4M3.UNPACK_B R15, R15.H1 ;  /* 0x0000000fff0f723e */ /* 0x000fe200030006ff */
[----:B------:R-:W-:Y:S01]  /*5010*/  HADD2.F32 R104, -RZ, R66.H0_H0 ;  /* 0x20000042ff687230 */ /* 0x000fe20000004100 */
[----:B------:R-:W-:Y:S01]  /*5020*/  F2FP.F16.E4M3.UNPACK_B R65, R65 ;  /* 0x00000041ff41723e */ /* 0x000fe200020006ff */
[----:B------:R-:W-:Y:S01]  /*5030*/  HADD2.F32 R72, -RZ, R72.H0_H0 ;  /* 0x20000048ff487230 */ /* 0x000fe20000004100 */
[----:B------:R-:W-:Y:S01]  /*5040*/  F2FP.F16.E4M3.UNPACK_B R64, R64 ;  /* 0x00000040ff40723e */ /* 0x000fe200020006ff */
[--C-:B------:R-:W-:Y:S02]  /*5050*/  HADD2.F32 R73, -RZ, R71.reuse.H0_H0 ;  /* 0x20000047ff497230 */ /* 0x100fe40000004100 */
[----:B------:R-:W-:Y:S01]  /*5060*/  FMUL.FTZ R75, R67, R104 ;  /* 0x00000068434b7220 */ /* 0x000fe20000410000 */
[----:B------:R-:W-:-:S02]  /*5070*/  HADD2.F32 R71, -RZ, R71.H1_H1 ;  /* 0x30000047ff477230 */ /* 0x000fc40000004100 */
[C---:B------:R-:W-:Y:S01]  /*5080*/  FMUL.FTZ R104, R72.reuse, R104 ;  /* 0x0000006848687220 */ /* 0x040fe20000410000 */
[----:B------:R-:W-:Y:S02]  /*5090*/  HADD2.F32 R113, -RZ, R65.H1_H1 ;  /* 0x30000041ff717230 */ /* 0x000fe40000004100 */
[----:B------:R-:W-:Y:S01]  /*50a0*/  FFMA.FTZ R75, R72, R73, -R75 ;  /* 0x00000049484b7223 */ /* 0x000fe2000001084b */
[----:B------:R-:W-:Y:S01]  /*50b0*/  F2FP.SATFINITE.E4M3.F32.PACK_AB_MERGE_C R107, R112, R107, RZ ;  /* 0x0000006b706b723e */ /* 0x000fe200048070ff */
[----:B------:R-:W-:Y:S01]  /*50c0*/  FFMA.FTZ R104, R67, R73, R104 ;  /* 0x0000004943687223 */ /* 0x000fe20000010068 */
[----:B------:R-:W-:Y:S02]  /*50d0*/  HADD2.F32 R67, -RZ, R66.H1_H1 ;  /* 0x30000042ff437230 */ /* 0x000fe40000004100 */
[--C-:B------:R-:W-:Y:S01]  /*50e0*/  HADD2.F32 R66, -RZ, R15.reuse.H1_H1 ;  /* 0x3000000fff427230 */ /* 0x100fe20000004100 */
[----:B------:R-:W-:Y:S01]  /*50f0*/  F2FP.SATFINITE.E4M3.F32.PACK_AB_MERGE_C R12, R12, R13, R107 ;  /* 0x0000000d0c0c723e */ /* 0x000fe2000480706b */
[----:B------:R-:W-:-:S02]  /*5100*/  HADD2.F32 R15, -RZ, R15.H0_H0 ;  /* 0x2000000fff0f7230 */ /* 0x000fc40000004100 */
[----:B------:R-:W-:Y:S02]  /*5110*/  IMAD.MOV.U32 R13, RZ, RZ, R74 ;  /* 0x000000ffff0d7224 */ /* 0x000fe400078e004a */
[-C--:B------:R-:W-:Y:S01]  /*5120*/  FMUL.FTZ R72, R66, R67.reuse ;  /* 0x0000004342487220 */ /* 0x080fe20000410000 */
[----:B------:R-:W-:-:S03]  /*5130*/  FMUL.FTZ R67, R15, R67 ;  /* 0x000000430f437220 */ /* 0x000fc60000410000 */
        /* <DEDUP_REMOVED lines=8> */
[C---:B------:R-:W-:Y:S01]  /*51c0*/  FMUL.FTZ R73, R67.reuse, R113 ;  /* 0x0000007143497220 */ /* 0x040fe20000410000 */
[----:B------:R-:W-:Y:S01]  /*51d0*/  F2FP.SATFINITE.E4M3.F32.PACK_AB_MERGE_C R15, R104, R75, R15 ;  /* 0x0000004b680f723e */ /* 0x000fe2000480700f */
[C---:B------:R-:W-:Y:S02]  /*51e0*/  FMUL.FTZ R113, R72.reuse, R113 ;  /* 0x0000007148717220 */ /* 0x040fe40000410000 */
[-C--:B------:R-:W-:Y:S02]  /*51f0*/  FFMA.FTZ R73, R72, R71.reuse, -R73 ;  /* 0x0000004748497223 */ /* 0x080fe40000010849 */
[----:B------:R-:W-:Y:S01]  /*5200*/  FFMA.FTZ R113, R67, R71, R113 ;  /* 0x0000004743717223 */ /* 0x000fe20000010071 */
[----:B------:R-:W-:Y:S01]  /*5210*/  F2FP.F16.E4M3.UNPACK_B R71, R14 ;  /* 0x0000000eff47723e */ /* 0x000fe200020006ff */
[----:B------:R-:W-:-:S03]  /*5220*/  HADD2.F32 R67, -RZ, R65.H0_H0 ;  /* 0x20000041ff437230 */ /* 0x000fc60000004100 */
[----:B------:R-:W-:Y:S01]  /*5230*/  F2FP.SATFINITE.E4M3.F32.PACK_AB_MERGE_C R73, R113, R73, RZ ;  /* 0x000000497149723e */ /* 0x000fe200048070ff */
[--C-:B------:R-:W-:Y:S02]  /*5240*/  HADD2.F32 R14, -RZ, R71.reuse.H1_H1 ;  /* 0x30000047ff0e7230 */ /* 0x100fe40000004100 */
[----:B------:R-:W-:-:S03]  /*5250*/  HADD2.F32 R65, -RZ, R71.H0_H0 ;  /* 0x20000047ff417230 */ /* 0x000fc60000004100 */
[CC--:B------:R-:W-:Y:S02]  /*5260*/  FMUL.FTZ R71, R14.reuse, R67.reuse ;  /* 0x000000430e477220 */ /* 0x0c0fe40000410000 */
[C---:B------:R-:W-:Y:S02]  /*5270*/  FMUL.FTZ R67, R65.reuse, R67 ;  /* 0x0000004341437220 */ /* 0x040fe40000410000 */
[-C--:B------:R-:W-:Y:S02]  /*5280*/  FFMA.FTZ R71, R65, R64.reuse, -R71 ;  /* 0x0000004041477223 */ /* 0x080fe40000010847 */
[----:B------:R-:W-:-:S05]  /*5290*/  FFMA.FTZ R14, R14, R64, R67 ;  /* 0x000000400e0e7223 */ /* 0x000fca0000010043 */
[----:B------:R-:W-:-:S07]  /*52a0*/  F2FP.SATFINITE.E4M3.F32.PACK_AB_MERGE_C R14, R14, R71, R73 ;  /* 0x000000470e0e723e */ /* 0x000fce0004807049 */
.L_x_523:
[----:B------:R-:W-:Y:S05]  /*52b0*/  BSYNC B3 ;  /* 0x0000000000037941 */ /* 0x000fea0003800000 */
.L_x_522:
[----:B0-----:R0:W-:Y:S02]  /*52c0*/  ST.E.128 desc[UR36][R68.64], R12 ;  /* 0x0000000c44007985 */ /* 0x0011e4000c101d24 */
.L_x_521:
[----:B------:R-:W-:Y:S05]  /*52d0*/  BSYNC B2 ;  /* 0x0000000000027941 */ /* 0x000fea0003800000 */
.L_x_520:
[----:B------:R-:W-:-:S13]  /*52e0*/  LOP3.LUT P2, RZ, R125, 0x2, RZ, 0xc0, !PT ;  /* 0x000000027dff7812 */ /* 0x000fda000784c0ff */
[----:B------:R-:W-:Y:S05]  /*52f0*/  @P2 BRA `(.L_x_519) ;  /* 0x0000000400c82947 */ /* 0x000fea0003800000 */
[----:B0-----:R0:W0:Y:S01]  /*5300*/  LDS.128 R12, [R90+0x2d400] ;  /* 0x02d400005a0c7984 */ /* 0x0010220000000c00 */
[----:B------:R-:W-:Y:S01]  /*5310*/  IADD3 R64, P2, R18, R11, RZ ;  /* 0x0000000b12407210 */ /* 0x000fe20007f5e0ff */
[----:B------:R-:W-:Y:S04]  /*5320*/  BSSY B2, `(.L_x_524) ;  /* 0x000006e000027945 */ /* 0x000fe80003800000 */
[----:B------:R-:W-:Y:S01]  /*5330*/  IMAD.X R65, R70, 0x1, R217, P2 ;  /* 0x0000000146417824 */ /* 0x000fe200010e06d9 */
[----:B------:R-:W-:-:S13]  /*5340*/  ISETP.GE.AND P2, PT, R218, R103, PT ;  /* 0x00000067da00720c */ /* 0x000fda0003f46270 */
[----:B------:R-:W-:Y:S05]  /*5350*/  @P2 BRA `(.L_x_525) ;  /* 0x0000000400a82947 */ /* 0x000fea0003800000 */
[----:B0-----:R-:W-:Y:S01]  /*5360*/  IMAD.MOV.U32 R66, RZ, RZ, R13 ;  /* 0x000000ffff427224 */ /* 0x001fe200078e000d */
[----:B------:R-:W-:Y:S02]  /*5370*/  F2FP.F16.E4M3.UNPACK_B R62, R111.H1 ;  /* 0x0000006fff3e723e */ /* 0x000fe400030006ff */
[----:B------:R-:W-:Y:S02]  /*5380*/  F2FP.F16.E4M3.UNPACK_B R13, R110.H1 ;  /* 0x0000006eff0d723e */ /* 0x000fe400030006ff */
[----:B------:R-:W-:Y:S01]  /*5390*/  F2FP.F16.E4M3.UNPACK_B R11, R66 ;  /* 0x00000042ff0b723e */ /* 0x000fe200020006ff */
[----:B------:R-:W-:Y:S02]  /*53a0*/  HADD2.F32 R60, -RZ, R62.H0_H0 ;  /* 0x2000003eff3c7230 */ /* 0x000fe40000004100 */
[----:B------:R-:W-:Y:S02]  /*53b0*/  HADD2.F32 R68, -RZ, R13.H0_H0 ;  /* 0x2000000dff447230 */ /* 0x000fe40000004100 */
[----:B------:R-:W-:-:S02]  /*53c0*/  HADD2.F32 R67, -RZ, R11.H1_H1 ;  /* 0x3000000bff437230 */ /* 0x000fc40000004100 */
[----:B------:R-:W-:Y:S02]  /*53d0*/  HADD2.F32 R11, -RZ, R11.H0_H0 ;  /* 0x2000000bff0b7230 */ /* 0x000fe40000004100 */
[----:B------:R-:W-:Y:S02]  /*53e0*/  HADD2.F32 R13, -RZ, R13.H1_H1 ;  /* 0x3000000dff0d7230 */ /* 0x000fe40000004100 */
[-C--:B------:R-:W-:Y:S01]  /*53f0*/  FMUL.FTZ R70, R67, R60.reuse ;  /* 0x0000003c43467220 */ /* 0x080fe20000410000 */
[----:B------:R-:W-:-:S03]  /*5400*/  FMUL.FTZ R72, R11, R60 ;  /* 0x0000003c0b487220 */ /* 0x000fc60000410000 */
[-C--:B------:R-:W-:Y:S01]  /*5410*/  FFMA.FTZ R60, R11, R68.reuse, -R70 ;  /* 0x000000440b3c7223 */ /* 0x080fe20000010846 */
[----:B------:R-:W-:Y:S01]  /*5420*/  FFMA.FTZ R11, R67, R68, R72 ;  /* 0x00000044430b7223 */ /* 0x000fe20000010048 */
[----:B------:R-:W-:Y:S01]  /*5430*/  F2FP.F16.E4M3.UNPACK_B R67, R66.H1 ;  /* 0x00000042ff43723e */ /* 0x000fe200030006ff */
[----:B------:R-:W-:Y:S02]  /*5440*/  IMAD.MOV.U32 R66, RZ, RZ, R12 ;  /* 0x000000ffff427224 */ /* 0x000fe400078e000c */
[----:B------:R-:W-:Y:S02]  /*5450*/  HADD2.F32 R12, -RZ, R62.H1_H1 ;  /* 0x3000003eff0c7230 */ /* 0x000fe40000004100 */
[--C-:B------:R-:W-:Y:S02]  /*5460*/  HADD2.F32 R62, -RZ, R67.reuse.H1_H1 ;  /* 0x30000043ff3e7230 */ /* 0x100fe40000004100 */
[----:B------:R-:W-:-:S03]  /*5470*/  HADD2.F32 R67, -RZ, R67.H0_H0 ;  /* 0x20000043ff437230 */ /* 0x000fc60000004100 */
[CC--:B------:R-:W-:Y:S02]  /*5480*/  FMUL.FTZ R68, R62.reuse, R12.reuse ;  /* 0x0000000c3e447220 */ /* 0x0c0fe40000410000 */
[C---:B------:R-:W-:Y:S02]  /*5490*/  FMUL.FTZ R69, R67.reuse, R12 ;  /* 0x0000000c43457220 */ /* 0x040fe40000410000 */
[-C--:B------:R-:W-:Y:S01]  /*54a0*/  FFMA.FTZ R12, R67, R13.reuse, -R68 ;  /* 0x0000000d430c7223 */ /* 0x080fe20000010844 */
[----:B------:R-:W-:Y:S01]  /*54b0*/  F2FP.F16.E4M3.UNPACK_B R68, R110 ;  /* 0x0000006eff44723e */ /* 0x000fe200020006ff */
[----:B------:R-:W-:Y:S01]  /*54c0*/  FFMA.FTZ R13, R62, R13, R69 ;  /* 0x0000000d3e0d7223 */ /* 0x000fe20000010045 */
[-C--:B------:R-:W-:Y:S02]  /*54d0*/  F2FP.F16.E4M3.UNPACK_B R62, R66.reuse.H1 ;  /* 0x00000042ff3e723e */ /* 0x080fe400030006ff */
[----:B------:R-:W-:Y:S01]  /*54e0*/  F2FP.F16.E4M3.UNPACK_B R69, R111 ;  /* 0x0000006fff45723e */ /* 0x000fe200020006ff */
[----:B------:R-:W-:Y:S01]  /*54f0*/  HADD2.F32 R70, -RZ, R68.H1_H1 ;  /* 0x30000044ff467230 */ /* 0x000fe20000004100 */
[----:B------:R-:W-:Y:S01]  /*5500*/  F2FP.F16.E4M3.UNPACK_B R66, R66 ;  /* 0x00000042ff42723e */ /* 0x000fe200020006ff */
[----:B------:R-:W-:Y:S01]  /*5510*/  HADD2.F32 R67, -RZ, R62.H1_H1 ;  /* 0x3000003eff437230 */ /* 0x000fe20000004100 */
[----:B------:R-:W-:Y:S01]  /*5520*/  F2FP.SATFINITE.E4M3.F32.PACK_AB_MERGE_C R12, R13, R12, RZ ;  /* 0x0000000c0d0c723e */ /* 0x000fe200048070ff */
[----:B------:R-:W-:-:S02]  /*5530*/  HADD2.F32 R71, -RZ, R69.H1_H1 ;  /* 0x30000045ff477230 */ /* 0x000fc40000004100 */
[----:B------:R-:W-:Y:S01]  /*5540*/  HADD2.F32 R62, -RZ, R62.H0_H0 ;  /* 0x2000003eff3e7230 */ /* 0x000fe20000004100 */
[----:B------:R-:W-:Y:S01]  /*5550*/  F2FP.SATFINITE.E4M3.F32.PACK_AB_MERGE_C R13, R11, R60, R12 ;  /* 0x0000003c0b0d723e */ /* 0x000fe2000480700c */
[----:B------:R-:W-:Y:S02]  /*5560*/  HADD2.F32 R69, -RZ, R69.H0_H0 ;  /* 0x20000045ff457230 */ /* 0x000fe40000004100 */
[CC--:B------:R-:W-:Y:S01]  /*5570*/  FMUL.FTZ R73, R67.reuse, R71.reuse ;  /* 0x0000004743497220 */ /* 0x0c0fe20000410000 */
[C---:B------:R-:W-:Y:S01]  /*5580*/  FMUL.FTZ R72, R62.reuse, R71 ;  /* 0x000000473e487220 */ /* 0x040fe20000410000 */
[----:B------:R-:W-:Y:S02]  /*5590*/  HADD2.F32 R71, -RZ, R68.H0_H0 ;  /* 0x20000044ff477230 */ /* 0x000fe40000004100 */
[-C--:B------:R-:W-:Y:S01]  /*55a0*/  FFMA.FTZ R62, R62, R70.reuse, -R73 ;  /* 0x000000463e3e7223 */ /* 0x080fe20000010849 */
[----:B------:R-:W-:Y:S01]  /*55b0*/  SHF.R.U32.HI R68, RZ, 0x10, R63 ;  /* 0x00000010ff447819 */ /* 0x000fe2000001163f */
[----:B------:R-:W-:Y:S01]  /*55c0*/  FFMA.FTZ R67, R67, R70, R72 ;  /* 0x0000004643437223 */ /* 0x000fe20000010048 */
[--C-:B------:R-:W-:Y:S01]  /*55d0*/  HADD2.F32 R70, -RZ, R66.reuse.H1_H1 ;  /* 0x30000042ff467230 */ /* 0x100fe20000004100 */
[----:B------:R-:W-:Y:S01]  /*55e0*/  LOP3.LUT R72, R63, 0xff0000ff, RZ, 0xc0, !PT ;  /* 0xff0000ff3f487812 */ /* 0x000fe200078ec0ff */
[----:B------:R-:W-:-:S02]  /*55f0*/  HADD2.F32 R66, -RZ, R66.H0_H0 ;  /* 0x20000042ff427230 */ /* 0x000fc40000004100 */
[----:B------:R-:W-:Y:S02]  /*5600*/  IMAD.U32 R68, R68, 0x10000, RZ ;  /* 0x0001000044447824 */ /* 0x000fe400078e00ff */
[-C--:B------:R-:W-:Y:S01]  /*5610*/  FMUL.FTZ R73, R70, R69.reuse ;  /* 0x0000004546497220 */ /* 0x080fe20000410000 */
[----:B------:R-:W-:Y:S01]  /*5620*/  F2FP.SATFINITE.E4M3.F32.PACK_AB_MERGE_C R62, R67, R62, RZ ;  /* 0x0000003e433e723e */ /* 0x000fe200048070ff */
[C---:B------:R-:W-:Y:S02]  /*5630*/  FMUL.FTZ R75, R66.reuse, R69 ;  /* 0x00000045424b7220 */ /* 0x040fe40000410000 */
[-C--:B------:R-:W-:Y:S01]  /*5640*/  FFMA.FTZ R69, R66, R71.reuse, -R73 ;  /* 0x0000004742457223 */ /* 0x080fe20000010849 */
[----:B------:R-:W-:Y:S01]  /*5650*/  SHF.R.U32.HI R73, RZ, 0x8, R61 ;  /* 0x00000008ff497819 */ /* 0x000fe2000001163d */
[----:B------:R-:W-:Y:S01]  /*5660*/  FFMA.FTZ R66, R70, R71, R75 ;  /* 0x0000004746427223 */ /* 0x000fe2000001004b */
[----:B------:R-:W-:Y:S02]  /*5670*/  SHF.R.U32.HI R71, RZ, 0x8, R63 ;  /* 0x00000008ff477819 */ /* 0x000fe4000001163f */
[----:B------:R-:W-:-:S02]  /*5680*/  SHF.R.U32.HI R63, RZ, 0x10, R61 ;  /* 0x00000010ff3f7819 */ /* 0x000fc4000001163d */
[----:B------:R-:W-:Y:S01]  /*5690*/  LOP3.LUT R70, R61, 0xff0000ff, RZ, 0xc0, !PT ;  /* 0xff0000ff3d467812 */ /* 0x000fe200078ec0ff */
[----:B------:R-:W-:Y:S01]  /*56a0*/  IMAD.SHL.U32 R61, R73, 0x100, RZ ;  /* 0x00000100493d7824 */ /* 0x000fe200078e00ff */
[----:B------:R-:W-:Y:S02]  /*56b0*/  SHF.L.U32 R71, R71, 0x8, RZ ;  /* 0x0000000847477819 */ /* 0x000fe400000006ff */
[----:B------:R-:W-:Y:S02]  /*56c0*/  F2FP.SATFINITE.E4M3.F32.PACK_AB_MERGE_C R12, R66, R69, R62 ;  /* 0x00000045420c723e */ /* 0x000fe4000480703e */
[----:B------:R-:W-:Y:S02]  /*56d0*/  LOP3.LUT R71, R72, 0xff00, R71, 0xf8, !PT ;  /* 0x0000ff0048477812 */ /* 0x000fe400078ef847 */
[----:B------:R-:W-:Y:S01]  /*56e0*/  LOP3.LUT R61, R70, 0xff00, R61, 0xf8, !PT ;  /* 0x0000ff00463d7812 */ /* 0x000fe200078ef83d */
[----:B------:R-:W-:Y:S01]  /*56f0*/  IMAD.U32 R70, R63, 0x10000, RZ ;  /* 0x000100003f467824 */ /* 0x000fe200078e00ff */
[----:B------:R-:W-:Y:S01]  /*5700*/  LOP3.LUT R71, R71, 0xff0000, R68, 0xf8, !PT ;  /* 0x00ff000047477812 */ /* 0x000fe200078ef844 */
[----:B------:R-:W-:-:S03]  /*5710*/  IMAD.MOV.U32 R63, RZ, RZ, R15 ;  /* 0x000000ffff3f7224 */ /* 0x000fc600078e000f */
[----:B------:R-:W-:Y:S02]  /*5720*/  LOP3.LUT R70, R61, 0xff0000, R70, 0xf8, !PT ;  /* 0x00ff00003d467812 */ /* 0x000fe400078ef846 */
[----:B------:R-:W-:Y:S02]  /*5730*/  F2FP.F16.E4M3.UNPACK_B R15, R63 ;  /* 0x0000003fff0f723e */ /* 0x000fe400020006ff */
[----:B------:R-:W-:Y:S02]  /*5740*/  F2FP.F16.E4M3.UNPACK_B R72, R71.H1 ;  /* 0x00000047ff48723e */ /* 0x000fe400030006ff */
[-C--:B------:R-:W-:Y:S01]  /*5750*/  F2FP.F16.E4M3.UNPACK_B R61, R70.reuse.H1 ;  /* 0x00000046ff3d723e */ /* 0x080fe200030006ff */
[--C-:B------:R-:W-:Y:S01]  /*5760*/  HADD2.F32 R68, -RZ, R15.reuse.H1_H1 ;  /* 0x3000000fff447230 */ /* 0x100fe20000004100 */
[----:B------:R-:W-:Y:S01]  /*5770*/  F2FP.F16.E4M3.UNPACK_B R70, R70 ;  /* 0x00000046ff46723e */ /* 0x000fe200020006ff */
[----:B------:R-:W-:Y:S02]  /*5780*/  HADD2.F32 R74, -RZ, R72.H0_H0 ;  /* 0x20000048ff4a7230 */ /* 0x000fe40000004100 */
[----:B------:R-:W-:-:S02]  /*5790*/  HADD2.F32 R15, -RZ, R15.H0_H0 ;  /* 0x2000000fff0f7230 */ /* 0x000fc40000004100 */
[--C-:B------:R-:W-:Y:S02]  /*57a0*/  HADD2.F32 R73, -RZ, R61.reuse.H0_H0 ;  /* 0x2000003dff497230 */ /* 0x100fe40000004100 */
[-C--:B------:R-:W-:Y:S01]  /*57b0*/  FMUL.FTZ R104, R68, R74.reuse ;  /* 0x0000004a44687220 */ /* 0x080fe20000410000 */
[----:B------:R-:W-:Y:S02]  /*57c0*/  HADD2.F32 R61, -RZ, R61.H1_H1 ;  /* 0x3000003dff3d7230 */ /* 0x000fe40000004100 */
[C---:B------:R-:W-:Y:S01]  /*57d0*/  FMUL.FTZ R75, R15.reuse, R74 ;  /* 0x0000004a0f4b7220 */ /* 0x040fe20000410000 */
[----:B------:R-:W-:-:S03]  /*57e0*/  FFMA.FTZ R15, R15, R73, -R104 ;  /* 0x000000490f0f7223 */ /* 0x000fc60000010868 */
[----:B------:R-:W-:Y:S01]  /*57f0*/  FFMA.FTZ R68, R68, R73, R75 ;  /* 0x0000004944447223 */ /* 0x000fe2000001004b */
[----:B------:R-:W-:Y:S02]  /*5800*/  F2FP.F16.E4M3.UNPACK_B R73, R63.H1 ;  /* 0x0000003fff49723e */ /* 0x000fe400030006ff */
[----:B------:R-:W-:Y:S01]  /*5810*/  MOV R63, R14 ;  /* 0x0000000e003f7202 */ /* 0x000fe20000000f00 */
[----:B------:R-:W-:Y:S02]  /*5820*/  HADD2.F32 R14, -RZ, R72.H1_H1 ;  /* 0x30000048ff0e7230 */ /* 0x000fe40000004100 */
[--C-:B------:R-:W-:Y:S02]  /*5830*/  HADD2.F32 R72, -RZ, R73.reuse.H1_H1 ;  /* 0x30000049ff487230 */ /* 0x100fe40000004100 */
[----:B------:R-:W-:-:S03]  /*5840*/  HADD2.F32 R73, -RZ, R73.H0_H0 ;  /* 0x20000049ff497230 */ /* 0x000fc60000004100 */
[CC--:B------:R-:W-:Y:S02]  /*5850*/  FMUL.FTZ R74, R72.reuse, R14.reuse ;  /* 0x0000000e484a7220 */ /* 0x0c0fe40000410000 */
[C---:B------:R-:W-:Y:S02]  /*5860*/  FMUL.FTZ R75, R73.reuse, R14 ;  /* 0x0000000e494b7220 */ /* 0x040fe40000410000 */
[-C--:B------:R-:W-:Y:S01]  /*5870*/  FFMA.FTZ R14, R73, R61.reuse, -R74 ;  /* 0x0000003d490e7223 */ /* 0x080fe2000001084a */
[----:B------:R-:W-:Y:S02]  /*5880*/  HADD2.F32 R73, -RZ, R70.H1_H1 ;  /* 0x30000046ff497230 */ /* 0x000fe40000004100 */
[----:B------:R-:W-:Y:S01]  /*5890*/  FFMA.FTZ R61, R72, R61, R75 ;  /* 0x0000003d483d7223 */ /* 0x000fe2000001004b */
[----:B------:R-:W-:Y:S02]  /*58a0*/  F2FP.F16.E4M3.UNPACK_B R72, R71 ;  /* 0x00000047ff48723e */ /* 0x000fe400020006ff */
[----:B------:R-:W-:-:S02]  /*58b0*/  F2FP.F16.E4M3.UNPACK_B R71, R63.H1 ;  /* 0x0000003fff47723e */ /* 0x000fc400030006ff */
[----:B------:R-:W-:Y:S01]  /*58c0*/  F2FP.SATFINITE.E4M3.F32.PACK_AB_MERGE_C R61, R61, R14, RZ ;  /* 0x0000000e3d3d723e */ /* 0x000fe200048070ff */
[----:B------:R-:W-:Y:S02]  /*58d0*/  HADD2.F32 R75, -RZ, R72.H1_H1 ;  /* 0x30000048ff4b7230 */ /* 0x000fe40000004100 */
[--C-:B------:R-:W-:Y:S01]  /*58e0*/  HADD2.F32 R74, -RZ, R71.reuse.H1_H1 ;  /* 0x30000047ff4a7230 */ /* 0x100fe20000004100 */
[----:B------:R-:W-:Y:S01]  /*58f0*/  F2FP.SATFINITE.E4M3.F32.PACK_AB_MERGE_C R15, R68, R15, R61 ;  /* 0x0000000f440f723e */ /* 0x000fe2000480703d */
[----:B------:R-:W-:-:S03]  /*5900*/  HADD2.F32 R71, -RZ, R71.H0_H0 ;  /* 0x20000047ff477230 */ /* 0x000fc60000004100 */
[CC--:B------:R-:W-:Y:S02]  /*5910*/  FMUL.FTZ R104, R74.reuse, R75.reuse ;  /* 0x0000004b4a687220 */ /* 0x0c0fe40000410000 */
[C---:B------:R-:W-:Y:S02]  /*5920*/  FMUL.FTZ R75, R71.reuse, R75 ;  /* 0x0000004b474b7220 */ /* 0x040fe40000410000 */
[-C--:B------:R-:W-:Y:S01]  /*5930*/  FFMA.FTZ R71, R71, R73.reuse, -R104 ;  /* 0x0000004947477223 */ /* 0x080fe20000010868 */
[----:B------:R-:W-:Y:S02]  /*5940*/  HADD2.F32 R104, -RZ, R72.H0_H0 ;  /* 0x20000048ff687230 */ /* 0x000fe40000004100 */
[----:B------:R-:W-:Y:S01]  /*5950*/  FFMA.FTZ R74, R74, R73, R75 ;  /* 0x000000494a4a7223 */ /* 0x000fe2000001004b */
[----:B------:R-:W-:Y:S01]  /*5960*/  F2FP.F16.E4M3.UNPACK_B R73, R63 ;  /* 0x0000003fff49723e */ /* 0x000fe200020006ff */
[----:B------:R-:W-:-:S03]  /*5970*/  HADD2.F32 R72, -RZ, R70.H0_H0 ;  /* 0x20000046ff487230 */ /* 0x000fc60000004100 */
[----:B------:R-:W-:Y:S01]  /*5980*/  F2FP.SATFINITE.E4M3.F32.PACK_AB_MERGE_C R71, R74, R71, RZ ;  /* 0x000000474a47723e */ /* 0x000fe200048070ff */
[--C-:B------:R-:W-:Y:S02]  /*5990*/  HADD2.F32 R63, -RZ, R73.reuse.H1_H1 ;  /* 0x30000049ff3f7230 */ /* 0x100fe40000004100 */
[----:B------:R-:W-:-:S03]  /*59a0*/  HADD2.F32 R73, -RZ, R73.H0_H0 ;  /* 0x20000049ff497230 */ /* 0x000fc60000004100 */
[-C--:B------:R-:W-:Y:S02]  /*59b0*/  FMUL.FTZ R70, R63, R104.reuse ;  /* 0x000000683f467220 */ /* 0x080fe40000410000 */
[C---:B------:R-:W-:Y:S02]  /*59c0*/  FMUL.FTZ R104, R73.reuse, R104 ;  /* 0x0000006849687220 */ /* 0x040fe40000410000 */
[-C--:B------:R-:W-:Y:S02]  /*59d0*/  FFMA.FTZ R70, R73, R72.reuse, -R70 ;  /* 0x0000004849467223 */ /* 0x080fe40000010846 */
[----:B------:R-:W-:-:S05]  /*59e0*/  FFMA.FTZ R63, R63, R72, R104 ;  /* 0x000000483f3f7223 */ /* 0x000fca0000010068 */
[----:B------:R-:W-:-:S07]  /*59f0*/  F2FP.SATFINITE.E4M3.F32.PACK_AB_MERGE_C R14, R63, R70, R71 ;  /* 0x000000463f0e723e */ /* 0x000fce0004807047 */
.L_x_525:
[----:B------:R-:W-:Y:S05]  /*5a00*/  BSYNC B2 ;  /* 0x0000000000027941 */ /* 0x000fea0003800000 */
.L_x_524:
[----:B0-----:R0:W-:Y:S02]  /*5a10*/  ST.E.128 desc[UR36][R64.64], R12 ;  /* 0x0000000c40007985 */ /* 0x0011e4000c101d24 */
.L_x_519:
[----:B------:R-:W-:Y:S05]  /*5a20*/  BSYNC B1 ;  /* 0x0000000000017941 */ /* 0x000fea0003800000 */
.L_x_518:
[----:B------:R-:W-:-:S03]  /*5a30*/  UMOV UR4, 0xffffffff ;  /* 0xffffffff00047882 */ /* 0x000fc60000000000 */
[----:B------:R-:W-:Y:S05]  /*5a40*/  BRA.DIV UR4, `(.L_x_526) ;  /* 0x00000242041c7947 */ /* 0x000fea000b800000 */
[----:B------:R0:W0:Y:S04]  /*5a50*/  SHFL.IDX PT, R62, R102, 0x2, 0x181f ;  /* 0x00581f00663e7f89 */ /* 0x00002800000e0000 */
[----:B------:R0:W0:Y:S02]  /*5a60*/  SHFL.IDX PT, R63, R101, 0x2, 0x181f ;  /* 0x00581f00653f7f89 */ /* 0x00002400000e0000 */
.L_x_843:
[----:B------:R-:W-:Y:S04]  /*5a70*/  BSSY B1, `(.L_x_527) ;  /* 0x00000ea000017945 */ /* 0x000fe80003800000 */
[----:B------:R-:W-:Y:S05]  /*5a80*/  @P3 BRA `(.L_x_528) ;  /* 0x0000000c00a03947 */ /* 0x000fea0003800000 */
[----:B------:R-:W-:Y:S04]  /*5a90*/  BSSY B2, `(.L_x_529) ;  /* 0x0000075000027945 */ /* 0x000fe80003800000 */
[----:B------:R-:W-:Y:S05]  /*5aa0*/  @P1 BRA `(.L_x_530) ;  /* 0x0000000400cc1947 */ /* 0x000fea0003800000 */
[----:B0-----:R0:W0:Y:S01]  /*5ab0*/  LDS.128 R12, [R90+0x2a400] ;  /* 0x02a400005a0c7984 */ /* 0x0010220000000c00 */
[----:B------:R-:W-:Y:S01]  /*5ac0*/  IADD3 R60, P2, R16, R63, RZ ;  /* 0x0000003f103c7210 */ /* 0x000fe20007f5e0ff */
[----:B------:R-:W-:Y:S04]  /*5ad0*/  BSSY B3, `(.L_x_531) ;  /* 0x000006f000037945 */ /* 0x000fe80003800000 */
[----:B------:R-:W-:Y:S01]  /*5ae0*/  IMAD.X R61, R62, 0x1, R17, P2 ;  /* 0x000000013e3d7824 */ /* 0x000fe200010e0611 */
[----:B------:R-:W-:-:S13]  /*5af0*/  ISETP.GE.AND P2, PT, R22, R103, PT ;  /* 0x000000671600720c */ /* 0x000fda0003f46270 */
[----:B------:R-:W-:Y:S05]  /*5b00*/  @P2 BRA `(.L_x_532) ;  /* 0x0000000400ac2947 */ /* 0x000fea0003800000 */
[----:B0-----:R-:W-:Y:S02]  /*5b10*/  F2FP.F16.E4M3.UNPACK_B R11, R13 ;  /* 0x0000000dff0b723e */ /* 0x001fe400020006ff */
[-C--:B------:R-:W-:Y:S02]  /*5b20*/  F2FP.F16.E4M3.UNPACK_B R67, R109.reuse.H1 ;  /* 0x0000006dff43723e */ /* 0x080fe400030006ff */
[----:B------:R-:W-:Y:S01]  /*5b30*/  F2FP.F16.E4M3.UNPACK_B R65, R108.H1 ;  /* 0x0000006cff41723e */ /* 0x000fe200030006ff */
[--C-:B------:R-:W-:Y:S01]  /*5b40*/  HADD2.F32 R56, -RZ, R11.reuse.H0_H0 ;  /* 0x2000000bff387230 */ /* 0x100fe20000004100 */
[--C-:B------:R-:W-:Y:S01]  /*5b50*/  SHF.R.U32.HI R66, RZ, 0x8, R57.reuse ;  /* 0x00000008ff427819 */ /* 0x100fe20000011639 */
[----:B------:R-:W-:Y:S01]  /*5b60*/  HADD2.F32 R11, -RZ, R11.H1_H1 ;  /* 0x3000000bff0b7230 */ /* 0x000fe20000004100 */
[----:B------:R-:W-:Y:S01]  /*5b70*/  SHF.R.U32.HI R58, RZ, 0x10, R57 ;  /* 0x00000010ff3a7819 */ /* 0x000fe20000011639 */
[----:B------:R-:W-:Y:S01]  /*5b80*/  HADD2.F32 R68, -RZ, R67.H0_H0 ;  /* 0x20000043ff447230 */ /* 0x000fe20000004100 */
[----:B------:R-:W-:Y:S01]  /*5b90*/  LOP3.LUT R57, R57, 0xff0000ff, RZ, 0xc0, !PT ;  /* 0xff0000ff39397812 */ /* 0x000fe200078ec0ff */
[----:B------:R-:W-:Y:S01]  /*5ba0*/  HADD2.F32 R64, -RZ, R65.H0_H0 ;  /* 0x20000041ff407230 */ /* 0x000fe20000004100 */
[----:B------:R-:W-:Y:S01]  /*5bb0*/  F2FP.F16.E4M3.UNPACK_B R109, R109 ;  /* 0x0000006dff6d723e */ /* 0x000fe200020006ff */
[----:B------:R-:W-:-:S02]  /*5bc0*/  IMAD.SHL.U32 R66, R66, 0x100, RZ ;  /* 0x0000010042427824 */ /* 0x000fc400078e00ff */
[CC--:B------:R-:W-:Y:S01]  /*5bd0*/  FMUL.FTZ R69, R11.reuse, R68.reuse ;  /* 0x000000440b457220 */ /* 0x0c0fe20000410000 */
[C---:B------:R-:W-:Y:S01]  /*5be0*/  FMUL.FTZ R68, R56.reuse, R68 ;  /* 0x0000004438447220 */ /* 0x040fe20000410000 */
[----:B------:R-:W-:Y:S01]  /*5bf0*/  HADD2.F32 R71, -RZ, R67.H1_H1 ;  /* 0x30000043ff477230 */ /* 0x000fe20000004100 */
[----:B------:R-:W-:Y:S01]  /*5c00*/  F2FP.F16.E4M3.UNPACK_B R108, R108 ;  /* 0x0000006cff6c723e */ /* 0x000fe200020006ff */
[-C--:B------:R-:W-:Y:S01]  /*5c10*/  FFMA.FTZ R56, R56, R64.reuse, -R69 ;  /* 0x0000004038387223 */ /* 0x080fe20000010845 */
[----:B------:R-:W-:Y:S01]  /*5c20*/  F2FP.F16.E4M3.UNPACK_B R69, R13.H1 ;  /* 0x0000000dff45723e */ /* 0x000fe200030006ff */
[----:B------:R-:W-:Y:S01]  /*5c30*/  FFMA.FTZ R11, R11, R64, R68 ;  /* 0x000000400b0b7223 */ /* 0x000fe20000010044 */
[----:B------:R-:W-:Y:S01]  /*5c40*/  IMAD.MOV.U32 R67, RZ, RZ, R12 ;  /* 0x000000ffff437224 */ /* 0x000fe200078e000c */
[--C-:B------:R-:W-:Y:S01]  /*5c50*/  SHF.R.U32.HI R64, RZ, 0x8, R59.reuse ;  /* 0x00000008ff407819 */ /* 0x100fe2000001163b */
[----:B------:R-:W-:Y:S01]  /*5c60*/  HADD2.F32 R70, -RZ, R65.H1_H1 ;  /* 0x30000041ff467230 */ /* 0x000fe20000004100 */
[----:B------:R-:W-:Y:S01]  /*5c70*/  LOP3.LUT R65, R57, 0xff00, R66, 0xf8, !PT ;  /* 0x0000ff0039417812 */ /* 0x000fe200078ef842 */
[--C-:B------:R-:W-:Y:S01]  /*5c80*/  HADD2.F32 R68, -RZ, R69.reuse.H1_H1 ;  /* 0x30000045ff447230 */ /* 0x100fe20000004100 */
[----:B------:R-:W-:Y:S01]  /*5c90*/  F2FP.F16.E4M3.UNPACK_B R66, R67.H1 ;  /* 0x00000043ff42723e */ /* 0x000fe200030006ff */
[----:B------:R-:W-:Y:S01]  /*5ca0*/  HADD2.F32 R69, -RZ, R69.H0_H0 ;  /* 0x20000045ff457230 */ /* 0x000fe20000004100 */
[----:B------:R-:W-:-:S02]  /*5cb0*/  SHF.R.U32.HI R13, RZ, 0x10, R59 ;  /* 0x00000010ff0d7819 */ /* 0x000fc4000001163b */
[-C--:B------:R-:W-:Y:S01]  /*5cc0*/  FMUL.FTZ R12, R68, R71.reuse ;  /* 0x00000047440c7220 */ /* 0x080fe20000410000 */
[----:B------:R-:W-:Y:S01]  /*5cd0*/  LOP3.LUT R59, R59, 0xff0000ff, RZ, 0xc0, !PT ;  /* 0xff0000ff3b3b7812 */ /* 0x000fe200078ec0ff */
[C---:B------:R-:W-:Y:S01]  /*5ce0*/  FMUL.FTZ R57, R69.reuse, R71 ;  /* 0x0000004745397220 */ /* 0x040fe20000410000 */
[----:B------:R-:W-:Y:S01]  /*5cf0*/  SHF.L.U32 R58, R58, 0x10, RZ ;  /* 0x000000103a3a7819 */ /* 0x000fe200000006ff */
[-C--:B------:R-:W-:Y:S01]  /*5d00*/  FFMA.FTZ R12, R69, R70.reuse, -R12 ;  /* 0x00000046450c7223 */ /* 0x080fe2000001080c */
[----:B------:R-:W-:Y:S02]  /*5d10*/  HADD2.F32 R69, -RZ, R66.H1_H1 ;  /* 0x30000042ff457230 */ /* 0x000fe40000004100 */
[----:B------:R-:W-:Y:S01]  /*5d20*/  FFMA.FTZ R57, R68, R70, R57 ;  /* 0x0000004644397223 */ /* 0x000fe20000010039 */
[----:B------:R-:W-:Y:S01]  /*5d30*/  IMAD.SHL.U32 R70, R64, 0x100, RZ ;  /* 0x0000010040467824 */ /* 0x000fe200078e00ff */
[----:B------:R-:W-:Y:S01]  /*5d40*/  F2FP.F16.E4M3.UNPACK_B R67, R67 ;  /* 0x00000043ff43723e */ /* 0x000fe200020006ff */
[----:B------:R-:W-:-:S02]  /*5d50*/  HADD2.F32 R64, -RZ, R109.H1_H1 ;  /* 0x3000006dff407230 */ /* 0x000fc40000004100 */
[----:B------:R-:W-:Y:S01]  /*5d60*/  HADD2.F32 R68, -RZ, R66.H0_H0 ;  /* 0x20000042ff447230 */ /* 0x000fe20000004100 */
[----:B------:R-:W-:Y:S01]  /*5d70*/  LOP3.LUT R66, R59, 0xff00, R70, 0xf8, !PT ;  /* 0x0000ff003b427812 */ /* 0x000fe200078ef846 */
[----:B------:R-:W-:Y:S02]  /*5d80*/  HADD2.F32 R59, -RZ, R108.H1_H1 ;  /* 0x3000006cff3b7230 */ /* 0x000fe40000004100 */
[-C--:B------:R-:W-:Y:S01]  /*5d90*/  FMUL.FTZ R71, R69, R64.reuse ;  /* 0x0000004045477220 */ /* 0x080fe20000410000 */
[----:B------:R-:W-:Y:S02]  /*5da0*/  IMAD.U32 R13, R13, 0x10000, RZ ;  /* 0x000100000d0d7824 */ /* 0x000fe400078e00ff */
[C---:B------:R-:W-:Y:S01]  /*5db0*/  FMUL.FTZ R70, R68.reuse, R64 ;  /* 0x0000004044467220 */ /* 0x040fe20000410000 */
[----:B------:R-:W-:Y:S01]  /*5dc0*/  LOP3.LUT R64, R65, 0xff0000, R58, 0xf8, !PT ;  /* 0x00ff000041407812 */ /* 0x000fe200078ef83a */
[----:B------:R-:W-:Y:S01]  /*5dd0*/  FFMA.FTZ R58, R68, R59, -R71 ;  /* 0x0000003b443a7223 */ /* 0x000fe20000010847 */
[----:B------:R-:W-:-:S02]  /*5de0*/  HADD2.F32 R68, -RZ, R67.H0_H0 ;  /* 0x20000043ff447230 */ /* 0x000fc40000004100 */
[----:B------:R-:W-:Y:S01]  /*5df0*/  FFMA.FTZ R59, R69, R59, R70 ;  /* 0x0000003b453b7223 */ /* 0x000fe20000010046 */
[----:B------:R-:W-:Y:S01]  /*5e00*/  HADD2.F32 R69, -RZ, R67.H1_H1 ;  /* 0x30000043ff457230 */ /* 0x000fe20000004100 */
[----:B------:R-:W-:Y:S01]  /*5e10*/  LOP3.LUT R65, R66, 0xff0000, R13, 0xf8, !PT ;  /* 0x00ff000042417812 */ /* 0x000fe200078ef80d */
[----:B------:R-:W-:Y:S02]  /*5e20*/  HADD2.F32 R109, -RZ, R109.H0_H0 ;  /* 0x2000006dff6d7230 */ /* 0x000fe40000004100 */
[----:B------:R-:W-:Y:S01]  /*5e30*/  IMAD.MOV.U32 R67, RZ, RZ, R15 ;  /* 0x000000ffff437224 */ /* 0x000fe200078e000f */
[----:B------:R-:W-:Y:S01]  /*5e40*/  F2FP.F16.E4M3.UNPACK_B R70, R65.H1 ;  /* 0x00000041ff46723e */ /* 0x000fe200030006ff */
[----:B------:R-:W-:Y:S02]  /*5e50*/  HADD2.F32 R108, -RZ, R108.H0_H0 ;  /* 0x2000006cff6c7230 */ /* 0x000fe40000004100 */
[-C--:B------:R-:W-:Y:S01]  /*5e60*/  FMUL.FTZ R71, R69, R109.reuse ;  /* 0x0000006d45477220 */ /* 0x080fe20000410000 */
[----:B------:R-:W-:Y:S01]  /*5e70*/  FMUL.FTZ R66, R68, R109 ;  /* 0x0000006d44427220 */ /* 0x000fe20000410000 */
[----:B------:R-:W-:-:S02]  /*5e80*/  F2FP.F16.E4M3.UNPACK_B R15, R67 ;  /* 0x00000043ff0f723e */ /* 0x000fc400020006ff */
[-C--:B------:R-:W-:Y:S01]  /*5e90*/  FFMA.FTZ R13, R68, R108.reuse, -R71 ;  /* 0x0000006c440d7223 */ /* 0x080fe20000010847 */
[----:B------:R-:W-:Y:S01]  /*5ea0*/  FFMA.FTZ R66, R69, R108, R66 ;  /* 0x0000006c45427223 */ /* 0x000fe20000010042 */
[----:B------:R-:W-:Y:S01]  /*5eb0*/  F2FP.F16.E4M3.UNPACK_B R69, R64.H1 ;  /* 0x00000040ff45723e */ /* 0x000fe200030006ff */
[--C-:B------:R-:W-:Y:S01]  /*5ec0*/  HADD2.F32 R68, -RZ, R15.reuse.H1_H1 ;  /* 0x3000000fff447230 */ /* 0x100fe20000004100 */
[----:B------:R-:W-:Y:S01]  /*5ed0*/  F2FP.SATFINITE.E4M3.F32.PACK_AB_MERGE_C R58, R59, R58, RZ ;  /* 0x0000003a3b3a723e */ /* 0x000fe200048070ff */
[--C-:B------:R-:W-:Y:S02]  /*5ee0*/  HADD2.F32 R71, -RZ, R70.reuse.H0_H0 ;  /* 0x20000046ff477230 */ /* 0x100fe40000004100 */
[----:B------:R-:W-:Y:S01]  /*5ef0*/  HADD2.F32 R15, -RZ, R15.H0_H0 ;  /* 0x2000000fff0f7230 */ /* 0x000fe20000004100 */
[----:B------:R-:W-:Y:S01]  /*5f00*/  F2FP.SATFINITE.E4M3.F32.PACK_AB_MERGE_C R58, R66, R13, R58 ;  /* 0x0000000d423a723e */ /* 0x000fe2000480703a */
[----:B------:R-:W-:Y:S02]  /*5f10*/  HADD2.F32 R72, -RZ, R69.H0_H0 ;  /* 0x20000045ff487230 */ /* 0x000fe40000004100 */
[----:B------:R-:W-:Y:S01]  /*5f20*/  FMUL.FTZ R74, R68, R71 ;  /* 0x00000047444a7220 */ /* 0x000fe20000410000 */
[----:B------:R-:W-:-:S02]  /*5f30*/  HADD2.F32 R70, -RZ, R70.H1_H1 ;  /* 0x30000046ff467230 */ /* 0x000fc40000004100 */
[C---:B------:R-:W-:Y:S01]  /*5f40*/  FMUL.FTZ R73, R15.reuse, R71 ;  /* 0x000000470f497220 */ /* 0x040fe20000410000 */
[----:B------:R-:W-:Y:S01]  /*5f50*/  F2FP.F16.E4M3.UNPACK_B R71, R67.H1 ;  /* 0x00000043ff47723e */ /* 0x000fe200030006ff */
[-C--:B------:R-:W-:Y:S01]  /*5f60*/  FFMA.FTZ R15, R15, R72.reuse, -R74 ;  /* 0x000000480f0f7223 */ /* 0x080fe2000001084a */
[----:B------:R-:W-:Y:S02]  /*5f70*/  IMAD.MOV.U32 R67, RZ, RZ, R14 ;  /* 0x000000ffff437224 */ /* 0x000fe400078e000e */
[----:B------:R-:W-:Y:S01]  /*5f80*/  FFMA.FTZ R68, R68, R72, R73 ;  /* 0x0000004844447223 */ /* 0x000fe20000010049 */
[----:B------:R-:W-:Y:S02]  /*5f90*/  HADD2.F32 R69, -RZ, R69.H1_H1 ;  /* 0x30000045ff457230 */ /* 0x000fe40000004100 */
[--C-:B------:R-:W-:Y:S02]  /*5fa0*/  HADD2.F32 R72, -RZ, R71.reuse.H1_H1 ;  /* 0x30000047ff487230 */ /* 0x100fe40000004100 */
[----:B------:R-:W-:-:S03]  /*5fb0*/  HADD2.F32 R71, -RZ, R71.H0_H0 ;  /* 0x20000047ff477230 */ /* 0x000fc60000004100 */
[CC--:B------:R-:W-:Y:S02]  /*5fc0*/  FMUL.FTZ R14, R72.reuse, R70.reuse ;  /* 0x00000046480e7220 */ /* 0x0c0fe40000410000 */
[C---:B------:R-:W-:Y:S01]  /*5fd0*/  FMUL.FTZ R73, R71.reuse, R70 ;  /* 0x0000004647497220 */ /* 0x040fe20000410000 */
[----:B------:R-:W-:Y:S01]  /*5fe0*/  F2FP.F16.E4M3.UNPACK_B R70, R65 ;  /* 0x00000041ff46723e */ /* 0x000fe200020006ff */
[----:B------:R-:W-:Y:S01]  /*5ff0*/  FFMA.FTZ R14, R71, R69, -R14 ;  /* 0x00000045470e7223 */ /* 0x000fe2000001080e */
[----:B------:R-:W-:Y:S01]  /*6000*/  F2FP.F16.E4M3.UNPACK_B R71, R67.H1 ;  /* 0x00000043ff47723e */ /* 0x000fe200030006ff */
[----:B------:R-:W-:Y:S01]  /*6010*/  FFMA.FTZ R65, R72, R69, R73 ;  /* 0x0000004548417223 */ /* 0x000fe20000010049 */
[----:B------:R-:W-:Y:S01]  /*6020*/  F2FP.F16.E4M3.UNPACK_B R69, R64 ;  /* 0x00000040ff45723e */ /* 0x000fe200020006ff */
[----:B------:R-:W-:Y:S02]  /*6030*/  HADD2.F32 R64, -RZ, R70.H1_H1 ;  /* 0x30000046ff407230 */ /* 0x000fe40000004100 */
[--C-:B------:R-:W-:Y:S01]  /*6040*/  HADD2.F32 R72, -RZ, R71.reuse.H1_H1 ;  /* 0x30000047ff487230 */ /* 0x100fe20000004100 */
[----:B------:R-:W-:Y:S01]  /*6050*/  F2FP.SATFINITE.E4M3.F32.PACK_AB_MERGE_C R65, R65, R14, RZ ;  /* 0x0000000e4141723e */ /* 0x000fe200048070ff */
[----:B------:R-:W-:-:S02]  /*6060*/  HADD2.F32 R71, -RZ, R71.H0_H0 ;  /* 0x20000047ff477230 */ /* 0x000fc40000004100 */
[--C-:B------:R-:W-:Y:S02]  /*6070*/  HADD2.F32 R73, -RZ, R69.reuse.H1_H1 ;  /* 0x30000045ff497230 */ /* 0x100fe40000004100 */
[-C--:B------:R-:W-:Y:S01]  /*6080*/  FMUL.FTZ R74, R72, R64.reuse ;  /* 0x00000040484a7220 */ /* 0x080fe20000410000 */
[----:B------:R-:W-:Y:S02]  /*6090*/  HADD2.F32 R69, -RZ, R69.H0_H0 ;  /* 0x20000045ff457230 */ /* 0x000fe40000004100 */
[C---:B------:R-:W-:Y:S01]  /*60a0*/  FMUL.FTZ R75, R71.reuse, R64 ;  /* 0x00000040474b7220 */ /* 0x040fe20000410000 */
[----:B------:R-:W-:Y:S01]  /*60b0*/  F2FP.SATFINITE.E4M3.F32.PACK_AB_MERGE_C R15, R68, R15, R65 ;  /* 0x0000000f440f723e */ /* 0x000fe20004807041 */
[----:B------:R-:W-:Y:S01]  /*60c0*/  FFMA.FTZ R64, R71, R73, -R74 ;  /* 0x0000004947407223 */ /* 0x000fe2000001084a */
[----:B------:R-:W-:Y:S01]  /*60d0*/  F2FP.F16.E4M3.UNPACK_B R71, R67 ;  /* 0x00000043ff47723e */ /* 0x000fe200020006ff */
[----:B------:R-:W-:Y:S01]  /*60e0*/  FFMA.FTZ R67, R72, R73, R75 ;  /* 0x0000004948437223 */ /* 0x000fe2000001004b */
[----:B------:R-:W-:Y:S01]  /*60f0*/  HADD2.F32 R72, -RZ, R70.H0_H0 ;  /* 0x20000046ff487230 */ /* 0x000fe20000004100 */
[----:B------:R-:W-:-:S02]  /*6100*/  F2FP.SATFINITE.E4M3.F32.PACK_AB_MERGE_C R73, R57, R12, RZ ;  /* 0x0000000c3949723e */ /* 0x000fc400048070ff */
[--C-:B------:R-:W-:Y:S01]  /*6110*/  HADD2.F32 R70, -RZ, R71.reuse.H1_H1 ;  /* 0x30000047ff467230 */ /* 0x100fe20000004100 */
[----:B------:R-:W-:Y:S01]  /*6120*/  F2FP.SATFINITE.E4M3.F32.PACK_AB_MERGE_C R64, R67, R64, RZ ;  /* 0x000000404340723e */ /* 0x000fe200048070ff */
[----:B------:R-:W-:Y:S01]  /*6130*/  HADD2.F32 R71, -RZ, R71.H0_H0 ;  /* 0x20000047ff477230 */ /* 0x000fe20000004100 */
[----:B------:R-:W-:Y:S02]  /*6140*/  F2FP.SATFINITE.E4M3.F32.PACK_AB_MERGE_C R59, R11, R56, R73 ;  /* 0x000000380b3b723e */ /* 0x000fe40004807049 */
[CC--:B------:R-:W-:Y:S02]  /*6150*/  FMUL.FTZ R12, R70.reuse, R72.reuse ;  /* 0x00000048460c7220 */ /* 0x0c0fe40000410000 */
[C---:B------:R-:W-:Y:S01]  /*6160*/  FMUL.FTZ R57, R71.reuse, R72 ;  /* 0x0000004847397220 */ /* 0x040fe20000410000 */
[----:B------:R-:W-:Y:S01]  /*6170*/  MOV R13, R59 ;  /* 0x0000003b000d7202 */ /* 0x000fe20000000f00 */
[-C--:B------:R-:W-:Y:S02]  /*6180*/  FFMA.FTZ R12, R71, R69.reuse, -R12 ;  /* 0x00000045470c7223 */ /* 0x080fe4000001080c */
[----:B------:R-:W-:-:S05]  /*6190*/  FFMA.FTZ R57, R70, R69, R57 ;  /* 0x0000004546397223 */ /* 0x000fca0000010039 */
[----:B------:R-:W-:Y:S01]  /*61a0*/  F2FP.SATFINITE.E4M3.F32.PACK_AB_MERGE_C R14, R57, R12, R64 ;  /* 0x0000000c390e723e */ /* 0x000fe20004807040 */
[----:B------:R-:W-:-:S07]  /*61b0*/  IMAD.MOV.U32 R12, RZ, RZ, R58 ;  /* 0x000000ffff0c7224 */ /* 0x000fce00078e003a */
.L_x_532:
[----:B------:R-:W-:Y:S05]  /*61c0*/  BSYNC B3 ;  /* 0x0000000000037941 */ /* 0x000fea0003800000 */
.L_x_531:
[----:B0-----:R0:W-:Y:S02]  /*61d0*/  ST.E.128 desc[UR36][R60.64], R12 ;  /* 0x0000000c3c007985 */ /* 0x0011e4000c101d24 */
.L_x_530:
[----:B------:R-:W-:Y:S05]  /*61e0*/  BSYNC B2 ;  /* 0x0000000000027941 */ /* 0x000fea0003800000 */
.L_x_529:
        /* <DEDUP_REMOVED lines=8> */
[----:B------:R-:W-:Y:S02]  /*6270*/  SHF.R.U32.HI R11, RZ, 0x8, R53 ;  /* 0x00000008ff0b7819 */ /* 0x000fe40000011635 */
[--C-:B------:R-:W-:Y:S02]  /*6280*/  SHF.R.U32.HI R59, RZ, 0x8, R55.reuse ;  /* 0x00000008ff3b7819 */ /* 0x100fe40000011637 */
[----:B------:R-:W-:Y:S02]  /*6290*/  LOP3.LUT R54, R55, 0xff0000ff, RZ, 0xc0, !PT ;  /* 0xff0000ff37367812 */ /* 0x000fe400078ec0ff */
[----:B------:R-:W-:Y:S01]  /*62a0*/  SHF.R.U32.HI R58, RZ, 0x10, R55 ;  /* 0x00000010ff3a7819 */ /* 0x000fe20000011637 */
[----:B------:R-:W-:Y:S01]  /*62b0*/  IMAD.SHL.U32 R55, R11, 0x100, RZ ;  /* 0x000001000b377824 */ /* 0x000fe200078e00ff */
[----:B------:R-:W-:Y:S01]  /*62c0*/  LOP3.LUT R52, R53, 0xff0000ff, RZ, 0xc0, !PT ;  /* 0xff0000ff35347812 */ /* 0x000fe200078ec0ff */
[----:B------:R-:W-:Y:S01]  /*62d0*/  IMAD.SHL.U32 R59, R59, 0x100, RZ ;  /* 0x000001003b3b7824 */ /* 0x000fe200078e00ff */
[----:B------:R-:W-:Y:S01]  /*62e0*/  SHF.R.U32.HI R60, RZ, 0x10, R53 ;  /* 0x00000010ff3c7819 */ /* 0x000fe20000011635 */
[----:B0-----:R-:W-:Y:S01]  /*62f0*/  IMAD.MOV.U32 R11, RZ, RZ, R13 ;  /* 0x000000ffff0b7224 */ /* 0x001fe200078e000d */
[----:B------:R-:W-:-:S02]  /*6300*/  LOP3.LUT R13, R52, 0xff00, R55, 0xf8, !PT ;  /* 0x0000ff00340d7812 */ /* 0x000fc400078ef837 */
[----:B------:R-:W-:Y:S01]  /*6310*/  LOP3.LUT R54, R54, 0xff00, R59, 0xf8, !PT ;  /* 0x0000ff0036367812 */ /* 0x000fe200078ef83b */
[----:B------:R-:W-:Y:S01]  /*6320*/  IMAD.U32 R52, R60, 0x10000, RZ ;  /* 0x000100003c347824 */ /* 0x000fe200078e00ff */
[----:B------:R-:W-:Y:S01]  /*6330*/  MOV R53, R12 ;  /* 0x0000000c00357202 */ /* 0x000fe20000000f00 */
[----:B------:R-:W-:Y:S01]  /*6340*/  IMAD.U32 R59, R58, 0x10000, RZ ;  /* 0x000100003a3b7824 */ /* 0x000fe200078e00ff */
[----:B------:R-:W-:Y:S02]  /*6350*/  F2FP.F16.E4M3.UNPACK_B R55, R106.H1 ;  /* 0x0000006aff37723e */ /* 0x000fe400030006ff */
[----:B------:R-:W-:Y:S02]  /*6360*/  F2FP.F16.E4M3.UNPACK_B R12, R11 ;  /* 0x0000000bff0c723e */ /* 0x000fe400020006ff */
[----:B------:R-:W-:Y:S01]  /*6370*/  LOP3.LUT R13, R13, 0xff0000, R52, 0xf8, !PT ;  /* 0x00ff00000d0d7812 */ /* 0x000fe200078ef834 */
[--C-:B------:R-:W-:Y:S01]  /*6380*/  HADD2.F32 R63, -RZ, R55.reuse.H0_H0 ;  /* 0x20000037ff3f7230 */ /* 0x100fe20000004100 */
[----:B------:R-:W-:Y:S01]  /*6390*/  LOP3.LUT R52, R54, 0xff0000, R59, 0xf8, !PT ;  /* 0x00ff000036347812 */ /* 0x000fe200078ef83b */
[--C-:B------:R-:W-:Y:S01]  /*63a0*/  HADD2.F32 R54, -RZ, R12.reuse.H1_H1 ;  /* 0x3000000cff367230 */ /* 0x100fe20000004100 */
[----:B------:R-:W-:Y:S01]  /*63b0*/  F2FP.F16.E4M3.UNPACK_B R59, R105.H1 ;  /* 0x00000069ff3b723e */ /* 0x000fe200030006ff */
[----:B------:R-:W-:Y:S01]  /*63c0*/  HADD2.F32 R12, -RZ, R12.H0_H0 ;  /* 0x2000000cff0c7230 */ /* 0x000fe20000004100 */
[----:B------:R-:W-:Y:S01]  /*63d0*/  F2FP.F16.E4M3.UNPACK_B R11, R11.H1 ;  /* 0x0000000bff0b723e */ /* 0x000fe200030006ff */
[----:B------:R-:W-:-:S02]  /*63e0*/  HADD2.F32 R60, -RZ, R55.H1_H1 ;  /* 0x30000037ff3c7230 */ /* 0x000fc40000004100 */
[-C--:B------:R-:W-:Y:S01]  /*63f0*/  FMUL.FTZ R65, R54, R63.reuse ;  /* 0x0000003f36417220 */ /* 0x080fe20000410000 */
[----:B------:R-:W-:Y:S02]  /*6400*/  HADD2.F32 R61, -RZ, R59.H0_H0 ;  /* 0x2000003bff3d7230 */ /* 0x000fe40000004100 */
[C---:B------:R-:W-:Y:S01]  /*6410*/  FMUL.FTZ R63, R12.reuse, R63 ;  /* 0x0000003f0c3f7220 */ /* 0x040fe20000410000 */
[--C-:B------:R-:W-:Y:S01]  /*6420*/  HADD2.F32 R58, -RZ, R11.reuse.H1_H1 ;  /* 0x3000000bff3a7230 */ /* 0x100fe20000004100 */
[----:B------:R-:W-:Y:S01]  /*6430*/  F2FP.F16.E4M3.UNPACK_B R106, R106 ;  /* 0x0000006aff6a723e */ /* 0x000fe200020006ff */
[----:B------:R-:W-:Y:S02]  /*6440*/  HADD2.F32 R55, -RZ, R11.H0_H0 ;  /* 0x2000000bff377230 */ /* 0x000fe40000004100 */
[-C--:B------:R-:W-:Y:S01]  /*6450*/  FFMA.FTZ R11, R12, R61.reuse, -R65 ;  /* 0x0000003d0c0b7223 */ /* 0x080fe20000010841 */
[----:B------:R-:W-:Y:S02]  /*6460*/  HADD2.F32 R59, -RZ, R59.H1_H1 ;  /* 0x3000003bff3b7230 */ /* 0x000fe40000004100 */
[----:B------:R-:W-:Y:S01]  /*6470*/  FFMA.FTZ R12, R54, R61, R63 ;  /* 0x0000003d360c7223 */ /* 0x000fe2000001003f */
[CC--:B------:R-:W-:Y:S01]  /*6480*/  FMUL.FTZ R62, R58.reuse, R60.reuse ;  /* 0x0000003c3a3e7220 */ /* 0x0c0fe20000410000 */
[C---:B------:R-:W-:Y:S01]  /*6490*/  FMUL.FTZ R67, R55.reuse, R60 ;  /* 0x0000003c37437220 */ /* 0x040fe20000410000 */
[-C--:B------:R-:W-:Y:S01]  /*64a0*/  F2FP.F16.E4M3.UNPACK_B R54, R53.reuse.H1 ;  /* 0x00000035ff36723e */ /* 0x080fe200030006ff */
[--C-:B------:R-:W-:Y:S01]  /*64b0*/  HADD2.F32 R61, -RZ, R106.reuse.H0_H0 ;  /* 0x2000006aff3d7230 */ /* 0x100fe20000004100 */
[----:B------:R-:W-:Y:S01]  /*64c0*/  F2FP.F16.E4M3.UNPACK_B R53, R53 ;  /* 0x00000035ff35723e */ /* 0x000fe200020006ff */
[-C--:B------:R-:W-:Y:S01]  /*64d0*/  FFMA.FTZ R65, R55, R59.reuse, -R62 ;  /* 0x0000003b37417223 */ /* 0x080fe2000001083e */
[----:B------:R-:W-:Y:S01]  /*64e0*/  FFMA.FTZ R66, R58, R59, R67 ;  /* 0x0000003b3a427223 */ /* 0x000fe20000010043 */
[----:B------:R-:W-:Y:S01]  /*64f0*/  HADD2.F32 R62, -RZ, R106.H1_H1 ;  /* 0x3000006aff3e7230 */ /* 0x000fe20000004100 */
[----:B------:R-:W-:Y:S01]  /*6500*/  F2FP.F16.E4M3.UNPACK_B R105, R105 ;  /* 0x00000069ff69723e */ /* 0x000fe200020006ff */
[----:B------:R-:W-:-:S02]  /*6510*/  HADD2.F32 R59, -RZ, R54.H1_H1 ;  /* 0x30000036ff3b7230 */ /* 0x000fc40000004100 */
[----:B------:R-:W-:Y:S02]  /*6520*/  HADD2.F32 R55, -RZ, R54.H0_H0 ;  /* 0x20000036ff377230 */ /* 0x000fe40000004100 */
[--C-:B------:R-:W-:Y:S02]  /*6530*/  HADD2.F32 R58, -RZ, R53.reuse.H1_H1 ;  /* 0x30000035ff3a7230 */ /* 0x100fe40000004100 */
[-C--:B------:R-:W-:Y:S01]  /*6540*/  FMUL.FTZ R64, R59, R62.reuse ;  /* 0x0000003e3b407220 */ /* 0x080fe20000410000 */
[----:B------:R-:W-:Y:S02]  /*6550*/  HADD2.F32 R54, -RZ, R53.H0_H0 ;  /* 0x20000035ff367230 */ /* 0x000fe40000004100 */
[----:B------:R-:W-:Y:S01]  /*6560*/  FMUL.FTZ R62, R55, R62 ;  /* 0x0000003e373e7220 */ /* 0x000fe20000410000 */
[--C-:B------:R-:W-:Y:S02]  /*6570*/  HADD2.F32 R60, -RZ, R105.reuse.H1_H1 ;  /* 0x30000069ff3c7230 */ /* 0x100fe40000004100 */
[----:B------:R-:W-:Y:S01]  /*6580*/  FMUL.FTZ R53, R58, R61 ;  /* 0x0000003d3a357220 */ /* 0x000fe20000410000 */
[----:B------:R-:W-:-:S02]  /*6590*/  HADD2.F32 R105, -RZ, R105.H0_H0 ;  /* 0x20000069ff697230 */ /* 0x000fc40000004100 */
[----:B------:R-:W-:Y:S01]  /*65a0*/  FMUL.FTZ R61, R54, R61 ;  /* 0x0000003d363d7220 */ /* 0x000fe20000410000 */
[----:B------:R-:W-:Y:S01]  /*65b0*/  FFMA.FTZ R63, R59, R60, R62 ;  /* 0x0000003c3b3f7223 */ /* 0x000fe2000001003e */
[----:B------:R-:W-:Y:S02]  /*65c0*/  F2FP.F16.E4M3.UNPACK_B R59, R15.H1 ;  /* 0x0000000fff3b723e */ /* 0x000fe400030006ff */
[----:B------:R-:W-:Y:S01]  /*65d0*/  FFMA.FTZ R58, R58, R105, R61 ;  /* 0x000000693a3a7223 */ /* 0x000fe2000001003d */
[----:B------:R-:W-:Y:S01]  /*65e0*/  F2FP.F16.E4M3.UNPACK_B R61, R52.H1 ;  /* 0x00000034ff3d723e */ /* 0x000fe200030006ff */
[----:B------:R-:W-:Y:S01]  /*65f0*/  FFMA.FTZ R64, R55, R60, -R64 ;  /* 0x0000003c37407223 */ /* 0x000fe20000010840 */
[----:B------:R-:W-:Y:S01]  /*6600*/  F2FP.SATFINITE.E4M3.F32.PACK_AB_MERGE_C R55, R66, R65, RZ ;  /* 0x000000414237723e */ /* 0x000fe200048070ff */
[--C-:B------:R-:W-:Y:S01]  /*6610*/  HADD2.F32 R65, -RZ, R59.reuse.H0_H0 ;  /* 0x2000003bff417230 */ /* 0x100fe20000004100 */
[----:B------:R-:W-:Y:S01]  /*6620*/  F2FP.F16.E4M3.UNPACK_B R62, R14.H1 ;  /* 0x0000000eff3e723e */ /* 0x000fe200030006ff */
[----:B------:R-:W-:Y:S01]  /*6630*/  HADD2.F32 R66, -RZ, R59.H1_H1 ;  /* 0x3000003bff427230 */ /* 0x000fe20000004100 */
[----:B------:R-:W-:Y:S01]  /*6640*/  F2FP.F16.E4M3.UNPACK_B R59, R13.H1 ;  /* 0x0000000dff3b723e */ /* 0x000fe200030006ff */
[----:B------:R-:W-:Y:S01]  /*6650*/  HADD2.F32 R67, -RZ, R61.H1_H1 ;  /* 0x3000003dff437230 */ /* 0x000fe20000004100 */
[----:B------:R-:W-:Y:S01]  /*6660*/  F2FP.F16.E4M3.UNPACK_B R60, R52 ;  /* 0x00000034ff3c723e */ /* 0x000fe200020006ff */
[----:B------:R-:W-:Y:S01]  /*6670*/  FFMA.FTZ R53, R54, R105, -R53 ;  /* 0x0000006936357223 */ /* 0x000fe20000010835 */
[----:B------:R-:W-:Y:S01]  /*6680*/  F2FP.SATFINITE.E4M3.F32.PACK_AB_MERGE_C R54, R63, R64, RZ ;  /* 0x000000403f36723e */ /* 0x000fe200048070ff */
[----:B------:R-:W-:Y:S01]  /*6690*/  HADD2.F32 R68, -RZ, R59.H1_H1 ;  /* 0x3000003bff447230 */ /* 0x000fe20000004100 */
[----:B------:R-:W-:Y:S01]  /*66a0*/  F2FP.F16.E4M3.UNPACK_B R52, R13 ;  /* 0x0000000dff34723e */ /* 0x000fe200020006ff */
[----:B------:R-:W-:-:S02]  /*66b0*/  HADD2.F32 R64, -RZ, R62.H1_H1 ;  /* 0x3000003eff407230 */ /* 0x000fc40000004100 */
[-C--:B------:R-:W-:Y:S01]  /*66c0*/  FMUL.FTZ R70, R66, R67.reuse ;  /* 0x0000004342467220 */ /* 0x080fe20000410000 */
[----:B------:R-:W-:Y:S02]  /*66d0*/  HADD2.F32 R69, -RZ, R60.H1_H1 ;  /* 0x3000003cff457230 */ /* 0x000fe40000004100 */
[C---:B------:R-:W-:Y:S01]  /*66e0*/  FMUL.FTZ R71, R65.reuse, R67 ;  /* 0x0000004341477220 */ /* 0x040fe20000410000 */
[----:B------:R-:W-:Y:S02]  /*66f0*/  HADD2.F32 R63, -RZ, R62.H0_H0 ;  /* 0x2000003eff3f7230 */ /* 0x000fe40000004100 */
[----:B------:R-:W-:Y:S01]  /*6700*/  FFMA.FTZ R13, R65, R68, -R70 ;  /* 0x00000044410d7223 */ /* 0x000fe20000010846 */
[----:B------:R-:W-:Y:S02]  /*6710*/  HADD2.F32 R67, -RZ, R52.H1_H1 ;  /* 0x30000034ff437230 */ /* 0x000fe40000004100 */
[----:B------:R-:W-:Y:S01]  /*6720*/  FMUL.FTZ R70, R64, R69 ;  /* 0x0000004540467220 */ /* 0x000fe20000410000 */
[----:B------:R-:W-:Y:S01]  /*6730*/  F2FP.F16.E4M3.UNPACK_B R65, R15 ;  /* 0x0000000fff41723e */ /* 0x000fe200020006ff */
[C---:B------:R-:W-:Y:S01]  /*6740*/  FMUL.FTZ R69, R63.reuse, R69 ;  /* 0x000000453f457220 */ /* 0x040fe20000410000 */
[----:B------:R-:W-:Y:S01]  /*6750*/  F2FP.F16.E4M3.UNPACK_B R14, R14 ;  /* 0x0000000eff0e723e */ /* 0x000fe200020006ff */
[----:B------:R-:W-:Y:S01]  /*6760*/  FFMA.FTZ R62, R66, R68, R71 ;  /* 0x00000044423e7223 */ /* 0x000fe20000010047 */
[----:B------:R-:W-:Y:S01]  /*6770*/  FFMA.FTZ R15, R63, R67, -R70 ;  /* 0x000000433f0f7223 */ /* 0x000fe20000010846 */
[----:B------:R-:W-:-:S02]  /*6780*/  HADD2.F32 R63, -RZ, R65.H0_H0 ;  /* 0x20000041ff3f7230 */ /* 0x000fc40000004100 */
[----:B------:R-:W-:Y:S01]  /*6790*/  FFMA.FTZ R68, R64, R67, R69 ;  /* 0x0000004340447223 */ /* 0x000fe20000010045 */
[----:B------:R-:W-:Y:S01]  /*67a0*/  HADD2.F32 R66, -RZ, R61.H0_H0 ;  /* 0x2000003dff427230 */ /* 0x000fe20000004100 */
[----:B------:R-:W-:Y:S01]  /*67b0*/  F2FP.SATFINITE.E4M3.F32.PACK_AB_MERGE_C R62, R62, R13, RZ ;  /* 0x0000000d3e3e723e */ /* 0x000fe200048070ff */
[----:B------:R-:W-:Y:S01]  /*67c0*/  HADD2.F32 R65, -RZ, R65.H1_H1 ;  /* 0x30000041ff417230 */ /* 0x000fe20000004100 */
[----:B------:R-:W-:Y:S01]  /*67d0*/  F2FP.SATFINITE.E4M3.F32.PACK_AB_MERGE_C R13, R12, R11, R55 ;  /* 0x0000000b0c0d723e */ /* 0x000fe20004807037 */
[--C-:B------:R-:W-:Y:S02]  /*67e0*/  HADD2.F32 R61, -RZ, R14.reuse.H0_H0 ;  /* 0x2000000eff3d7230 */ /* 0x100fe40000004100 */
[-C--:B------:R-:W-:Y:S01]  /*67f0*/  FMUL.FTZ R72, R63, R66.reuse ;  /* 0x000000423f487220 */ /* 0x080fe20000410000 */
[----:B------:R-:W-:Y:S02]  /*6800*/  HADD2.F32 R14, -RZ, R14.H1_H1 ;  /* 0x3000000eff0e7230 */ /* 0x000fe40000004100 */
[----:B------:R-:W-:Y:S01]  /*6810*/  FMUL.FTZ R70, R65, R66 ;  /* 0x0000004241467220 */ /* 0x000fe20000410000 */
[----:B------:R-:W-:Y:S01]  /*6820*/  HADD2.F32 R64, -RZ, R60.H0_H0 ;  /* 0x2000003cff407230 */ /* 0x000fe20000004100 */
[----:B------:R-:W-:Y:S01]  /*6830*/  F2FP.SATFINITE.E4M3.F32.PACK_AB_MERGE_C R15, R68, R15, RZ ;  /* 0x0000000f440f723e */ /* 0x000fe200048070ff */
[----:B------:R-:W-:Y:S01]  /*6840*/  HADD2.F32 R60, -RZ, R59.H0_H0 ;  /* 0x2000003bff3c7230 */ /* 0x000fe20000004100 */
[----:B------:R-:W-:Y:S01]  /*6850*/  F2FP.SATFINITE.E4M3.F32.PACK_AB_MERGE_C R12, R58, R53, R54 ;  /* 0x000000353a0c723e */ /* 0x000fe20004807036 */
[----:B------:R-:W-:-:S02]  /*6860*/  HADD2.F32 R52, -RZ, R52.H0_H0 ;  /* 0x20000034ff347230 */ /* 0x000fc40000004100 */
[CC--:B------:R-:W-:Y:S01]  /*6870*/  FMUL.FTZ R66, R14.reuse, R64.reuse ;  /* 0x000000400e427220 */ /* 0x0c0fe20000410000 */
[----:B------:R-:W-:Y:S01]  /*6880*/  FMUL.FTZ R59, R61, R64 ;  /* 0x000000403d3b7220 */ /* 0x000fe20000410000 */
[-C--:B------:R-:W-:Y:S01]  /*6890*/  FFMA.FTZ R70, R63, R60.reuse, -R70 ;  /* 0x0000003c3f467223 */ /* 0x080fe20000010846 */
[----:B------:R-:W-:Y:S01]  /*68a0*/  FFMA.FTZ R65, R65, R60, R72 ;  /* 0x0000003c41417223 */ /* 0x000fe20000010048 */
[-C--:B------:R-:W-:Y:S01]  /*68b0*/  FFMA.FTZ R66, R61, R52.reuse, -R66 ;  /* 0x000000343d427223 */ /* 0x080fe20000010842 */
[----:B------:R-:W-:-:S05]  /*68c0*/  FFMA.FTZ R59, R14, R52, R59 ;  /* 0x000000340e3b7223 */ /* 0x000fca000001003b */
[----:B------:R-:W-:Y:S02]  /*68d0*/  F2FP.SATFINITE.E4M3.F32.PACK_AB_MERGE_C R14, R59, R66, R15 ;  /* 0x000000423b0e723e */ /* 0x000fe4000480700f */
[----:B------:R-:W-:-:S07]  /*68e0*/  F2FP.SATFINITE.E4M3.F32.PACK_AB_MERGE_C R15, R65, R70, R62 ;  /* 0x00000046410f723e */ /* 0x000fce000480703e */
.L_x_534:
[----:B------:R-:W-:Y:S05]  /*68f0*/  BSYNC B2 ;  /* 0x0000000000027941 */ /* 0x000fea0003800000 */
.L_x_533:
[----:B0-----:R0:W-:Y:S02]  /*6900*/  ST.E.128 desc[UR36][R56.64], R12 ;  /* 0x0000000c38007985 */ /* 0x0011e4000c101d24 */
.L_x_528:
[----:B------:R-:W-:Y:S05]  /*6910*/  BSYNC B1 ;  /* 0x0000000000017941 */ /* 0x000fea0003800000 */
.L_x_527:
[----:B------:R-:W-:-:S03]  /*6920*/  UMOV UR4, 0xffffffff ;  /* 0xffffffff00047882 */ /* 0x000fc60000000000 */
[----:B------:R-:W-:Y:S05]  /*6930*/  BRA.DIV UR4, `(.L_x_535) ;  /* 0x0000023204ac7947 */ /* 0x000fea000b800000 */
[----:B0-2---:R-:W0:Y:S04]  /*6940*/  SHFL.IDX PT, R102, R102, 0x3, 0x181f ;  /* 0x00781f0066667f89 */ /* 0x005e2800000e0000 */
[----:B----4-:R-:W2:Y:S02]  /*6950*/  SHFL.IDX PT, R101, R101, 0x3, 0x181f ;  /* 0x00781f0065657f89 */ /* 0x010ea400000e0000 */
.L_x_847:
[----:B------:R-:W-:Y:S05]  /*6960*/  @P4 BRA `(.L_x_536) ;  /* 0x0000005800f04947 */ /* 0x000fea0003800000 */
[----:B------:R-:W-:Y:S04]  /*6970*/  BSSY B1, `(.L_x_537) ;  /* 0x0000072000017945 */ /* 0x000fe80003800000 */
[----:B------:R-:W-:Y:S05]  /*6980*/  @P1 BRA `(.L_x_538) ;  /* 0x0000000400c01947 */ /* 0x000fea0003800000 */
[----:B------:R4:W1:Y:S01]  /*6990*/  LDS.128 R12, [R90+0x2b400] ;  /* 0x02b400005a0c7984 */ /* 0x0008620000000c00 */
[----:B--2---:R-:W-:Y:S01]  /*69a0*/  IADD3 R52, P2, R16, R101, RZ ;  /* 0x0000006510347210 */ /* 0x004fe20007f5e0ff */
[----:B------:R-:W-:Y:S04]  /*69b0*/  BSSY B2, `(.L_x_539) ;  /* 0x000006c000027945 */ /* 0x000fe80003800000 */
[----:B0-----:R-:W-:Y:S01]  /*69c0*/  IMAD.X R53, R102, 0x1, R17, P2 ;  /* 0x0000000166357824 */ /* 0x001fe200010e0611 */
[----:B------:R-:W-:-:S13]  /*69d0*/  ISETP.GE.AND P2, PT, R22, R103, PT ;  /* 0x000000671600720c */ /* 0x000fda0003f46270 */
[----:B----4-:R-:W-:Y:S05]  /*69e0*/  @P2 BRA `(.L_x_540) ;  /* 0x0000000400a02947 */ /* 0x010fea0003800000 */
[----:B------:R-:W-:Y:S02]  /*69f0*/  SHF.R.U32.HI R11, RZ, 0x8, R49 ;  /* 0x00000008ff0b7819 */ /* 0x000fe40000011631 */
[--C-:B------:R-:W-:Y:S02]  /*6a00*/  SHF.R.U32.HI R55, RZ, 0x8, R51.reuse ;  /* 0x00000008ff377819 */ /* 0x100fe40000011633 */
[----:B------:R-:W-:Y:S02]  /*6a10*/  LOP3.LUT R50, R51, 0xff0000ff, RZ, 0xc0, !PT ;  /* 0xff0000ff33327812 */ /* 0x000fe400078ec0ff */
[----:B------:R-:W-:Y:S01]  /*6a20*/  SHF.R.U32.HI R54, RZ, 0x10, R51 ;  /* 0x00000010ff367819 */ /* 0x000fe20000011633 */
[----:B------:R-:W-:Y:S01]  /*6a30*/  IMAD.SHL.U32 R51, R11, 0x100, RZ ;  /* 0x000001000b337824 */ /* 0x000fe200078e00ff */
[----:B------:R-:W-:Y:S01]  /*6a40*/  LOP3.LUT R48, R49, 0xff0000ff, RZ, 0xc0, !PT ;  /* 0xff0000ff31307812 */ /* 0x000fe200078ec0ff */
[----:B-1----:R-:W-:Y:S01]  /*6a50*/  IMAD.MOV.U32 R11, RZ, RZ, R13 ;  /* 0x000000ffff0b7224 */ /* 0x002fe200078e000d */
[----:B------:R-:W-:Y:S01]  /*6a60*/  SHF.R.U32.HI R56, RZ, 0x10, R49 ;  /* 0x00000010ff387819 */ /* 0x000fe20000011631 */
[----:B------:R-:W-:Y:S01]  /*6a70*/  IMAD.MOV.U32 R49, RZ, RZ, R12 ;  /* 0x000000ffff317224 */ /* 0x000fe200078e000c */
[----:B------:R-:W-:-:S02]  /*6a80*/  SHF.L.U32 R55, R55, 0x8, RZ ;  /* 0x0000000837377819 */ /* 0x000fc400000006ff */
[----:B------:R-:W-:Y:S01]  /*6a90*/  LOP3.LUT R13, R48, 0xff00, R51, 0xf8, !PT ;  /* 0x0000ff00300d7812 */ /* 0x000fe200078ef833 */
[----:B------:R-:W-:Y:S01]  /*6aa0*/  IMAD.U32 R48, R56, 0x10000, RZ ;  /* 0x0001000038307824 */ /* 0x000fe200078e00ff */
[----:B------:R-:W-:Y:S01]  /*6ab0*/  LOP3.LUT R50, R50, 0xff00, R55, 0xf8, !PT ;  /* 0x0000ff0032327812 */ /* 0x000fe200078ef837 */
[----:B------:R-:W-:Y:S01]  /*6ac0*/  IMAD.U32 R55, R54, 0x10000, RZ ;  /* 0x0001000036377824 */ /* 0x000fe200078e00ff */
[----:B------:R-:W-:Y:S02]  /*6ad0*/  F2FP.F16.E4M3.UNPACK_B R51, R79.H1 ;  /* 0x0000004fff33723e */ /* 0x000fe400030006ff */
[-C--:B------:R-:W-:Y:S02]  /*6ae0*/  F2FP.F16.E4M3.UNPACK_B R12, R11.reuse ;  /* 0x0000000bff0c723e */ /* 0x080fe400020006ff */
        /* <DEDUP_REMOVED lines=20> */
[----:B------:R-:W-:Y:S01]  /*6c30*/  HADD2.F32 R56, -RZ, R79.H1_H1 ;  /* 0x3000004fff387230 */ /* 0x000fe20000004100 */
[----:B------:R-:W-:Y:S01]  /*6c40*/  F2FP.F16.E4M3.UNPACK_B R49, R49 ;  /* 0x00000031ff31723e */ /* 0x000fe200020006ff */
[-C--:B------:R-:W-:Y:S01]  /*6c50*/  FFMA.FTZ R60, R51, R55.reuse, -R58 ;  /* 0x00000037333c7223 */ /* 0x080fe2000001083a */
[----:B------:R-:W-:Y:S01]  /*6c60*/  FFMA.FTZ R61, R54, R55, R61 ;  /* 0x00000037363d7223 */ /* 0x000fe2000001003d */
[----:B------:R-:W-:Y:S01]  /*6c70*/  F2FP.F16.E4M3.UNPACK_B R78, R78 ;  /* 0x0000004eff4e723e */ /* 0x000fe200020006ff */
[--C-:B------:R-:W-:Y:S01]  /*6c80*/  HADD2.F32 R54, -RZ, R50.reuse.H0_H0 ;  /* 0x20000032ff367230 */ /* 0x100fe20000004100 */
[----:B------:R-:W-:Y:S01]  /*6c90*/  F2FP.F16.E4M3.UNPACK_B R62, R48.H1 ;  /* 0x00000030ff3e723e */ /* 0x000fe200030006ff */
[----:B------:R-:W-:-:S02]  /*6ca0*/  HADD2.F32 R55, -RZ, R50.H1_H1 ;  /* 0x30000032ff377230 */ /* 0x000fc40000004100 */
[----:B------:R-:W-:Y:S02]  /*6cb0*/  HADD2.F32 R79, -RZ, R79.H0_H0 ;  /* 0x2000004fff4f7230 */ /* 0x000fe40000004100 */
[-C--:B------:R-:W-:Y:S01]  /*6cc0*/  FMUL.FTZ R58, R54, R56.reuse ;  /* 0x00000038363a7220 */ /* 0x080fe20000410000 */
[--C-:B------:R-:W-:Y:S02]  /*6cd0*/  HADD2.F32 R51, -RZ, R49.reuse.H1_H1 ;  /* 0x30000031ff337230 */ /* 0x100fe40000004100 */
[----:B------:R-:W-:Y:S01]  /*6ce0*/  FMUL.FTZ R59, R55, R56 ;  /* 0x00000038373b7220 */ /* 0x000fe20000410000 */
[----:B------:R-:W-:Y:S02]  /*6cf0*/  HADD2.F32 R50, -RZ, R49.H0_H0 ;  /* 0x20000031ff327230 */ /* 0x000fe40000004100 */
[--C-:B------:R-:W-:Y:S02]  /*6d00*/  HADD2.F32 R49, -RZ, R78.reuse.H1_H1 ;  /* 0x3000004eff317230 */ /* 0x100fe40000004100 */
[----:B------:R-:W-:Y:S01]  /*6d10*/  FMUL.FTZ R57, R51, R79 ;  /* 0x0000004f33397220 */ /* 0x000fe20000410000 */
[----:B------:R-:W-:-:S02]  /*6d20*/  HADD2.F32 R78, -RZ, R78.H0_H0 ;  /* 0x2000004eff4e7230 */ /* 0x000fc40000004100 */
[----:B------:R-:W-:Y:S01]  /*6d30*/  FMUL.FTZ R56, R50, R79 ;  /* 0x0000004f32387220 */ /* 0x000fe20000410000 */
[--C-:B------:R-:W-:Y:S02]  /*6d40*/  HADD2.F32 R64, -RZ, R62.reuse.H1_H1 ;  /* 0x3000003eff407230 */ /* 0x100fe40000004100 */
[-C--:B------:R-:W-:Y:S01]  /*6d50*/  FFMA.FTZ R54, R54, R49.reuse, -R59 ;  /* 0x0000003136367223 */ /* 0x080fe2000001083b */
[----:B------:R-:W-:Y:S01]  /*6d60*/  FFMA.FTZ R55, R55, R49, R58 ;  /* 0x0000003137377223 */ /* 0x000fe2000001003a */
[-C--:B------:R-:W-:Y:S01]  /*6d70*/  FFMA.FTZ R49, R50, R78.reuse, -R57 ;  /* 0x0000004e32317223 */ /* 0x080fe20000010839 */
[----:B------:R-:W-:Y:S01]  /*6d80*/  FFMA.FTZ R50, R51, R78, R56 ;  /* 0x0000004e33327223 */ /* 0x000fe20000010038 */
[----:B------:R-:W-:Y:S01]  /*6d90*/  F2FP.F16.E4M3.UNPACK_B R56, R15.H1 ;  /* 0x0000000fff38723e */ /* 0x000fe200030006ff */
[----:B------:R-:W-:Y:S01]  /*6da0*/  HADD2.F32 R62, -RZ, R62.H0_H0 ;  /* 0x2000003eff3e7230 */ /* 0x000fe20000004100 */
[----:B------:R-:W-:Y:S02]  /*6db0*/  F2FP.SATFINITE.E4M3.F32.PACK_AB_MERGE_C R51, R61, R60, RZ ;  /* 0x0000003c3d33723e */ /* 0x000fe400048070ff */
[----:B------:R-:W-:Y:S01]  /*6dc0*/  F2FP.SATFINITE.E4M3.F32.PACK_AB_MERGE_C R54, R55, R54, RZ ;  /* 0x000000363736723e */ /* 0x000fe200048070ff */
[--C-:B------:R-:W-:Y:S01]  /*6dd0*/  HADD2.F32 R57, -RZ, R56.reuse.H0_H0 ;  /* 0x20000038ff397230 */ /* 0x100fe20000004100 */
[----:B------:R-:W-:Y:S01]  /*6de0*/  F2FP.F16.E4M3.UNPACK_B R59, R13.H1 ;  /* 0x0000000dff3b723e */ /* 0x000fe200030006ff */
[----:B------:R-:W-:Y:S01]  /*6df0*/  HADD2.F32 R56, -RZ, R56.H1_H1 ;  /* 0x30000038ff387230 */ /* 0x000fe20000004100 */
[----:B------:R-:W-:-:S02]  /*6e00*/  F2FP.F16.E4M3.UNPACK_B R55, R14.H1 ;  /* 0x0000000eff37723e */ /* 0x000fc400030006ff */
[----:B------:R-:W-:Y:S01]  /*6e10*/  F2FP.F16.E4M3.UNPACK_B R61, R48 ;  /* 0x00000030ff3d723e */ /* 0x000fe200020006ff */
[----:B------:R-:W-:Y:S01]  /*6e20*/  HADD2.F32 R60, -RZ, R59.H1_H1 ;  /* 0x3000003bff3c7230 */ /* 0x000fe20000004100 */
[----:B------:R-:W-:Y:S01]  /*6e30*/  F2FP.F16.E4M3.UNPACK_B R58, R13 ;  /* 0x0000000dff3a723e */ /* 0x000fe200020006ff */
[----:B------:R-:W-:Y:S02]  /*6e40*/  HADD2.F32 R48, -RZ, R55.H1_H1 ;  /* 0x30000037ff307230 */ /* 0x000fe40000004100 */
[-C--:B------:R-:W-:Y:S01]  /*6e50*/  FMUL.FTZ R66, R56, R64.reuse ;  /* 0x0000004038427220 */ /* 0x080fe20000410000 */
[----:B------:R-:W-:Y:S02]  /*6e60*/  HADD2.F32 R63, -RZ, R61.H1_H1 ;  /* 0x3000003dff3f7230 */ /* 0x000fe40000004100 */
[C---:B------:R-:W-:Y:S01]  /*6e70*/  FMUL.FTZ R65, R57.reuse, R64 ;  /* 0x0000004039417220 */ /* 0x040fe20000410000 */
[----:B------:R-:W-:Y:S02]  /*6e80*/  HADD2.F32 R55, -RZ, R55.H0_H0 ;  /* 0x20000037ff377230 */ /* 0x000fe40000004100 */
[----:B------:R-:W-:Y:S01]  /*6e90*/  FFMA.FTZ R13, R57, R60, -R66 ;  /* 0x0000003c390d7223 */ /* 0x000fe20000010842 */
[----:B------:R-:W-:-:S02]  /*6ea0*/  HADD2.F32 R57, -RZ, R58.H1_H1 ;  /* 0x3000003aff397230 */ /* 0x000fc40000004100 */
[C---:B------:R-:W-:Y:S01]  /*6eb0*/  FMUL.FTZ R64, R48.reuse, R63 ;  /* 0x0000003f30407220 */ /* 0x040fe20000410000 */
[----:B------:R-:W-:Y:S01]  /*6ec0*/  F2FP.F16.E4M3.UNPACK_B R15, R15 ;  /* 0x0000000fff0f723e */ /* 0x000fe200020006ff */
[C---:B------:R-:W-:Y:S01]  /*6ed0*/  FMUL.FTZ R63, R55.reuse, R63 ;  /* 0x0000003f373f7220 */ /* 0x040fe20000410000 */
[----:B------:R-:W-:Y:S01]  /*6ee0*/  F2FP.F16.E4M3.UNPACK_B R14, R14 ;  /* 0x0000000eff0e723e */ /* 0x000fe200020006ff */
[-C--:B------:R-:W-:Y:S01]  /*6ef0*/  FFMA.FTZ R64, R55, R57.reuse, -R64 ;  /* 0x0000003937407223 */ /* 0x080fe20000010840 */
[----:B------:R-:W-:Y:S02]  /*6f00*/  HADD2.F32 R61, -RZ, R61.H0_H0 ;  /* 0x2000003dff3d7230 */ /* 0x000fe40000004100 */
[----:B------:R-:W-:Y:S01]  /*6f10*/  FFMA.FTZ R63, R48, R57, R63 ;  /* 0x00000039303f7223 */ /* 0x000fe2000001003f */
[--C-:B------:R-:W-:Y:S02]  /*6f20*/  HADD2.F32 R48, -RZ, R15.reuse.H0_H0 ;  /* 0x2000000fff307230 */ /* 0x100fe40000004100 */
[----:B------:R-:W-:Y:S01]  /*6f30*/  FFMA.FTZ R60, R56, R60, R65 ;  /* 0x0000003c383c7223 */ /* 0x000fe20000010041 */
[----:B------:R-:W-:-:S02]  /*6f40*/  HADD2.F32 R55, -RZ, R15.H1_H1 ;  /* 0x3000000fff377230 */ /* 0x000fc40000004100 */
[--C-:B------:R-:W-:Y:S01]  /*6f50*/  HADD2.F32 R15, -RZ, R14.reuse.H0_H0 ;  /* 0x2000000eff0f7230 */ /* 0x100fe20000004100 */
[----:B------:R-:W-:Y:S01]  /*6f60*/  F2FP.SATFINITE.E4M3.F32.PACK_AB_MERGE_C R63, R63, R64, RZ ;  /* 0x000000403f3f723e */ /* 0x000fe200048070ff */
[----:B------:R-:W-:Y:S02]  /*6f70*/  HADD2.F32 R14, -RZ, R14.H1_H1 ;  /* 0x3000000eff0e7230 */ /* 0x000fe40000004100 */
[-C--:B------:R-:W-:Y:S01]  /*6f80*/  FMUL.FTZ R57, R55, R62.reuse ;  /* 0x0000003e37397220 */ /* 0x080fe20000410000 */
[----:B------:R-:W-:Y:S02]  /*6f90*/  HADD2.F32 R59, -RZ, R59.H0_H0 ;  /* 0x2000003bff3b7230 */ /* 0x000fe40000004100 */
[----:B------:R-:W-:Y:S01]  /*6fa0*/  FMUL.FTZ R62, R48, R62 ;  /* 0x0000003e303e7220 */ /* 0x000fe20000410000 */
[----:B------:R-:W-:Y:S02]  /*6fb0*/  HADD2.F32 R58, -RZ, R58.H0_H0 ;  /* 0x2000003aff3a7230 */ /* 0x000fe40000004100 */
[-C--:B------:R-:W-:Y:S01]  /*6fc0*/  FMUL.FTZ R56, R14, R61.reuse ;  /* 0x0000003d0e387220 */ /* 0x080fe20000410000 */
[----:B------:R-:W-:Y:S01]  /*6fd0*/  FMUL.FTZ R61, R15, R61 ;  /* 0x0000003d0f3d7220 */ /* 0x000fe20000410000 */
[-C--:B------:R-:W-:Y:S01]  /*6fe0*/  FFMA.FTZ R57, R48, R59.reuse, -R57 ;  /* 0x0000003b30397223 */ /* 0x080fe20000010839 */
[----:B------:R-:W-:Y:S01]  /*6ff0*/  FFMA.FTZ R62, R55, R59, R62 ;  /* 0x0000003b373e7223 */ /* 0x000fe2000001003e */
[-C--:B------:R-:W-:Y:S01]  /*7000*/  FFMA.FTZ R56, R15, R58.reuse, -R56 ;  /* 0x0000003a0f387223 */ /* 0x080fe20000010838 */
[----:B------:R-:W-:Y:S01]  /*7010*/  FFMA.FTZ R61, R14, R58, R61 ;  /* 0x0000003a0e3d7223 */ /* 0x000fe2000001003d */
[----:B------:R-:W-:-:S02]  /*7020*/  F2FP.SATFINITE.E4M3.F32.PACK_AB_MERGE_C R60, R60, R13, RZ ;  /* 0x0000000d3c3c723e */ /* 0x000fc400048070ff */
[----:B------:R-:W-:Y:S02]  /*7030*/  F2FP.SATFINITE.E4M3.F32.PACK_AB_MERGE_C R13, R12, R11, R51 ;  /* 0x0000000b0c0d723e */ /* 0x000fe40004807033 */
[----:B------:R-:W-:Y:S02]  /*7040*/  F2FP.SATFINITE.E4M3.F32.PACK_AB_MERGE_C R12, R50, R49, R54 ;  /* 0x00000031320c723e */ /* 0x000fe40004807036 */
[----:B------:R-:W-:Y:S02]  /*7050*/  F2FP.SATFINITE.E4M3.F32.PACK_AB_MERGE_C R14, R61, R56, R63 ;  /* 0x000000383d0e723e */ /* 0x000fe4000480703f */
[----:B------:R-:W-:-:S07]  /*7060*/  F2FP.SATFINITE.E4M3.F32.PACK_AB_MERGE_C R15, R62, R57, R60 ;  /* 0x000000393e0f723e */ /* 0x000fce000480703c */
.L_x_540:
[----:B------:R-:W-:Y:S05]  /*7070*/  BSYNC B2 ;  /* 0x0000000000027941 */ /* 0x000fea0003800000 */
.L_x_539:
[----:B-1----:R4:W-:Y:S02]  /*7080*/  ST.E.128 desc[UR36][R52.64], R12 ;  /* 0x0000000c34007985 */ /* 0x0029e4000c101d24 */
.L_x_538:
[----:B------:R-:W-:Y:S05]  /*7090*/  BSYNC B1 ;  /* 0x0000000000017941 */ /* 0x000fea0003800000 */
.L_x_537:
[----:B------:R-:W-:-:S13]  /*70a0*/  LOP3.LUT P2, RZ, R125, 0x2, RZ, 0xc0, !PT ;  /* 0x000000027dff7812 */ /* 0x000fda000784c0ff */
[----:B------:R-:W-:Y:S05]  /*70b0*/  @P2 BRA `(.L_x_536) ;  /* 0x00000054001c2947 */ /* 0x000fea0003800000 */
[----:B----4-:R4:W1:Y:S01]  /*70c0*/  LDS.128 R12, [R90+0x2f400] ;  /* 0x02f400005a0c7984 */ /* 0x0108620000000c00 */
[----:B--2---:R-:W-:Y:S01]  /*70d0*/  IADD3 R48, P2, R18, R101, RZ ;  /* 0x0000006512307210 */ /* 0x004fe20007f5e0ff */
[----:B------:R-:W-:Y:S03]  /*70e0*/  BSSY B1, `(.L_x_541) ;  /* 0x000006c000017945 */ /* 0x000fe60003800000 */
[----:B0-----:R-:W-:Y:S02]  /*70f0*/  IADD3.X R49, R102, R217, RZ, P2, !PT ;  /* 0x000000d966317210 */ /* 0x001fe400017fe4ff */
[----:B------:R-:W-:-:S13]  /*7100*/  ISETP.GE.AND P2, PT, R218, R103, PT ;  /* 0x00000067da00720c */ /* 0x000fda0003f46270 */
[----:B----4-:R-:W-:Y:S05]  /*7110*/  @P2 BRA `(.L_x_542) ;  /* 0x0000000400a02947 */ /* 0x010fea0003800000 */
[----:B------:R-:W-:Y:S01]  /*7120*/  SHF.R.U32.HI R44, RZ, 0x8, R45 ;  /* 0x00000008ff2c7819 */ /* 0x000fe2000001162d */
[----:B-1----:R-:W-:Y:S01]  /*7130*/  IMAD.MOV.U32 R11, RZ, RZ, R13 ;  /* 0x000000ffff0b7224 */ /* 0x002fe200078e000d */
[--C-:B------:R-:W-:Y:S02]  /*7140*/  SHF.R.U32.HI R46, RZ, 0x8, R47.reuse ;  /* 0x00000008ff2e7819 */ /* 0x100fe4000001162f */
[----:B------:R-:W-:Y:S01]  /*7150*/  LOP3.LUT R51, R45, 0xff0000ff, RZ, 0xc0, !PT ;  /* 0xff0000ff2d337812 */ /* 0x000fe200078ec0ff */
[----:B------:R-:W-:Y:S01]  /*7160*/  IMAD.SHL.U32 R44, R44, 0x100, RZ ;  /* 0x000001002c2c7824 */ /* 0x000fe200078e00ff */
[----:B------:R-:W-:Y:S01]  /*7170*/  SHF.R.U32.HI R50, RZ, 0x10, R47 ;  /* 0x00000010ff327819 */ /* 0x000fe2000001162f */
[----:B------:R-:W-:Y:S01]  /*7180*/  IMAD.SHL.U32 R46, R46, 0x100, RZ ;  /* 0x000001002e2e7824 */ /* 0x000fe200078e00ff */
[----:B------:R-:W-:Y:S02]  /*7190*/  LOP3.LUT R47, R47, 0xff0000ff, RZ, 0xc0, !PT ;  /* 0xff0000ff2f2f7812 */ /* 0x000fe400078ec0ff */
[----:B------:R-:W-:Y:S01]  /*71a0*/  SHF.R.U32.HI R52, RZ, 0x10, R45 ;  /* 0x00000010ff347819 */ /* 0x000fe2000001162d */
[----:B------:R-:W-:Y:S01]  /*71b0*/  IMAD.MOV.U32 R45, RZ, RZ, R12 ;  /* 0x000000ffff2d7224 */ /* 0x000fe200078e000c */
[----:B------:R-:W-:-:S02]  /*71c0*/  LOP3.LUT R44, R51, 0xff00, R44, 0xf8, !PT ;  /* 0x0000ff00332c7812 */ /* 0x000fc400078ef82c */
[----:B------:R-:W-:Y:S01]  /*71d0*/  LOP3.LUT R51, R47, 0xff00, R46, 0xf8, !PT ;  /* 0x0000ff002f337812 */ /* 0x000fe200078ef82e */
[----:B------:R-:W-:Y:S01]  /*71e0*/  IMAD.U32 R46, R50, 0x10000, RZ ;  /* 0x00010000322e7824 */ /* 0x000fe200078e00ff */
[----:B------:R-:W-:Y:S02]  /*71f0*/  SHF.L.U32 R13, R52, 0x10, RZ ;  /* 0x00000010340d7819 */ /* 0x000fe400000006ff */
        /* <DEDUP_REMOVED lines=51> */
[----:B------:R-:W-:-:S02]  /*7530*/  F2FP.F16.E4M3.UNPACK_B R57, R44 ;  /* 0x0000002cff39723e */ /* 0x000fc400020006ff */
[-C--:B------:R-:W-:Y:S01]  /*7540*/  F2FP.F16.E4M3.UNPACK_B R54, R13.reuse ;  /* 0x0000000dff36723e */ /* 0x080fe200020006ff */
[----:B------:R-:W-:Y:S01]  /*7550*/  HADD2.F32 R44, -RZ, R51.H1_H1 ;  /* 0x30000033ff2c7230 */ /* 0x000fe20000004100 */
[----:B------:R-:W-:Y:S01]  /*7560*/  F2FP.F16.E4M3.UNPACK_B R55, R13.H1 ;  /* 0x0000000dff37723e */ /* 0x000fe200030006ff */
[----:B------:R-:W-:Y:S02]  /*7570*/  HADD2.F32 R59, -RZ, R57.H1_H1 ;  /* 0x30000039ff3b7230 */ /* 0x000fe40000004100 */
[-C--:B------:R-:W-:Y:S01]  /*7580*/  FMUL.FTZ R62, R52, R60.reuse ;  /* 0x0000003c343e7220 */ /* 0x080fe20000410000 */
[----:B------:R-:W-:Y:S02]  /*7590*/  HADD2.F32 R51, -RZ, R51.H0_H0 ;  /* 0x20000033ff337230 */ /* 0x000fe40000004100 */
[----:B------:R-:W-:Y:S01]  /*75a0*/  FMUL.FTZ R61, R53, R60 ;  /* 0x0000003c353d7220 */ /* 0x000fe20000410000 */
[----:B------:R-:W-:Y:S02]  /*75b0*/  HADD2.F32 R13, -RZ, R54.H1_H1 ;  /* 0x30000036ff0d7230 */ /* 0x000fe40000004100 */
[----:B------:R-:W-:Y:S01]  /*75c0*/  FMUL.FTZ R60, R44, R59 ;  /* 0x0000003b2c3c7220 */ /* 0x000fe20000410000 */
[----:B------:R-:W-:Y:S01]  /*75d0*/  F2FP.F16.E4M3.UNPACK_B R15, R15 ;  /* 0x0000000fff0f723e */ /* 0x000fe200020006ff */
[C---:B------:R-:W-:Y:S01]  /*75e0*/  FMUL.FTZ R59, R51.reuse, R59 ;  /* 0x0000003b333b7220 */ /* 0x040fe20000410000 */
[----:B------:R-:W-:Y:S01]  /*75f0*/  F2FP.F16.E4M3.UNPACK_B R14, R14 ;  /* 0x0000000eff0e723e */ /* 0x000fe200020006ff */
[----:B------:R-:W-:Y:S01]  /*7600*/  FFMA.FTZ R60, R51, R13, -R60 ;  /* 0x0000000d333c7223 */ /* 0x000fe2000001083c */
[----:B------:R-:W-:-:S02]  /*7610*/  HADD2.F32 R56, -RZ, R55.H1_H1 ;  /* 0x30000037ff387230 */ /* 0x000fc40000004100 */
[----:B------:R-:W-:Y:S01]  /*7620*/  FFMA.FTZ R59, R44, R13, R59 ;  /* 0x0000000d2c3b7223 */ /* 0x000fe2000001003b */
[--C-:B------:R-:W-:Y:S02]  /*7630*/  HADD2.F32 R44, -RZ, R15.reuse.H0_H0 ;  /* 0x2000000fff2c7230 */ /* 0x100fe40000004100 */
[--C-:B------:R-:W-:Y:S02]  /*7640*/  HADD2.F32 R13, -RZ, R14.reuse.H0_H0 ;  /* 0x2000000eff0d7230 */ /* 0x100fe40000004100 */
[-C--:B------:R-:W-:Y:S01]  /*7650*/  FFMA.FTZ R61, R52, R56.reuse, R61 ;  /* 0x00000038343d7223 */ /* 0x080fe2000001003d */
[----:B------:R-:W-:Y:S02]  /*7660*/  HADD2.F32 R15, -RZ, R15.H1_H1 ;  /* 0x3000000fff0f7230 */ /* 0x000fe40000004100 */
[----:B------:R-:W-:Y:S01]  /*7670*/  FFMA.FTZ R62, R53, R56, -R62 ;  /* 0x00000038353e7223 */ /* 0x000fe2000001083e */
[----:B------:R-:W-:Y:S01]  /*7680*/  HADD2.F32 R14, -RZ, R14.H1_H1 ;  /* 0x3000000eff0e7230 */ /* 0x000fe20000004100 */
[----:B------:R-:W-:Y:S01]  /*7690*/  F2FP.SATFINITE.E4M3.F32.PACK_AB_MERGE_C R59, R59, R60, RZ ;  /* 0x0000003c3b3b723e */ /* 0x000fe200048070ff */
[----:B------:R-:W-:-:S02]  /*76a0*/  HADD2.F32 R57, -RZ, R57.H0_H0 ;  /* 0x20000039ff397230 */ /* 0x000fc40000004100 */
        /* <DEDUP_REMOVED lines=15> */
.L_x_542:
[----:B------:R-:W-:Y:S05]  /*77a0*/  BSYNC B1 ;  /* 0x0000000000017941 */ /* 0x000fea0003800000 */
.L_x_541:
[----:B-1----:R0:W-:Y:S01]  /*77b0*/  ST.E.128 desc[UR36][R48.64], R12 ;  /* 0x0000000c30007985 */ /* 0x0021e2000c101d24 */
[----:B------:R-:W-:Y:S05]  /*77c0*/  BRA `(.L_x_536) ;  /* 0x0000004c00587947 */ /* 0x000fea0003800000 */
.L_x_496:
[C---:B------:R-:W-:Y:S01]  /*77d0*/  ISETP.GE.AND P5, PT, R219.reuse, R99, PT ;  /* 0x00000063db00720c */ /* 0x040fe20003fa6270 */
[C---:B------:R-:W-:Y:S01]  /*77e0*/  VIADD R44, R219.reuse, 0x60 ;  /* 0x00000060db2c7836 */ /* 0x040fe20000000000 */
[----:B------:R-:W-:Y:S01]  /*77f0*/  P2R R49, PR, RZ, 0x1 ;  /* 0x00000001ff317803 */ /* 0x000fe20000000000 */
[C---:B------:R-:W-:Y:S01]  /*7800*/  VIADD R48, R219.reuse, 0x20 ;  /* 0x00000020db307836 */ /* 0x040fe20000000000 */
[----:B------:R-:W-:Y:S01]  /*7810*/  ISETP.GE.OR P5, PT, R16, R103, P5 ;  /* 0x000000671000720c */ /* 0x000fe20002fa6670 */
[----:B------:R-:W-:-:S12]  /*7820*/  VIADD R50, R219, 0x40 ;  /* 0x00000040db327836 */ /* 0x000fd80000000000 */
[----:B------:R-:W0:Y:S08]  /*7830*/  @!P5 LDC.64 R52, c[0x0][0x3e8] ;  /* 0x0000fa00ff34db82 */ /* 0x000e300000000a00 */
[----:B------:R-:W1:Y:S01]  /*7840*/  @!P5 LDC.64 R54, c[0x0][0x400] ;  /* 0x00010000ff36db82 */ /* 0x000e620000000a00 */
[----:B0-----:R-:W-:-:S04]  /*7850*/  @!P5 IADD3 R52, P2, P3, R84, R52, R12 ;  /* 0x000000345434d210 */ /* 0x001fc80007b5e00c */
[----:B------:R-:W-:Y:S02]  /*7860*/  @!P5 IADD3.X R53, R37, R53, R81, P2, P3 ;  /* 0x000000352535d210 */ /* 0x000fe400017e6451 */
[----:B------:R-:W-:-:S04]  /*7870*/  ISETP.GE.AND P2, PT, R44, R99, PT ;  /* 0x000000632c00720c */ /* 0x000fc80003f46270 */
[----:B------:R-:W-:-:S13]  /*7880*/  ISETP.GE.OR P2, PT, R16, R103, P2 ;  /* 0x000000671000720c */ /* 0x000fda0001746670 */
[----:B------:R-:W0:Y:S01]  /*7890*/  @!P2 LDC.64 R44, c[0x0][0x3f8] ;  /* 0x0000fe00ff2cab82 */ /* 0x000e220000000a00 */
[----:B------:R-:W-:Y:S01]  /*78a0*/  @!P2 IMAD.MOV.U32 R13, RZ, RZ, R81 ;  /* 0x000000ffff0da224 */ /* 0x000fe200078e0051 */
[----:B------:R-:W-:-:S06]  /*78b0*/  @!P2 MOV R15, R11 ;  /* 0x0000000b000fa202 */ /* 0x000fcc0000000f00 */
[----:B------:R-:W2:Y:S08]  /*78c0*/  @!P2 LDC.64 R76, c[0x0][0x3e8] ;  /* 0x0000fa00ff4cab82 */ /* 0x000eb00000000a00 */
[----:B------:R-:W3:Y:S01]  /*78d0*/  @!P2 LDC.64 R78, c[0x0][0x400] ;  /* 0x00010000ff4eab82 */ /* 0x000ee20000000a00 */
[----:B0-----:R-:W-:-:S04]  /*78e0*/  @!P2 IMAD.WIDE.U32 R46, R44, 0x60, R12 ;  /* 0x000000602c2ea825 */ /* 0x001fc800078e000c */
[----:B------:R-:W-:-:S04]  /*78f0*/  @!P2 IMAD R45, R45, 0x60, RZ ;  /* 0x000000602d2da824 */ /* 0x000fc800078e02ff */
[----:B------:R-:W-:Y:S01]  /*7900*/  @!P2 IMAD.IADD R44, R47, 0x1, R45 ;  /* 0x000000012f2ca824 */ /* 0x000fe200078e022d */
[----:B--2---:R-:W-:-:S04]  /*7910*/  @!P2 IADD3 R76, P3, P4, R84, R76, R46 ;  /* 0x0000004c544ca210 */ /* 0x004fc80007c7e02e */
[----:B------:R-:W-:Y:S02]  /*7920*/  @!P2 IADD3.X R77, R37, R77, R44, P3, P4 ;  /* 0x0000004d254da210 */ /* 0x000fe40001fe842c */
[----:B------:R-:W0:Y:S02]  /*7930*/  @!P2 LDC.64 R44, c[0x0][0x408] ;  /* 0x00010200ff2cab82 */ /* 0x000e240000000a00 */
[----:B0-----:R-:W-:-:S04]  /*7940*/  @!P2 IMAD.WIDE.U32 R46, R44, 0x60, R14 ;  /* 0x000000602c2ea825 */ /* 0x001fc800078e000e */
[----:B------:R-:W-:Y:S01]  /*7950*/  @!P2 IMAD R45, R45, 0x60, RZ ;  /* 0x000000602d2da824 */ /* 0x000fe200078e02ff */
[----:B---3--:R-:W-:-:S03]  /*7960*/  @!P2 IADD3 R78, P3, P4, R88, R78, R46 ;  /* 0x0000004e584ea210 */ /* 0x008fc60007c7e02e */
[----:B------:R-:W-:-:S05]  /*7970*/  @!P2 IMAD.IADD R45, R47, 0x1, R45 ;  /* 0x000000012f2da824 */ /* 0x000fca00078e022d */
[----:B------:R-:W-:Y:S02]  /*7980*/  @!P2 IADD3.X R79, R40, R79, R45, P3, P4 ;  /* 0x0000004f284fa210 */ /* 0x000fe40001fe842d */
[----:B-1----:R-:W-:-:S04]  /*7990*/  @!P5 IADD3 R54, P3, P4, R88, R54, R14 ;  /* 0x000000365836d210 */ /* 0x002fc80007c7e00e */
[----:B------:R-:W-:Y:S02]  /*79a0*/  @!P5 IADD3.X R55, R40, R55, R11, P3, P4 ;  /* 0x000000372837d210 */ /* 0x000fe40001fe840b */
[----:B------:R-:W-:-:S04]  /*79b0*/  ISETP.GE.AND P4, PT, R48, R99, PT ;  /* 0x000000633000720c */ /* 0x000fc80003f86270 */
[----:B------:R-:W-:-:S13]  /*79c0*/  ISETP.GE.OR P4, PT, R16, R103, P4 ;  /* 0x000000671000720c */ /* 0x000fda0002786670 */
[----:B------:R-:W-:Y:S01]  /*79d0*/  @!P4 IADD3 R47, P3, P6, R84, R12, R20 ;  /* 0x0000000c542fc210 */ /* 0x000fe20007e7e014 */
[----:B------:R-:W0:Y:S03]  /*79e0*/  @!P4 LDC.64 R60, c[0x0][0x3e8] ;  /* 0x0000fa00ff3ccb82 */ /* 0x000e260000000a00 */
[----:B------:R-:W-:Y:S02]  /*79f0*/  @!P4 IADD3.X R48, R37, R81, R8, P3, P6 ;  /* 0x000000512530c210 */ /* 0x000fe40001fec408 */
[----:B------:R-:W-:Y:S02]  /*7a00*/  ISETP.GE.AND P3, PT, R50, R99, PT ;  /* 0x000000633200720c */ /* 0x000fe40003f66270 */
[----:B------:R-:W-:Y:S01]  /*7a10*/  CS2R R50, SRZ ;  /* 0x0000000000327805 */ /* 0x000fe2000001ff00 */
[----:B------:R-:W1:Y:S01]  /*7a20*/  @!P4 LDC.64 R62, c[0x0][0x400] ;  /* 0x00010000ff3ecb82 */ /* 0x000e620000000a00 */
[----:B------:R-:W-:-:S13]  /*7a30*/  ISETP.GE.OR P3, PT, R16, R103, P3 ;  /* 0x000000671000720c */ /* 0x000fda0001f66670 */
[----:B------:R-:W-:-:S04]  /*7a40*/  @!P3 IADD3 R15, P0, P6, R84, R21, R12 ;  /* 0x00000015540fb210 */ /* 0x000fc80007e1e00c */
[----:B------:R-:W-:Y:S02]  /*7a50*/  @!P3 IADD3.X R46, R37, R9, R81, P0, P6 ;  /* 0x00000009252eb210 */ /* 0x000fe400007ec451 */
[----:B------:R-:W-:-:S04]  /*7a60*/  @!P4 IADD3 R13, P0, P6, R88, R14, R31 ;  /* 0x0000000e580dc210 */ /* 0x000fc80007e1e01f */
[----:B------:R-:W-:Y:S02]  /*7a70*/  @!P4 IADD3.X R12, R40, R11, R28, P0, P6 ;  /* 0x0000000b280cc210 */ /* 0x000fe400007ec41c */
[----:B------:R-:W-:-:S04]  /*7a80*/  @!P3 IADD3 R45, P0, P6, R88, R32, R14 ;  /* 0x00000020582db210 */ /* 0x000fc80007e1e00e */
[----:B------:R-:W-:Y:S02]  /*7a90*/  @!P3 IADD3.X R44, R40, R29, R11, P0, P6 ;  /* 0x0000001d282cb210 */ /* 0x000fe400007ec40b */
[----:B0-----:R-:W-:Y:S02]  /*7aa0*/  @!P4 IADD3 R60, P6, R47, R60, RZ ;  /* 0x0000003c2f3cc210 */ /* 0x001fe40007fde0ff */
[----:B------:R-:W-:-:S03]  /*7ab0*/  ISETP.NE.AND P0, PT, R49, RZ, PT ;  /* 0x000000ff3100720c */ /* 0x000fc60003f05270 */
[----:B------:R-:W-:Y:S01]  /*7ac0*/  @!P4 IMAD.X R61, R48, 0x1, R61, P6 ;  /* 0x00000001303dc824 */ /* 0x000fe200030e063d */
[----:B-1----:R-:W-:Y:S02]  /*7ad0*/  @!P4 IADD3 R62, P6, R13, R62, RZ ;  /* 0x0000003e0d3ec210 */ /* 0x002fe40007fde0ff */
[----:B------:R-:W-:Y:S02]  /*7ae0*/  CS2R R48, SRZ ;  /* 0x0000000000307805 */ /* 0x000fe4000001ff00 */
[----:B------:R-:W-:Y:S02]  /*7af0*/  @!P4 IADD3.X R63, R12, R63, RZ, P6, !PT ;  /* 0x0000003f0c3fc210 */ /* 0x000fe400037fe4ff */
[----:B------:R-:W0:Y:S02]  /*7b00*/  @!P3 LDC.64 R12, c[0x0][0x3e8] ;  /* 0x0000fa00ff0cbb82 */ /* 0x000e240000000a00 */
[----:B------:R1:W2:Y:S01]  /*7b10*/  @!P5 LDG.E.128 R48, desc[UR36][R54.64] ;  /* 0x000000243630d981 */ /* 0x0002a2000c1e1d00 */
[----:B0-----:R-:W-:-:S05]  /*7b20*/  @!P3 IADD3 R12, P6, R15, R12, RZ ;  /* 0x0000000c0f0cb210 */ /* 0x001fca0007fde0ff */
[----:B------:R-:W0:Y:S01]  /*7b30*/  @!P3 LDC.64 R14, c[0x0][0x400] ;  /* 0x00010000ff0ebb82 */ /* 0x000e220000000a00 */
[----:B------:R-:W-:Y:S01]  /*7b40*/  @!P3 IMAD.X R13, R46, 0x1, R13, P6 ;  /* 0x000000012e0db824 */ /* 0x000fe200030e060d */
[----:B------:R-:W-:Y:S02]  /*7b50*/  CS2R R46, SRZ ;  /* 0x00000000002e7805 */ /* 0x000fe4000001ff00 */
[----:B-1----:R-:W-:Y:S02]  /*7b60*/  CS2R R54, SRZ ;  /* 0x0000000000367805 */ /* 0x002fe4000001ff00 */
[----:B------:R-:W-:Y:S02]  /*7b70*/  CS2R R56, SRZ ;  /* 0x0000000000387805 */ /* 0x000fe4000001ff00 */
[----:B------:R-:W-:Y:S02]  /*7b80*/  CS2R R58, SRZ ;  /* 0x00000000003a7805 */ /* 0x000fe4000001ff00 */
[----:B------:R-:W-:-:S02]  /*7b90*/  CS2R R64, SRZ ;  /* 0x0000000000407805 */ /* 0x000fc4000001ff00 */
[----:B------:R-:W-:Y:S02]  /*7ba0*/  CS2R R66, SRZ ;  /* 0x0000000000427805 */ /* 0x000fe4000001ff00 */
[----:B------:R-:W-:Y:S02]  /*7bb0*/  CS2R R68, SRZ ;  /* 0x0000000000447805 */ /* 0x000fe4000001ff00 */
[----:B------:R-:W-:Y:S02]  /*7bc0*/  CS2R R70, SRZ ;  /* 0x0000000000467805 */ /* 0x000fe4000001ff00 */
[----:B------:R-:W-:Y:S01]  /*7bd0*/  CS2R R72, SRZ ;  /* 0x0000000000487805 */ /* 0x000fe2000001ff00 */
[----:B------:R1:W3:Y:S01]  /*7be0*/  @!P4 LDG.E.128 R56, desc[UR36][R62.64] ;  /* 0x000000243e38c981 */ /* 0x0002e2000c1e1d00 */
[----:B------:R-:W-:-:S03]  /*7bf0*/  CS2R R74, SRZ ;  /* 0x00000000004a7805 */ /* 0x000fc6000001ff00 */
[----:B------:R-:W4:Y:S04]  /*7c00*/  @!P2 LDG.E.128 R68, desc[UR36][R76.64] ;  /* 0x000000244c44a981 */ /* 0x000f28000c1e1d00 */
[----:B------:R-:W5:Y:S01]  /*7c10*/  @!P2 LDG.E.128 R72, desc[UR36][R78.64] ;  /* 0x000000244e48a981 */ /* 0x000f62000c1e1d00 */
[----:B0-----:R-:W-:-:S05]  /*7c20*/  @!P3 IADD3 R14, P6, R45, R14, RZ ;  /* 0x0000000e2d0eb210 */ /* 0x001fca0007fde0ff */
[----:B------:R-:W-:Y:S01]  /*7c30*/  @!P3 IMAD.X R15, R44, 0x1, R15, P6 ;  /* 0x000000012c0fb824 */ /* 0x000fe200030e060f */
[----:B------:R-:W-:Y:S02]  /*7c40*/  CS2R R44, SRZ ;  /* 0x00000000002c7805 */ /* 0x000fe4000001ff00 */
[----:B-1----:R-:W-:Y:S02]  /*7c50*/  CS2R R62, SRZ ;  /* 0x00000000003e7805 */ /* 0x002fe4000001ff00 */
[----:B------:R-:W5:Y:S04]  /*7c60*/  @!P3 LDG.E.128 R64, desc[UR36][R14.64] ;  /* 0x000000240e40b981 */ /* 0x000f68000c1e1d00 */
[----:B------:R0:W5:Y:S02]  /*7c70*/  @!P5 LDG.E.128 R44, desc[UR36][R52.64] ;  /* 0x00000024342cd981 */ /* 0x000164000c1e1d00 */
[----:B0-----:R-:W-:-:S06]  /*7c80*/  CS2R R52, SRZ ;  /* 0x0000000000347805 */ /* 0x001fcc000001ff00 */
[----:B------:R0:W5:Y:S02]  /*7c90*/  @!P4 LDG.E.128 R52, desc[UR36][R60.64] ;  /* 0x000000243c34c981 */ /* 0x000164000c1e1d00 */
[----:B0-----:R-:W-:-:S06]  /*7ca0*/  CS2R R60, SRZ ;  /* 0x00000000003c7805 */ /* 0x001fcc000001ff00 */
[----:B------:R-:W5:Y:S01]  /*7cb0*/  @!P3 LDG.E.128 R60, desc[UR36][R12.64] ;  /* 0x000000240c3cb981 */ /* 0x000f62000c1e1d00 */
[----:B------:R-:W-:-:S06]  /*7cc0*/  UISETP.NE.AND UP0, UPT, UR39, 0x3, UPT ;  /* 0x000000032700788c */ /* 0x000fcc000bf05270 */
[----:B------:R-:W-:Y:S02]  /*7cd0*/  PLOP3.LUT P5, PT, PT, PT, UP0, 0x80, 0x0 ;  /* 0x000000000000781c */ /* 0x000fe40003faf008 */
[----:B------:R-:W-:Y:S02]  /*7ce0*/  ISETP.GE.AND P2, PT, R16, R103, PT ;  /* 0x000000671000720c */ /* 0x000fe40003f46270 */
[----:B--2---:R-:W-:Y:S01]  /*7cf0*/  MOV R119, R48 ;  /* 0x0000003000777202 */ /* 0x004fe20000000f00 */
[----:B------:R-:W-:Y:S02]  /*7d00*/  IMAD.MOV.U32 R120, RZ, RZ, R50 ;  /* 0x000000ffff787224 */ /* 0x000fe400078e0032 */
[----:B---3--:R-:W-:Y:S01]  /*7d10*/  IMAD.MOV.U32 R116, RZ, RZ, R56 ;  /* 0x000000ffff747224 */ /* 0x008fe200078e0038 */
[----:B------:R-:W-:Y:S02]  /*7d20*/  MOV R117, R58 ;  /* 0x0000003a00757202 */ /* 0x000fe40000000f00 */
[----:B----4-:R-:W-:Y:S01]  /*7d30*/  MOV R103, R68 ;  /* 0x0000004400677202 */ /* 0x010fe20000000f00 */
[----:B------:R-:W-:-:S02]  /*7d40*/  IMAD.MOV.U32 R104, RZ, RZ, R70 ;  /* 0x000000ffff687224 */ /* 0x000fc400078e0046 */
[----:B-----5:R-:W-:Y:S02]  /*7d50*/  IMAD.MOV.U32 R105, RZ, RZ, R72 ;  /* 0x000000ffff697224 */ /* 0x020fe400078e0048 */
[----:B------:R-:W-:Y:S02]  /*7d60*/  IMAD.MOV.U32 R106, RZ, RZ, R74 ;  /* 0x000000ffff6a7224 */ /* 0x000fe400078e004a */
[----:B------:R-:W-:Y:S02]  /*7d70*/  IMAD.MOV.U32 R111, RZ, RZ, R64 ;  /* 0x000000ffff6f7224 */ /* 0x000fe400078e0040 */
[----:B------:R-:W-:Y:S02]  /*7d80*/  IMAD.MOV.U32 R112, RZ, RZ, R66 ;  /* 0x000000ffff707224 */ /* 0x000fe400078e0042 */
[----:B------:R-:W-:Y:S02]  /*7d90*/  IMAD.MOV.U32 R118, RZ, RZ, R44 ;  /* 0x000000ffff767224 */ /* 0x000fe400078e002c */
[----:B------:R-:W-:-:S02]  /*7da0*/  IMAD.MOV.U32 R121, RZ, RZ, R46 ;  /* 0x000000ffff797224 */ /* 0x000fc400078e002e */
[----:B------:R-:W-:Y:S02]  /*7db0*/  IMAD.MOV.U32 R114, RZ, RZ, R52 ;  /* 0x000000ffff727224 */ /* 0x000fe400078e0034 */
[----:B------:R-:W-:Y:S02]  /*7dc0*/  IMAD.MOV.U32 R115, RZ, RZ, R54 ;  /* 0x000000ffff737224 */ /* 0x000fe400078e0036 */
[----:B------:R-:W-:Y:S02]  /*7dd0*/  IMAD.MOV.U32 R109, RZ, RZ, R60 ;  /* 0x000000ffff6d7224 */ /* 0x000fe400078e003c */
[----:B------:R-:W-:Y:S01]  /*7de0*/  IMAD.MOV.U32 R110, RZ, RZ, R62 ;  /* 0x000000ffff6e7224 */ /* 0x000fe200078e003e */
[----:B------:R-:W-:Y:S06]  /*7df0*/  @!P5 BRA `(.L_x_543) ;  /* 0x000000000004d947 */ /* 0x000fec0003800000 */
[----:B------:R-:W-:Y:S01]  /*7e00*/  BPT.TRAP 0x1 ;  /* 0x000000040000795c */ /* 0x000fe20000300000 */
.L_x_543:
[----:B------:R-:W-:Y:S01]  /*7e10*/  IMAD R81, R216, 0x8, R19 ;  /* 0x00000008d8517824 */ /* 0x000fe200078e0213 */
[----:B------:R-:W-:Y:S01]  /*7e20*/  SHF.L.U32 R100, R221, 0x1f, RZ ;  /* 0x0000001fdd647819 */ /* 0x000fe200000006ff */
[----:B------:R-:W0:Y:S01]  /*7e30*/  LDC R107, c[0x0][0x2f4] ;  /* 0x0000bd00ff6b7b82 */ /* 0x000e220000000800 */
[----:B------:R-:W-:Y:S02]  /*7e40*/  BSSY B1, `(.L_x_544) ;  /* 0x0000003000017945 */ /* 0x000fe40003800000 */
[----:B------:R-:W1:Y:S02]  /*7e50*/  SYNCS.PHASECHK.TRANS64.TRYWAIT P3, [R81+URZ+0x38890], R100 ;  /* 0x03889064510075a7 */ /* 0x000e64000806017f */
[----:B-1----:R-:W-:Y:S05]  /*7e60*/  @!P3 BRA `(.L_x_545) ;  /* 0x0000021c00acb947 */ /* 0x002fea0003800000 */
.L_x_848:
[----:B------:R-:W-:Y:S05]  /*7e70*/  BSYNC B1 ;  /* 0x0000000000017941 */ /* 0x000fea0003800000 */
.L_x_544:
[----:B------:R-:W-:Y:S01]  /*7e80*/  UMOV UR4, 0xffffffff ;  /* 0xffffffff00047882 */ /* 0x000fe20000000000 */
[----:B0-----:R-:W-:Y:S02]  /*7e90*/  IADD3 R108, -R34, R107, RZ ;  /* 0x0000006b226c7210 */ /* 0x001fe40007ffe1ff */
[----:B------:R-:W-:Y:S05]  /*7ea0*/  BRA.DIV UR4, `(.L_x_546) ;  /* 0x0000021e04b07947 */ /* 0x000fea000b800000 */
[----:B------:R0:W2:Y:S04]  /*7eb0*/  SHFL.IDX PT, R113, R102, RZ, 0x181f ;  /* 0x00181fff66717589 */ /* 0x0000a800000e0000 */
[----:B------:R0:W3:Y:S02]  /*7ec0*/  SHFL.IDX PT, R11, R101, RZ, 0x181f ;  /* 0x00181fff650b7589 */ /* 0x0000e400000e0000 */
.L_x_852:
[----:B------:R-:W-:Y:S01]  /*7ed0*/  ISETP.GE.OR P3, PT, R219, R99, P1 ;  /* 0x00000063db00720c */ /* 0x000fe20000f66670 */
[----:B------:R-:W-:-:S12]  /*7ee0*/  BSSY B1, `(.L_x_547) ;  /* 0x00000fb000017945 */ /* 0x000fd80003800000 */
[----:B------:R-:W-:Y:S05]  /*7ef0*/  @P3 BRA `(.L_x_548) ;  /* 0x0000000c00e43947 */ /* 0x000fea0003800000 */
[----:B------:R-:W4:Y:S01]  /*7f00*/  LDL R14, [R1+0x2c] ;  /* 0x00002c00010e7983 */ /* 0x000f220000100800 */
[----:B------:R-:W-:Y:S01]  /*7f10*/  SEL R12, R34, R108, !P0 ;  /* 0x0000006c220c7207 */ /* 0x000fe20004000000 */
[C---:B------:R-:W-:Y:S01]  /*7f20*/  IMAD.SHL.U32 R15, R219.reuse, 0x80, RZ ;  /* 0x00000080db0f7824 */ /* 0x040fe200078e00ff */
[----:B------:R-:W-:Y:S01]  /*7f30*/  BSSY B2, `(.L_x_549) ;  /* 0x00000ee000027945 */ /* 0x000fe20003800000 */
[----:B------:R-:W-:Y:S01]  /*7f40*/  IMAD.SHL.U32 R76, R219, 0x80, RZ ;  /* 0x00000080db4c7824 */ /* 0x000fe200078e00ff */
[----:B------:R-:W-:Y:S02]  /*7f50*/  SHF.R.S32.HI R13, RZ, 0x1f, R12 ;  /* 0x0000001fff0d7819 */ /* 0x000fe4000001140c */
[----:B------:R-:W-:Y:S02]  /*7f60*/  LOP3.LUT R15, R15, 0x380, RZ, 0xc0, !PT ;  /* 0x000003800f0f7812 */ /* 0x000fe400078ec0ff */
[----:B------:R-:W-:Y:S02]  /*7f70*/  LEA.HI R13, R13, R12, RZ, 0x5 ;  /* 0x0000000c0d0d7211 */ /* 0x000fe400078f28ff */
[----:B------:R-:W-:-:S02]  /*7f80*/  LOP3.LUT R76, R76, 0x380, RZ, 0xc0, !PT ;  /* 0x000003804c4c7812 */ /* 0x000fc400078ec0ff */
[----:B------:R-:W-:Y:S02]  /*7f90*/  LEA.HI.SX32 R122, R13, R42, 0x1b ;  /* 0x0000002a0d7a7211 */ /* 0x000fe400078fdaff */
[----:B------:R-:W-:Y:S02]  /*7fa0*/  SHF.R.U32.HI R15, RZ, 0x3, R15 ;  /* 0x00000003ff0f7819 */ /* 0x000fe4000001160f */
[----:B------:R-:W-:-:S04]  /*7fb0*/  SHF.R.S32.HI R12, RZ, 0x1f, R122 ;  /* 0x0000001fff0c7819 */ /* 0x000fc8000001147a */
[----:B------:R-:W-:Y:S01]  /*7fc0*/  LEA.HI R12, R12, R122, RZ, 0x3 ;  /* 0x0000007a0c0c7211 */ /* 0x000fe200078f18ff */
[----:B------:R-:W-:-:S04]  /*7fd0*/  IMAD.SHL.U32 R122, R122, 0x10, RZ ;  /* 0x000000107a7a7824 */ /* 0x000fc800078e00ff */
[----:B------:R-:W-:Y:S01]  /*7fe0*/  IMAD.SHL.U32 R12, R12, 0x800, RZ ;  /* 0x000008000c0c7824 */ /* 0x000fe200078e00ff */
[----:B------:R-:W-:-:S04]  /*7ff0*/  LOP3.LUT R13, R76, 0x70, R122, 0xf8, !PT ;  /* 0x000000704c0d7812 */ /* 0x000fc800078ef87a */
[----:B------:R-:W-:Y:S02]  /*8000*/  LOP3.LUT R13, R13, R15, RZ, 0x3c, !PT ;  /* 0x0000000f0d0d7212 */ /* 0x000fe400078e3cff */
[----:B------:R-:W-:-:S04]  /*8010*/  LOP3.LUT R12, R12, 0xffffc000, RZ, 0xc0, !PT ;  /* 0xffffc0000c0c7812 */ /* 0x000fc800078ec0ff */
[----:B----4-:R-:W-:-:S04]  /*8020*/  IADD3 R12, R13, R12, R14 ;  /* 0x0000000c0d0c7210 */ /* 0x010fc80007ffe00e */
[C---:B------:R-:W-:Y:S01]  /*8030*/  LEA R76, R216.reuse, R12, 0xf ;  /* 0x0000000cd84c7211 */ /* 0x040fe200078e78ff */
[----:B------:R-:W-:-:S04]  /*8040*/  IMAD R12, R216, 0x8000, R4 ;  /* 0x00008000d80c7824 */ /* 0x000fc800078e0204 */
[C---:B------:R-:W-:Y:S02]  /*8050*/  IMAD.IADD R12, R19.reuse, 0x1, R12 ;  /* 0x00000001130c7824 */ /* 0x040fe400078e020c */
[----:B------:R-:W-:-:S04]  /*8060*/  IMAD.IADD R76, R19, 0x1, R76 ;  /* 0x00000001134c7824 */ /* 0x000fc800078e024c */
[----:B------:R-:W4:Y:S04]  /*8070*/  LDS.128 R12, [R12+0x28400] ;  /* 0x028400000c0c7984 */ /* 0x000f280000000c00 */
[----:B------:R-:W0:Y:S01]  /*8080*/  LDS.128 R76, [R76+0x28400] ;  /* 0x028400004c4c7984 */ /* 0x000e220000000c00 */
[----:B------:R-:W-:Y:S05]  /*8090*/  @P2 BRA `(.L_x_550) ;  /* 0x0000000c005c2947 */ /* 0x000fea0003800000 */
[----:B------:R-:W-:Y:S02]  /*80a0*/  SHF.R.U32.HI R46, RZ, 0x8, R45 ;  /* 0x00000008ff2e7819 */ /* 0x000fe4000001162d */
[----:B------:R-:W-:Y:S02]  /*80b0*/  SHF.R.U32.HI R125, RZ, 0x8, R49 ;  /* 0x00000008ff7d7819 */ /* 0x000fe40000011631 */
[----:B------:R-:W-:Y:S01]  /*80c0*/  SHF.R.U32.HI R50, RZ, 0x10, R45 ;  /* 0x00000010ff327819 */ /* 0x000fe2000001162d */
[----:B------:R-:W-:Y:S01]  /*80d0*/  IMAD.SHL.U32 R127, R46, 0x100, RZ ;  /* 0x000001002e7f7824 */ /* 0x000fe200078e00ff */
[----:B------:R-:W-:Y:S01]  /*80e0*/  SHF.R.U32.HI R126, RZ, 0x10, R49 ;  /* 0x00000010ff7e7819 */ /* 0x000fe20000011631 */
[----:B------:R-:W-:Y:S01]  /*80f0*/  IMAD.SHL.U32 R125, R125, 0x100, RZ ;  /* 0x000001007d7d7824 */ /* 0x000fe200078e00ff */
[----:B------:R-:W-:Y:S01]  /*8100*/  LOP3.LUT R48, R45, 0xff0000ff, RZ, 0xc0, !PT ;  /* 0xff0000ff2d307812 */ /* 0x000fe200078ec0ff */
[----:B------:R-:W-:Y:S01]  /*8110*/  IMAD.U32 R50, R50, 0x10000, RZ ;  /* 0x0001000032327824 */ /* 0x000fe200078e00ff */
[----:B------:R-:W-:Y:S01]  /*8120*/  SHF.R.U32.HI R124, RZ, 0x8, R47 ;  /* 0x00000008ff7c7819 */ /* 0x000fe2000001162f */
[----:B------:R-:W-:Y:S01]  /*8130*/  IMAD.U32 R126, R126, 0x10000, RZ ;  /* 0x000100007e7e7824 */ /* 0x000fe200078e00ff */
[----:B------:R-:W-:-:S02]  /*8140*/  LOP3.LUT R123, R47, 0xff0000ff, RZ, 0xc0, !PT ;  /* 0xff0000ff2f7b7812 */ /* 0x000fc400078ec0ff */
[----:B------:R-:W-:Y:S02]  /*8150*/  SHF.R.U32.HI R44, RZ, 0x10, R47 ;  /* 0x00000010ff2c7819 */ /* 0x000fe4000001162f */
[----:B------:R-:W-:Y:S02]  /*8160*/  LOP3.LUT R47, R49, 0xff0000ff, RZ, 0xc0, !PT ;  /* 0xff0000ff312f7812 */ /* 0x000fe400078ec0ff */
[----:B------:R-:W-:Y:S02]  /*8170*/  LOP3.LUT R48, R48, 0xff00, R127, 0xf8, !PT ;  /* 0x0000ff0030307812 */ /* 0x000fe400078ef87f */
[----:B------:R-:W-:Y:S02]  /*8180*/  LOP3.LUT R47, R47, 0xff00, R125, 0xf8, !PT ;  /* 0x0000ff002f2f7812 */ /* 0x000fe400078ef87d */
[----:B------:R-:W-:Y:S02]  /*8190*/  SHF.R.U32.HI R45, RZ, 0x8, R51 ;  /* 0x00000008ff2d7819 */ /* 0x000fe40000011633 */
[----:B------:R-:W-:-:S02]  /*81a0*/  LOP3.LUT R46, R51, 0xff0000ff, RZ, 0xc0, !PT ;  /* 0xff0000ff332e7812 */ /* 0x000fc400078ec0ff */
[----:B------:R-:W-:Y:S01]  /*81b0*/  SHF.R.U32.HI R49, RZ, 0x10, R51 ;  /* 0x00000010ff317819 */ /* 0x000fe20000011633 */
[----:B------:R-:W-:Y:S01]  /*81c0*/  IMAD.SHL.U32 R45, R45, 0x100, RZ ;  /* 0x000001002d2d7824 */ /* 0x000fe200078e00ff */
[----:B------:R-:W-:Y:S02]  /*81d0*/  SHF.L.U32 R51, R124, 0x8, RZ ;  /* 0x000000087c337819 */ /* 0x000fe400000006ff */
[----:B------:R-:W-:Y:S01]  /*81e0*/  LOP3.LUT R125, R48, 0xff0000, R50, 0xf8, !PT ;  /* 0x00ff0000307d7812 */ /* 0x000fe200078ef832 */
[----:B------:R-:W-:Y:S01]  /*81f0*/  IMAD.U32 R49, R49, 0x10000, RZ ;  /* 0x0001000031317824 */ /* 0x000fe200078e00ff */
[----:B------:R-:W-:Y:S02]  /*8200*/  LOP3.LUT R50, R47, 0xff0000, R126, 0xf8, !PT ;  /* 0x00ff00002f327812 */ /* 0x000fe400078ef87e */
[----:B------:R-:W-:Y:S02]  /*8210*/  LOP3.LUT R51, R123, 0xff00, R51, 0xf8, !PT ;  /* 0x0000ff007b337812 */ /* 0x000fe400078ef833 */
[----:B0-----:R-:W-:-:S02]  /*8220*/  F2FP.F16.E4M3.UNPACK_B R123, R77 ;  /* 0x0000004dff7b723e */ /* 0x001fc400020006ff */
[----:B------:R-:W-:Y:S02]  /*8230*/  F2FP.F16.E4M3.UNPACK_B R126, R50 ;  /* 0x00000032ff7e723e */ /* 0x000fe400020006ff */
[----:B----4-:R-:W-:Y:S01]  /*8240*/  F2FP.F16.E4M3.UNPACK_B R47, R13 ;  /* 0x0000000dff2f723e */ /* 0x010fe200020006ff */
[----:B------:R-:W-:Y:S01]  /*8250*/  HADD2.F32 R48, -RZ, R123.H0_H0 ;  /* 0x2000007bff307230 */ /* 0x000fe20000004100 */
[----:B------:R-:W-:Y:S01]  /*8260*/  F2FP.F16.E4M3.UNPACK_B R127, R125 ;  /* 0x0000007dff7f723e */ /* 0x000fe200020006ff */
[--C-:B------:R-:W-:Y:S01]  /*8270*/  HADD2.F32 R129, -RZ, R126.reuse.H0_H0 ;  /* 0x2000007eff817230 */ /* 0x100fe20000004100 */
[----:B------:R-:W-:Y:S01]  /*8280*/  F2FP.F16.E4M3.UNPACK_B R77, R77.H1 ;  /* 0x0000004dff4d723e */ /* 0x000fe200030006ff */
[----:B------:R-:W-:Y:S01]  /*8290*/  HADD2.F32 R124, -RZ, R47.H0_H0 ;  /* 0x2000002fff7c7230 */ /* 0x000fe20000004100 */
[----:B------:R-:W-:Y:S01]  /*82a0*/  F2FP.F16.E4M3.UNPACK_B R125, R125.H1 ;  /* 0x0000007dff7d723e */ /* 0x000fe200030006ff */
[----:B------:R-:W-:Y:S02]  /*82b0*/  HADD2.F32 R128, -RZ, R127.H0_H0 ;  /* 0x2000007fff807230 */ /* 0x000fe40000004100 */
[----:B------:R-:W-:Y:S01]  /*82c0*/  FMUL.FTZ R130, R48, R129 ;  /* 0x0000008130827220 */ /* 0x000fe20000410000 */
[----:B------:R-:W-:-:S02]  /*82d0*/  HADD2.F32 R126, -RZ, R126.H1_H1 ;  /* 0x3000007eff7e7230 */ /* 0x000fc40000004100 */
[C---:B------:R-:W-:Y:S01]  /*82e0*/  FMUL.FTZ R129, R124.reuse, R129 ;  /* 0x000000817c817220 */ /* 0x040fe20000410000 */
[----:B------:R-:W-:Y:S02]  /*82f0*/  HADD2.F32 R47, -RZ, R47.H1_H1 ;  /* 0x3000002fff2f7230 */ /* 0x000fe40000004100 */
[-C--:B------:R-:W-:Y:S01]  /*8300*/  FFMA.FTZ R124, R124, R128.reuse, -R130 ;  /* 0x000000807c7c7223 */ /* 0x080fe20000010882 */
[----:B------:R-:W-:Y:S02]  /*8310*/  HADD2.F32 R127, -RZ, R127.H1_H1 ;  /* 0x3000007fff7f7230 */ /* 0x000fe40000004100 */
[----:B------:R-:W-:Y:S01]  /*8320*/  FFMA.FTZ R48, R48, R128, R129 ;  /* 0x0000008030307223 */ /* 0x000fe20000010081 */
[----:B------:R-:W-:Y:S01]  /*8330*/  HADD2.F32 R128, -RZ, R123.H1_H1 ;  /* 0x3000007bff807230 */ /* 0x000fe20000004100 */
[----:B------:R-:W-:Y:S02]  /*8340*/  SHF.L.U32 R44, R44, 0x10, RZ ;  /* 0x000000102c2c7819 */ /* 0x000fe400000006ff */
[----:B------:R-:W-:Y:S01]  /*8350*/  LOP3.LUT R46, R46, 0xff00, R45, 0xf8, !PT ;  /* 0x0000ff002e2e7812 */ /* 0x000fe200078ef82d */
[----:B------:R-:W-:-:S02]  /*8360*/  IMAD.MOV.U32 R45, RZ, RZ, R79 ;  /* 0x000000ffff2d7224 */ /* 0x000fc400078e004f */
[CC--:B------:R-:W-:Y:S01]  /*8370*/  FMUL.FTZ R123, R128.reuse, R126.reuse ;  /* 0x0000007e807b7220 */ /* 0x0c0fe20000410000 */
[----:B------:R-:W-:Y:S01]  /*8380*/  FMUL.FTZ R126, R47, R126 ;  /* 0x0000007e2f7e7220 */ /* 0x000fe20000410000 */
[----:B------:R-:W-:Y:S01]  /*8390*/  LOP3.LUT R51, R51, 0xff0000, R44, 0xf8, !PT ;  /* 0x00ff000033337812 */ /* 0x000fe200078ef82c */
[----:B------:R-:W-:Y:S02]  /*83a0*/  IMAD.MOV.U32 R79, RZ, RZ, R15 ;  /* 0x000000ffff4f7224 */ /* 0x000fe400078e000f */
[-C--:B------:R-:W-:Y:S01]  /*83b0*/  FFMA.FTZ R123, R47, R127.reuse, -R123 ;  /* 0x0000007f2f7b7223 */ /* 0x080fe2000001087b */
[----:B------:R-:W-:Y:S01]  /*83c0*/  FFMA.FTZ R47, R128, R127, R126 ;  /* 0x0000007f802f7223 */ /* 0x000fe2000001007e */
[----:B------:R-:W-:Y:S01]  /*83d0*/  F2FP.F16.E4M3.UNPACK_B R126, R50.H1 ;  /* 0x00000032ff7e723e */ /* 0x000fe200030006ff */
[----:B------:R-:W-:Y:S01]  /*83e0*/  HADD2.F32 R128, -RZ, R125.H0_H0 ;  /* 0x2000007dff807230 */ /* 0x000fe20000004100 */
[----:B------:R-:W-:Y:S01]  /*83f0*/  F2FP.F16.E4M3.UNPACK_B R127, R13.H1 ;  /* 0x0000000dff7f723e */ /* 0x000fe200030006ff */
[----:B------:R-:W-:Y:S01]  /*8400*/  HADD2.F32 R13, -RZ, R77.H0_H0 ;  /* 0x2000004dff0d7230 */ /* 0x000fe20000004100 */
[----:B------:R-:W-:Y:S01]  /*8410*/  LOP3.LUT R44, R46, 0xff0000, R49, 0xf8, !PT ;  /* 0x00ff00002e2c7812 */ /* 0x000fe200078ef831 */
[----:B------:R-:W-:Y:S01]  /*8420*/  HADD2.F32 R129, -RZ, R126.H0_H0 ;  /* 0x2000007eff817230 */ /* 0x000fe20000004100 */
[----:B------:R-:W-:Y:S01]  /*8430*/  F2FP.F16.E4M3.UNPACK_B R46, R45 ;  /* 0x0000002dff2e723e */ /* 0x000fe200020006ff */
[----:B------:R-:W-:Y:S01]  /*8440*/  HADD2.F32 R50, -RZ, R127.H0_H0 ;  /* 0x2000007fff327230 */ /* 0x000fe20000004100 */
[----:B------:R-:W-:Y:S01]  /*8450*/  F2FP.F16.E4M3.UNPACK_B R15, R79 ;  /* 0x0000004fff0f723e */ /* 0x000fe200020006ff */
[----:B------:R-:W-:-:S02]  /*8460*/  HADD2.F32 R77, -RZ, R77.H1_H1 ;  /* 0x3000004dff4d7230 */ /* 0x000fc40000004100 */
[CC--:B------:R-:W-:Y:S01]  /*8470*/  FMUL.FTZ R130, R13.reuse, R129.reuse ;  /* 0x000000810d827220 */ /* 0x0c0fe20000410000 */
[----:B------:R-:W-:Y:S02]  /*8480*/  HADD2.F32 R126, -RZ, R126.H1_H1 ;  /* 0x3000007eff7e7230 */ /* 0x000fe40000004100 */
[C---:B------:R-:W-:Y:S01]  /*8490*/  FMUL.FTZ R129, R50.reuse, R129 ;  /* 0x0000008132817220 */ /* 0x040fe20000410000 */
[----:B------:R-:W-:Y:S01]  /*84a0*/  F2FP.F16.E4M3.UNPACK_B R45, R45.H1 ;  /* 0x0000002dff2d723e */ /* 0x000fe200030006ff */
[-C--:B------:R-:W-:Y:S01]  /*84b0*/  FFMA.FTZ R50, R50, R128.reuse, -R130 ;  /* 0x0000008032327223 */ /* 0x080fe20000010882 */
[----:B------:R-:W-:Y:S02]  /*84c0*/  HADD2.F32 R130, -RZ, R15.H0_H0 ;  /* 0x2000000fff827230 */ /* 0x000fe40000004100 */
[----:B------:R-:W-:Y:S01]  /*84d0*/  FFMA.FTZ R13, R13, R128, R129 ;  /* 0x000000800d0d7223 */ /* 0x000fe20000010081 */
[----:B------:R-:W-:Y:S02]  /*84e0*/  HADD2.F32 R128, -RZ, R127.H1_H1 ;  /* 0x3000007fff807230 */ /* 0x000fe40000004100 */
[----:B------:R-:W-:-:S02]  /*84f0*/  HADD2.F32 R127, -RZ, R125.H1_H1 ;  /* 0x3000007dff7f7230 */ /* 0x000fc40000004100 */
[CC--:B------:R-:W-:Y:S01]  /*8500*/  FMUL.FTZ R125, R77.reuse, R126.reuse ;  /* 0x0000007e4d7d7220 */ /* 0x0c0fe20000410000 */
[----:B------:R-:W-:Y:S02]  /*8510*/  HADD2.F32 R15, -RZ, R15.H1_H1 ;  /* 0x3000000fff0f7230 */ /* 0x000fe40000004100 */
[C---:B------:R-:W-:Y:S01]  /*8520*/  FMUL.FTZ R126, R128.reuse, R126 ;  /* 0x0000007e807e7220 */ /* 0x040fe20000410000 */
[-C--:B------:R-:W-:Y:S01]  /*8530*/  FFMA.FTZ R125, R128, R127.reuse, -R125 ;  /* 0x0000007f807d7223 */ /* 0x080fe2000001087d */
[----:B------:R-:W-:Y:S02]  /*8540*/  HADD2.F32 R128, -RZ, R46.H0_H0 ;  /* 0x2000002eff807230 */ /* 0x000fe40000004100 */
[----:B------:R-:W-:Y:S01]  /*8550*/  FFMA.FTZ R77, R77, R127, R126 ;  /* 0x0000007f4d4d7223 */ /* 0x000fe2000001007e */
[----:B------:R-:W-:Y:S02]  /*8560*/  F2FP.F16.E4M3.UNPACK_B R126, R44 ;  /* 0x0000002cff7e723e */ /* 0x000fe400020006ff */
[----:B------:R-:W-:-:S02]  /*8570*/  F2FP.F16.E4M3.UNPACK_B R127, R51 ;  /* 0x00000033ff7f723e */ /* 0x000fc400020006ff */
[----:B------:R-:W-:Y:S01]  /*8580*/  F2FP.F16.E4M3.UNPACK_B R44, R44.H1 ;  /* 0x0000002cff2c723e */ /* 0x000fe200030006ff */
[--C-:B------:R-:W-:Y:S01]  /*8590*/  HADD2.F32 R49, -RZ, R126.reuse.H0_H0 ;  /* 0x2000007eff317230 */ /* 0x100fe20000004100 */
[----:B------:R-:W-:Y:S01]  /*85a0*/  F2FP.F16.E4M3.UNPACK_B R51, R51.H1 ;  /* 0x00000033ff33723e */ /* 0x000fe200030006ff */
[--C-:B------:R-:W-:Y:S01]  /*85b0*/  HADD2.F32 R129, -RZ, R127.reuse.H0_H0 ;  /* 0x2000007fff817230 */ /* 0x100fe20000004100 */
[----:B------:R-:W-:Y:S01]  /*85c0*/  F2FP.SATFINITE.E4M3.F32.PACK_AB_MERGE_C R50, R125, R50, RZ ;  /* 0x000000327d32723e */ /* 0x000fe200048070ff */
[----:B------:R-:W-:Y:S02]  /*85d0*/  HADD2.F32 R126, -RZ, R126.H1_H1 ;  /* 0x3000007eff7e7230 */ /* 0x000fe40000004100 */
[-C--:B------:R-:W-:Y:S01]  /*85e0*/  FMUL.FTZ R131, R128, R49.reuse ;  /* 0x0000003180837220 */ /* 0x080fe20000410000 */
[C---:B------:R-:W-:Y:S01]  /*85f0*/  FMUL.FTZ R49, R130.reuse, R49 ;  /* 0x0000003182317220 */ /* 0x040fe20000410000 */
[----:B------:R-:W-:Y:S01]  /*8600*/  HADD2.F32 R127, -RZ, R127.H1_H1 ;  /* 0x3000007fff7f7230 */ /* 0x000fe20000004100 */
[----:B------:R-:W-:Y:S01]  /*8610*/  F2FP.SATFINITE.E4M3.F32.PACK_AB_MERGE_C R123, R123, R124, R50 ;  /* 0x0000007c7b7b723e */ /* 0x000fe20004807032 */
[-C--:B------:R-:W-:Y:S01]  /*8620*/  FFMA.FTZ R131, R130, R129.reuse, -R131 ;  /* 0x0000008182837223 */ /* 0x080fe20000010883 */
[----:B------:R-:W-:Y:S01]  /*8630*/  FFMA.FTZ R128, R128, R129, R49 ;  /* 0x0000008180807223 */ /* 0x000fe20000010031 */
[----:B------:R-:W-:Y:S01]  /*8640*/  HADD2.F32 R49, -RZ, R46.H1_H1 ;  /* 0x3000002eff317230 */ /* 0x000fe20000004100 */
[----:B------:R-:W-:Y:S01]  /*8650*/  F2FP.F16.E4M3.UNPACK_B R50, R76.H1 ;  /* 0x0000004cff32723e */ /* 0x000fe200030006ff */
[--C-:B------:R-:W-:Y:S01]  /*8660*/  HADD2.F32 R129, -RZ, R44.reuse.H0_H0 ;  /* 0x2000002cff817230 */ /* 0x100fe20000004100 */
[----:B------:R-:W-:Y:S01]  /*8670*/  F2FP.SATFINITE.E4M3.F32.PACK_AB_MERGE_C R13, R77, R13, RZ ;  /* 0x0000000d4d0d723e */ /* 0x000fe200048070ff */
[----:B------:R-:W-:-:S02]  /*8680*/  HADD2.F32 R44, -RZ, R44.H1_H1 ;  /* 0x3000002cff2c7230 */ /* 0x000fc40000004100 */
[----:B------:R-:W-:Y:S01]  /*8690*/  FMUL.FTZ R46, R49, R126 ;  /* 0x0000007e312e7220 */ /* 0x000fe20000410000 */
[----:B------:R-:W-:Y:S02]  /*86a0*/  F2FP.F16.E4M3.UNPACK_B R77, R118.H1 ;  /* 0x00000076ff4d723e */ /* 0x000fe400030006ff */
[----:B------:R-:W-:Y:S01]  /*86b0*/  F2FP.F16.E4M3.UNPACK_B R76, R76 ;  /* 0x0000004cff4c723e */ /* 0x000fe200020006ff */
[CC--:B------:R-:W-:Y:S01]  /*86c0*/  FFMA.FTZ R46, R15.reuse, R127.reuse, -R46 ;  /* 0x0000007f0f2e7223 */ /* 0x0c0fe2000001082e */
[----:B------:R-:W-:Y:S01]  /*86d0*/  FMUL.FTZ R15, R15, R126 ;  /* 0x0000007e0f0f7220 */ /* 0x000fe20000410000 */
[--C-:B------:R-:W-:Y:S01]  /*86e0*/  HADD2.F32 R126, -RZ, R51.reuse.H0_H0 ;  /* 0x20000033ff7e7230 */ /* 0x100fe20000004100 */
[----:B------:R-:W-:Y:S01]  /*86f0*/  F2FP.F16.E4M3.UNPACK_B R118, R118 ;  /* 0x00000076ff76723e */ /* 0x000fe200020006ff */
[----:B------:R-:W-:Y:S02]  /*8700*/  HADD2.F32 R51, -RZ, R51.H1_H1 ;  /* 0x30000033ff337230 */ /* 0x000fe40000004100 */
[----:B------:R-:W-:Y:S01]  /*8710*/  FFMA.FTZ R15, R49, R127, R15 ;  /* 0x0000007f310f7223 */ /* 0x000fe2000001000f */
[----:B------:R-:W-:Y:S01]  /*8720*/  F2FP.F16.E4M3.UNPACK_B R49, R79.H1 ;  /* 0x0000004fff31723e */ /* 0x000fe200030006ff */
[--C-:B------:R-:W-:Y:S01]  /*8730*/  HADD2.F32 R79, -RZ, R45.reuse.H0_H0 ;  /* 0x2000002dff4f7230 */ /* 0x100fe20000004100 */
[----:B------:R-:W-:Y:S01]  /*8740*/  F2FP.SATFINITE.E4M3.F32.PACK_AB_MERGE_C R47, R47, R48, R13 ;  /* 0x000000302f2f723e */ /* 0x000fe2000480700d */
[----:B------:R-:W-:-:S02]  /*8750*/  HADD2.F32 R45, -RZ, R45.H1_H1 ;  /* 0x3000002dff2d7230 */ /* 0x000fc40000004100 */
[--C-:B------:R-:W-:Y:S02]  /*8760*/  HADD2.F32 R127, -RZ, R49.reuse.H0_H0 ;  /* 0x20000031ff7f7230 */ /* 0x100fe40000004100 */
[-C--:B------:R-:W-:Y:S01]  /*8770*/  FMUL.FTZ R130, R79, R129.reuse ;  /* 0x000000814f827220 */ /* 0x080fe20000410000 */
[----:B------:R-:W-:Y:S02]  /*8780*/  HADD2.F32 R49, -RZ, R49.H1_H1 ;  /* 0x30000031ff317230 */ /* 0x000fe40000004100 */
[--C-:B------:R-:W-:Y:S02]  /*8790*/  HADD2.F32 R125, -RZ, R77.reuse.H0_H0 ;  /* 0x2000004dff7d7230 */ /* 0x100fe40000004100 */
[C---:B------:R-:W-:Y:S01]  /*87a0*/  FFMA.FTZ R130, R127.reuse, R126, -R130 ;  /* 0x0000007e7f827223 */ /* 0x040fe20000010882 */
[----:B------:R-:W-:Y:S01]  /*87b0*/  FMUL.FTZ R127, R127, R129 ;  /* 0x000000817f7f7220 */ /* 0x000fe20000410000 */
[----:B------:R-:W-:Y:S02]  /*87c0*/  HADD2.F32 R77, -RZ, R77.H1_H1 ;  /* 0x3000004dff4d7230 */ /* 0x000fe40000004100 */
[----:B------:R-:W-:-:S02]  /*87d0*/  IMAD.MOV.U32 R13, RZ, RZ, R123 ;  /* 0x000000ffff0d7224 */ /* 0x000fc400078e007b */
[----:B------:R-:W-:Y:S01]  /*87e0*/  FFMA.FTZ R127, R79, R126, R127 ;  /* 0x0000007e4f7f7223 */ /* 0x000fe2000001007f */
[-C--:B------:R-:W-:Y:S01]  /*87f0*/  FMUL.FTZ R79, R45, R44.reuse ;  /* 0x0000002c2d4f7220 */ /* 0x080fe20000410000 */
[----:B------:R-:W-:-:S03]  /*8800*/  FMUL.FTZ R44, R49, R44 ;  /* 0x0000002c312c7220 */ /* 0x000fc60000410000 */
[-C--:B------:R-:W-:Y:S01]  /*8810*/  FFMA.FTZ R79, R49, R51.reuse, -R79 ;  /* 0x00000033314f7223 */ /* 0x080fe2000001084f */
[----:B------:R-:W-:Y:S01]  /*8820*/  FFMA.FTZ R45, R45, R51, R44 ;  /* 0x000000332d2d7223 */ /* 0x000fe2000001002c */
[-C--:B------:R-:W-:Y:S01]  /*8830*/  F2FP.F16.E4M3.UNPACK_B R44, R119.reuse.H1 ;  /* 0x00000077ff2c723e */ /* 0x080fe200030006ff */
[--C-:B------:R-:W-:Y:S01]  /*8840*/  HADD2.F32 R51, -RZ, R50.reuse.H0_H0 ;  /* 0x20000032ff337230 */ /* 0x100fe20000004100 */
[-C--:B------:R-:W-:Y:S01]  /*8850*/  F2FP.F16.E4M3.UNPACK_B R49, R12.reuse.H1 ;  /* 0x0000000cff31723e */ /* 0x080fe200030006ff */
[----:B------:R-:W-:Y:S01]  /*8860*/  HADD2.F32 R50, -RZ, R50.H1_H1 ;  /* 0x30000032ff327230 */ /* 0x000fe20000004100 */
[----:B------:R-:W-:Y:S01]  /*8870*/  F2FP.F16.E4M3.UNPACK_B R119, R119 ;  /* 0x00000077ff77723e */ /* 0x000fe200020006ff */
[--C-:B------:R-:W-:Y:S01]  /*8880*/  HADD2.F32 R129, -RZ, R44.reuse.H0_H0 ;  /* 0x2000002cff817230 */ /* 0x100fe20000004100 */
[----:B------:R-:W-:Y:S01]  /*8890*/  F2FP.F16.E4M3.UNPACK_B R12, R12 ;  /* 0x0000000cff0c723e */ /* 0x000fe200020006ff */
[----:B------:R-:W-:Y:S01]  /*88a0*/  HADD2.F32 R124, -RZ, R49.H0_H0 ;  /* 0x20000031ff7c7230 */ /* 0x000fe20000004100 */
[----:B------:R-:W-:Y:S01]  /*88b0*/  F2FP.SATFINITE.E4M3.F32.PACK_AB_MERGE_C R79, R79, R130, RZ ;  /* 0x000000824f4f723e */ /* 0x000fe200048070ff */
[----:B------:R-:W-:-:S02]  /*88c0*/  HADD2.F32 R44, -RZ, R44.H1_H1 ;  /* 0x3000002cff2c7230 */ /* 0x000fc40000004100 */
[-C--:B------:R-:W-:Y:S01]  /*88d0*/  FMUL.FTZ R126, R51, R129.reuse ;  /* 0x00000081337e7220 */ /* 0x080fe20000410000 */
[----:B------:R-:W-:Y:S02]  /*88e0*/  HADD2.F32 R49, -RZ, R49.H1_H1 ;  /* 0x30000031ff317230 */ /* 0x000fe40000004100 */
[C---:B------:R-:W-:Y:S01]  /*88f0*/  FMUL.FTZ R129, R124.reuse, R129 ;  /* 0x000000817c817220 */ /* 0x040fe20000410000 */
[----:B------:R-:W-:Y:S01]  /*8900*/  F2FP.SATFINITE.E4M3.F32.PACK_AB_MERGE_C R45, R45, R127, RZ ;  /* 0x0000007f2d2d723e */ /* 0x000fe200048070ff */
[----:B------:R-:W-:Y:S01]  /*8910*/  FFMA.FTZ R126, R124, R125, -R126 ;  /* 0x0000007d7c7e7223 */ /* 0x000fe2000001087e */
[----:B------:R-:W-:Y:S01]  /*8920*/  F2FP.SATFINITE.E4M3.F32.PACK_AB_MERGE_C R46, R46, R131, R79 ;  /* 0x000000832e2e723e */ /* 0x000fe2000480704f */
[----:B------:R-:W-:Y:S01]  /*8930*/  FFMA.FTZ R129, R51, R125, R129 ;  /* 0x0000007d33817223 */ /* 0x000fe20000010081 */
[CC--:B------:R-:W-:Y:S01]  /*8940*/  FMUL.FTZ R51, R50.reuse, R44.reuse ;  /* 0x0000002c32337220 */ /* 0x0c0fe20000410000 */
[----:B------:R-:W-:Y:S01]  /*8950*/  FMUL.FTZ R44, R49, R44 ;  /* 0x0000002c312c7220 */ /* 0x000fe20000410000 */
[----:B------:R-:W-:Y:S01]  /*8960*/  HADD2.F32 R125, -RZ, R119.H0_H0 ;  /* 0x20000077ff7d7230 */ /* 0x000fe20000004100 */
[----:B------:R-:W-:Y:S01]  /*8970*/  F2FP.SATFINITE.E4M3.F32.PACK_AB_MERGE_C R45, R15, R128, R45 ;  /* 0x000000800f2d723e */ /* 0x000fe2000480702d */
[-C--:B------:R-:W-:Y:S01]  /*8980*/  FFMA.FTZ R49, R49, R77.reuse, -R51 ;  /* 0x0000004d31317223 */ /* 0x080fe20000010833 */
[----:B------:R-:W-:Y:S01]  /*8990*/  FFMA.FTZ R44, R50, R77, R44 ;  /* 0x0000004d322c7223 */ /* 0x000fe2000001002c */
[----:B------:R-:W-:Y:S01]  /*89a0*/  HADD2.F32 R50, -RZ, R76.H0_H0 ;  /* 0x2000004cff327230 */ /* 0x000fe20000004100 */
[----:B------:R-:W-:Y:S01]  /*89b0*/  MOV R15, R46 ;  /* 0x0000002e000f7202 */ /* 0x000fe20000000f00 */
[----:B------:R-:W-:Y:S01]  /*89c0*/  HADD2.F32 R77, -RZ, R12.H0_H0 ;  /* 0x2000000cff4d7230 */ /* 0x000fe20000004100 */
[----:B------:R-:W-:Y:S01]  /*89d0*/  F2FP.SATFINITE.E4M3.F32.PACK_AB_MERGE_C R49, R49, R126, RZ ;  /* 0x0000007e3131723e */ /* 0x000fe200048070ff */
[----:B------:R-:W-:-:S02]  /*89e0*/  HADD2.F32 R51, -RZ, R118.H0_H0 ;  /* 0x20000076ff337230 */ /* 0x000fc40000004100 */
[CC--:B------:R-:W-:Y:S01]  /*89f0*/  FMUL.FTZ R124, R50.reuse, R125.reuse ;  /* 0x0000007d327c7220 */ /* 0x0c0fe20000410000 */
[----:B------:R-:W-:Y:S02]  /*8a00*/  HADD2.F32 R119, -RZ, R119.H1_H1 ;  /* 0x30000077ff777230 */ /* 0x000fe40000004100 */
[C---:B------:R-:W-:Y:S01]  /*8a10*/  FMUL.FTZ R125, R77.reuse, R125 ;  /* 0x0000007d4d7d7220 */ /* 0x040fe20000410000 */
[----:B------:R-:W-:Y:S02]  /*8a20*/  HADD2.F32 R76, -RZ, R76.H1_H1 ;  /* 0x3000004cff4c7230 */ /* 0x000fe40000004100 */
[-C--:B------:R-:W-:Y:S01]  /*8a30*/  FFMA.FTZ R124, R77, R51.reuse, -R124 ;  /* 0x000000334d7c7223 */ /* 0x080fe2000001087c */
[----:B------:R-:W-:Y:S02]  /*8a40*/  HADD2.F32 R12, -RZ, R12.H1_H1 ;  /* 0x3000000cff0c7230 */ /* 0x000fe40000004100 */
[----:B------:R-:W-:Y:S01]  /*8a50*/  FFMA.FTZ R125, R50, R51, R125 ;  /* 0x00000033327d7223 */ /* 0x000fe2000001007d */
[----:B------:R-:W-:-:S02]  /*8a60*/  HADD2.F32 R118, -RZ, R118.H1_H1 ;  /* 0x30000076ff767230 */ /* 0x000fc40000004100 */
[-C--:B------:R-:W-:Y:S01]  /*8a70*/  FMUL.FTZ R50, R76, R119.reuse ;  /* 0x000000774c327220 */ /* 0x080fe20000410000 */
[----:B------:R-:W-:Y:S01]  /*8a80*/  F2FP.F16.E4M3.UNPACK_B R51, R78.H1 ;  /* 0x0000004eff33723e */ /* 0x000fe200030006ff */
[C---:B------:R-:W-:Y:S01]  /*8a90*/  FMUL.FTZ R119, R12.reuse, R119 ;  /* 0x000000770c777220 */ /* 0x040fe20000410000 */
[-C--:B------:R-:W-:Y:S01]  /*8aa0*/  F2FP.F16.E4M3.UNPACK_B R77, R121.reuse.H1 ;  /* 0x00000079ff4d723e */ /* 0x080fe200030006ff */
[----:B------:R-:W-:Y:S01]  /*8ab0*/  FFMA.FTZ R50, R12, R118, -R50 ;  /* 0x000000760c327223 */ /* 0x000fe20000010832 */
[----:B------:R-:W-:Y:S01]  /*8ac0*/  F2FP.F16.E4M3.UNPACK_B R78, R78 ;  /* 0x0000004eff4e723e */ /* 0x000fe200020006ff */
[----:B------:R-:W-:Y:S01]  /*8ad0*/  FFMA.FTZ R12, R76, R118, R119 ;  /* 0x000000764c0c7223 */ /* 0x000fe20000010077 */
[----:B------:R-:W-:Y:S01]  /*8ae0*/  HADD2.F32 R76, -RZ, R51.H0_H0 ;  /* 0x20000033ff4c7230 */ /* 0x000fe20000004100 */
[----:B------:R-:W-:Y:S01]  /*8af0*/  F2FP.F16.E4M3.UNPACK_B R121, R121 ;  /* 0x00000079ff79723e */ /* 0x000fe200020006ff */
[----:B------:R-:W-:Y:S01]  /*8b00*/  HADD2.F32 R119, -RZ, R77.H0_H0 ;  /* 0x2000004dff777230 */ /* 0x000fe20000004100 */
[----:B------:R-:W-:Y:S01]  /*8b10*/  F2FP.SATFINITE.E4M3.F32.PACK_AB_MERGE_C R124, R50, R124, R49 ;  /* 0x0000007c327c723e */ /* 0x000fe20004807031 */
[----:B------:R-:W-:Y:S01]  /*8b20*/  IMAD.MOV.U32 R49, RZ, RZ, R14 ;  /* 0x000000ffff317224 */ /* 0x000fe200078e000e */
[-C--:B------:R-:W-:Y:S01]  /*8b30*/  F2FP.F16.E4M3.UNPACK_B R14, R120.reuse.H1 ;  /* 0x00000078ff0e723e */ /* 0x080fe200030006ff */
[----:B------:R-:W-:Y:S01]  /*8b40*/  HADD2.F32 R51, -RZ, R51.H1_H1 ;  /* 0x30000033ff337230 */ /* 0x000fe20000004100 */
[----:B------:R-:W-:Y:S01]  /*8b50*/  F2FP.F16.E4M3.UNPACK_B R120, R120 ;  /* 0x00000078ff78723e */ /* 0x000fe200020006ff */
[----:B------:R-:W-:Y:S01]  /*8b60*/  HADD2.F32 R77, -RZ, R77.H1_H1 ;  /* 0x3000004dff4d7230 */ /* 0x000fe20000004100 */
[-C--:B------:R-:W-:Y:S01]  /*8b70*/  F2FP.F16.E4M3.UNPACK_B R50, R49.reuse.H1 ;  /* 0x00000031ff32723e */ /* 0x080fe200030006ff */
[--C-:B------:R-:W-:Y:S01]  /*8b80*/  HADD2.F32 R130, -RZ, R14.reuse.H0_H0 ;  /* 0x2000000eff827230 */ /* 0x100fe20000004100 */
[----:B------:R-:W-:Y:S01]  /*8b90*/  F2FP.F16.E4M3.UNPACK_B R49, R49 ;  /* 0x00000031ff31723e */ /* 0x000fe200020006ff */
[----:B------:R-:W-:Y:S01]  /*8ba0*/  HADD2.F32 R14, -RZ, R14.H1_H1 ;  /* 0x3000000eff0e7230 */ /* 0x000fe20000004100 */
[----:B------:R-:W-:Y:S01]  /*8bb0*/  F2FP.SATFINITE.E4M3.F32.PACK_AB_MERGE_C R44, R44, R129, RZ ;  /* 0x000000812c2c723e */ /* 0x000fe200048070ff */
[----:B------:R-:W-:-:S02]  /*8bc0*/  HADD2.F32 R118, -RZ, R50.H0_H0 ;  /* 0x20000032ff767230 */ /* 0x000fc40000004100 */
[-C--:B------:R-:W-:Y:S01]  /*8bd0*/  FMUL.FTZ R126, R76, R130.reuse ;  /* 0x000000824c7e7220 */ /* 0x080fe20000410000 */
[----:B------:R-:W-:Y:S01]  /*8be0*/  HADD2.F32 R50, -RZ, R50.H1_H1 ;  /* 0x30000032ff327230 */ /* 0x000fe20000004100 */
[----:B------:R-:W-:Y:S01]  /*8bf0*/  F2FP.SATFINITE.E4M3.F32.PACK_AB_MERGE_C R44, R12, R125, R44 ;  /* 0x0000007d0c2c723e */ /* 0x000fe2000480702c */
[----:B------:R-:W-:Y:S02]  /*8c00*/  IMAD.MOV.U32 R79, RZ, RZ, R45 ;  /* 0x000000ffff4f7224 */ /* 0x000fe400078e002d */
[C---:B------:R-:W-:Y:S01]  /*8c10*/  FMUL.FTZ R130, R118.reuse, R130 ;  /* 0x0000008276827220 */ /* 0x040fe20000410000 */
[-C--:B------:R-:W-:Y:S01]  /*8c20*/  FFMA.FTZ R126, R118, R119.reuse, -R126 ;  /* 0x00000077767e7223 */ /* 0x080fe2000001087e */
[----:B------:R-:W-:Y:S02]  /*8c30*/  MOV R12, R124 ;  /* 0x0000007c000c7202 */ /* 0x000fe40000000f00 */
[----:B------:R-:W-:Y:S01]  /*8c40*/  FFMA.FTZ R130, R76, R119, R130 ;  /* 0x000000774c827223 */ /* 0x000fe20000010082 */
[-C--:B------:R-:W-:Y:S01]  /*8c50*/  FMUL.FTZ R76, R51, R14.reuse ;  /* 0x0000000e334c7220 */ /* 0x080fe20000410000 */
[----:B------:R-:W-:Y:S01]  /*8c60*/  FMUL.FTZ R14, R50, R14 ;  /* 0x0000000e320e7220 */ /* 0x000fe20000410000 */
[----:B------:R-:W-:-:S02]  /*8c70*/  HADD2.F32 R119, -RZ, R120.H0_H0 ;  /* 0x20000078ff777230 */ /* 0x000fc40000004100 */
[-C--:B------:R-:W-:Y:S01]  /*8c80*/  FFMA.FTZ R50, R50, R77.reuse, -R76 ;  /* 0x0000004d32327223 */ /* 0x080fe2000001084c */
[----:B------:R-:W-:Y:S01]  /*8c90*/  FFMA.FTZ R14, R51, R77, R14 ;  /* 0x0000004d330e7223 */ /* 0x000fe2000001000e */
[----:B------:R-:W-:Y:S02]  /*8ca0*/  HADD2.F32 R51, -RZ, R78.H0_H0 ;  /* 0x2000004eff337230 */ /* 0x000fe40000004100 */
[----:B------:R-:W-:Y:S01]  /*8cb0*/  HADD2.F32 R77, -RZ, R49.H0_H0 ;  /* 0x20000031ff4d7230 */ /* 0x000fe20000004100 */
[----:B------:R-:W-:Y:S01]  /*8cc0*/  F2FP.SATFINITE.E4M3.F32.PACK_AB_MERGE_C R50, R50, R126, RZ ;  /* 0x0000007e3232723e */ /* 0x000fe200048070ff */
[----:B------:R-:W-:Y:S02]  /*8cd0*/  HADD2.F32 R76, -RZ, R121.H0_H0 ;  /* 0x20000079ff4c7230 */ /* 0x000fe40000004100 */
[-C--:B------:R-:W-:Y:S01]  /*8ce0*/  FMUL.FTZ R118, R51, R119.reuse ;  /* 0x0000007733767220 */ /* 0x080fe20000410000 */
[----:B------:R-:W-:Y:S02]  /*8cf0*/  HADD2.F32 R120, -RZ, R120.H1_H1 ;  /* 0x30000078ff787230 */ /* 0x000fe40000004100 */
[----:B------:R-:W-:Y:S01]  /*8d00*/  FMUL.FTZ R119, R77, R119 ;  /* 0x000000774d777220 */ /* 0x000fe20000410000 */
[----:B------:R-:W-:-:S02]  /*8d10*/  HADD2.F32 R78, -RZ, R78.H1_H1 ;  /* 0x3000004eff4e7230 */ /* 0x000fc40000004100 */
[-C--:B------:R-:W-:Y:S01]  /*8d20*/  FFMA.FTZ R118, R77, R76.reuse, -R118 ;  /* 0x0000004c4d767223 */ /* 0x080fe20000010876 */
[----:B------:R-:W-:Y:S02]  /*8d30*/  HADD2.F32 R49, -RZ, R49.H1_H1 ;  /* 0x30000031ff317230 */ /* 0x000fe40000004100 */
[----:B------:R-:W-:Y:S01]  /*8d40*/  FFMA.FTZ R119, R51, R76, R119 ;  /* 0x0000004c33777223 */ /* 0x000fe20000010077 */
[----:B------:R-:W-:Y:S02]  /*8d50*/  HADD2.F32 R121, -RZ, R121.H1_H1 ;  /* 0x30000079ff797230 */ /* 0x000fe40000004100 */
[----:B------:R-:W-:Y:S01]  /*8d60*/  FMUL.FTZ R51, R78, R120 ;  /* 0x000000784e337220 */ /* 0x000fe20000410000 */
[----:B------:R-:W-:Y:S01]  /*8d70*/  F2FP.SATFINITE.E4M3.F32.PACK_AB_MERGE_C R14, R14, R130, RZ ;  /* 0x000000820e0e723e */ /* 0x000fe200048070ff */
[C---:B------:R-:W-:Y:S01]  /*8d80*/  FMUL.FTZ R120, R49.reuse, R120 ;  /* 0x0000007831787220 */ /* 0x040fe20000410000 */
[----:B------:R-:W-:Y:S02]  /*8d90*/  IMAD.MOV.U32 R76, RZ, RZ, R44 ;  /* 0x000000ffff4c7224 */ /* 0x000fe400078e002c */
[----:B------:R-:W-:Y:S01]  /*8da0*/  FFMA.FTZ R51, R49, R121, -R51 ;  /* 0x0000007931337223 */ /* 0x000fe20000010833 */
[----:B------:R-:W-:-:S02]  /*8db0*/  IMAD.MOV.U32 R77, RZ, RZ, R47 ;  /* 0x000000ffff4d7224 */ /* 0x000fc400078e002f */
[----:B------:R-:W-:Y:S02]  /*8dc0*/  FFMA.FTZ R120, R78, R121, R120 ;  /* 0x000000794e787223 */ /* 0x000fe40000010078 */
[----:B------:R-:W-:-:S03]  /*8dd0*/  F2FP.SATFINITE.E4M3.F32.PACK_AB_MERGE_C R50, R51, R118, R50 ;  /* 0x000000763332723e */ /* 0x000fc60004807032 */
[----:B------:R-:W-:Y:S02]  /*8de0*/  F2FP.SATFINITE.E4M3.F32.PACK_AB_MERGE_C R119, R120, R119, R14 ;  /* 0x000000777877723e */ /* 0x000fe4000480700e */
[----:B------:R-:W-:-:S03]  /*8df0*/  IMAD.MOV.U32 R14, RZ, RZ, R50 ;  /* 0x000000ffff0e7224 */ /* 0x000fc600078e0032 */
[----:B------:R-:W-:-:S07]  /*8e00*/  IMAD.MOV.U32 R78, RZ, RZ, R119 ;  /* 0x000000ffff4e7224 */ /* 0x000fce00078e0077 */
.L_x_550:
[----:B------:R-:W-:Y:S05]  /*8e10*/  BSYNC B2 ;  /* 0x0000000000027941 */ /* 0x000fea0003800000 */
.L_x_549:
[----:B------:R-:W-:-:S13]  /*8e20*/  ISETP.GE.AND P3, PT, R122, R107, PT ;  /* 0x0000006b7a00720c */ /* 0x000fda0003f66270 */
[----:B---3--:R-:W-:-:S04]  /*8e30*/  @!P3 IADD3 R44, P4, R11, R122, RZ ;  /* 0x0000007a0b2cb210 */ /* 0x008fc80007f9e0ff */
[----:B--2---:R-:W-:Y:S02]  /*8e40*/  @!P3 LEA.HI.X.SX32 R45, R122, R113, 0x1, P4 ;  /* 0x000000717a2db211 */ /* 0x004fe400020f0eff */
[----:B------:R-:W-:-:S05]  /*8e50*/  IADD3 R46, P4, R39, R11, RZ ;  /* 0x0000000b272e7210 */ /* 0x000fca0007f9e0ff */
[----:B------:R-:W-:-:S05]  /*8e60*/  IMAD.X R47, R113, 0x1, R80, P4 ;  /* 0x00000001712f7824 */ /* 0x000fca00020e0650 */
[----:B----4-:R4:W-:Y:S04]  /*8e70*/  ST.E.128 desc[UR36][R46.64], R12 ;  /* 0x0000000c2e007985 */ /* 0x0109e8000c101d24 */
[----:B0-----:R4:W-:Y:S02]  /*8e80*/  @!P3 ST.E.128 desc[UR36][R44.64], R76 ;  /* 0x0000004c2c00b985 */ /* 0x0019e4000c101d24 */
.L_x_548:
[----:B------:R-:W-:Y:S05]  /*8e90*/  BSYNC B1 ;  /* 0x0000000000017941 */ /* 0x000fea0003800000 */
.L_x_547:
[----:B------:R-:W-:-:S03]  /*8ea0*/  UMOV UR4, 0xffffffff ;  /* 0xffffffff00047882 */ /* 0x000fc60000000000 */
[----:B------:R-:W-:Y:S05]  /*8eb0*/  BRA.DIV UR4, `(.L_x_551) ;  /* 0x0000020e04f87947 */ /* 0x000fea000b800000 */
[----:B------:R0:W0:Y:S04]  /*8ec0*/  SHFL.IDX PT, R51, R102, 0x1, 0x181f ;  /* 0x00381f0066337f89 */ /* 0x00002800000e0000 */
[----:B------:R0:W0:Y:S02]  /*8ed0*/  SHFL.IDX PT, R50, R101, 0x1, 0x181f ;  /* 0x00381f0065327f89 */ /* 0x00002400000e0000 */
.L_x_856:
[----:B---3--:R-:W-:Y:S01]  /*8ee0*/  VIADD R11, R219, 0x20 ;  /* 0x00000020db0b7836 */ /* 0x008fe20000000000 */
[----:B------:R-:W-:Y:S04]  /*8ef0*/  BSSY B1, `(.L_x_552) ;  /* 0x00000fc000017945 */ /* 0x000fe80003800000 */
[----:B------:R-:W-:-:S13]  /*8f00*/  ISETP.GE.OR P3, PT, R11, R99, P1 ;  /* 0x000000630b00720c */ /* 0x000fda0000f66670 */
[----:B------:R-:W-:Y:S05]  /*8f10*/  @P3 BRA `(.L_x_553) ;  /* 0x0000000c00e43947 */ /* 0x000fea0003800000 */
[----:B----4-:R-:W3:Y:S01]  /*8f20*/  LDL R14, [R1+0x28] ;  /* 0x00002800010e7983 */ /* 0x010ee20000100800 */
[----:B------:R-:W-:Y:S01]  /*8f30*/  SEL R11, R34, R108, !P0 ;  /* 0x0000006c220b7207 */ /* 0x000fe20004000000 */
[C---:B------:R-:W-:Y:S01]  /*8f40*/  VIADD R44, R219.reuse, 0x20 ;  /* 0x00000020db2c7836 */ /* 0x040fe20000000000 */
[----:B------:R-:W-:Y:S01]  /*8f50*/  IADD3 R15, R219, 0x20, RZ ;  /* 0x00000020db0f7810 */ /* 0x000fe20007ffe0ff */
[----:B------:R-:W-:Y:S01]  /*8f60*/  BSSY B2, `(.L_x_554) ;  /* 0x00000ed000027945 */ /* 0x000fe20003800000 */
[----:B------:R-:W-:Y:S01]  /*8f70*/  SHF.R.S32.HI R12, RZ, 0x1f, R11 ;  /* 0x0000001fff0c7819 */ /* 0x000fe2000001140b */
[----:B------:R-:W-:Y:S02]  /*8f80*/  IMAD.SHL.U32 R44, R44, 0x80, RZ ;  /* 0x000000802c2c7824 */ /* 0x000fe400078e00ff */
[----:B------:R-:W-:Y:S01]  /*8f90*/  IMAD.SHL.U32 R15, R15, 0x80, RZ ;  /* 0x000000800f0f7824 */ /* 0x000fe200078e00ff */
[----:B------:R-:W-:Y:S02]  /*8fa0*/  LEA.HI R11, R12, R11, RZ, 0x5 ;  /* 0x0000000b0c0b7211 */ /* 0x000fe400078f28ff */
[----:B------:R-:W-:-:S02]  /*8fb0*/  LOP3.LUT R44, R44, 0x380, RZ, 0xc0, !PT ;  /* 0x000003802c2c7812 */ /* 0x000fc400078ec0ff */
[----:B------:R-:W-:Y:S02]  /*8fc0*/  LEA.HI.SX32 R11, R11, R42, 0x1b ;  /* 0x0000002a0b0b7211 */ /* 0x000fe400078fdaff */
[----:B------:R-:W-:Y:S02]  /*8fd0*/  LOP3.LUT R15, R15, 0x380, RZ, 0xc0, !PT ;  /* 0x000003800f0f7812 */ /* 0x000fe400078ec0ff */
[----:B------:R-:W-:Y:S02]  /*8fe0*/  SHF.R.S32.HI R12, RZ, 0x1f, R11 ;  /* 0x0000001fff0c7819 */ /* 0x000fe4000001140b */
[----:B------:R-:W-:Y:S02]  /*8ff0*/  SHF.R.U32.HI R15, RZ, 0x3, R15 ;  /* 0x00000003ff0f7819 */ /* 0x000fe4000001160f */
[----:B------:R-:W-:Y:S01]  /*9000*/  LEA.HI R12, R12, R11, RZ, 0x3 ;  /* 0x0000000b0c0c7211 */ /* 0x000fe200078f18ff */
[----:B------:R-:W-:-:S03]  /*9010*/  IMAD.SHL.U32 R11, R11, 0x10, RZ ;  /* 0x000000100b0b7824 */ /* 0x000fc600078e00ff */
[----:B------:R-:W-:Y:S02]  /*9020*/  SHF.L.U32 R13, R12, 0xb, RZ ;  /* 0x0000000b0c0d7819 */ /* 0x000fe400000006ff */
[----:B------:R-:W-:Y:S02]  /*9030*/  LOP3.LUT R12, R44, 0x70, R11, 0xf8, !PT ;  /* 0x000000702c0c7812 */ /* 0x000fe400078ef80b */
[----:B------:R-:W-:Y:S02]  /*9040*/  LOP3.LUT R13, R13, 0xffffc000, RZ, 0xc0, !PT ;  /* 0xffffc0000d0d7812 */ /* 0x000fe400078ec0ff */
[----:B------:R-:W-:-:S04]  /*9050*/  LOP3.LUT R12, R12, R15, RZ, 0x3c, !PT ;  /* 0x0000000f0c0c7212 */ /* 0x000fc800078e3cff */
[----:B---3--:R-:W-:Y:S01]  /*9060*/  IADD3 R13, R12, R13, R14 ;  /* 0x0000000d0c0d7210 */ /* 0x008fe20007ffe00e */
[----:B------:R-:W-:-:S04]  /*9070*/  IMAD R12, R216, 0x8000, R5 ;  /* 0x00008000d80c7824 */ /* 0x000fc800078e0205 */
[----:B------:R-:W-:Y:S02]  /*9080*/  IMAD R14, R216, 0x8000, R13 ;  /* 0x00008000d80e7824 */ /* 0x000fe400078e020d */
[C---:B------:R-:W-:Y:S02]  /*9090*/  IMAD.IADD R12, R19.reuse, 0x1, R12 ;  /* 0x00000001130c7824 */ /* 0x040fe400078e020c */
[----:B------:R-:W-:-:S04]  /*90a0*/  IMAD.IADD R44, R19, 0x1, R14 ;  /* 0x00000001132c7824 */ /* 0x000fc800078e020e */
[----:B------:R-:W3:Y:S04]  /*90b0*/  LDS.128 R12, [R12+0x28400] ;  /* 0x028400000c0c7984 */ /* 0x000ee80000000c00 */
[----:B------:R-:W4:Y:S01]  /*90c0*/  LDS.128 R44, [R44+0x28400] ;  /* 0x028400002c2c7984 */ /* 0x000f220000000c00 */
[----:B------:R-:W-:Y:S05]  /*90d0*/  @P2 BRA `(.L_x_555) ;  /* 0x0000000c00542947 */ /* 0x000fea0003800000 */
[----:B------:R-:W-:Y:S02]  /*90e0*/  SHF.R.U32.HI R54, RZ, 0x8, R55 ;  /* 0x00000008ff367819 */ /* 0x000fe40000011637 */
[--C-:B------:R-:W-:Y:S02]  /*90f0*/  SHF.R.U32.HI R76, RZ, 0x8, R57.reuse ;  /* 0x00000008ff4c7819 */ /* 0x100fe40000011639 */
[----:B------:R-:W-:Y:S01]  /*9100*/  SHF.R.U32.HI R58, RZ, 0x10, R57 ;  /* 0x00000010ff3a7819 */ /* 0x000fe20000011639 */
[----:B------:R-:W-:Y:S01]  /*9110*/  IMAD.SHL.U32 R54, R54, 0x100, RZ ;  /* 0x0000010036367824 */ /* 0x000fe200078e00ff */
[----:B------:R-:W-:Y:S01]  /*9120*/  LOP3.LUT R77, R55, 0xff0000ff, RZ, 0xc0, !PT ;  /* 0xff0000ff374d7812 */ /* 0x000fe200078ec0ff */
[----:B------:R-:W-:Y:S01]  /*9130*/  IMAD.SHL.U32 R76, R76, 0x100, RZ ;  /* 0x000001004c4c7824 */ /* 0x000fe200078e00ff */
[----:B------:R-:W-:Y:S01]  /*9140*/  SHF.R.U32.HI R56, RZ, 0x8, R53 ;  /* 0x00000008ff387819 */ /* 0x000fe20000011635 */
[----:B------:R-:W-:Y:S01]  /*9150*/  IMAD.U32 R58, R58, 0x10000, RZ ;  /* 0x000100003a3a7824 */ /* 0x000fe200078e00ff */
[----:B------:R-:W-:-:S02]  /*9160*/  LOP3.LUT R78, R57, 0xff0000ff, RZ, 0xc0, !PT ;  /* 0xff0000ff394e7812 */ /* 0x000fc400078ec0ff */
[----:B------:R-:W-:Y:S02]  /*9170*/  SHF.R.U32.HI R49, RZ, 0x10, R53 ;  /* 0x00000010ff317819 */ /* 0x000fe40000011635 */
[----:B------:R-:W-:Y:S02]  /*9180*/  LOP3.LUT R77, R77, 0xff00, R54, 0xf8, !PT ;  /* 0x0000ff004d4d7812 */ /* 0x000fe400078ef836 */
[----:B------:R-:W-:Y:S01]  /*9190*/  LOP3.LUT R52, R53, 0xff0000ff, RZ, 0xc0, !PT ;  /* 0xff0000ff35347812 */ /* 0x000fe200078ec0ff */
[----:B------:R-:W-:Y:S01]  /*91a0*/  IMAD.U32 R49, R49, 0x10000, RZ ;  /* 0x0001000031317824 */ /* 0x000fe200078e00ff */
[----:B------:R-:W-:Y:S02]  /*91b0*/  SHF.L.U32 R56, R56, 0x8, RZ ;  /* 0x0000000838387819 */ /* 0x000fe400000006ff */
[----:B------:R-:W-:Y:S02]  /*91c0*/  LOP3.LUT R54, R78, 0xff00, R76, 0xf8, !PT ;  /* 0x0000ff004e367812 */ /* 0x000fe400078ef84c */
[----:B------:R-:W-:-:S02]  /*91d0*/  LOP3.LUT R56, R52, 0xff00, R56, 0xf8, !PT ;  /* 0x0000ff0034387812 */ /* 0x000fc400078ef838 */
[----:B------:R-:W-:Y:S02]  /*91e0*/  LOP3.LUT R54, R54, 0xff0000, R58, 0xf8, !PT ;  /* 0x00ff000036367812 */ /* 0x000fe400078ef83a */
[----:B------:R-:W-:Y:S02]  /*91f0*/  LOP3.LUT R56, R56, 0xff0000, R49, 0xf8, !PT ;  /* 0x00ff000038387812 */ /* 0x000fe400078ef831 */
[----:B----4-:R-:W-:Y:S02]  /*9200*/  F2FP.F16.E4M3.UNPACK_B R58, R45 ;  /* 0x0000002dff3a723e */ /* 0x010fe400020006ff */
[----:B------:R-:W-:Y:S02]  /*9210*/  F2FP.F16.E4M3.UNPACK_B R76, R54 ;  /* 0x00000036ff4c723e */ /* 0x000fe400020006ff */
[----:B---3--:R-:W-:Y:S01]  /*9220*/  F2FP.F16.E4M3.UNPACK_B R49, R13 ;  /* 0x0000000dff31723e */ /* 0x008fe200020006ff */
[----:B------:R-:W-:Y:S01]  /*9230*/  HADD2.F32 R52, -RZ, R58.H0_H0 ;  /* 0x2000003aff347230 */ /* 0x000fe20000004100 */
[----:B------:R-:W-:Y:S01]  /*9240*/  SHF.R.U32.HI R48, RZ, 0x10, R55 ;  /* 0x00000010ff307819 */ /* 0x000fe20000011637 */
[--C-:B--2---:R-:W-:Y:S01]  /*9250*/  HADD2.F32 R113, -RZ, R76.reuse.H0_H0 ;  /* 0x2000004cff717230 */ /* 0x104fe20000004100 */
[--C-:B------:R-:W-:Y:S01]  /*9260*/  SHF.R.U32.HI R53, RZ, 0x10, R59.reuse ;  /* 0x00000010ff357819 */ /* 0x100fe2000001163b */
[----:B------:R-:W-:Y:S01]  /*9270*/  HADD2.F32 R76, -RZ, R76.H1_H1 ;  /* 0x3000004cff4c7230 */ /* 0x000fe20000004100 */
[----:B------:R-:W-:Y:S01]  /*9280*/  SHF.R.U32.HI R55, RZ, 0x8, R59 ;  /* 0x00000008ff377819 */ /* 0x000fe2000001163b */
[----:B------:R-:W-:Y:S01]  /*9290*/  IMAD.U32 R48, R48, 0x10000, RZ ;  /* 0x0001000030307824 */ /* 0x000fe200078e00ff */
[----:B------:R-:W-:Y:S01]  /*92a0*/  LOP3.LUT R57, R59, 0xff0000ff, RZ, 0xc0, !PT ;  /* 0xff0000ff3b397812 */ /* 0x000fe200078ec0ff */
[--C-:B------:R-:W-:Y:S01]  /*92b0*/  HADD2.F32 R59, -RZ, R49.reuse.H0_H0 ;  /* 0x20000031ff3b7230 */ /* 0x100fe20000004100 */
[-C--:B------:R-:W-:Y:S01]  /*92c0*/  F2FP.F16.E4M3.UNPACK_B R78, R56.reuse ;  /* 0x00000038ff4e723e */ /* 0x080fe200020006ff */
[----:B------:R-:W-:Y:S01]  /*92d0*/  FMUL.FTZ R118, R52, R113 ;  /* 0x0000007134767220 */ /* 0x000fe20000410000 */
[----:B------:R-:W-:Y:S01]  /*92e0*/  HADD2.F32 R49, -RZ, R49.H1_H1 ;  /* 0x30000031ff317230 */ /* 0x000fe20000004100 */
[----:B------:R-:W-:Y:S01]  /*92f0*/  F2FP.F16.E4M3.UNPACK_B R45, R45.H1 ;  /* 0x0000002dff2d723e */ /* 0x000fe200030006ff */
[----:B------:R-:W-:Y:S01]  /*9300*/  FMUL.FTZ R113, R59, R113 ;  /* 0x000000713b717220 */ /* 0x000fe20000410000 */
[--C-:B------:R-:W-:Y:S01]  /*9310*/  HADD2.F32 R79, -RZ, R78.reuse.H0_H0 ;  /* 0x2000004eff4f7230 */ /* 0x100fe20000004100 */
[----:B------:R-:W-:Y:S01]  /*9320*/  F2FP.F16.E4M3.UNPACK_B R56, R56.H1 ;  /* 0x00000038ff38723e */ /* 0x000fe200030006ff */
[----:B------:R-:W-:-:S02]  /*9330*/  HADD2.F32 R78, -RZ, R78.H1_H1 ;  /* 0x3000004eff4e7230 */ /* 0x000fc40000004100 */
[----:B------:R-:W-:Y:S02]  /*9340*/  IMAD.U32 R53, R53, 0x10000, RZ ;  /* 0x0001000035357824 */ /* 0x000fe400078e00ff */
[-C--:B------:R-:W-:Y:S01]  /*9350*/  FFMA.FTZ R59, R59, R79.reuse, -R118 ;  /* 0x0000004f3b3b7223 */ /* 0x080fe20000010876 */
[----:B------:R-:W-:Y:S01]  /*9360*/  FFMA.FTZ R52, R52, R79, R113 ;  /* 0x0000004f34347223 */ /* 0x000fe20000010071 */
[----:B------:R-:W-:-:S05]  /*9370*/  HADD2.F32 R79, -RZ, R58.H1_H1 ;  /* 0x3000003aff4f7230 */ /* 0x000fca0000004100 */
[-C--:B------:R-:W-:Y:S01]  /*9380*/  FMUL.FTZ R58, R79, R76.reuse ;  /* 0x0000004c4f3a7220 */ /* 0x080fe20000410000 */
[----:B------:R-:W-:-:S03]  /*9390*/  FMUL.FTZ R76, R49, R76 ;  /* 0x0000004c314c7220 */ /* 0x000fc60000410000 */
[-C--:B------:R-:W-:Y:S01]  /*93a0*/  FFMA.FTZ R58, R49, R78.reuse, -R58 ;  /* 0x0000004e313a7223 */ /* 0x080fe2000001083a */
[----:B------:R-:W-:Y:S01]  /*93b0*/  FFMA.FTZ R49, R79, R78, R76 ;  /* 0x0000004e4f317223 */ /* 0x000fe2000001004c */
[----:B------:R-:W-:Y:S01]  /*93c0*/  F2FP.F16.E4M3.UNPACK_B R76, R54.H1 ;  /* 0x00000036ff4c723e */ /* 0x000fe200030006ff */
[----:B------:R-:W-:Y:S01]  /*93d0*/  HADD2.F32 R79, -RZ, R56.H0_H0 ;  /* 0x20000038ff4f7230 */ /* 0x000fe20000004100 */
[----:B------:R-:W-:Y:S01]  /*93e0*/  F2FP.F16.E4M3.UNPACK_B R78, R13.H1 ;  /* 0x0000000dff4e723e */ /* 0x000fe200030006ff */
[--C-:B------:R-:W-:Y:S02]  /*93f0*/  HADD2.F32 R13, -RZ, R45.reuse.H0_H0 ;  /* 0x2000002dff0d7230 */ /* 0x100fe40000004100 */
[----:B------:R-:W-:Y:S02]  /*9400*/  HADD2.F32 R113, -RZ, R76.H0_H0 ;  /* 0x2000004cff717230 */ /* 0x000fe40000004100 */
[----:B------:R-:W-:Y:S02]  /*9410*/  HADD2.F32 R54, -RZ, R78.H0_H0 ;  /* 0x2000004eff367230 */ /* 0x000fe40000004100 */
[----:B------:R-:W-:-:S02]  /*9420*/  HADD2.F32 R45, -RZ, R45.H1_H1 ;  /* 0x3000002dff2d7230 */ /* 0x000fc40000004100 */
[CC--:B------:R-:W-:Y:S01]  /*9430*/  FMUL.FTZ R118, R13.reuse, R113.reuse ;  /* 0x000000710d767220 */ /* 0x0c0fe20000410000 */
[----:B------:R-:W-:Y:S02]  /*9440*/  HADD2.F32 R76, -RZ, R76.H1_H1 ;  /* 0x3000004cff4c7230 */ /* 0x000fe40000004100 */
[C---:B------:R-:W-:Y:S01]  /*9450*/  FMUL.FTZ R113, R54.reuse, R113 ;  /* 0x0000007136717220 */ /* 0x040fe20000410000 */
[----:B------:R-:W-:Y:S02]  /*9460*/  HADD2.F32 R78, -RZ, R78.H1_H1 ;  /* 0x3000004eff4e7230 */ /* 0x000fe40000004100 */
[-C--:B------:R-:W-:Y:S01]  /*9470*/  FFMA.FTZ R54, R54, R79.reuse, -R118 ;  /* 0x0000004f36367223 */ /* 0x080fe20000010876 */
[----:B------:R-:W-:Y:S02]  /*9480*/  HADD2.F32 R56, -RZ, R56.H1_H1 ;  /* 0x30000038ff387230 */ /* 0x000fe40000004100 */
[----:B------:R-:W-:Y:S01]  /*9490*/  FFMA.FTZ R13, R13, R79, R113 ;  /* 0x0000004f0d0d7223 */ /* 0x000fe20000010071 */
[-C--:B------:R-:W-:Y:S01]  /*94a0*/  FMUL.FTZ R79, R45, R76.reuse ;  /* 0x0000004c2d4f7220 */ /* 0x080fe20000410000 */
[----:B------:R-:W-:-:S03]  /*94b0*/  FMUL.FTZ R113, R78, R76 ;  /* 0x0000004c4e717220 */ /* 0x000fc60000410000 */
[-C--:B------:R-:W-:Y:S01]  /*94c0*/  FFMA.FTZ R76, R78, R56.reuse, -R79 ;  /* 0x000000384e4c7223 */ /* 0x080fe2000001084f */
[----:B------:R-:W-:Y:S01]  /*94d0*/  FFMA.FTZ R56, R45, R56, R113 ;  /* 0x000000382d387223 */ /* 0x000fe20000010071 */
[----:B------:R-:W-:Y:S02]  /*94e0*/  SHF.L.U32 R45, R55, 0x8, RZ ;  /* 0x00000008372d7819 */ /* 0x000fe400000006ff */
[----:B------:R-:W-:Y:S02]  /*94f0*/  LOP3.LUT R55, R77, 0xff0000, R48, 0xf8, !PT ;  /* 0x00ff00004d377812 */ /* 0x000fe400078ef830 */
[----:B------:R-:W-:Y:S01]  /*9500*/  LOP3.LUT R45, R57, 0xff00, R45, 0xf8, !PT ;  /* 0x0000ff00392d7812 */ /* 0x000fe200078ef82d */
[----:B------:R-:W-:Y:S01]  /*9510*/  IMAD.MOV.U32 R57, RZ, RZ, R15 ;  /* 0x000000ffff397224 */ /* 0x000fe200078e000f */
[----:B------:R-:W-:Y:S02]  /*9520*/  F2FP.F16.E4M3.UNPACK_B R48, R47 ;  /* 0x0000002fff30723e */ /* 0x000fe400020006ff */
[----:B------:R-:W-:-:S02]  /*9530*/  LOP3.LUT R45, R45, 0xff0000, R53, 0xf8, !PT ;  /* 0x00ff00002d2d7812 */ /* 0x000fc400078ef835 */
[----:B------:R-:W-:Y:S01]  /*9540*/  F2FP.F16.E4M3.UNPACK_B R15, R57 ;  /* 0x00000039ff0f723e */ /* 0x000fe200020006ff */
[----:B------:R-:W-:Y:S01]  /*9550*/  HADD2.F32 R79, -RZ, R48.H0_H0 ;  /* 0x20000030ff4f7230 */ /* 0x000fe20000004100 */
[----:B------:R-:W-:Y:S02]  /*9560*/  F2FP.F16.E4M3.UNPACK_B R77, R45 ;  /* 0x0000002dff4d723e */ /* 0x000fe400020006ff */
[----:B------:R-:W-:Y:S01]  /*9570*/  F2FP.F16.E4M3.UNPACK_B R78, R55 ;  /* 0x00000037ff4e723e */ /* 0x000fe200020006ff */
[----:B------:R-:W-:Y:S01]  /*9580*/  HADD2.F32 R118, -RZ, R15.H0_H0 ;  /* 0x2000000fff767230 */ /* 0x000fe20000004100 */
[----:B------:R-:W-:Y:S01]  /*9590*/  F2FP.F16.E4M3.UNPACK_B R47, R47.H1 ;  /* 0x0000002fff2f723e */ /* 0x000fe200030006ff */
[--C-:B------:R-:W-:Y:S01]  /*95a0*/  HADD2.F32 R53, -RZ, R77.reuse.H0_H0 ;  /* 0x2000004dff357230 */ /* 0x100fe20000004100 */
[----:B------:R-:W-:Y:S01]  /*95b0*/  F2FP.F16.E4M3.UNPACK_B R45, R45.H1 ;  /* 0x0000002dff2d723e */ /* 0x000fe200030006ff */
[----:B------:R-:W-:Y:S01]  /*95c0*/  HADD2.F32 R113, -RZ, R78.H0_H0 ;  /* 0x2000004eff717230 */ /* 0x000fe20000004100 */
[----:B------:R-:W-:Y:S01]  /*95d0*/  F2FP.F16.E4M3.UNPACK_B R55, R55.H1 ;  /* 0x00000037ff37723e */ /* 0x000fe200030006ff */
[----:B------:R-:W-:-:S02]  /*95e0*/  HADD2.F32 R77, -RZ, R77.H1_H1 ;  /* 0x3000004dff4d7230 */ /* 0x000fc40000004100 */
[CC--:B------:R-:W-:Y:S01]  /*95f0*/  FMUL.FTZ R119, R79.reuse, R53.reuse ;  /* 0x000000354f777220 */ /* 0x0c0fe20000410000 */
[----:B------:R-:W-:Y:S01]  /*9600*/  FMUL.FTZ R53, R118, R53 ;  /* 0x0000003576357220 */ /* 0x000fe20000410000 */
[----:B------:R-:W-:Y:S01]  /*9610*/  HADD2.F32 R15, -RZ, R15.H1_H1 ;  /* 0x3000000fff0f7230 */ /* 0x000fe20000004100 */
[----:B------:R-:W-:Y:S01]  /*9620*/  F2FP.SATFINITE.E4M3.F32.PACK_AB_MERGE_C R54, R76, R54, RZ ;  /* 0x000000364c36723e */ /* 0x000fe200048070ff */
[----:B------:R-:W-:Y:S02]  /*9630*/  HADD2.F32 R78, -RZ, R78.H1_H1 ;  /* 0x3000004eff4e7230 */ /* 0x000fe40000004100 */
[-C--:B------:R-:W-:Y:S01]  /*9640*/  FFMA.FTZ R79, R79, R113.reuse, R53 ;  /* 0x000000714f4f7223 */ /* 0x080fe20000010035 */
[----:B------:R-:W-:Y:S02]  /*9650*/  HADD2.F32 R53, -RZ, R48.H1_H1 ;  /* 0x30000030ff357230 */ /* 0x000fe40000004100 */
[----:B------:R-:W-:Y:S01]  /*9660*/  FFMA.FTZ R119, R118, R113, -R119 ;  /* 0x0000007176777223 */ /* 0x000fe20000010877 */
[--C-:B------:R-:W-:Y:S01]  /*9670*/  HADD2.F32 R113, -RZ, R45.reuse.H0_H0 ;  /* 0x2000002dff717230 */ /* 0x100fe20000004100 */
[----:B------:R-:W-:Y:S01]  /*9680*/  F2FP.SATFINITE.E4M3.F32.PACK_AB_MERGE_C R58, R58, R59, R54 ;  /* 0x0000003b3a3a723e */ /* 0x000fe20004807036 */
[----:B------:R-:W-:-:S02]  /*9690*/  HADD2.F32 R45, -RZ, R45.H1_H1 ;  /* 0x3000002dff2d7230 */ /* 0x000fc40000004100 */
[----:B------:R-:W-:Y:S01]  /*96a0*/  FMUL.FTZ R48, R53, R77 ;  /* 0x0000004d35307220 */ /* 0x000fe20000410000 */
[----:B------:R-:W-:Y:S02]  /*96b0*/  F2FP.F16.E4M3.UNPACK_B R54, R44.H1 ;  /* 0x0000002cff36723e */ /* 0x000fe400030006ff */
[----:B------:R-:W-:Y:S01]  /*96c0*/  F2FP.SATFINITE.E4M3.F32.PACK_AB_MERGE_C R13, R56, R13, RZ ;  /* 0x0000000d380d723e */ /* 0x000fe200048070ff */
[C---:B------:R-:W-:Y:S01]  /*96d0*/  FFMA.FTZ R48, R15.reuse, R78, -R48 ;  /* 0x0000004e0f307223 */ /* 0x040fe20000010830 */
[----:B------:R-:W-:Y:S01]  /*96e0*/  FMUL.FTZ R15, R15, R77 ;  /* 0x0000004d0f0f7220 */ /* 0x000fe20000410000 */
[--C-:B------:R-:W-:Y:S01]  /*96f0*/  HADD2.F32 R77, -RZ, R55.reuse.H0_H0 ;  /* 0x20000037ff4d7230 */ /* 0x100fe20000004100 */
[----:B------:R-:W-:Y:S01]  /*9700*/  F2FP.F16.E4M3.UNPACK_B R56, R114.H1 ;  /* 0x00000072ff38723e */ /* 0x000fe200030006ff */
[----:B------:R-:W-:Y:S02]  /*9710*/  HADD2.F32 R55, -RZ, R55.H1_H1 ;  /* 0x30000037ff377230 */ /* 0x000fe40000004100 */
[----:B------:R-:W-:Y:S01]  /*9720*/  FFMA.FTZ R15, R53, R78, R15 ;  /* 0x0000004e350f7223 */ /* 0x000fe2000001000f */
[----:B------:R-:W-:Y:S01]  /*9730*/  F2FP.F16.E4M3.UNPACK_B R53, R57.H1 ;  /* 0x00000039ff35723e */ /* 0x000fe200030006ff */
[--C-:B------:R-:W-:Y:S01]  /*9740*/  HADD2.F32 R57, -RZ, R47.reuse.H0_H0 ;  /* 0x2000002fff397230 */ /* 0x100fe20000004100 */
[----:B------:R-:W-:Y:S01]  /*9750*/  F2FP.F16.E4M3.UNPACK_B R44, R44 ;  /* 0x0000002cff2c723e */ /* 0x000fe200020006ff */
[----:B------:R-:W-:Y:S01]  /*9760*/  HADD2.F32 R47, -RZ, R47.H1_H1 ;  /* 0x3000002fff2f7230 */ /* 0x000fe20000004100 */
[----:B------:R-:W-:Y:S01]  /*9770*/  F2FP.F16.E4M3.UNPACK_B R114, R114 ;  /* 0x00000072ff72723e */ /* 0x000fe200020006ff */
[----:B------:R-:W-:-:S02]  /*9780*/  HADD2.F32 R78, -RZ, R53.H0_H0 ;  /* 0x20000035ff4e7230 */ /* 0x000fc40000004100 */
[----:B------:R-:W-:Y:S01]  /*9790*/  FMUL.FTZ R118, R57, R113 ;  /* 0x0000007139767220 */ /* 0x000fe20000410000 */
[----:B------:R-:W-:Y:S01]  /*97a0*/  HADD2.F32 R53, -RZ, R53.H1_H1 ;  /* 0x30000035ff357230 */ /* 0x000fe20000004100 */
[----:B------:R-:W-:Y:S01]  /*97b0*/  F2FP.SATFINITE.E4M3.F32.PACK_AB_MERGE_C R52, R49, R52, R13 ;  /* 0x000000343134723e */ /* 0x000fe2000480700d */
[--C-:B------:R-:W-:Y:S02]  /*97c0*/  HADD2.F32 R76, -RZ, R56.reuse.H0_H0 ;  /* 0x20000038ff4c7230 */ /* 0x100fe40000004100 */
[C---:B------:R-:W-:Y:S01]  /*97d0*/  FFMA.FTZ R118, R78.reuse, R77, -R118 ;  /* 0x0000004d4e767223 */ /* 0x040fe20000010876 */
[----:B------:R-:W-:Y:S01]  /*97e0*/  FMUL.FTZ R78, R78, R113 ;  /* 0x000000714e4e7220 */ /* 0x000fe20000410000 */
[----:B------:R-:W-:Y:S02]  /*97f0*/  HADD2.F32 R56, -RZ, R56.H1_H1 ;  /* 0x30000038ff387230 */ /* 0x000fe40000004100 */
[----:B------:R-:W-:Y:S02]  /*9800*/  IMAD.MOV.U32 R13, RZ, RZ, R58 ;  /* 0x000000ffff0d7224 */ /* 0x000fe400078e003a */
[----:B------:R-:W-:Y:S01]  /*9810*/  FFMA.FTZ R78, R57, R77, R78 ;  /* 0x0000004d394e7223 */ /* 0x000fe2000001004e */
[-C--:B------:R-:W-:Y:S01]  /*9820*/  FMUL.FTZ R57, R47, R45.reuse ;  /* 0x0000002d2f397220 */ /* 0x080fe20000410000 */
[----:B------:R-:W-:-:S03]  /*9830*/  FMUL.FTZ R45, R53, R45 ;  /* 0x0000002d352d7220 */ /* 0x000fc60000410000 */
[-C--:B------:R-:W-:Y:S01]  /*9840*/  FFMA.FTZ R57, R53, R55.reuse, -R57 ;  /* 0x0000003735397223 */ /* 0x080fe20000010839 */
[----:B------:R-:W-:Y:S01]  /*9850*/  FFMA.FTZ R47, R47, R55, R45 ;  /* 0x000000372f2f7223 */ /* 0x000fe2000001002d */
[----:B------:R-:W-:Y:S01]  /*9860*/  F2FP.F16.E4M3.UNPACK_B R45, R116.H1 ;  /* 0x00000074ff2d723e */ /* 0x000fe200030006ff */
[--C-:B------:R-:W-:Y:S01]  /*9870*/  HADD2.F32 R55, -RZ, R54.reuse.H0_H0 ;  /* 0x20000036ff377230 */ /* 0x100fe20000004100 */
[----:B------:R-:W-:Y:S01]  /*9880*/  F2FP.F16.E4M3.UNPACK_B R53, R12.H1 ;  /* 0x0000000cff35723e */ /* 0x000fe200030006ff */
[----:B------:R-:W-:Y:S01]  /*9890*/  HADD2.F32 R54, -RZ, R54.H1_H1 ;  /* 0x30000036ff367230 */ /* 0x000fe20000004100 */
[----:B------:R-:W-:Y:S01]  /*98a0*/  F2FP.F16.E4M3.UNPACK_B R116, R116 ;  /* 0x00000074ff74723e */ /* 0x000fe200020006ff */
[----:B------:R-:W-:Y:S01]  /*98b0*/  HADD2.F32 R113, -RZ, R45.H0_H0 ;  /* 0x2000002dff717230 */ /* 0x000fe20000004100 */
[----:B------:R-:W-:Y:S01]  /*98c0*/  F2FP.F16.E4M3.UNPACK_B R12, R12 ;  /* 0x0000000cff0c723e */ /* 0x000fe200020006ff */
[----:B------:R-:W-:Y:S01]  /*98d0*/  HADD2.F32 R59, -RZ, R53.H0_H0 ;  /* 0x20000035ff3b7230 */ /* 0x000fe20000004100 */
[----:B------:R-:W-:Y:S01]  /*98e0*/  F2FP.SATFINITE.E4M3.F32.PACK_AB_MERGE_C R57, R57, R118, RZ ;  /* 0x000000763939723e */ /* 0x000fe200048070ff */
[----:B------:R-:W-:-:S02]  /*98f0*/  HADD2.F32 R45, -RZ, R45.H1_H1 ;  /* 0x3000002dff2d7230 */ /* 0x000fc40000004100 */
[-C--:B------:R-:W-:Y:S01]  /*9900*/  FMUL.FTZ R77, R55, R113.reuse ;  /* 0x00000071374d7220 */ /* 0x080fe20000410000 */
[----:B------:R-:W-:Y:S02]  /*9910*/  HADD2.F32 R53, -RZ, R53.H1_H1 ;  /* 0x30000035ff357230 */ /* 0x000fe40000004100 */
[----:B------:R-:W-:Y:S01]  /*9920*/  FMUL.FTZ R113, R59, R113 ;  /* 0x000000713b717220 */ /* 0x000fe20000410000 */
[----:B------:R-:W-:Y:S01]  /*9930*/  F2FP.SATFINITE.E4M3.F32.PACK_AB_MERGE_C R78, R47, R78, RZ ;  /* 0x0000004e2f4e723e */ /* 0x000fe200048070ff */
[-C--:B------:R-:W-:Y:S01]  /*9940*/  FFMA.FTZ R77, R59, R76.reuse, -R77 ;  /* 0x0000004c3b4d7223 */ /* 0x080fe2000001084d */
        /* <DEDUP_REMOVED lines=13> */
[-C--:B------:R-:W-:Y:S01]  /*9a20*/  FMUL.FTZ R59, R54, R76.reuse ;  /* 0x0000004c363b7220 */ /* 0x080fe20000410000 */
        /* <DEDUP_REMOVED lines=8> */
[-C--:B------:R-:W-:Y:S01]  /*9ab0*/  F2FP.F16.E4M3.UNPACK_B R56, R115.reuse.H1 ;  /* 0x00000073ff38723e */ /* 0x080fe200030006ff */
[C---:B------:R-:W-:Y:S01]  /*9ac0*/  FMUL.FTZ R116, R12.reuse, R116 ;  /* 0x000000740c747220 */ /* 0x040fe20000410000 */
[----:B------:R-:W-:Y:S01]  /*9ad0*/  F2FP.F16.E4M3.UNPACK_B R115, R115 ;  /* 0x00000073ff73723e */ /* 0x000fe200020006ff */
[-C--:B------:R-:W-:Y:S01]  /*9ae0*/  FFMA.FTZ R54, R12, R114.reuse, -R54 ;  /* 0x000000720c367223 */ /* 0x080fe20000010836 */
[----:B------:R-:W-:Y:S01]  /*9af0*/  F2FP.SATFINITE.E4M3.F32.PACK_AB_MERGE_C R45, R45, R113, RZ ;  /* 0x000000712d2d723e */ /* 0x000fe200048070ff */
[----:B------:R-:W-:Y:S01]  /*9b00*/  FFMA.FTZ R12, R44, R114, R116 ;  /* 0x000000722c0c7223 */ /* 0x000fe20000010074 */
[----:B------:R-:W-:Y:S01]  /*9b10*/  IMAD.MOV.U32 R44, RZ, RZ, R14 ;  /* 0x000000ffff2c7224 */ /* 0x000fe200078e000e */
[----:B------:R-:W-:Y:S01]  /*9b20*/  F2FP.F16.E4M3.UNPACK_B R14, R117.H1 ;  /* 0x00000075ff0e723e */ /* 0x000fe200030006ff */
[--C-:B------:R-:W-:Y:S01]  /*9b30*/  HADD2.F32 R114, -RZ, R56.reuse.H0_H0 ;  /* 0x20000038ff727230 */ /* 0x100fe20000004100 */
[----:B------:R-:W-:Y:S01]  /*9b40*/  F2FP.SATFINITE.E4M3.F32.PACK_AB_MERGE_C R59, R54, R59, R53 ;  /* 0x0000003b363b723e */ /* 0x000fe20004807035 */
[----:B------:R-:W-:Y:S01]  /*9b50*/  HADD2.F32 R56, -RZ, R56.H1_H1 ;  /* 0x30000038ff387230 */ /* 0x000fe20000004100 */
[----:B------:R-:W-:Y:S01]  /*9b60*/  F2FP.F16.E4M3.UNPACK_B R54, R46.H1 ;  /* 0x0000002eff36723e */ /* 0x000fe200030006ff */
[--C-:B------:R-:W-:Y:S01]  /*9b70*/  HADD2.F32 R118, -RZ, R14.reuse.H0_H0 ;  /* 0x2000000eff767230 */ /* 0x100fe20000004100 */
[----:B------:R-:W-:Y:S01]  /*9b80*/  F2FP.F16.E4M3.UNPACK_B R53, R44.H1 ;  /* 0x0000002cff35723e */ /* 0x000fe200030006ff */
[----:B------:R-:W-:Y:S01]  /*9b90*/  HADD2.F32 R14, -RZ, R14.H1_H1 ;  /* 0x3000000eff0e7230 */ /* 0x000fe20000004100 */
[----:B------:R-:W-:Y:S01]  /*9ba0*/  F2FP.F16.E4M3.UNPACK_B R117, R117 ;  /* 0x00000075ff75723e */ /* 0x000fe200020006ff */
[--C-:B------:R-:W-:Y:S01]  /*9bb0*/  HADD2.F32 R55, -RZ, R54.reuse.H0_H0 ;  /* 0x20000036ff377230 */ /* 0x100fe20000004100 */
[----:B------:R-:W-:Y:S01]  /*9bc0*/  F2FP.F16.E4M3.UNPACK_B R46, R46 ;  /* 0x0000002eff2e723e */ /* 0x000fe200020006ff */
[----:B------:R-:W-:Y:S01]  /*9bd0*/  HADD2.F32 R77, -RZ, R53.H0_H0 ;  /* 0x20000035ff4d7230 */ /* 0x000fe20000004100 */
[----:B------:R-:W-:Y:S01]  /*9be0*/  F2FP.F16.E4M3.UNPACK_B R44, R44 ;  /* 0x0000002cff2c723e */ /* 0x000fe200020006ff */
[----:B------:R-:W-:-:S02]  /*9bf0*/  HADD2.F32 R54, -RZ, R54.H1_H1 ;  /* 0x30000036ff367230 */ /* 0x000fc40000004100 */
[-C--:B------:R-:W-:Y:S01]  /*9c00*/  FMUL.FTZ R116, R55, R118.reuse ;  /* 0x0000007637747220 */ /* 0x080fe20000410000 */
[----:B------:R-:W-:Y:S02]  /*9c10*/  HADD2.F32 R53, -RZ, R53.H1_H1 ;  /* 0x30000035ff357230 */ /* 0x000fe40000004100 */
[C---:B------:R-:W-:Y:S01]  /*9c20*/  FMUL.FTZ R118, R77.reuse, R118 ;  /* 0x000000764d767220 */ /* 0x040fe20000410000 */
[----:B------:R-:W-:Y:S01]  /*9c30*/  F2FP.SATFINITE.E4M3.F32.PACK_AB_MERGE_C R45, R12, R76, R45 ;  /* 0x0000004c0c2d723e */ /* 0x000fe2000480702d */
[-C--:B------:R-:W-:Y:S01]  /*9c40*/  FFMA.FTZ R116, R77, R114.reuse, -R116 ;  /* 0x000000724d747223 */ /* 0x080fe20000010874 */
[----:B------:R-:W-:Y:S01]  /*9c50*/  MOV R12, R59 ;  /* 0x0000003b000c7202 */ /* 0x000fe20000000f00 */
        /* <DEDUP_REMOVED lines=18> */
[-C--:B------:R-:W-:Y:S01]  /*9d80*/  FMUL.FTZ R54, R46, R117.reuse ;  /* 0x000000752e367220 */ /* 0x080fe20000410000 */
[----:B------:R-:W-:Y:S01]  /*9d90*/  F2FP.SATFINITE.E4M3.F32.PACK_AB_MERGE_C R14, R14, R118, RZ ;  /* 0x000000760e0e723e */ /* 0x000fe200048070ff */
[C---:B------:R-:W-:Y:S02]  /*9da0*/  FMUL.FTZ R117, R44.reuse, R117 ;  /* 0x000000752c757220 */ /* 0x040fe40000410000 */
[----:B------:R-:W-:Y:S01]  /*9db0*/  FFMA.FTZ R54, R44, R115, -R54 ;  /* 0x000000732c367223 */ /* 0x000fe20000010836 */
[----:B------:R-:W-:-:S02]  /*9dc0*/  IMAD.MOV.U32 R44, RZ, RZ, R45 ;  /* 0x000000ffff2c7224 */ /* 0x000fc400078e002d */
[----:B------:R-:W-:Y:S01]  /*9dd0*/  FFMA.FTZ R117, R46, R115, R117 ;  /* 0x000000732e757223 */ /* 0x000fe20000010075 */
[----:B------:R-:W-:Y:S01]  /*9de0*/  IMAD.MOV.U32 R45, RZ, RZ, R52 ;  /* 0x000000ffff2d7224 */ /* 0x000fe200078e0034 */
[----:B------:R-:W-:-:S03]  /*9df0*/  F2FP.SATFINITE.E4M3.F32.PACK_AB_MERGE_C R53, R54, R77, R53 ;  /* 0x0000004d3635723e */ /* 0x000fc60004807035 */
[----:B------:R-:W-:Y:S02]  /*9e00*/  F2FP.SATFINITE.E4M3.F32.PACK_AB_MERGE_C R114, R117, R114, R14 ;  /* 0x000000727572723e */ /* 0x000fe4000480700e */
[----:B------:R-:W-:-:S03]  /*9e10*/  IMAD.MOV.U32 R14, RZ, RZ, R53 ;  /* 0x000000ffff0e7224 */ /* 0x000fc600078e0035 */
[----:B------:R-:W-:-:S07]  /*9e20*/  IMAD.MOV.U32 R46, RZ, RZ, R114 ;  /* 0x000000ffff2e7224 */ /* 0x000fce00078e0072 */
.L_x_555:
[----:B------:R-:W-:Y:S05]  /*9e30*/  BSYNC B2 ;  /* 0x0000000000027941 */ /* 0x000fea0003800000 */
.L_x_554:
[----:B0-----:R-:W-:-:S05]  /*9e40*/  IADD3 R48, P3, R39, R50, RZ ;  /* 0x0000003227307210 */ /* 0x001fca0007f7e0ff */
[----:B------:R-:W-:Y:S01]  /*9e50*/  IMAD.X R49, R51, 0x1, R80, P3 ;  /* 0x0000000133317824 */ /* 0x000fe200018e0650 */
[----:B------:R-:W-:-:S04]  /*9e60*/  ISETP.GE.AND P3, PT, R11, R107, PT ;  /* 0x0000006b0b00720c */ /* 0x000fc80003f66270 */
[----:B---3--:R3:W-:Y:S09]  /*9e70*/  ST.E.128 desc[UR36][R48.64], R12 ;  /* 0x0000000c30007985 */ /* 0x0087f2000c101d24 */
[----:B------:R-:W-:-:S04]  /*9e80*/  @!P3 IADD3 R50, P4, R11, R50, RZ ;  /* 0x000000320b32b210 */ /* 0x000fc80007f9e0ff */
[----:B------:R-:W-:-:S05]  /*9e90*/  @!P3 LEA.HI.X.SX32 R51, R11, R51, 0x1, P4 ;  /* 0x000000330b33b211 */ /* 0x000fca00020f0eff */
[----:B----4-:R3:W-:Y:S04]  /*9ea0*/  @!P3 ST.E.128 desc[UR36][R50.64], R44 ;  /* 0x0000002c3200b985 */ /* 0x0107e8000c101d24 */
.L_x_553:
[----:B------:R-:W-:Y:S05]  /*9eb0*/  BSYNC B1 ;  /* 0x0000000000017941 */ /* 0x000fea0003800000 */
.L_x_552:
[----:B------:R-:W-:-:S03]  /*9ec0*/  UMOV UR4, 0xffffffff ;  /* 0xffffffff00047882 */ /* 0x000fc60000000000 */
[----:B------:R-:W-:Y:S05]  /*9ed0*/  BRA.DIV UR4, `(.L_x_556) ;  /* 0x00000202043c7947 */ /* 0x000fea000b800000 */
[----:B0--3--:R0:W3:Y:S04]  /*9ee0*/  SHFL.IDX PT, R51, R102, 0x2, 0x181f ;  /* 0x00581f0066337f89 */ /* 0x0090e800000e0000 */
[----:B------:R0:W0:Y:S02]  /*9ef0*/  SHFL.IDX PT, R50, R101, 0x2, 0x181f ;  /* 0x00581f0065327f89 */ /* 0x00002400000e0000 */
.L_x_860:
[----:B------:R-:W-:Y:S01]  /*9f00*/  VIADD R11, R219, 0x40 ;  /* 0x00000040db0b7836 */ /* 0x000fe20000000000 */
[----:B------:R-:W-:Y:S04]  /*9f10*/  BSSY B1, `(.L_x_557) ;  /* 0x00000f9000017945 */ /* 0x000fe80003800000 */
[----:B------:R-:W-:-:S13]  /*9f20*/  ISETP.GE.OR P3, PT, R11, R99, P1 ;  /* 0x000000630b00720c */ /* 0x000fda0000f66670 */
[----:B------:R-:W-:Y:S05]  /*9f30*/  @P3 BRA `(.L_x_558) ;  /* 0x0000000c00d83947 */ /* 0x000fea0003800000 */
[----:B----4-:R-:W4:Y:S01]  /*9f40*/  LDL R14, [R1+0x24] ;  /* 0x00002400010e7983 */ /* 0x010f220000100800 */
[----:B------:R-:W-:Y:S01]  /*9f50*/  SEL R11, R34, R108, !P0 ;  /* 0x0000006c220b7207 */ /* 0x000fe20004000000 */
[----:B------:R-:W-:Y:S01]  /*9f60*/  VIADD R15, R219, 0x40 ;  /* 0x00000040db0f7836 */ /* 0x000fe20000000000 */
[----:B0-----:R-:W-:Y:S01]  /*9f70*/  IADD3 R48, P3, R39, R50, RZ ;  /* 0x0000003227307210 */ /* 0x001fe20007f7e0ff */
[----:B------:R-:W-:Y:S01]  /*9f80*/  VIADD R44, R219, 0x40 ;  /* 0x00000040db2c7836 */ /* 0x000fe20000000000 */
[----:B------:R-:W-:Y:S01]  /*9f90*/  SHF.R.S32.HI R12, RZ, 0x1f, R11 ;  /* 0x0000001fff0c7819 */ /* 0x000fe2000001140b */
[----:B------:R-:W-:Y:S01]  /*9fa0*/  IMAD.SHL.U32 R15, R15, 0x80, RZ ;  /* 0x000000800f0f7824 */ /* 0x000fe200078e00ff */
[----:B------:R-:W-:Y:S01]  /*9fb0*/  BSSY B2, `(.L_x_559) ;  /* 0x00000e9000027945 */ /* 0x000fe20003800000 */
[----:B------:R-:W-:Y:S01]  /*9fc0*/  IMAD.SHL.U32 R44, R44, 0x80, RZ ;  /* 0x000000802c2c7824 */ /* 0x000fe200078e00ff */
[----:B------:R-:W-:Y:S01]  /*9fd0*/  LEA.HI R11, R12, R11, RZ, 0x5 ;  /* 0x0000000b0c0b7211 */ /* 0x000fe200078f28ff */
[----:B---3--:R-:W-:Y:S01]  /*9fe0*/  IMAD.X R49, R51, 0x1, R80, P3 ;  /* 0x0000000133317824 */ /* 0x008fe200018e0650 */
[----:B------:R-:W-:-:S02]  /*9ff0*/  LOP3.LUT R15, R15, 0x380, RZ, 0xc0, !PT ;  /* 0x000003800f0f7812 */ /* 0x000fc400078ec0ff */
[----:B------:R-:W-:Y:S02]  /*a000*/  LEA.HI.SX32 R12, R11, R42, 0x1b ;  /* 0x0000002a0b0c7211 */ /* 0x000fe400078fdaff */
[----:B------:R-:W-:Y:S02]  /*a010*/  LOP3.LUT R44, R44, 0x380, RZ, 0xc0, !PT ;  /* 0x000003802c2c7812 */ /* 0x000fe400078ec0ff */
[----:B------:R-:W-:Y:S02]  /*a020*/  SHF.R.S32.HI R13, RZ, 0x1f, R12 ;  /* 0x0000001fff0d7819 */ /* 0x000fe4000001140c */
[----:B------:R-:W-:Y:S02]  /*a030*/  SHF.L.U32 R11, R12, 0x4, RZ ;  /* 0x000000040c0b7819 */ /* 0x000fe400000006ff */
[----:B------:R-:W-:Y:S02]  /*a040*/  LEA.HI R13, R13, R12, RZ, 0x3 ;  /* 0x0000000c0d0d7211 */ /* 0x000fe400078f18ff */
[----:B------:R-:W-:-:S02]  /*a050*/  SHF.R.U32.HI R15, RZ, 0x3, R15 ;  /* 0x00000003ff0f7819 */ /* 0x000fc4000001160f */
[----:B------:R-:W-:Y:S02]  /*a060*/  LOP3.LUT R12, R44, 0x70, R11, 0xf8, !PT ;  /* 0x000000702c0c7812 */ /* 0x000fe400078ef80b */
[----:B------:R-:W-:Y:S02]  /*a070*/  SHF.L.U32 R13, R13, 0xb, RZ ;  /* 0x0000000b0d0d7819 */ /* 0x000fe400000006ff */
[----:B------:R-:W-:Y:S02]  /*a080*/  LOP3.LUT R12, R12, R15, RZ, 0x3c, !PT ;  /* 0x0000000f0c0c7212 */ /* 0x000fe400078e3cff */
[----:B------:R-:W-:-:S04]  /*a090*/  LOP3.LUT R13, R13, 0xffffc000, RZ, 0xc0, !PT ;  /* 0xffffc0000d0d7812 */ /* 0x000fc800078ec0ff */
[----:B----4-:R-:W-:Y:S01]  /*a0a0*/  IADD3 R13, R12, R13, R14 ;  /* 0x0000000d0c0d7210 */ /* 0x010fe20007ffe00e */
[----:B------:R-:W-:-:S04]  /*a0b0*/  IMAD R12, R216, 0x8000, R6 ;  /* 0x00008000d80c7824 */ /* 0x000fc800078e0206 */
[----:B------:R-:W-:Y:S02]  /*a0c0*/  IMAD R14, R216, 0x8000, R13 ;  /* 0x00008000d80e7824 */ /* 0x000fe400078e020d */
[C---:B------:R-:W-:Y:S02]  /*a0d0*/  IMAD.IADD R12, R19.reuse, 0x1, R12 ;  /* 0x00000001130c7824 */ /* 0x040fe400078e020c */
[----:B------:R-:W-:-:S04]  /*a0e0*/  IMAD.IADD R44, R19, 0x1, R14 ;  /* 0x00000001132c7824 */ /* 0x000fc800078e020e */
[----:B------:R-:W0:Y:S04]  /*a0f0*/  LDS.128 R12, [R12+0x28400] ;  /* 0x028400000c0c7984 */ /* 0x000e280000000c00 */
[----:B------:R-:W3:Y:S01]  /*a100*/  LDS.128 R44, [R44+0x28400] ;  /* 0x028400002c2c7984 */ /* 0x000ee20000000c00 */
[----:B------:R-:W-:Y:S05]  /*a110*/  @P2 BRA `(.L_x_560) ;  /* 0x0000000c00482947 */ /* 0x000fea0003800000 */
[----:B---3--:R-:W-:Y:S01]  /*a120*/  MOV R55, R44 ;  /* 0x0000002c00377202 */ /* 0x008fe20000000f00 */
[----:B0-----:R-:W-:Y:S01]  /*a130*/  IMAD.MOV.U32 R54, RZ, RZ, R12 ;  /* 0x000000ffff367224 */ /* 0x001fe200078e000c */
[----:B------:R-:W-:Y:S01]  /*a140*/  F2FP.F16.E4M3.UNPACK_B R52, R111.H1 ;  /* 0x0000006fff34723e */ /* 0x000fe200030006ff */
[----:B------:R-:W-:Y:S01]  /*a150*/  IMAD.MOV.U32 R78, RZ, RZ, R46 ;  /* 0x000000ffff4e7224 */ /* 0x000fe200078e002e */
[----:B------:R-:W-:Y:S02]  /*a160*/  F2FP.F16.E4M3.UNPACK_B R53, R55.H1 ;  /* 0x00000037ff35723e */ /* 0x000fe400030006ff */
[-C--:B------:R-:W-:Y:S01]  /*a170*/  F2FP.F16.E4M3.UNPACK_B R56, R54.reuse.H1 ;  /* 0x00000036ff38723e */ /* 0x080fe200030006ff */
[----:B------:R-:W-:Y:S01]  /*a180*/  HADD2.F32 R59, -RZ, R52.H0_H0 ;  /* 0x20000034ff3b7230 */ /* 0x000fe20000004100 */
[----:B------:R-:W-:Y:S01]  /*a190*/  F2FP.F16.E4M3.UNPACK_B R57, R109.H1 ;  /* 0x0000006dff39723e */ /* 0x000fe200030006ff */
[----:B------:R-:W-:Y:S01]  /*a1a0*/  HADD2.F32 R12, -RZ, R53.H0_H0 ;  /* 0x20000035ff0c7230 */ /* 0x000fe20000004100 */
[----:B------:R-:W-:Y:S01]  /*a1b0*/  F2FP.F16.E4M3.UNPACK_B R54, R54 ;  /* 0x00000036ff36723e */ /* 0x000fe200020006ff */
[----:B------:R-:W-:Y:S01]  /*a1c0*/  HADD2.F32 R44, -RZ, R56.H0_H0 ;  /* 0x20000038ff2c7230 */ /* 0x000fe20000004100 */
[----:B------:R-:W-:Y:S01]  /*a1d0*/  LOP3.LUT R66, R65, 0xff0000ff, RZ, 0xc0, !PT ;  /* 0xff0000ff41427812 */ /* 0x000fe200078ec0ff */
[----:B------:R-:W-:-:S02]  /*a1e0*/  HADD2.F32 R58, -RZ, R57.H0_H0 ;  /* 0x20000039ff3a7230 */ /* 0x000fc40000004100 */
[-C--:B------:R-:W-:Y:S01]  /*a1f0*/  FMUL.FTZ R60, R12, R59.reuse ;  /* 0x0000003b0c3c7220 */ /* 0x080fe20000410000 */
[----:B------:R-:W-:Y:S02]  /*a200*/  HADD2.F32 R52, -RZ, R52.H1_H1 ;  /* 0x30000034ff347230 */ /* 0x000fe40000004100 */
[C---:B------:R-:W-:Y:S01]  /*a210*/  FMUL.FTZ R59, R44.reuse, R59 ;  /* 0x0000003b2c3b7220 */ /* 0x040fe20000410000 */
[----:B------:R-:W-:Y:S01]  /*a220*/  F2FP.F16.E4M3.UNPACK_B R46, R112.H1 ;  /* 0x00000070ff2e723e */ /* 0x000fe200030006ff */
[----:B------:R-:W-:Y:S01]  /*a230*/  FFMA.FTZ R44, R44, R58, -R60 ;  /* 0x0000003a2c2c7223 */ /* 0x000fe2000001083c */
[----:B------:R-:W-:Y:S01]  /*a240*/  F2FP.F16.E4M3.UNPACK_B R79, R14.H1 ;  /* 0x0000000eff4f723e */ /* 0x000fe200030006ff */
[----:B------:R-:W-:Y:S01]  /*a250*/  FFMA.FTZ R12, R12, R58, R59 ;  /* 0x0000003a0c0c7223 */ /* 0x000fe2000001003b */
[----:B------:R-:W-:Y:S01]  /*a260*/  HADD2.F32 R59, -RZ, R53.H1_H1 ;  /* 0x30000035ff3b7230 */ /* 0x000fe20000004100 */
[----:B--2---:R-:W-:Y:S01]  /*a270*/  F2FP.F16.E4M3.UNPACK_B R113, R110.H1 ;  /* 0x0000006eff71723e */ /* 0x004fe200030006ff */
[----:B------:R-:W-:Y:S01]  /*a280*/  HADD2.F32 R53, -RZ, R56.H1_H1 ;  /* 0x30000038ff357230 */ /* 0x000fe20000004100 */
[----:B------:R-:W-:Y:S01]  /*a290*/  F2FP.F16.E4M3.UNPACK_B R112, R112 ;  /* 0x00000070ff70723e */ /* 0x000fe200020006ff */
[----:B------:R-:W-:-:S02]  /*a2a0*/  HADD2.F32 R56, -RZ, R57.H1_H1 ;  /* 0x30000039ff387230 */ /* 0x000fc40000004100 */
[-C--:B------:R-:W-:Y:S01]  /*a2b0*/  FMUL.FTZ R58, R59, R52.reuse ;  /* 0x000000343b3a7220 */ /* 0x080fe20000410000 */
[----:B------:R-:W-:Y:S01]  /*a2c0*/  F2FP.F16.E4M3.UNPACK_B R57, R55 ;  /* 0x00000037ff39723e */ /* 0x000fe200020006ff */
[C---:B------:R-:W-:Y:S01]  /*a2d0*/  FMUL.FTZ R52, R53.reuse, R52 ;  /* 0x0000003435347220 */ /* 0x040fe20000410000 */
[----:B------:R-:W-:Y:S02]  /*a2e0*/  HADD2.F32 R117, -RZ, R46.H0_H0 ;  /* 0x2000002eff757230 */ /* 0x000fe40000004100 */
[-C--:B------:R-:W-:Y:S01]  /*a2f0*/  FFMA.FTZ R53, R53, R56.reuse, -R58 ;  /* 0x0000003835357223 */ /* 0x080fe2000001083a */
[----:B------:R-:W-:Y:S02]  /*a300*/  HADD2.F32 R58, -RZ, R54.H0_H0 ;  /* 0x20000036ff3a7230 */ /* 0x000fe40000004100 */
[----:B------:R-:W-:Y:S01]  /*a310*/  FFMA.FTZ R52, R59, R56, R52 ;  /* 0x000000383b347223 */ /* 0x000fe20000010034 */
[----:B------:R-:W-:Y:S01]  /*a320*/  F2FP.F16.E4M3.UNPACK_B R56, R111 ;  /* 0x0000006fff38723e */ /* 0x000fe200020006ff */
[--C-:B------:R-:W-:Y:S01]  /*a330*/  HADD2.F32 R55, -RZ, R57.reuse.H0_H0 ;  /* 0x20000039ff377230 */ /* 0x100fe20000004100 */
[----:B------:R-:W-:Y:S01]  /*a340*/  F2FP.F16.E4M3.UNPACK_B R59, R109 ;  /* 0x0000006dff3b723e */ /* 0x000fe200020006ff */
[----:B------:R-:W-:Y:S01]  /*a350*/  HADD2.F32 R77, -RZ, R57.H1_H1 ;  /* 0x30000039ff4d7230 */ /* 0x000fe20000004100 */
[----:B------:R-:W-:Y:S01]  /*a360*/  F2FP.F16.E4M3.UNPACK_B R109, R78.H1 ;  /* 0x0000004eff6d723e */ /* 0x000fe200030006ff */
[--C-:B------:R-:W-:Y:S01]  /*a370*/  HADD2.F32 R62, -RZ, R56.reuse.H0_H0 ;  /* 0x20000038ff3e7230 */ /* 0x100fe20000004100 */
[----:B------:R-:W-:Y:S01]  /*a380*/  F2FP.SATFINITE.E4M3.F32.PACK_AB_MERGE_C R44, R53, R44, RZ ;  /* 0x0000002c352c723e */ /* 0x000fe200048070ff */
[----:B------:R-:W-:Y:S01]  /*a390*/  HADD2.F32 R60, -RZ, R59.H0_H0 ;  /* 0x2000003bff3c7230 */ /* 0x000fe20000004100 */
[----:B------:R-:W-:Y:S01]  /*a3a0*/  F2FP.SATFINITE.E4M3.F32.PACK_AB_MERGE_C R52, R52, R12, RZ ;  /* 0x0000000c3434723e */ /* 0x000fe200048070ff */
[----:B------:R-:W-:-:S02]  /*a3b0*/  HADD2.F32 R56, -RZ, R56.H1_H1 ;  /* 0x30000038ff387230 */ /* 0x000fc40000004100 */
[CC--:B------:R-:W-:Y:S01]  /*a3c0*/  FMUL.FTZ R64, R55.reuse, R62.reuse ;  /* 0x0000003e37407220 */ /* 0x0c0fe20000410000 */
[C---:B------:R-:W-:Y:S01]  /*a3d0*/  FMUL.FTZ R62, R58.reuse, R62 ;  /* 0x0000003e3a3e7220 */ /* 0x040fe20000410000 */
[----:B------:R-:W-:Y:S01]  /*a3e0*/  HADD2.F32 R57, -RZ, R54.H1_H1 ;  /* 0x30000036ff397230 */ /* 0x000fe20000004100 */
[----:B------:R-:W-:Y:S01]  /*a3f0*/  F2FP.F16.E4M3.UNPACK_B R78, R78 ;  /* 0x0000004eff4e723e */ /* 0x000fe200020006ff */
[-C--:B------:R-:W-:Y:S01]  /*a400*/  FFMA.FTZ R58, R58, R60.reuse, -R64 ;  /* 0x0000003c3a3a7223 */ /* 0x080fe20000010840 */
[----:B------:R-:W-:Y:S01]  /*a410*/  FFMA.FTZ R55, R55, R60, R62 ;  /* 0x0000003c37377223 */ /* 0x000fe2000001003e */
[----:B------:R-:W-:Y:S02]  /*a420*/  HADD2.F32 R54, -RZ, R59.H1_H1 ;  /* 0x3000003bff367230 */ /* 0x000fe40000004100 */
[-C--:B------:R-:W-:Y:S01]  /*a430*/  FMUL.FTZ R60, R77, R56.reuse ;  /* 0x000000384d3c7220 */ /* 0x080fe20000410000 */
[----:B------:R-:W-:Y:S01]  /*a440*/  FMUL.FTZ R56, R57, R56 ;  /* 0x0000003839387220 */ /* 0x000fe20000410000 */
[----:B------:R-:W-:Y:S01]  /*a450*/  SHF.R.U32.HI R64, RZ, 0x8, R65 ;  /* 0x00000008ff407819 */ /* 0x000fe20000011641 */
[----:B------:R-:W-:-:S02]  /*a460*/  HADD2.F32 R111, -RZ, R109.H0_H0 ;  /* 0x2000006dff6f7230 */ /* 0x000fc40000004100 */
[-C--:B------:R-:W-:Y:S01]  /*a470*/  FFMA.FTZ R57, R57, R54.reuse, -R60 ;  /* 0x0000003639397223 */ /* 0x080fe2000001083c */
[----:B------:R-:W-:Y:S01]  /*a480*/  FFMA.FTZ R54, R77, R54, R56 ;  /* 0x000000364d367223 */ /* 0x000fe20000010038 */
[----:B------:R-:W-:Y:S01]  /*a490*/  SHF.R.U32.HI R56, RZ, 0x8, R61 ;  /* 0x00000008ff387819 */ /* 0x000fe2000001163d */
[----:B------:R-:W-:Y:S01]  /*a4a0*/  HADD2.F32 R114, -RZ, R79.H0_H0 ;  /* 0x2000004fff727230 */ /* 0x000fe20000004100 */
[----:B------:R-:W-:Y:S01]  /*a4b0*/  SHF.R.U32.HI R65, RZ, 0x10, R65 ;  /* 0x00000010ff417819 */ /* 0x000fe20000011641 */
[----:B------:R-:W-:Y:S01]  /*a4c0*/  HADD2.F32 R115, -RZ, R113.H0_H0 ;  /* 0x20000071ff737230 */ /* 0x000fe20000004100 */
[----:B------:R-:W-:Y:S01]  /*a4d0*/  SHF.L.U32 R64, R64, 0x8, RZ ;  /* 0x0000000840407819 */ /* 0x000fe200000006ff */
[----:B------:R-:W-:Y:S01]  /*a4e0*/  IMAD.SHL.U32 R56, R56, 0x100, RZ ;  /* 0x0000010038387824 */ /* 0x000fe200078e00ff */
[----:B------:R-:W-:Y:S01]  /*a4f0*/  LOP3.LUT R59, R61, 0xff0000ff, RZ, 0xc0, !PT ;  /* 0xff0000ff3d3b7812 */ /* 0x000fe200078ec0ff */
[----:B------:R-:W-:Y:S01]  /*a500*/  IMAD.U32 R65, R65, 0x10000, RZ ;  /* 0x0001000041417824 */ /* 0x000fe200078e00ff */
[----:B------:R-:W-:Y:S01]  /*a510*/  SHF.R.U32.HI R62, RZ, 0x10, R61 ;  /* 0x00000010ff3e7819 */ /* 0x000fe2000001163d */
[-C--:B------:R-:W-:Y:S01]  /*a520*/  FMUL.FTZ R116, R111, R117.reuse ;  /* 0x000000756f747220 */ /* 0x080fe20000410000 */
[----:B------:R-:W-:Y:S01]  /*a530*/  LOP3.LUT R64, R66, 0xff00, R64, 0xf8, !PT ;  /* 0x0000ff0042407812 */ /* 0x000fe200078ef840 */
[----:B------:R-:W-:Y:S01]  /*a540*/  FMUL.FTZ R117, R114, R117 ;  /* 0x0000007572757220 */ /* 0x000fe20000410000 */
[----:B------:R-:W-:Y:S01]  /*a550*/  SHF.R.U32.HI R61, RZ, 0x8, R63 ;  /* 0x00000008ff3d7819 */ /* 0x000fe2000001163f */
[----:B------:R-:W-:Y:S01]  /*a560*/  HADD2.F32 R46, -RZ, R46.H1_H1 ;  /* 0x3000002eff2e7230 */ /* 0x000fe20000004100 */
[----:B------:R-:W-:Y:S01]  /*a570*/  LOP3.LUT R56, R59, 0xff00, R56, 0xf8, !PT ;  /* 0x0000ff003b387812 */ /* 0x000fe200078ef838 */
[----:B------:R-:W-:Y:S01]  /*a580*/  IMAD.U32 R59, R62, 0x10000, RZ ;  /* 0x000100003e3b7824 */ /* 0x000fe200078e00ff */
[----:B------:R-:W-:Y:S01]  /*a590*/  LOP3.LUT R64, R64, 0xff0000, R65, 0xf8, !PT ;  /* 0x00ff000040407812 */ /* 0x000fe200078ef841 */
[----:B------:R-:W-:Y:S01]  /*a5a0*/  HADD2.F32 R109, -RZ, R109.H1_H1 ;  /* 0x3000006dff6d7230 */ /* 0x000fe20000004100 */
[----:B------:R-:W-:Y:S01]  /*a5b0*/  F2FP.SATFINITE.E4M3.F32.PACK_AB_MERGE_C R12, R57, R58, R44 ;  /* 0x0000003a390c723e */ /* 0x000fe2000480702c */
[----:B------:R-:W-:Y:S01]  /*a5c0*/  IMAD.SHL.U32 R61, R61, 0x100, RZ ;  /* 0x000001003d3d7824 */ /* 0x000fe200078e00ff */
[----:B------:R-:W-:Y:S01]  /*a5d0*/  F2FP.SATFINITE.E4M3.F32.PACK_AB_MERGE_C R44, R54, R55, R52 ;  /* 0x00000037362c723e */ /* 0x000fe20004807034 */
[----:B------:R-:W-:Y:S01]  /*a5e0*/  HADD2.F32 R79, -RZ, R79.H1_H1 ;  /* 0x3000004fff4f7230 */ /* 0x000fe20000004100 */
[----:B------:R-:W-:Y:S01]  /*a5f0*/  LOP3.LUT R60, R63, 0xff0000ff, RZ, 0xc0, !PT ;  /* 0xff0000ff3f3c7812 */ /* 0x000fe200078ec0ff */
[----:B------:R-:W-:Y:S01]  /*a600*/  FFMA.FTZ R117, R111, R115, R117 ;  /* 0x000000736f757223 */ /* 0x000fe20000010075 */
[----:B------:R-:W-:Y:S01]  /*a610*/  F2FP.F16.E4M3.UNPACK_B R57, R45 ;  /* 0x0000002dff39723e */ /* 0x000fe200020006ff */
[----:B------:R-:W-:Y:S01]  /*a620*/  HADD2.F32 R113, -RZ, R113.H1_H1 ;  /* 0x30000071ff717230 */ /* 0x000fe20000004100 */
[----:B------:R-:W-:Y:S01]  /*a630*/  F2FP.F16.E4M3.UNPACK_B R54, R64 ;  /* 0x00000040ff36723e */ /* 0x000fe200020006ff */
[-C--:B------:R-:W-:Y:S01]  /*a640*/  FMUL.FTZ R111, R109, R46.reuse ;  /* 0x0000002e6d6f7220 */ /* 0x080fe20000410000 */
[----:B------:R-:W-:Y:S01]  /*a650*/  LOP3.LUT R56, R56, 0xff0000, R59, 0xf8, !PT ;  /* 0x00ff000038387812 */ /* 0x000fe200078ef83b */
[----:B------:R-:W-:Y:S01]  /*a660*/  FMUL.FTZ R46, R79, R46 ;  /* 0x0000002e4f2e7220 */ /* 0x000fe20000410000 */
[----:B------:R-:W-:Y:S01]  /*a670*/  F2FP.F16.E4M3.UNPACK_B R58, R13 ;  /* 0x0000000dff3a723e */ /* 0x000fe200020006ff */
[----:B------:R-:W-:Y:S01]  /*a680*/  HADD2.F32 R52, -RZ, R57.H0_H0 ;  /* 0x20000039ff347230 */ /* 0x000fe20000004100 */
[----:B------:R-:W-:Y:S01]  /*a690*/  LOP3.LUT R60, R60, 0xff00, R61, 0xf8, !PT ;  /* 0x0000ff003c3c7812 */ /* 0x000fe200078ef83d */
[----:B------:R-:W-:Y:S01]  /*a6a0*/  HADD2.F32 R61, -RZ, R54.H0_H0 ;  /* 0x20000036ff3d7230 */ /* 0x000fe20000004100 */
[----:B------:R-:W-:Y:S01]  /*a6b0*/  F2FP.F16.E4M3.UNPACK_B R55, R56 ;  /* 0x00000038ff37723e */ /* 0x000fe200020006ff */
[----:B------:R-:W-:Y:S01]  /*a6c0*/  HADD2.F32 R53, -RZ, R58.H0_H0 ;  /* 0x2000003aff357230 */ /* 0x000fe20000004100 */
[----:B------:R-:W-:Y:S01]  /*a6d0*/  F2FP.F16.E4M3.UNPACK_B R14, R14 ;  /* 0x0000000eff0e723e */ /* 0x000fe200020006ff */
[----:B------:R-:W-:Y:S01]  /*a6e0*/  FFMA.FTZ R116, R114, R115, -R116 ;  /* 0x0000007372747223 */ /* 0x000fe20000010874 */
[-C--:B------:R-:W-:Y:S01]  /*a6f0*/  FFMA.FTZ R46, R109, R113.reuse, R46 ;  /* 0x000000716d2e7223 */ /* 0x080fe2000001002e */
[----:B------:R-:W-:Y:S01]  /*a700*/  FFMA.FTZ R79, R79, R113, -R111 ;  /* 0x000000714f4f7223 */ /* 0x000fe2000001086f */
[----:B------:R-:W-:Y:S01]  /*a710*/  F2FP.F16.E4M3.UNPACK_B R110, R110 ;  /* 0x0000006eff6e723e */ /* 0x000fe200020006ff */
[----:B------:R-:W-:-:S02]  /*a720*/  HADD2.F32 R115, -RZ, R112.H0_H0 ;  /* 0x20000070ff737230 */ /* 0x000fc40000004100 */
[CC--:B------:R-:W-:Y:S01]  /*a730*/  FMUL.FTZ R62, R52.reuse, R61.reuse ;  /* 0x0000003d343e7220 */ /* 0x0c0fe20000410000 */
[----:B------:R-:W-:Y:S02]  /*a740*/  HADD2.F32 R109, -RZ, R78.H0_H0 ;  /* 0x2000004eff6d7230 */ /* 0x000fe40000004100 */
[----:B------:R-:W-:Y:S01]  /*a750*/  FMUL.FTZ R61, R53, R61 ;  /* 0x0000003d353d7220 */ /* 0x000fe20000410000 */
[----:B------:R-:W-:Y:S01]  /*a760*/  HADD2.F32 R59, -RZ, R55.H0_H0 ;  /* 0x20000037ff3b7230 */ /* 0x000fe20000004100 */
[----:B------:R-:W-:Y:S01]  /*a770*/  SHF.R.U32.HI R63, RZ, 0x10, R63 ;  /* 0x00000010ff3f7819 */ /* 0x000fe2000001163f */
[----:B------:R-:W-:Y:S02]  /*a780*/  HADD2.F32 R113, -RZ, R14.H0_H0 ;  /* 0x2000000eff717230 */ /* 0x000fe40000004100 */
[----:B------:R-:W-:Y:S01]  /*a790*/  FMUL.FTZ R114, R109, R115 ;  /* 0x000000736d727220 */ /* 0x000fe20000410000 */
[----:B------:R-:W-:Y:S02]  /*a7a0*/  HADD2.F32 R111, -RZ, R110.H0_H0 ;  /* 0x2000006eff6f7230 */ /* 0x000fe40000004100 */
[-C--:B------:R-:W-:Y:S01]  /*a7b0*/  FFMA.FTZ R53, R53, R59.reuse, -R62 ;  /* 0x0000003b35357223 */ /* 0x080fe2000001083e */
[----:B------:R-:W-:Y:S01]  /*a7c0*/  FFMA.FTZ R52, R52, R59, R61 ;  /* 0x0000003b34347223 */ /* 0x000fe2000001003d */
[----:B------:R-:W-:Y:S01]  /*a7d0*/  FMUL.FTZ R115, R113, R115 ;  /* 0x0000007371737220 */ /* 0x000fe20000410000 */
[----:B------:R-:W-:Y:S01]  /*a7e0*/  HADD2.F32 R112, -RZ, R112.H1_H1 ;  /* 0x30000070ff707230 */ /* 0x000fe20000004100 */
[----:B------:R-:W-:Y:S01]  /*a7f0*/  F2FP.F16.E4M3.UNPACK_B R45, R45.H1 ;  /* 0x0000002dff2d723e */ /* 0x000fe200030006ff */
[----:B------:R-:W-:Y:S01]  /*a800*/  HADD2.F32 R78, -RZ, R78.H1_H1 ;  /* 0x3000004eff4e7230 */ /* 0x000fe20000004100 */
[----:B------:R-:W-:Y:S01]  /*a810*/  F2FP.F16.E4M3.UNPACK_B R64, R64.H1 ;  /* 0x00000040ff40723e */ /* 0x000fe200030006ff */
[----:B------:R-:W-:-:S02]  /*a820*/  HADD2.F32 R59, -RZ, R57.H1_H1 ;  /* 0x30000039ff3b7230 */ /* 0x000fc40000004100 */
[----:B------:R-:W-:Y:S01]  /*a830*/  FFMA.FTZ R115, R109, R111, R115 ;  /* 0x0000006f6d737223 */ /* 0x000fe20000010073 */
[----:B------:R-:W-:Y:S01]  /*a840*/  HADD2.F32 R54, -RZ, R54.H1_H1 ;  /* 0x30000036ff367230 */ /* 0x000fe20000004100 */
[----:B------:R-:W-:Y:S01]  /*a850*/  F2FP.F16.E4M3.UNPACK_B R57, R13.H1 ;  /* 0x0000000dff39723e */ /* 0x000fe200030006ff */
[----:B------:R-:W-:Y:S01]  /*a860*/  IMAD.U32 R63, R63, 0x10000, RZ ;  /* 0x000100003f3f7824 */ /* 0x000fe200078e00ff */
[----:B------:R-:W-:Y:S01]  /*a870*/  SHF.R.U32.HI R76, RZ, 0x8, R67 ;  /* 0x00000008ff4c7819 */ /* 0x000fe20000011643 */
[----:B------:R-:W-:Y:S02]  /*a880*/  HADD2.F32 R58, -RZ, R58.H1_H1 ;  /* 0x3000003aff3a7230 */ /* 0x000fe40000004100 */
[----:B------:R-:W-:Y:S01]  /*a890*/  FMUL.FTZ R109, R78, R112 ;  /* 0x000000704e6d7220 */ /* 0x000fe20000410000 */
[----:B------:R-:W-:Y:S02]  /*a8a0*/  HADD2.F32 R14, -RZ, R14.H1_H1 ;  /* 0x3000000eff0e7230 */ /* 0x000fe40000004100 */
[----:B------:R-:W-:Y:S01]  /*a8b0*/  FMUL.FTZ R13, R59, R54 ;  /* 0x000000363b0d7220 */ /* 0x000fe20000410000 */
[----:B------:R-:W-:Y:S01]  /*a8c0*/  HADD2.F32 R110, -RZ, R110.H1_H1 ;  /* 0x3000006eff6e7230 */ /* 0x000fe20000004100 */
[----:B------:R-:W-:Y:S01]  /*a8d0*/  LOP3.LUT R60, R60, 0xff0000, R63, 0xf8, !PT ;  /* 0x00ff00003c3c7812 */ /* 0x000fe200078ef83f */
[----:B------:R-:W-:-:S02]  /*a8e0*/  HADD2.F32 R61, -RZ, R55.H1_H1 ;  /* 0x30000037ff3d7230 */ /* 0x000fc40000004100 */
[----:B------:R-:W-:Y:S01]  /*a8f0*/  FMUL.FTZ R62, R58, R54 ;  /* 0x000000363a3e7220 */ /* 0x000fe20000410000 */
[----:B------:R-:W-:Y:S01]  /*a900*/  F2FP.F16.E4M3.UNPACK_B R56, R56.H1 ;  /* 0x00000038ff38723e */ /* 0x000fe200030006ff */
[----:B------:R-:W-:Y:S02]  /*a910*/  HADD2.F32 R55, -RZ, R45.H0_H0 ;  /* 0x2000002dff377230 */ /* 0x000fe40000004100 */
[C---:B------:R-:W-:Y:S01]  /*a920*/  FMUL.FTZ R112, R14.reuse, R112 ;  /* 0x000000700e707220 */ /* 0x040fe20000410000 */
[----:B------:R-:W-:Y:S02]  /*a930*/  HADD2.F32 R63, -RZ, R64.H0_H0 ;  /* 0x20000040ff3f7230 */ /* 0x000fe40000004100 */
[----:B------:R-:W-:Y:S01]  /*a940*/  FFMA.FTZ R109, R14, R110, -R109 ;  /* 0x0000006e0e6d7223 */ /* 0x000fe2000001086d */
[----:B------:R-:W-:Y:S01]  /*a950*/  FFMA.FTZ R54, R58, R61, -R13 ;  /* 0x0000003d3a367223 */ /* 0x000fe2000001080d */
[----:B------:R-:W-:Y:S01]  /*a960*/  LOP3.LUT R77, R67, 0xff0000ff, RZ, 0xc0, !PT ;  /* 0xff0000ff434d7812 */ /* 0x000fe200078ec0ff */
[----:B------:R-:W-:-:S02]  /*a970*/  IMAD.SHL.U32 R14, R76, 0x100, RZ ;  /* 0x000001004c0e7824 */ /* 0x000fc400078e00ff */
[----:B------:R-:W-:Y:S01]  /*a980*/  FFMA.FTZ R13, R59, R61, R62 ;  /* 0x0000003d3b0d7223 */ /* 0x000fe2000001003e */
[----:B------:R-:W-:Y:S01]  /*a990*/  SHF.R.U32.HI R67, RZ, 0x10, R67 ;  /* 0x00000010ff437819 */ /* 0x000fe20000011643 */
[----:B------:R-:W-:Y:S02]  /*a9a0*/  HADD2.F32 R58, -RZ, R57.H0_H0 ;  /* 0x20000039ff3a7230 */ /* 0x000fe40000004100 */
[----:B------:R-:W-:Y:S01]  /*a9b0*/  FMUL.FTZ R61, R55, R63 ;  /* 0x0000003f373d7220 */ /* 0x000fe20000410000 */
[----:B------:R-:W-:Y:S01]  /*a9c0*/  HADD2.F32 R59, -RZ, R56.H0_H0 ;  /* 0x20000038ff3b7230 */ /* 0x000fe20000004100 */
[----:B------:R-:W-:Y:S01]  /*a9d0*/  LOP3.LUT R14, R77, 0xff00, R14, 0xf8, !PT ;  /* 0x0000ff004d0e7812 */ /* 0x000fe200078ef80e */
[----:B------:R-:W-:Y:S01]  /*a9e0*/  HADD2.F32 R62, -RZ, R45.H1_H1 ;  /* 0x3000002dff3e7230 */ /* 0x000fe20000004100 */
[----:B------:R-:W-:Y:S01]  /*a9f0*/  SHF.L.U32 R67, R67, 0x10, RZ ;  /* 0x0000001043437819 */ /* 0x000fe200000006ff */
[----:B------:R-:W-:Y:S02]  /*aa00*/  HADD2.F32 R64, -RZ, R64.H1_H1 ;  /* 0x30000040ff407230 */ /* 0x000fe40000004100 */
[C---:B------:R-:W-:Y:S01]  /*aa10*/  FFMA.FTZ R45, R58.reuse, R59, -R61 ;  /* 0x0000003b3a2d7223 */ /* 0x040fe2000001083d */
[----:B------:R-:W-:Y:S01]  /*aa20*/  FMUL.FTZ R66, R58, R63 ;  /* 0x0000003f3a427220 */ /* 0x000fe20000410000 */
[----:B------:R-:W-:Y:S01]  /*aa30*/  HADD2.F32 R57, -RZ, R57.H1_H1 ;  /* 0x30000039ff397230 */ /* 0x000fe20000004100 */
[----:B------:R-:W-:Y:S01]  /*aa40*/  LOP3.LUT R14, R14, 0xff0000, R67, 0xf8, !PT ;  /* 0x00ff00000e0e7812 */ /* 0x000fe200078ef843 */
[----:B------:R-:W-:-:S02]  /*aa50*/  HADD2.F32 R61, -RZ, R56.H1_H1 ;  /* 0x30000038ff3d7230 */ /* 0x000fc40000004100 */
[CC--:B------:R-:W-:Y:S01]  /*aa60*/  FMUL.FTZ R58, R62.reuse, R64.reuse ;  /* 0x000000403e3a7220 */ /* 0x0c0fe20000410000 */
[----:B------:R-:W-:Y:S01]  /*aa70*/  FFMA.FTZ R55, R55, R59, R66 ;  /* 0x0000003b37377223 */ /* 0x000fe20000010042 */
[C---:B------:R-:W-:Y:S01]  /*aa80*/  FMUL.FTZ R63, R57.reuse, R64 ;  /* 0x00000040393f7220 */ /* 0x040fe20000410000 */
[----:B------:R-:W-:Y:S01]  /*aa90*/  F2FP.F16.E4M3.UNPACK_B R59, R47 ;  /* 0x0000002fff3b723e */ /* 0x000fe200020006ff */
[-C--:B------:R-:W-:Y:S01]  /*aaa0*/  FFMA.FTZ R58, R57, R61.reuse, -R58 ;  /* 0x0000003d393a7223 */ /* 0x080fe2000001083a */
[----:B------:R-:W-:Y:S01]  /*aab0*/  F2FP.F16.E4M3.UNPACK_B R57, R14 ;  /* 0x0000000eff39723e */ /* 0x000fe200020006ff */
[----:B------:R-:W-:Y:S01]  /*aac0*/  FFMA.FTZ R62, R62, R61, R63 ;  /* 0x0000003d3e3e7223 */ /* 0x000fe2000001003f */
[----:B------:R-:W-:Y:S01]  /*aad0*/  F2FP.F16.E4M3.UNPACK_B R56, R15 ;  /* 0x0000000fff38723e */ /* 0x000fe200020006ff */
[----:B------:R-:W-:Y:S01]  /*aae0*/  HADD2.F32 R63, -RZ, R59.H0_H0 ;  /* 0x2000003bff3f7230 */ /* 0x000fe20000004100 */
[-C--:B------:R-:W-:Y:S01]  /*aaf0*/  F2FP.F16.E4M3.UNPACK_B R61, R60.reuse ;  /* 0x0000003cff3d723e */ /* 0x080fe200020006ff */
[----:B------:R-:W-:Y:S01]  /*ab00*/  HADD2.F32 R66, -RZ, R57.H0_H0 ;  /* 0x20000039ff427230 */ /* 0x000fe20000004100 */
[----:B------:R-:W-:Y:S01]  /*ab10*/  F2FP.F16.E4M3.UNPACK_B R47, R47.H1 ;  /* 0x0000002fff2f723e */ /* 0x000fe200030006ff */
[----:B------:R-:W-:Y:S01]  /*ab20*/  HADD2.F32 R64, -RZ, R56.H0_H0 ;  /* 0x20000038ff407230 */ /* 0x000fe20000004100 */
[----:B------:R-:W-:Y:S01]  /*ab30*/  F2FP.F16.E4M3.UNPACK_B R60, R60.H1 ;  /* 0x0000003cff3c723e */ /* 0x000fe200030006ff */
[----:B------:R-:W-:-:S02]  /*ab40*/  HADD2.F32 R65, -RZ, R61.H0_H0 ;  /* 0x2000003dff417230 */ /* 0x000fc40000004100 */
[CC--:B------:R-:W-:Y:S01]  /*ab50*/  FMUL.FTZ R67, R63.reuse, R66.reuse ;  /* 0x000000423f437220 */ /* 0x0c0fe20000410000 */
[----:B------:R-:W-:Y:S02]  /*ab60*/  HADD2.F32 R59, -RZ, R59.H1_H1 ;  /* 0x3000003bff3b7230 */ /* 0x000fe40000004100 */
[C---:B------:R-:W-:Y:S01]  /*ab70*/  FMUL.FTZ R66, R64.reuse, R66 ;  /* 0x0000004240427220 */ /* 0x040fe20000410000 */
[----:B------:R-:W-:Y:S02]  /*ab80*/  HADD2.F32 R57, -RZ, R57.H1_H1 ;  /* 0x30000039ff397230 */ /* 0x000fe40000004100 */
[-C--:B------:R-:W-:Y:S01]  /*ab90*/  FFMA.FTZ R64, R64, R65.reuse, -R67 ;  /* 0x0000004140407223 */ /* 0x080fe20000010843 */
[--C-:B------:R-:W-:Y:S02]  /*aba0*/  HADD2.F32 R67, -RZ, R60.reuse.H0_H0 ;  /* 0x2000003cff437230 */ /* 0x100fe40000004100 */
[----:B------:R-:W-:Y:S01]  /*abb0*/  FFMA.FTZ R63, R63, R65, R66 ;  /* 0x000000413f3f7223 */ /* 0x000fe20000010042 */
[----:B------:R-:W-:Y:S01]  /*abc0*/  F2FP.F16.E4M3.UNPACK_B R65, R14.H1 ;  /* 0x0000000eff41723e */ /* 0x000fe200030006ff */
[----:B------:R-:W-:Y:S01]  /*abd0*/  HADD2.F32 R60, -RZ, R60.H1_H1 ;  /* 0x3000003cff3c7230 */ /* 0x000fe20000004100 */
[----:B------:R-:W-:Y:S01]  /*abe0*/  F2FP.F16.E4M3.UNPACK_B R66, R15.H1 ;  /* 0x0000000fff42723e */ /* 0x000fe200030006ff */
[----:B------:R-:W-:-:S02]  /*abf0*/  HADD2.F32 R15, -RZ, R47.H0_H0 ;  /* 0x2000002fff0f7230 */ /* 0x000fc40000004100 */
[----:B------:R-:W-:Y:S01]  /*ac00*/  FFMA.FTZ R114, R113, R111, -R114 ;  /* 0x0000006f71727223 */ /* 0x000fe20000010872 */
[--C-:B------:R-:W-:Y:S01]  /*ac10*/  HADD2.F32 R76, -RZ, R65.reuse.H0_H0 ;  /* 0x20000041ff4c7230 */ /* 0x100fe20000004100 */
[----:B------:R-:W-:Y:S01]  /*ac20*/  F2FP.SATFINITE.E4M3.F32.PACK_AB_MERGE_C R45, R58, R45, RZ ;  /* 0x0000002d3a2d723e */ /* 0x000fe200048070ff */
[--C-:B------:R-:W-:Y:S01]  /*ac30*/  HADD2.F32 R14, -RZ, R66.reuse.H0_H0 ;  /* 0x20000042ff0e7230 */ /* 0x100fe20000004100 */
[----:B------:R-:W-:Y:S01]  /*ac40*/  F2FP.SATFINITE.E4M3.F32.PACK_AB_MERGE_C R79, R79, R116, RZ ;  /* 0x000000744f4f723e */ /* 0x000fe200048070ff */
[----:B------:R-:W-:Y:S02]  /*ac50*/  HADD2.F32 R65, -RZ, R65.H1_H1 ;  /* 0x30000041ff417230 */ /* 0x000fe40000004100 */
        /* <DEDUP_REMOVED lines=10> */
[----:B------:R-:W-:Y:S01]  /*ad00*/  FFMA.FTZ R112, R78, R110, R112 ;  /* 0x0000006e4e707223 */ /* 0x000fe20000010070 */
[----:B------:R-:W-:Y:S01]  /*ad10*/  F2FP.SATFINITE.E4M3.F32.PACK_AB_MERGE_C R45, R54, R53, R45 ;  /* 0x00000035362d723e */ /* 0x000fe2000480702d */
[----:B------:R-:W-:Y:S01]  /*ad20*/  FMUL.FTZ R47, R67, R65 ;  /* 0x00000041432f7220 */ /* 0x000fe20000410000 */
[----:B------:R-:W-:Y:S01]  /*ad30*/  FMUL.FTZ R65, R59, R57 ;  /* 0x000000393b417220 */ /* 0x000fe20000410000 */
[----:B------:R-:W-:-:S02]  /*ad40*/  F2FP.SATFINITE.E4M3.F32.PACK_AB_MERGE_C R109, R109, R114, R79 ;  /* 0x000000726d6d723e */ /* 0x000fc4000480704f */
[-C--:B------:R-:W-:Y:S01]  /*ad50*/  FFMA.FTZ R47, R66, R60.reuse, -R47 ;  /* 0x0000003c422f7223 */ /* 0x080fe2000001082f */
[----:B------:R-:W-:Y:S01]  /*ad60*/  FFMA.FTZ R60, R67, R60, R76 ;  /* 0x0000003c433c7223 */ /* 0x000fe2000001004c */
[C---:B------:R-:W-:Y:S01]  /*ad70*/  FMUL.FTZ R66, R56.reuse, R57 ;  /* 0x0000003938427220 */ /* 0x040fe20000410000 */
[-C--:B------:R-:W-:Y:S01]  /*ad80*/  FFMA.FTZ R65, R56, R61.reuse, -R65 ;  /* 0x0000003d38417223 */ /* 0x080fe20000010841 */
[----:B------:R-:W-:Y:S01]  /*ad90*/  F2FP.SATFINITE.E4M3.F32.PACK_AB_MERGE_C R55, R13, R52, R55 ;  /* 0x000000340d37723e */ /* 0x000fe20004807037 */
[----:B------:R-:W-:Y:S02]  /*ada0*/  IMAD.MOV.U32 R13, RZ, RZ, R45 ;  /* 0x000000ffff0d7224 */ /* 0x000fe400078e002d */
[----:B------:R-:W-:Y:S01]  /*adb0*/  FFMA.FTZ R66, R59, R61, R66 ;  /* 0x0000003d3b427223 */ /* 0x000fe20000010042 */
[----:B------:R-:W-:Y:S02]  /*adc0*/  F2FP.SATFINITE.E4M3.F32.PACK_AB_MERGE_C R14, R47, R14, RZ ;  /* 0x0000000e2f0e723e */ /* 0x000fe400048070ff */
[----:B------:R-:W-:Y:S01]  /*add0*/  F2FP.SATFINITE.E4M3.F32.PACK_AB_MERGE_C R46, R46, R117, RZ ;  /* 0x000000752e2e723e */ /* 0x000fe200048070ff */
[----:B------:R-:W-:Y:S01]  /*ade0*/  IMAD.MOV.U32 R45, RZ, RZ, R55 ;  /* 0x000000ffff2d7224 */ /* 0x000fe200078e0037 */
[----:B------:R-:W-:-:S02]  /*adf0*/  F2FP.SATFINITE.E4M3.F32.PACK_AB_MERGE_C R60, R60, R15, RZ ;  /* 0x0000000f3c3c723e */ /* 0x000fc400048070ff */
[----:B------:R-:W-:Y:S01]  /*ae00*/  F2FP.SATFINITE.E4M3.F32.PACK_AB_MERGE_C R15, R65, R64, R14 ;  /* 0x00000040410f723e */ /* 0x000fe2000480700e */
[----:B------:R-:W-:Y:S01]  /*ae10*/  IMAD.MOV.U32 R14, RZ, RZ, R109 ;  /* 0x000000ffff0e7224 */ /* 0x000fe200078e006d */
[----:B------:R-:W-:Y:S02]  /*ae20*/  F2FP.SATFINITE.E4M3.F32.PACK_AB_MERGE_C R46, R112, R115, R46 ;  /* 0x00000073702e723e */ /* 0x000fe4000480702e */
[----:B------:R-:W-:-:S07]  /*ae30*/  F2FP.SATFINITE.E4M3.F32.PACK_AB_MERGE_C R47, R66, R63, R60 ;  /* 0x0000003f422f723e */ /* 0x000fce000480703c */
.L_x_560:
[----:B------:R-:W-:Y:S05]  /*ae40*/  BSYNC B2 ;  /* 0x0000000000027941 */ /* 0x000fea0003800000 */
.L_x_559:
[----:B------:R-:W-:Y:S01]  /*ae50*/  ISETP.GE.AND P3, PT, R11, R107, PT ;  /* 0x0000006b0b00720c */ /* 0x000fe20003f66270 */
[----:B0-----:R0:W-:-:S12]  /*ae60*/  ST.E.128 desc[UR36][R48.64], R12 ;  /* 0x0000000c30007985 */ /* 0x0011d8000c101d24 */
[----:B------:R-:W-:-:S04]  /*ae70*/  @!P3 IADD3 R50, P4, R11, R50, RZ ;  /* 0x000000320b32b210 */ /* 0x000fc80007f9e0ff */
[----:B------:R-:W-:-:S05]  /*ae80*/  @!P3 LEA.HI.X.SX32 R51, R11, R51, 0x1, P4 ;  /* 0x000000330b33b211 */ /* 0x000fca00020f0eff */
[----:B---3--:R0:W-:Y:S04]  /*ae90*/  @!P3 ST.E.128 desc[UR36][R50.64], R44 ;  /* 0x0000002c3200b985 */ /* 0x0081e8000c101d24 */
.L_x_558:
[----:B------:R-:W-:Y:S05]  /*aea0*/  BSYNC B1 ;  /* 0x0000000000017941 */ /* 0x000fea0003800000 */
.L_x_557:
[----:B------:R-:W-:-:S03]  /*aeb0*/  UMOV UR4, 0xffffffff ;  /* 0xffffffff00047882 */ /* 0x000fc60000000000 */
[----:B------:R-:W-:Y:S05]  /*aec0*/  BRA.DIV UR4, `(.L_x_561) ;  /* 0x000001f2048c7947 */ /* 0x000fea000b800000 */
[----:B0--3--:R0:W3:Y:S04]  /*aed0*/  SHFL.IDX PT, R51, R102, 0x3, 0x181f ;  /* 0x00781f0066337f89 */ /* 0x0090e800000e0000 */
[----:B------:R0:W0:Y:S02]  /*aee0*/  SHFL.IDX PT, R50, R101, 0x3, 0x181f ;  /* 0x00781f0065327f89 */ /* 0x00002400000e0000 */
.L_x_864:
[----:B------:R-:W-:-:S05]  /*aef0*/  VIADD R11, R219, 0x60 ;  /* 0x00000060db0b7836 */ /* 0x000fca0000000000 */
        /* <DEDUP_REMOVED lines=10> */
[----:B---3--:R-:W-:Y:S02]  /*afa0*/  IADD3.X R49, R51, R80, RZ, P3, !PT ;  /* 0x0000005033317210 */ /* 0x008fe40001ffe4ff */
[----:B------:R-:W-:-:S02]  /*afb0*/  LEA.HI R11, R11, R108, RZ, 0x5 ;  /* 0x0000006c0b0b7211 */ /* 0x000fc400078f28ff */
[----:B------:R-:W-:Y:S02]  /*afc0*/  SHF.L.U32 R15, R15, 0x7, RZ ;  /* 0x000000070f0f7819 */ /* 0x000fe400000006ff */
[----:B------:R-:W-:Y:S02]  /*afd0*/  LEA.HI.SX32 R11, R11, R42, 0x1b ;  /* 0x0000002a0b0b7211 */ /* 0x000fe400078fdaff */
[----:B------:R-:W-:Y:S02]  /*afe0*/  LOP3.LUT R15, R15, 0x380, RZ, 0xc0, !PT ;  /* 0x000003800f0f7812 */ /* 0x000fe400078ec0ff */
[----:B------:R-:W-:Y:S01]  /*aff0*/  SHF.R.S32.HI R12, RZ, 0x1f, R11 ;  /* 0x0000001fff0c7819 */ /* 0x000fe2000001140b */
[----:B------:R-:W-:Y:S01]  /*b000*/  IMAD.SHL.U32 R52, R11, 0x10, RZ ;  /* 0x000000100b347824 */ /* 0x000fe200078e00ff */
[----:B------:R-:W-:Y:S02]  /*b010*/  LOP3.LUT R14, R14, 0x380, RZ, 0xc0, !PT ;  /* 0x000003800e0e7812 */ /* 0x000fe400078ec0ff */
[----:B------:R-:W-:-:S02]  /*b020*/  LEA.HI R12, R12, R11, RZ, 0x3 ;  /* 0x0000000b0c0c7211 */ /* 0x000fc400078f18ff */
[----:B------:R-:W-:Y:S02]  /*b030*/  SHF.R.U32.HI R14, RZ, 0x3, R14 ;  /* 0x00000003ff0e7819 */ /* 0x000fe4000001160e */
[----:B------:R-:W-:Y:S01]  /*b040*/  LOP3.LUT R11, R15, 0x70, R52, 0xf8, !PT ;  /* 0x000000700f0b7812 */ /* 0x000fe200078ef834 */
[----:B------:R-:W-:-:S03]  /*b050*/  IMAD.SHL.U32 R12, R12, 0x800, RZ ;  /* 0x000008000c0c7824 */ /* 0x000fc600078e00ff */
[----:B------:R-:W-:Y:S02]  /*b060*/  LOP3.LUT R11, R11, R14, RZ, 0x3c, !PT ;  /* 0x0000000e0b0b7212 */ /* 0x000fe400078e3cff */
[----:B------:R-:W-:-:S04]  /*b070*/  LOP3.LUT R12, R12, 0xffffc000, RZ, 0xc0, !PT ;  /* 0xffffc0000c0c7812 */ /* 0x000fc800078ec0ff */
[----:B----4-:R-:W-:Y:S01]  /*b080*/  IADD3 R11, R11, R12, R13 ;  /* 0x0000000c0b0b7210 */ /* 0x010fe20007ffe00d */
[----:B------:R-:W-:-:S04]  /*b090*/  IMAD R12, R216, 0x8000, R7 ;  /* 0x00008000d80c7824 */ /* 0x000fc800078e0207 */
[----:B------:R-:W-:Y:S02]  /*b0a0*/  IMAD R14, R216, 0x8000, R11 ;  /* 0x00008000d80e7824 */ /* 0x000fe400078e020b */
[----:B------:R-:W-:-:S03]  /*b0b0*/  IMAD.IADD R12, R19, 0x1, R12 ;  /* 0x00000001130c7824 */ /* 0x000fc600078e020c */
[----:B------:R-:W-:-:S03]  /*b0c0*/  IADD3 R44, R19, R14, RZ ;  /* 0x0000000e132c7210 */ /* 0x000fc60007ffe0ff */
[----:B------:R-:W0:Y:S04]  /*b0d0*/  LDS.128 R12, [R12+0x28400] ;  /* 0x028400000c0c7984 */ /* 0x000e280000000c00 */
[----:B------:R-:W3:Y:S01]  /*b0e0*/  LDS.128 R44, [R44+0x28400] ;  /* 0x028400002c2c7984 */ /* 0x000ee20000000c00 */
[----:B------:R-:W-:Y:S05]  /*b0f0*/  @P2 BRA `(.L_x_563) ;  /* 0x0000000c00482947 */ /* 0x000fea0003800000 */
[----:B------:R-:W-:Y:S01]  /*b100*/  SHF.R.U32.HI R53, RZ, 0x8, R69 ;  /* 0x00000008ff357819 */ /* 0x000fe20000011645 */
[----:B0-----:R-:W-:Y:S01]  /*b110*/  IMAD.MOV.U32 R56, RZ, RZ, R12 ;  /* 0x000000ffff387224 */ /* 0x001fe200078e000c */
[----:B------:R-:W-:Y:S01]  /*b120*/  SHF.R.U32.HI R60, RZ, 0x8, R73 ;  /* 0x00000008ff3c7819 */ /* 0x000fe20000011649 */
[----:B---3--:R-:W-:Y:S01]  /*b130*/  IMAD.MOV.U32 R57, RZ, RZ, R44 ;  /* 0x000000ffff397224 */ /* 0x008fe200078e002c */
[----:B------:R-:W-:Y:S01]  /*b140*/  SHF.R.U32.HI R58, RZ, 0x8, R75 ;  /* 0x00000008ff3a7819 */ /* 0x000fe2000001164b */
[----:B------:R-:W-:Y:S01]  /*b150*/  IMAD.SHL.U32 R12, R53, 0x100, RZ ;  /* 0x00000100350c7824 */ /* 0x000fe200078e00ff */
[----:B------:R-:W-:Y:S01]  /*b160*/  LOP3.LUT R59, R69, 0xff0000ff, RZ, 0xc0, !PT ;  /* 0xff0000ff453b7812 */ /* 0x000fe200078ec0ff */
[----:B------:R-:W-:Y:S01]  /*b170*/  IMAD.SHL.U32 R44, R60, 0x100, RZ ;  /* 0x000001003c2c7824 */ /* 0x000fe200078e00ff */
[----:B------:R-:W-:Y:S01]  /*b180*/  SHF.R.U32.HI R62, RZ, 0x8, R71 ;  /* 0x00000008ff3e7819 */ /* 0x000fe20000011647 */
[----:B------:R-:W-:Y:S01]  /*b190*/  IMAD.SHL.U32 R58, R58, 0x100, RZ ;  /* 0x000001003a3a7824 */ /* 0x000fe200078e00ff */
[----:B------:R-:W-:Y:S01]  /*b1a0*/  SHF.R.U32.HI R64, RZ, 0x10, R69 ;  /* 0x00000010ff407819 */ /* 0x000fe20000011645 */
[----:B------:R-:W-:Y:S01]  /*b1b0*/  IMAD.MOV.U32 R53, RZ, RZ, R14 ;  /* 0x000000ffff357224 */ /* 0x000fe200078e000e */
[----:B------:R-:W-:-:S02]  /*b1c0*/  SHF.R.U32.HI R11, RZ, 0x10, R71 ;  /* 0x00000010ff0b7819 */ /* 0x000fc40000011647 */
[----:B------:R-:W-:Y:S01]  /*b1d0*/  LOP3.LUT R63, R73, 0xff0000ff, RZ, 0xc0, !PT ;  /* 0xff0000ff493f7812 */ /* 0x000fe200078ec0ff */
[----:B------:R-:W-:Y:S01]  /*b1e0*/  IMAD.U32 R14, R64, 0x10000, RZ ;  /* 0x00010000400e7824 */ /* 0x000fe200078e00ff */
[----:B------:R-:W-:Y:S01]  /*b1f0*/  LOP3.LUT R67, R75, 0xff0000ff, RZ, 0xc0, !PT ;  /* 0xff0000ff4b437812 */ /* 0x000fe200078ec0ff */
[----:B------:R-:W-:Y:S01]  /*b200*/  IMAD.U32 R11, R11, 0x10000, RZ ;  /* 0x000100000b0b7824 */ /* 0x000fe200078e00ff */
[----:B------:R-:W-:Y:S02]  /*b210*/  LOP3.LUT R59, R59, 0xff00, R12, 0xf8, !PT ;  /* 0x0000ff003b3b7812 */ /* 0x000fe400078ef80c */
[----:B------:R-:W-:Y:S02]  /*b220*/  LOP3.LUT R61, R71, 0xff0000ff, RZ, 0xc0, !PT ;  /* 0xff0000ff473d7812 */ /* 0x000fe400078ec0ff */
[----:B------:R-:W-:Y:S02]  /*b230*/  SHF.L.U32 R12, R62, 0x8, RZ ;  /* 0x000000083e0c7819 */ /* 0x000fe400000006ff */
[----:B------:R-:W-:-:S02]  /*b240*/  LOP3.LUT R65, R63, 0xff00, R44, 0xf8, !PT ;  /* 0x0000ff003f417812 */ /* 0x000fc400078ef82c */
[----:B------:R-:W-:Y:S02]  /*b250*/  LOP3.LUT R66, R67, 0xff00, R58, 0xf8, !PT ;  /* 0x0000ff0043427812 */ /* 0x000fe400078ef83a */
[----:B------:R-:W-:Y:S02]  /*b260*/  LOP3.LUT R12, R61, 0xff00, R12, 0xf8, !PT ;  /* 0x0000ff003d0c7812 */ /* 0x000fe400078ef80c */
[----:B------:R-:W-:Y:S02]  /*b270*/  F2FP.F16.E4M3.UNPACK_B R63, R105.H1 ;  /* 0x00000069ff3f723e */ /* 0x000fe400030006ff */
[----:B------:R-:W-:Y:S02]  /*b280*/  F2FP.F16.E4M3.UNPACK_B R60, R57.H1 ;  /* 0x00000039ff3c723e */ /* 0x000fe400030006ff */
[----:B------:R-:W-:Y:S02]  /*b290*/  F2FP.F16.E4M3.UNPACK_B R58, R56.H1 ;  /* 0x00000038ff3a723e */ /* 0x000fe400030006ff */
[----:B------:R-:W-:Y:S01]  /*b2a0*/  SHF.R.U32.HI R55, RZ, 0x10, R75 ;  /* 0x00000010ff377819 */ /* 0x000fe2000001164b */
[----:B------:R-:W-:Y:S01]  /*b2b0*/  HADD2.F32 R61, -RZ, R60.H0_H0 ;  /* 0x2000003cff3d7230 */ /* 0x000fe20000004100 */
[----:B------:R-:W-:Y:S01]  /*b2c0*/  LOP3.LUT R14, R59, 0xff0000, R14, 0xf8, !PT ;  /* 0x00ff00003b0e7812 */ /* 0x000fe200078ef80e */
[----:B------:R-:W-:Y:S01]  /*b2d0*/  HADD2.F32 R59, -RZ, R58.H0_H0 ;  /* 0x2000003aff3b7230 */ /* 0x000fe20000004100 */
[----:B------:R-:W-:Y:S01]  /*b2e0*/  LOP3.LUT R11, R12, 0xff0000, R11, 0xf8, !PT ;  /* 0x00ff00000c0b7812 */ /* 0x000fe200078ef80b */
[----:B------:R-:W-:Y:S01]  /*b2f0*/  HADD2.F32 R12, -RZ, R63.H0_H0 ;  /* 0x2000003fff0c7230 */ /* 0x000fe20000004100 */
[----:B------:R-:W-:Y:S01]  /*b300*/  F2FP.F16.E4M3.UNPACK_B R62, R103.H1 ;  /* 0x00000067ff3e723e */ /* 0x000fe200030006ff */
[----:B------:R-:W-:Y:S01]  /*b310*/  IMAD.U32 R55, R55, 0x10000, RZ ;  /* 0x0001000037377824 */ /* 0x000fe200078e00ff */
[----:B------:R-:W-:-:S02]  /*b320*/  SHF.R.U32.HI R54, RZ, 0x10, R73 ;  /* 0x00000010ff367819 */ /* 0x000fc40000011649 */
[-C--:B------:R-:W-:Y:S01]  /*b330*/  FMUL.FTZ R68, R59, R12.reuse ;  /* 0x0000000c3b447220 */ /* 0x080fe20000410000 */
[--C-:B------:R-:W-:Y:S01]  /*b340*/  HADD2.F32 R64, -RZ, R62.reuse.H0_H0 ;  /* 0x2000003eff407230 */ /* 0x100fe20000004100 */
[----:B------:R-:W-:Y:S01]  /*b350*/  SHF.L.U32 R44, R54, 0x10, RZ ;  /* 0x00000010362c7819 */ /* 0x000fe200000006ff */
[C---:B------:R-:W-:Y:S01]  /*b360*/  FMUL.FTZ R54, R61.reuse, R12 ;  /* 0x0000000c3d367220 */ /* 0x040fe20000410000 */
[----:B------:R-:W-:Y:S02]  /*b370*/  LOP3.LUT R12, R66, 0xff0000, R55, 0xf8, !PT ;  /* 0x00ff0000420c7812 */ /* 0x000fe400078ef837 */
[-C--:B------:R-:W-:Y:S01]  /*b380*/  FFMA.FTZ R55, R61, R64.reuse, R68 ;  /* 0x000000403d377223 */ /* 0x080fe20000010044 */
[----:B------:R-:W-:Y:S01]  /*b390*/  FFMA.FTZ R54, R59, R64, -R54 ;  /* 0x000000403b367223 */ /* 0x000fe20000010836 */
[----:B------:R-:W-:Y:S01]  /*b3a0*/  HADD2.F32 R64, -RZ, R62.H1_H1 ;  /* 0x3000003eff407230 */ /* 0x000fe20000004100 */
[----:B------:R-:W-:Y:S01]  /*b3b0*/  F2FP.F16.E4M3.UNPACK_B R105, R105 ;  /* 0x00000069ff69723e */ /* 0x000fe200020006ff */
[----:B------:R-:W-:Y:S01]  /*b3c0*/  HADD2.F32 R62, -RZ, R63.H1_H1 ;  /* 0x3000003fff3e7230 */ /* 0x000fe20000004100 */
[----:B------:R-:W-:Y:S01]  /*b3d0*/  F2FP.F16.E4M3.UNPACK_B R61, R57 ;  /* 0x00000039ff3d723e */ /* 0x000fe200020006ff */
[----:B------:R-:W-:Y:S01]  /*b3e0*/  HADD2.F32 R59, -RZ, R58.H1_H1 ;  /* 0x3000003aff3b7230 */ /* 0x000fe20000004100 */
[----:B------:R-:W-:Y:S01]  /*b3f0*/  LOP3.LUT R44, R65, 0xff0000, R44, 0xf8, !PT ;  /* 0x00ff0000412c7812 */ /* 0x000fe200078ef82c */
[----:B------:R-:W-:Y:S01]  /*b400*/  HADD2.F32 R63, -RZ, R60.H1_H1 ;  /* 0x3000003cff3f7230 */ /* 0x000fe20000004100 */
[----:B------:R-:W-:Y:S01]  /*b410*/  F2FP.F16.E4M3.UNPACK_B R60, R56 ;  /* 0x00000038ff3c723e */ /* 0x000fe200020006ff */
[----:B------:R-:W-:Y:S01]  /*b420*/  HADD2.F32 R65, -RZ, R105.H0_H0 ;  /* 0x20000069ff417230 */ /* 0x000fe20000004100 */
[----:B------:R-:W-:Y:S01]  /*b430*/  F2FP.F16.E4M3.UNPACK_B R103, R103 ;  /* 0x00000067ff67723e */ /* 0x000fe200020006ff */
[-C--:B------:R-:W-:Y:S01]  /*b440*/  FMUL.FTZ R66, R59, R62.reuse ;  /* 0x0000003e3b427220 */ /* 0x080fe20000410000 */
[----:B------:R-:W-:Y:S01]  /*b450*/  FMUL.FTZ R56, R63, R62 ;  /* 0x0000003e3f387220 */ /* 0x000fe20000410000 */
[----:B------:R-:W-:-:S02]  /*b460*/  HADD2.F32 R62, -RZ, R61.H0_H0 ;  /* 0x2000003dff3e7230 */ /* 0x000fc40000004100 */
[----:B------:R-:W-:Y:S02]  /*b470*/  HADD2.F32 R58, -RZ, R60.H0_H0 ;  /* 0x2000003cff3a7230 */ /* 0x000fe40000004100 */
[-C--:B------:R-:W-:Y:S01]  /*b480*/  FFMA.FTZ R57, R59, R64.reuse, -R56 ;  /* 0x000000403b397223 */ /* 0x080fe20000010838 */
[----:B------:R-:W-:Y:S02]  /*b490*/  HADD2.F32 R59, -RZ, R103.H0_H0 ;  /* 0x20000067ff3b7230 */ /* 0x000fe40000004100 */
[----:B------:R-:W-:Y:S01]  /*b4a0*/  FFMA.FTZ R56, R63, R64, R66 ;  /* 0x000000403f387223 */ /* 0x000fe20000010042 */
[-C--:B------:R-:W-:Y:S01]  /*b4b0*/  FMUL.FTZ R67, R62, R65.reuse ;  /* 0x000000413e437220 */ /* 0x080fe20000410000 */
[----:B------:R-:W-:Y:S01]  /*b4c0*/  FMUL.FTZ R65, R58, R65 ;  /* 0x000000413a417220 */ /* 0x000fe20000410000 */
[----:B------:R-:W-:Y:S01]  /*b4d0*/  HADD2.F32 R105, -RZ, R105.H1_H1 ;  /* 0x30000069ff697230 */ /* 0x000fe20000004100 */
[----:B------:R-:W-:Y:S01]  /*b4e0*/  F2FP.F16.E4M3.UNPACK_B R64, R46.H1 ;  /* 0x0000002eff40723e */ /* 0x000fe200030006ff */
[----:B------:R-:W-:-:S02]  /*b4f0*/  HADD2.F32 R63, -RZ, R61.H1_H1 ;  /* 0x3000003dff3f7230 */ /* 0x000fc40000004100 */
[-C--:B------:R-:W-:Y:S01]  /*b500*/  FFMA.FTZ R58, R58, R59.reuse, -R67 ;  /* 0x0000003b3a3a7223 */ /* 0x080fe20000010843 */
[----:B------:R-:W-:Y:S02]  /*b510*/  HADD2.F32 R60, -RZ, R60.H1_H1 ;  /* 0x3000003cff3c7230 */ /* 0x000fe40000004100 */
[----:B------:R-:W-:Y:S01]  /*b520*/  FFMA.FTZ R59, R62, R59, R65 ;  /* 0x0000003b3e3b7223 */ /* 0x000fe20000010041 */
[----:B------:R-:W-:Y:S02]  /*b530*/  HADD2.F32 R103, -RZ, R103.H1_H1 ;  /* 0x30000067ff677230 */ /* 0x000fe40000004100 */
[-C--:B------:R-:W-:Y:S01]  /*b540*/  FMUL.FTZ R61, R63, R105.reuse ;  /* 0x000000693f3d7220 */ /* 0x080fe20000410000 */
[----:B------:R-:W-:Y:S01]  /*b550*/  F2FP.F16.E4M3.UNPACK_B R65, R106.H1 ;  /* 0x0000006aff41723e */ /* 0x000fe200030006ff */
[C---:B------:R-:W-:Y:S01]  /*b560*/  FMUL.FTZ R68, R60.reuse, R105 ;  /* 0x000000693c447220 */ /* 0x040fe20000410000 */
[----:B------:R-:W-:Y:S01]  /*b570*/  F2FP.F16.E4M3.UNPACK_B R62, R53.H1 ;  /* 0x00000035ff3e723e */ /* 0x000fe200030006ff */
[----:B------:R-:W-:Y:S01]  /*b580*/  FFMA.FTZ R61, R60, R103, -R61 ;  /* 0x000000673c3d7223 */ /* 0x000fe2000001083d */
[----:B------:R-:W-:Y:S01]  /*b590*/  F2FP.F16.E4M3.UNPACK_B R67, R104.H1 ;  /* 0x00000068ff43723e */ /* 0x000fe200030006ff */
[----:B------:R-:W-:-:S02]  /*b5a0*/  HADD2.F32 R69, -RZ, R65.H0_H0 ;  /* 0x20000041ff457230 */ /* 0x000fc40000004100 */
[----:B------:R-:W-:Y:S01]  /*b5b0*/  FFMA.FTZ R60, R63, R103, R68 ;  /* 0x000000673f3c7223 */ /* 0x000fe20000010044 */
[----:B------:R-:W-:Y:S01]  /*b5c0*/  HADD2.F32 R66, -RZ, R64.H0_H0 ;  /* 0x20000040ff427230 */ /* 0x000fe20000004100 */
[----:B------:R-:W-:Y:S01]  /*b5d0*/  F2FP.F16.E4M3.UNPACK_B R106, R106 ;  /* 0x0000006aff6a723e */ /* 0x000fe200020006ff */
[----:B------:R-:W-:Y:S01]  /*b5e0*/  HADD2.F32 R63, -RZ, R62.H0_H0 ;  /* 0x2000003eff3f7230 */ /* 0x000fe20000004100 */
[----:B------:R-:W-:Y:S01]  /*b5f0*/  F2FP.F16.E4M3.UNPACK_B R53, R53 ;  /* 0x00000035ff35723e */ /* 0x000fe200020006ff */
[----:B------:R-:W-:Y:S02]  /*b600*/  HADD2.F32 R68, -RZ, R67.H0_H0 ;  /* 0x20000043ff447230 */ /* 0x000fe40000004100 */
[-C--:B------:R-:W-:Y:S01]  /*b610*/  FMUL.FTZ R72, R66, R69.reuse ;  /* 0x0000004542487220 */ /* 0x080fe20000410000 */
[----:B------:R-:W-:Y:S02]  /*b620*/  HADD2.F32 R70, -RZ, R65.H1_H1 ;  /* 0x30000041ff467230 */ /* 0x000fe40000004100 */
[----:B------:R-:W-:Y:S01]  /*b630*/  FMUL.FTZ R69, R63, R69 ;  /* 0x000000453f457220 */ /* 0x000fe20000410000 */
[----:B------:R-:W-:Y:S01]  /*b640*/  HADD2.F32 R64, -RZ, R64.H1_H1 ;  /* 0x30000040ff407230 */ /* 0x000fe20000004100 */
[----:B------:R-:W-:Y:S01]  /*b650*/  F2FP.F16.E4M3.UNPACK_B R104, R104 ;  /* 0x00000068ff68723e */ /* 0x000fe200020006ff */
[----:B------:R-:W-:-:S02]  /*b660*/  HADD2.F32 R65, -RZ, R62.H1_H1 ;  /* 0x3000003eff417230 */ /* 0x000fc40000004100 */
[-C--:B------:R-:W-:Y:S01]  /*b670*/  FFMA.FTZ R62, R63, R68.reuse, -R72 ;  /* 0x000000443f3e7223 */ /* 0x080fe20000010848 */
[----:B------:R-:W-:Y:S02]  /*b680*/  HADD2.F32 R67, -RZ, R67.H1_H1 ;  /* 0x30000043ff437230 */ /* 0x000fe40000004100 */
[----:B------:R-:W-:Y:S01]  /*b690*/  FFMA.FTZ R63, R66, R68, R69 ;  /* 0x00000044423f7223 */ /* 0x000fe20000010045 */
[CC--:B------:R-:W-:Y:S01]  /*b6a0*/  FMUL.FTZ R72, R64.reuse, R70.reuse ;  /* 0x0000004640487220 */ /* 0x0c0fe20000410000 */
[C---:B------:R-:W-:Y:S01]  /*b6b0*/  FMUL.FTZ R71, R65.reuse, R70 ;  /* 0x0000004641477220 */ /* 0x040fe20000410000 */
[----:B------:R-:W-:Y:S01]  /*b6c0*/  F2FP.F16.E4M3.UNPACK_B R66, R46 ;  /* 0x0000002eff42723e */ /* 0x000fe200020006ff */
[--C-:B------:R-:W-:Y:S02]  /*b6d0*/  HADD2.F32 R69, -RZ, R106.reuse.H0_H0 ;  /* 0x2000006aff457230 */ /* 0x100fe40000004100 */
[-C--:B------:R-:W-:Y:S01]  /*b6e0*/  FFMA.FTZ R65, R65, R67.reuse, -R72 ;  /* 0x0000004341417223 */ /* 0x080fe20000010848 */
[----:B------:R-:W-:Y:S01]  /*b6f0*/  FFMA.FTZ R64, R64, R67, R71 ;  /* 0x0000004340407223 */ /* 0x000fe20000010047 */
[----:B------:R-:W-:Y:S01]  /*b700*/  HADD2.F32 R106, -RZ, R106.H1_H1 ;  /* 0x3000006aff6a7230 */ /* 0x000fe20000004100 */
[----:B------:R-:W-:Y:S01]  /*b710*/  F2FP.SATFINITE.E4M3.F32.PACK_AB_MERGE_C R54, R57, R54, RZ ;  /* 0x000000363936723e */ /* 0x000fe200048070ff */
[--C-:B------:R-:W-:Y:S01]  /*b720*/  HADD2.F32 R67, -RZ, R66.reuse.H0_H0 ;  /* 0x20000042ff437230 */ /* 0x100fe20000004100 */
[----:B------:R-:W-:Y:S01]  /*b730*/  F2FP.SATFINITE.E4M3.F32.PACK_AB_MERGE_C R56, R56, R55, RZ ;  /* 0x000000373838723e */ /* 0x000fe200048070ff */
[----:B------:R-:W-:Y:S01]  /*b740*/  HADD2.F32 R66, -RZ, R66.H1_H1 ;  /* 0x30000042ff427230 */ /* 0x000fe20000004100 */
[----:B------:R-:W-:Y:S01]  /*b750*/  F2FP.SATFINITE.E4M3.F32.PACK_AB_MERGE_C R64, R64, R63, RZ ;  /* 0x0000003f4040723e */ /* 0x000fe200048070ff */
[----:B------:R-:W-:-:S02]  /*b760*/  HADD2.F32 R46, -RZ, R53.H0_H0 ;  /* 0x20000035ff2e7230 */ /* 0x000fc40000004100 */
[-C--:B------:R-:W-:Y:S01]  /*b770*/  FMUL.FTZ R71, R67, R69.reuse ;  /* 0x0000004543477220 */ /* 0x080fe20000410000 */
[--C-:B------:R-:W-:Y:S02]  /*b780*/  HADD2.F32 R68, -RZ, R104.reuse.H0_H0 ;  /* 0x20000068ff447230 */ /* 0x100fe40000004100 */
[----:B------:R-:W-:Y:S01]  /*b790*/  FMUL.FTZ R72, R66, R106 ;  /* 0x0000006a42487220 */ /* 0x000fe20000410000 */
[----:B------:R-:W-:Y:S02]  /*b7a0*/  HADD2.F32 R53, -RZ, R53.H1_H1 ;  /* 0x30000035ff357230 */ /* 0x000fe40000004100 */
[C---:B------:R-:W-:Y:S01]  /*b7b0*/  FMUL.FTZ R70, R46.reuse, R69 ;  /* 0x000000452e467220 */ /* 0x040fe20000410000 */
[----:B------:R-:W-:Y:S01]  /*b7c0*/  HADD2.F32 R104, -RZ, R104.H1_H1 ;  /* 0x30000068ff687230 */ /* 0x000fe20000004100 */
[----:B------:R-:W-:Y:S01]  /*b7d0*/  F2FP.F16.E4M3.UNPACK_B R63, R44 ;  /* 0x0000002cff3f723e */ /* 0x000fe200020006ff */
[----:B------:R-:W-:Y:S01]  /*b7e0*/  FFMA.FTZ R71, R46, R68, -R71 ;  /* 0x000000442e477223 */ /* 0x000fe20000010847 */
[C---:B------:R-:W-:Y:S01]  /*b7f0*/  FMUL.FTZ R69, R53.reuse, R106 ;  /* 0x0000006a35457220 */ /* 0x040fe20000410000 */
[----:B------:R-:W-:Y:S01]  /*b800*/  F2FP.F16.E4M3.UNPACK_B R57, R13 ;  /* 0x0000000dff39723e */ /* 0x000fe200020006ff */
[----:B------:R-:W-:Y:S01]  /*b810*/  FFMA.FTZ R72, R53, R104, -R72 ;  /* 0x0000006835487223 */ /* 0x000fe20000010848 */
[----:B------:R-:W-:Y:S01]  /*b820*/  F2FP.SATFINITE.E4M3.F32.PACK_AB_MERGE_C R53, R65, R62, RZ ;  /* 0x0000003e4135723e */ /* 0x000fe200048070ff */
[----:B------:R-:W-:Y:S01]  /*b830*/  FFMA.FTZ R46, R67, R68, R70 ;  /* 0x00000044432e7223 */ /* 0x000fe20000010046 */
[----:B------:R-:W-:Y:S01]  /*b840*/  F2FP.F16.E4M3.UNPACK_B R62, R45 ;  /* 0x0000002dff3e723e */ /* 0x000fe200020006ff */
[----:B------:R-:W-:Y:S01]  /*b850*/  FFMA.FTZ R69, R66, R104, R69 ;  /* 0x0000006842457223 */ /* 0x000fe20000010045 */
[----:B------:R-:W-:-:S02]  /*b860*/  F2FP.SATFINITE.E4M3.F32.PACK_AB_MERGE_C R55, R61, R58, R54 ;  /* 0x0000003a3d37723e */ /* 0x000fc40004807036 */
[----:B------:R-:W-:Y:S01]  /*b870*/  F2FP.SATFINITE.E4M3.F32.PACK_AB_MERGE_C R54, R60, R59, R56 ;  /* 0x0000003b3c36723e */ /* 0x000fe20004807038 */
[----:B------:R-:W-:Y:S01]  /*b880*/  HADD2.F32 R58, -RZ, R62.H0_H0 ;  /* 0x2000003eff3a7230 */ /* 0x000fe20000004100 */
[----:B------:R-:W-:Y:S01]  /*b890*/  F2FP.F16.E4M3.UNPACK_B R60, R14 ;  /* 0x0000000eff3c723e */ /* 0x000fe200020006ff */
[----:B------:R-:W-:Y:S01]  /*b8a0*/  HADD2.F32 R59, -RZ, R63.H0_H0 ;  /* 0x2000003fff3b7230 */ /* 0x000fe20000004100 */
[----:B------:R-:W-:Y:S01]  /*b8b0*/  F2FP.SATFINITE.E4M3.F32.PACK_AB_MERGE_C R46, R69, R46, R64 ;  /* 0x0000002e452e723e */ /* 0x000fe20004807040 */
        /* <DEDUP_REMOVED lines=10> */
[----:B------:R-:W-:Y:S02]  /*b960*/  HADD2.F32 R61, -RZ, R60.H1_H1 ;  /* 0x3000003cff3d7230 */ /* 0x000fe40000004100 */
[----:B------:R-:W-:Y:S01]  /*b970*/  FMUL.FTZ R64, R62, R63 ;  /* 0x0000003f3e407220 */ /* 0x000fe20000410000 */
[----:B------:R-:W-:Y:S01]  /*b980*/  F2FP.F16.E4M3.UNPACK_B R60, R45.H1 ;  /* 0x0000002dff3c723e */ /* 0x000fe200030006ff */
[----:B------:R-:W-:Y:S01]  /*b990*/  FMUL.FTZ R65, R59, R63 ;  /* 0x0000003f3b417220 */ /* 0x000fe20000410000 */
[----:B------:R-:W-:-:S02]  /*b9a0*/  F2FP.F16.E4M3.UNPACK_B R63, R44.H1 ;  /* 0x0000002cff3f723e */ /* 0x000fc400030006ff */
[----:B------:R-:W-:Y:S01]  /*b9b0*/  F2FP.F16.E4M3.UNPACK_B R58, R13.H1 ;  /* 0x0000000dff3a723e */ /* 0x000fe200030006ff */
[-C--:B------:R-:W-:Y:S01]  /*b9c0*/  FFMA.FTZ R13, R59, R61.reuse, -R64 ;  /* 0x0000003d3b0d7223 */ /* 0x080fe20000010840 */
[----:B------:R-:W-:Y:S01]  /*b9d0*/  FFMA.FTZ R44, R62, R61, R65 ;  /* 0x0000003d3e2c7223 */ /* 0x000fe20000010041 */
[----:B------:R-:W-:Y:S01]  /*b9e0*/  HADD2.F32 R59, -RZ, R60.H0_H0 ;  /* 0x2000003cff3b7230 */ /* 0x000fe20000004100 */
[-C--:B------:R-:W-:Y:S01]  /*b9f0*/  F2FP.F16.E4M3.UNPACK_B R69, R12.reuse ;  /* 0x0000000cff45723e */ /* 0x080fe200020006ff */
[----:B------:R-:W-:Y:S01]  /*ba00*/  HADD2.F32 R62, -RZ, R63.H0_H0 ;  /* 0x2000003fff3e7230 */ /* 0x000fe20000004100 */
[----:B------:R-:W-:Y:S01]  /*ba10*/  F2FP.F16.E4M3.UNPACK_B R67, R11.H1 ;  /* 0x0000000bff43723e */ /* 0x000fe200030006ff */
[----:B------:R-:W-:Y:S01]  /*ba20*/  HADD2.F32 R45, -RZ, R58.H0_H0 ;  /* 0x2000003aff2d7230 */ /* 0x000fe20000004100 */
[----:B------:R-:W-:Y:S01]  /*ba30*/  F2FP.F16.E4M3.UNPACK_B R70, R12.H1 ;  /* 0x0000000cff46723e */ /* 0x000fe200030006ff */
[----:B------:R-:W-:Y:S02]  /*ba40*/  HADD2.F32 R61, -RZ, R60.H1_H1 ;  /* 0x3000003cff3d7230 */ /* 0x000fe40000004100 */
[----:B------:R-:W-:Y:S01]  /*ba50*/  FMUL.FTZ R66, R59, R62 ;  /* 0x0000003e3b427220 */ /* 0x000fe20000410000 */
[----:B------:R-:W-:-:S02]  /*ba60*/  HADD2.F32 R60, -RZ, R14.H0_H0 ;  /* 0x2000000eff3c7230 */ /* 0x000fc40000004100 */
[C---:B------:R-:W-:Y:S01]  /*ba70*/  FMUL.FTZ R62, R45.reuse, R62 ;  /* 0x0000003e2d3e7220 */ /* 0x040fe20000410000 */
[----:B------:R-:W-:Y:S01]  /*ba80*/  HADD2.F32 R64, -RZ, R63.H1_H1 ;  /* 0x3000003fff407230 */ /* 0x000fe20000004100 */
[----:B------:R-:W-:Y:S01]  /*ba90*/  F2FP.SATFINITE.E4M3.F32.PACK_AB_MERGE_C R53, R72, R71, R53 ;  /* 0x000000474835723e */ /* 0x000fe20004807035 */
[----:B------:R-:W-:Y:S02]  /*baa0*/  HADD2.F32 R58, -RZ, R58.H1_H1 ;  /* 0x3000003aff3a7230 */ /* 0x000fe40000004100 */
[----:B------:R-:W-:Y:S02]  /*bab0*/  HADD2.F32 R63, -RZ, R14.H1_H1 ;  /* 0x3000000eff3f7230 */ /* 0x000fe40000004100 */
[----:B------:R-:W-:Y:S01]  /*bac0*/  FFMA.FTZ R14, R45, R60, -R66 ;  /* 0x0000003c2d0e7223 */ /* 0x000fe20000010842 */
[----:B------:R-:W-:Y:S01]  /*bad0*/  FMUL.FTZ R65, R61, R64 ;  /* 0x000000403d417220 */ /* 0x000fe20000410000 */
[----:B------:R-:W-:Y:S01]  /*bae0*/  FFMA.FTZ R45, R59, R60, R62 ;  /* 0x0000003c3b2d7223 */ /* 0x000fe2000001003e */
[C---:B------:R-:W-:Y:S01]  /*baf0*/  FMUL.FTZ R64, R58.reuse, R64 ;  /* 0x000000403a407220 */ /* 0x040fe20000410000 */
[----:B------:R-:W-:Y:S01]  /*bb00*/  F2FP.F16.E4M3.UNPACK_B R62, R47 ;  /* 0x0000002fff3e723e */ /* 0x000fe200020006ff */
[----:B------:R-:W-:Y:S01]  /*bb10*/  FFMA.FTZ R59, R58, R63, -R65 ;  /* 0x0000003f3a3b7223 */ /* 0x000fe20000010841 */
[----:B------:R-:W-:Y:S01]  /*bb20*/  F2FP.F16.E4M3.UNPACK_B R60, R15 ;  /* 0x0000000fff3c723e */ /* 0x000fe200020006ff */
[----:B------:R-:W-:Y:S01]  /*bb30*/  FFMA.FTZ R58, R61, R63, R64 ;  /* 0x0000003f3d3a7223 */ /* 0x000fe20000010040 */
[----:B------:R-:W-:Y:S01]  /*bb40*/  F2FP.F16.E4M3.UNPACK_B R66, R11 ;  /* 0x0000000bff42723e */ /* 0x000fe200020006ff */
[----:B------:R-:W-:Y:S01]  /*bb50*/  HADD2.F32 R64, -RZ, R62.H0_H0 ;  /* 0x2000003eff407230 */ /* 0x000fe20000004100 */
[----:B------:R-:W-:Y:S01]  /*bb60*/  F2FP.F16.E4M3.UNPACK_B R63, R47.H1 ;  /* 0x0000002fff3f723e */ /* 0x000fe200030006ff */
[----:B------:R-:W-:Y:S01]  /*bb70*/  HADD2.F32 R11, -RZ, R69.H0_H0 ;  /* 0x20000045ff0b7230 */ /* 0x000fe20000004100 */
[----:B------:R-:W-:Y:S01]  /*bb80*/  F2FP.F16.E4M3.UNPACK_B R15, R15.H1 ;  /* 0x0000000fff0f723e */ /* 0x000fe200030006ff */
[----:B------:R-:W-:Y:S01]  /*bb90*/  HADD2.F32 R47, -RZ, R60.H0_H0 ;  /* 0x2000003cff2f7230 */ /* 0x000fe20000004100 */
[----:B------:R-:W-:Y:S01]  /*bba0*/  F2FP.SATFINITE.E4M3.F32.PACK_AB_MERGE_C R14, R59, R14, RZ ;  /* 0x0000000e3b0e723e */ /* 0x000fe200048070ff */
[----:B------:R-:W-:-:S02]  /*bbb0*/  HADD2.F32 R12, -RZ, R66.H0_H0 ;  /* 0x20000042ff0c7230 */ /* 0x000fc40000004100 */
[CC--:B------:R-:W-:Y:S01]  /*bbc0*/  FMUL.FTZ R74, R64.reuse, R11.reuse ;  /* 0x0000000b404a7220 */ /* 0x0c0fe20000410000 */
[----:B------:R-:W-:Y:S02]  /*bbd0*/  HADD2.F32 R65, -RZ, R63.H0_H0 ;  /* 0x2000003fff417230 */ /* 0x000fe40000004100 */
[C---:B------:R-:W-:Y:S01]  /*bbe0*/  FMUL.FTZ R71, R47.reuse, R11 ;  /* 0x0000000b2f477220 */ /* 0x040fe20000410000 */
[----:B------:R-:W-:Y:S02]  /*bbf0*/  HADD2.F32 R72, -RZ, R70.H0_H0 ;  /* 0x20000046ff487230 */ /* 0x000fe40000004100 */
[-C--:B------:R-:W-:Y:S01]  /*bc00*/  FFMA.FTZ R11, R47, R12.reuse, -R74 ;  /* 0x0000000c2f0b7223 */ /* 0x080fe2000001084a */
[----:B------:R-:W-:Y:S02]  /*bc10*/  HADD2.F32 R61, -RZ, R15.H0_H0 ;  /* 0x2000000fff3d7230 */ /* 0x000fe40000004100 */
[----:B------:R-:W-:Y:S01]  /*bc20*/  FFMA.FTZ R12, R64, R12, R71 ;  /* 0x0000000c400c7223 */ /* 0x000fe20000010047 */
[----:B------:R-:W-:-:S02]  /*bc30*/  HADD2.F32 R63, -RZ, R63.H1_H1 ;  /* 0x3000003fff3f7230 */ /* 0x000fc40000004100 */
[-C--:B------:R-:W-:Y:S01]  /*bc40*/  FMUL.FTZ R76, R65, R72.reuse ;  /* 0x00000048414c7220 */ /* 0x080fe20000410000 */
[----:B------:R-:W-:Y:S02]  /*bc50*/  HADD2.F32 R70, -RZ, R70.H1_H1 ;  /* 0x30000046ff467230 */ /* 0x000fe40000004100 */
[----:B------:R-:W-:Y:S01]  /*bc60*/  FMUL.FTZ R72, R61, R72 ;  /* 0x000000483d487220 */ /* 0x000fe20000410000 */
[----:B------:R-:W-:Y:S01]  /*bc70*/  HADD2.F32 R15, -RZ, R15.H1_H1 ;  /* 0x3000000fff0f7230 */ /* 0x000fe20000004100 */
[----:B------:R-:W-:Y:S01]  /*bc80*/  F2FP.SATFINITE.E4M3.F32.PACK_AB_MERGE_C R45, R58, R45, RZ ;  /* 0x0000002d3a2d723e */ /* 0x000fe200048070ff */
[----:B------:R-:W-:Y:S01]  /*bc90*/  HADD2.F32 R68, -RZ, R67.H0_H0 ;  /* 0x20000043ff447230 */ /* 0x000fe20000004100 */
[----:B------:R-:W-:Y:S01]  /*bca0*/  F2FP.SATFINITE.E4M3.F32.PACK_AB_MERGE_C R13, R13, R56, R14 ;  /* 0x000000380d0d723e */ /* 0x000fe2000480700e */
[----:B------:R-:W-:Y:S01]  /*bcb0*/  HADD2.F32 R62, -RZ, R62.H1_H1 ;  /* 0x3000003eff3e7230 */ /* 0x000fe20000004100 */
[----:B------:R-:W-:Y:S01]  /*bcc0*/  F2FP.SATFINITE.E4M3.F32.PACK_AB_MERGE_C R45, R44, R57, R45 ;  /* 0x000000392c2d723e */ /* 0x000fe2000480702d */
[----:B------:R-:W-:-:S02]  /*bcd0*/  HADD2.F32 R69, -RZ, R69.H1_H1 ;  /* 0x30000045ff457230 */ /* 0x000fc40000004100 */
[----:B------:R-:W-:Y:S01]  /*bce0*/  FFMA.FTZ R76, R61, R68, -R76 ;  /* 0x000000443d4c7223 */ /* 0x000fe2000001084c */
[----:B------:R-:W-:Y:S02]  /*bcf0*/  HADD2.F32 R47, -RZ, R66.H1_H1 ;  /* 0x30000042ff2f7230 */ /* 0x000fe40000004100 */
[-C--:B------:R-:W-:Y:S01]  /*bd00*/  FMUL.FTZ R66, R63, R70.reuse ;  /* 0x000000463f427220 */ /* 0x080fe20000410000 */
[----:B------:R-:W-:Y:S02]  /*bd10*/  HADD2.F32 R60, -RZ, R60.H1_H1 ;  /* 0x3000003cff3c7230 */ /* 0x000fe40000004100 */
[----:B------:R-:W-:Y:S01]  /*bd20*/  FMUL.FTZ R70, R15, R70 ;  /* 0x000000460f467220 */ /* 0x000fe20000410000 */
[----:B------:R-:W-:Y:S02]  /*bd30*/  HADD2.F32 R64, -RZ, R67.H1_H1 ;  /* 0x30000043ff407230 */ /* 0x000fe40000004100 */
[-C--:B------:R-:W-:Y:S01]  /*bd40*/  FMUL.FTZ R61, R62, R69.reuse ;  /* 0x000000453e3d7220 */ /* 0x080fe20000410000 */
[----:B------:R-:W-:Y:S01]  /*bd50*/  FFMA.FTZ R72, R65, R68, R72 ;  /* 0x0000004441487223 */ /* 0x000fe20000010048 */
[----:B------:R-:W-:Y:S01]  /*bd60*/  FMUL.FTZ R69, R60, R69 ;  /* 0x000000453c457220 */ /* 0x000fe20000410000 */
[----:B------:R-:W-:-:S02]  /*bd70*/  IMAD.MOV.U32 R44, RZ, RZ, R54 ;  /* 0x000000ffff2c7224 */ /* 0x000fc400078e0036 */
[-C--:B------:R-:W-:Y:S01]  /*bd80*/  FFMA.FTZ R63, R63, R64.reuse, R70 ;  /* 0x000000403f3f7223 */ /* 0x080fe20000010046 */
[----:B------:R-:W-:Y:S01]  /*bd90*/  FFMA.FTZ R15, R15, R64, -R66 ;  /* 0x000000400f0f7223 */ /* 0x000fe20000010842 */
[-C--:B------:R-:W-:Y:S01]  /*bda0*/  FFMA.FTZ R69, R62, R47.reuse, R69 ;  /* 0x0000002f3e457223 */ /* 0x080fe20000010045 */
[----:B------:R-:W-:Y:S01]  /*bdb0*/  FFMA.FTZ R60, R60, R47, -R61 ;  /* 0x0000002f3c3c7223 */ /* 0x000fe2000001083d */
[----:B------:R-:W-:Y:S01]  /*bdc0*/  IMAD.MOV.U32 R14, RZ, RZ, R53 ;  /* 0x000000ffff0e7224 */ /* 0x000fe200078e0035 */
[----:B------:R-:W-:Y:S02]  /*bdd0*/  F2FP.SATFINITE.E4M3.F32.PACK_AB_MERGE_C R63, R63, R72, RZ ;  /* 0x000000483f3f723e */ /* 0x000fe400048070ff */
[----:B------:R-:W-:Y:S02]  /*bde0*/  F2FP.SATFINITE.E4M3.F32.PACK_AB_MERGE_C R15, R15, R76, RZ ;  /* 0x0000004c0f0f723e */ /* 0x000fe400048070ff */
[----:B------:R-:W-:Y:S01]  /*bdf0*/  F2FP.SATFINITE.E4M3.F32.PACK_AB_MERGE_C R47, R69, R12, R63 ;  /* 0x0000000c452f723e */ /* 0x000fe2000480703f */
[----:B------:R-:W-:Y:S01]  /*be00*/  IMAD.MOV.U32 R12, RZ, RZ, R55 ;  /* 0x000000ffff0c7224 */ /* 0x000fe200078e0037 */
[----:B------:R-:W-:-:S07]  /*be10*/  F2FP.SATFINITE.E4M3.F32.PACK_AB_MERGE_C R15, R60, R11, R15 ;  /* 0x0000000b3c0f723e */ /* 0x000fce000480700f */
.L_x_563:
[----:B------:R-:W-:Y:S05]  /*be20*/  BSYNC B1 ;  /* 0x0000000000017941 */ /* 0x000fea0003800000 */
.L_x_562:
[----:B0-----:R0:W-:Y:S01]  /*be30*/  ST.E.128 desc[UR36][R48.64], R12 ;  /* 0x0000000c30007985 */ /* 0x0011e2000c101d24 */
[----:B------:R-:W-:-:S13]  /*be40*/  ISETP.GE.AND P2, PT, R52, R107, PT ;  /* 0x0000006b3400720c */ /* 0x000fda0003f46270 */
[----:B------:R-:W-:Y:S05]  /*be50*/  @P2 BRA `(.L_x_536) ;  /* 0x0000000400b42947 */ /* 0x000fea0003800000 */
[----:B0-----:R-:W-:-:S04]  /*be60*/  IADD3 R12, P2, R52, R50, RZ ;  /* 0x00000032340c7210 */ /* 0x001fc80007f5e0ff */
[----:B------:R-:W-:-:S05]  /*be70*/  LEA.HI.X.SX32 R13, R52, R51, 0x1, P2 ;  /* 0x00000033340d7211 */ /* 0x000fca00010f0eff */
[----:B---3--:R0:W-:Y:S01]  /*be80*/  ST.E.128 desc[UR36][R12.64], R44 ;  /* 0x0000002c0c007985 */ /* 0x0081e2000c101d24 */
[----:B------:R-:W-:Y:S05]  /*be90*/  BRA `(.L_x_536) ;  /* 0x0000000400a47947 */ /* 0x000fea0003800000 */
.L_x_495:
[----:B------:R-:W-:-:S06]  /*bea0*/  UISETP.NE.AND UP0, UPT, UR39, 0x3, UPT ;  /* 0x000000032700788c */ /* 0x000fcc000bf05270 */
[----:B------:R-:W-:-:S13]  /*beb0*/  PLOP3.LUT P5, PT, PT, PT, UP0, 0x80, 0x0 ;  /* 0x000000000000781c */ /* 0x000fda0003faf008 */
[----:B------:R-:W-:Y:S05]  /*bec0*/  @!P5 BRA `(.L_x_564) ;  /* 0x000000000004d947 */ /* 0x000fea0003800000 */
[----:B------:R-:W-:Y:S01]  /*bed0*/  BPT.TRAP 0x1 ;  /* 0x000000040000795c */ /* 0x000fe20000300000 */
.L_x_564:
[----:B------:R-:W-:Y:S01]  /*bee0*/  LEA R81, R216, R19, 0x3 ;  /* 0x00000013d8517211 */ /* 0x000fe200078e18ff */
[----:B------:R-:W-:Y:S01]  /*bef0*/  BSSY B1, `(.L_x_565) ;  /* 0x0000005000017945 */ /* 0x000fe20003800000 */
[----:B------:R-:W-:Y:S02]  /*bf00*/  SHF.L.U32 R100, R221, 0x1f, RZ ;  /* 0x0000001fdd647819 */ /* 0x000fe400000006ff */
[----:B------:R-:W-:Y:S02]  /*bf10*/  SHF.R.S32.HI R97, RZ, 0x1f, R96 ;  /* 0x0000001fff617819 */ /* 0x000fe40000011460 */
[----:B------:R-:W1:Y:S02]  /*bf20*/  SYNCS.PHASECHK.TRANS64.TRYWAIT P2, [R81+URZ+0x38890], R100 ;  /* 0x03889064510075a7 */ /* 0x000e64000804017f */
[----:B-1----:R-:W-:Y:S05]  /*bf30*/  @!P2 BRA `(.L_x_566) ;  /* 0x000001e000bca947 */ /* 0x002fea0003800000 */
.L_x_865:
[----:B------:R-:W-:Y:S05]  /*bf40*/  BSYNC B1 ;  /* 0x0000000000017941 */ /* 0x000fea0003800000 */
.L_x_565:
[----:B------:R-:W-:Y:S01]  /*bf50*/  ULDC.64 UR4, c[0x0][0x300] ;  /* 0x0000c00000047ab9 */ /* 0x000fe20000000a00 */
[----:B-----5:R-:W-:Y:S01]  /*bf60*/  SHF.R.S32.HI R98, RZ, 0x1f, R95 ;  /* 0x0000001fff627819 */ /* 0x020fe2000001145f */
[----:B------:R-:W-:Y:S01]  /*bf70*/  IMAD R11, R97, UR4, RZ ;  /* 0x00000004610b7c24 */ /* 0x000fe2000f8e02ff */
[----:B------:R-:W-:Y:S01]  /*bf80*/  ULDC.64 UR6, c[0x0][0x2e8] ;  /* 0x0000ba0000067ab9 */ /* 0x000fe20000000a00 */
[----:B0-----:R-:W-:-:S04]  /*bf90*/  IMAD.WIDE.U32 R12, R96, UR4, RZ ;  /* 0x00000004600c7c25 */ /* 0x001fc8000f8e00ff */
[----:B------:R-:W-:Y:S01]  /*bfa0*/  IMAD R11, R96, UR5, R11 ;  /* 0x00000005600b7c24 */ /* 0x000fe2000f8e020b */
[----:B------:R-:W-:Y:S01]  /*bfb0*/  ULDC.64 UR4, c[0x0][0x310] ;  /* 0x0000c40000047ab9 */ /* 0x000fe20000000a00 */
[----:B------:R-:W-:Y:S02]  /*bfc0*/  IMAD R99, R26, -0x80, R2 ;  /* 0xffffff801a637824 */ /* 0x000fe400078e0202 */
[----:B------:R-:W-:Y:S02]  /*bfd0*/  IMAD R14, R98, UR4, RZ ;  /* 0x00000004620e7c24 */ /* 0x000fe4000f8e02ff */
[----:B------:R-:W-:Y:S01]  /*bfe0*/  IMAD.IADD R13, R13, 0x1, R11 ;  /* 0x000000010d0d7824 */ /* 0x000fe200078e020b */
[----:B------:R-:W-:Y:S01]  /*bff0*/  VIMNMX R99, R99, 0x80, PT ;  /* 0x0000008063637848 */ /* 0x000fe20003fe0100 */
[C---:B------:R-:W-:Y:S02]  /*c000*/  IMAD R11, R95.reuse, UR5, R14 ;  /* 0x000000055f0b7c24 */ /* 0x040fe4000f8e020e */
[----:B------:R-:W-:Y:S01]  /*c010*/  IMAD.WIDE.U32 R12, R95, UR4, R12 ;  /* 0x000000045f0c7c25 */ /* 0x000fe2000f8e000c */
[----:B------:R-:W-:-:S03]  /*c020*/  ULDC.64 UR4, c[0x0][0x308] ;  /* 0x0000c20000047ab9 */ /* 0x000fc60000000a00 */
[----:B------:R-:W-:Y:S02]  /*c030*/  IMAD.IADD R13, R13, 0x1, R11 ;  /* 0x000000010d0d7824 */ /* 0x000fe400078e020b */
[----:B------:R-:W-:Y:S02]  /*c040*/  IMAD.IADD R50, R99, 0x1, -R219 ;  /* 0x0000000163327824 */ /* 0x000fe400078e0adb */
[----:B------:R-:W-:Y:S01]  /*c050*/  IMAD.WIDE.U32 R12, R220, UR4, R12 ;  /* 0x00000004dc0c7c25 */ /* 0x000fe2000f8e000c */
[----:B------:R-:W-:-:S03]  /*c060*/  UMOV UR4, 0xffffffff ;  /* 0xffffffff00047882 */ /* 0x000fc60000000000 */
[----:B------:R-:W-:Y:S01]  /*c070*/  IMAD R49, R220, UR5, R13 ;  /* 0x00000005dc317c24 */ /* 0x000fe2000f8e020d */
[----:B------:R-:W-:-:S04]  /*c080*/  IADD3 R48, P2, R12, UR6, RZ ;  /* 0x000000060c307c10 */ /* 0x000fc8000ff5e0ff */
[----:B------:R-:W-:Y:S02]  /*c090*/  IADD3.X R49, R49, UR7, RZ, P2, !PT ;  /* 0x0000000731317c10 */ /* 0x000fe400097fe4ff */
[----:B------:R-:W-:Y:S01]  /*c0a0*/  ISETP.GE.AND P2, PT, R50, 0x1, PT ;  /* 0x000000013200780c */ /* 0x000fe20003f46270 */
[----:B------:R-:W-:-:S12]  /*c0b0*/  BRA.DIV UR4, `(.L_x_567) ;  /* 0x000001e204707947 */ /* 0x000fd8000b800000 */
[----:B------:R0:W2:Y:S04]  /*c0c0*/  SHFL.IDX PT, R45, R49, RZ, 0x181f ;  /* 0x00181fff312d7589 */ /* 0x0000a800000e0000 */
[----:B------:R0:W3:Y:S02]  /*c0d0*/  SHFL.IDX PT, R14, R48, RZ, 0x181f ;  /* 0x00181fff300e7589 */ /* 0x0000e400000e0000 */
.L_x_869:
[----:B------:R-:W-:Y:S04]  /*c0e0*/  BSSY B1, `(.L_x_568) ;  /* 0x000000d000017945 */ /* 0x000fe80003800000 */
[----:B------:R-:W-:Y:S05]  /*c0f0*/  @!P2 BRA `(.L_x_569) ;  /* 0x00000000002ca947 */ /* 0x000fea0003800000 */
[----:B------:R-:W-:Y:S02]  /*c100*/  ULDC UR4, c[0x0][0x2f4] ;  /* 0x0000bd0000047ab9 */ /* 0x000fe40000000800 */
[----:B------:R-:W-:-:S13]  /*c110*/  ISETP.GE.AND P2, PT, R16, UR4, PT ;  /* 0x0000000410007c0c */ /* 0x000fda000bf46270 */
[----:B---3--:R-:W-:-:S05]  /*c120*/  @!P2 IADD3 R46, P3, R16, R14, RZ ;  /* 0x0000000e102ea210 */ /* 0x008fca0007f7e0ff */
[----:B--2---:R-:W-:Y:S01]  /*c130*/  @!P2 IMAD.X R47, R45, 0x1, R17, P3 ;  /* 0x000000012d2fa824 */ /* 0x004fe200018e0611 */
[----:B------:R-:W-:-:S13]  /*c140*/  ISETP.GE.AND P3, PT, R18, UR4, PT ;  /* 0x0000000412007c0c */ /* 0x000fda000bf66270 */
[----:B------:R-:W-:Y:S02]  /*c150*/  @!P3 IADD3 R44, P4, R18, R14, RZ ;  /* 0x0000000e122cb210 */ /* 0x000fe40007f9e0ff */
[----:B------:R-:W2:Y:S02]  /*c160*/  @!P2 LDS.128 R12, [R90+0x28400] ;  /* 0x028400005a0ca984 */ /* 0x000ea40000000c00 */
[----:B------:R-:W-:Y:S02]  /*c170*/  @!P3 IADD3.X R45, R45, R217, RZ, P4, !PT ;  /* 0x000000d92d2db210 */ /* 0x000fe400027fe4ff */
[----:B--2---:R-:W-:Y:S04]  /*c180*/  @!P2 ST.E.128 desc[UR36][R46.64], R12 ;  /* 0x0000000c2e00a985 */ /* 0x004fe8000c101d24 */
[----:B------:R-:W2:Y:S04]  /*c190*/  @!P3 LDS.128 R12, [R90+0x2c400] ;  /* 0x02c400005a0cb984 */ /* 0x000ea80000000c00 */
[----:B--2---:R4:W-:Y:S02]  /*c1a0*/  @!P3 ST.E.128 desc[UR36][R44.64], R12 ;  /* 0x0000000c2c00b985 */ /* 0x0049e4000c101d24 */
.L_x_569:
[----:B------:R-:W-:Y:S05]  /*c1b0*/  BSYNC B1 ;  /* 0x0000000000017941 */ /* 0x000fea0003800000 */
.L_x_568:
[----:B------:R-:W-:-:S03]  /*c1c0*/  UMOV UR4, 0xffffffff ;  /* 0xffffffff00047882 */ /* 0x000fc60000000000 */
[----:B------:R-:W-:Y:S05]  /*c1d0*/  BRA.DIV UR4, `(.L_x_570) ;  /* 0x000001e204707947 */ /* 0x000fea000b800000 */
[----:B--2-4-:R2:W4:Y:S04]  /*c1e0*/  SHFL.IDX PT, R45, R49, 0x1, 0x181f ;  /* 0x00381f00312d7f89 */ /* 0x01452800000e0000 */
[----:B---3--:R2:W3:Y:S02]  /*c1f0*/  SHFL.IDX PT, R14, R48, 0x1, 0x181f ;  /* 0x00381f00300e7f89 */ /* 0x0084e400000e0000 */
.L_x_873:
[----:B------:R-:W-:Y:S01]  /*c200*/  ISETP.GE.AND P2, PT, R50, 0x21, PT ;  /* 0x000000213200780c */ /* 0x000fe20003f46270 */
[----:B------:R-:W-:-:S12]  /*c210*/  BSSY B1, `(.L_x_571) ;  /* 0x000000d000017945 */ /* 0x000fd80003800000 */
[----:B------:R-:W-:Y:S05]  /*c220*/  @!P2 BRA `(.L_x_572) ;  /* 0x00000000002ca947 */ /* 0x000fea0003800000 */
[----:B------:R-:W-:Y:S02]  /*c230*/  ULDC UR4, c[0x0][0x2f4] ;  /* 0x0000bd0000047ab9 */ /* 0x000fe40000000800 */
[----:B------:R-:W-:-:S13]  /*c240*/  ISETP.GE.AND P2, PT, R16, UR4, PT ;  /* 0x0000000410007c0c */ /* 0x000fda000bf46270 */
[----:B---3--:R-:W-:-:S05]  /*c250*/  @!P2 IADD3 R46, P3, R16, R14, RZ ;  /* 0x0000000e102ea210 */ /* 0x008fca0007f7e0ff */
[----:B----4-:R-:W-:Y:S01]  /*c260*/  @!P2 IMAD.X R47, R45, 0x1, R17, P3 ;  /* 0x000000012d2fa824 */ /* 0x010fe200018e0611 */
[----:B------:R-:W-:-:S13]  /*c270*/  ISETP.GE.AND P3, PT, R18, UR4, PT ;  /* 0x0000000412007c0c */ /* 0x000fda000bf66270 */
[----:B------:R-:W-:Y:S02]  /*c280*/  @!P3 IADD3 R44, P4, R18, R14, RZ ;  /* 0x0000000e122cb210 */ /* 0x000fe40007f9e0ff */
[----:B------:R-:W3:Y:S03]  /*c290*/  @!P2 LDS.128 R12, [R90+0x29400] ;  /* 0x029400005a0ca984 */ /* 0x000ee60000000c00 */
[----:B------:R-:W-:Y:S01]  /*c2a0*/  @!P3 IMAD.X R45, R45, 0x1, R217, P4 ;  /* 0x000000012d2db824 */ /* 0x000fe200020e06d9 */
[----:B---3--:R-:W-:Y:S04]  /*c2b0*/  @!P2 ST.E.128 desc[UR36][R46.64], R12 ;  /* 0x0000000c2e00a985 */ /* 0x008fe8000c101d24 */
[----:B------:R-:W3:Y:S04]  /*c2c0*/  @!P3 LDS.128 R12, [R90+0x2d400] ;  /* 0x02d400005a0cb984 */ /* 0x000ee80000000c00 */
[----:B---3--:R3:W-:Y:S02]  /*c2d0*/  @!P3 ST.E.128 desc[UR36][R44.64], R12 ;  /* 0x0000000c2c00b985 */ /* 0x0087e4000c101d24 */
.L_x_572:
[----:B------:R-:W-:Y:S05]  /*c2e0*/  BSYNC B1 ;  /* 0x0000000000017941 */ /* 0x000fea0003800000 */
.L_x_571:
[----:B------:R-:W-:-:S03]  /*c2f0*/  UMOV UR4, 0xffffffff ;  /* 0xffffffff00047882 */ /* 0x000fc60000000000 */
[----:B------:R-:W-:Y:S05]  /*c300*/  BRA.DIV UR4, `(.L_x_573) ;  /* 0x000001e2046c7947 */ /* 0x000fea000b800000 */
[----:B---34-:R3:W4:Y:S04]  /*c310*/  SHFL.IDX PT, R45, R49, 0x2, 0x181f ;  /* 0x00581f00312d7f89 */ /* 0x01872800000e0000 */
[----:B------:R3:W0:Y:S02]  /*c320*/  SHFL.IDX PT, R14, R48, 0x2, 0x181f ;  /* 0x00581f00300e7f89 */ /* 0x00062400000e0000 */
.L_x_877:
[----:B------:R-:W-:Y:S01]  /*c330*/  ISETP.GE.AND P2, PT, R50, 0x41, PT ;  /* 0x000000413200780c */ /* 0x000fe20003f46270 */
[----:B------:R-:W-:-:S12]  /*c340*/  BSSY B1, `(.L_x_574) ;  /* 0x000000d000017945 */ /* 0x000fd80003800000 */
[----:B------:R-:W-:Y:S05]  /*c350*/  @!P2 BRA `(.L_x_575) ;  /* 0x00000000002ca947 */ /* 0x000fea0003800000 */
[----:B------:R-:W-:Y:S02]  /*c360*/  ULDC UR4, c[0x0][0x2f4] ;  /* 0x0000bd0000047ab9 */ /* 0x000fe40000000800 */
[----:B------:R-:W-:-:S13]  /*c370*/  ISETP.GE.AND P2, PT, R16, UR4, PT ;  /* 0x0000000410007c0c */ /* 0x000fda000bf46270 */
[----:B0-----:R-:W-:-:S05]  /*c380*/  @!P2 IADD3 R46, P3, R16, R14, RZ ;  /* 0x0000000e102ea210 */ /* 0x001fca0007f7e0ff */
[----:B----4-:R-:W-:Y:S01]  /*c390*/  @!P2 IMAD.X R47, R45, 0x1, R17, P3 ;  /* 0x000000012d2fa824 */ /* 0x010fe200018e0611 */
[----:B------:R-:W-:-:S13]  /*c3a0*/  ISETP.GE.AND P3, PT, R18, UR4, PT ;  /* 0x0000000412007c0c */ /* 0x000fda000bf66270 */
[----:B------:R-:W-:Y:S02]  /*c3b0*/  @!P3 IADD3 R44, P4, R18, R14, RZ ;  /* 0x0000000e122cb210 */ /* 0x000fe40007f9e0ff */
[----:B------:R-:W0:Y:S03]  /*c3c0*/  @!P2 LDS.128 R12, [R90+0x2a400] ;  /* 0x02a400005a0ca984 */ /* 0x000e260000000c00 */
[----:B------:R-:W-:Y:S01]  /*c3d0*/  @!P3 IMAD.X R45, R45, 0x1, R217, P4 ;  /* 0x000000012d2db824 */ /* 0x000fe200020e06d9 */
[----:B0-----:R-:W-:Y:S04]  /*c3e0*/  @!P2 ST.E.128 desc[UR36][R46.64], R12 ;  /* 0x0000000c2e00a985 */ /* 0x001fe8000c101d24 */
[----:B------:R-:W0:Y:S04]  /*c3f0*/  @!P3 LDS.128 R12, [R90+0x2e400] ;  /* 0x02e400005a0cb984 */ /* 0x000e280000000c00 */
[----:B0-----:R0:W-:Y:S02]  /*c400*/  @!P3 ST.E.128 desc[UR36][R44.64], R12 ;  /* 0x0000000c2c00b985 */ /* 0x0011e4000c101d24 */
.L_x_575:
[----:B------:R-:W-:Y:S05]  /*c410*/  BSYNC B1 ;  /* 0x0000000000017941 */ /* 0x000fea0003800000 */
.L_x_574:
[----:B------:R-:W-:-:S03]  /*c420*/  UMOV UR4, 0xffffffff ;  /* 0xffffffff00047882 */ /* 0x000fc60000000000 */
[----:B------:R-:W-:Y:S05]  /*c430*/  BRA.DIV UR4, `(.L_x_576) ;  /* 0x000001e204687947 */ /* 0x000fea000b800000 */
[----:B0-23--:R-:W0:Y:S04]  /*c440*/  SHFL.IDX PT, R49, R49, 0x3, 0x181f ;  /* 0x00781f0031317f89 */ /* 0x00de2800000e0000 */
[----:B------:R2:W3:Y:S02]  /*c450*/  SHFL.IDX PT, R14, R48, 0x3, 0x181f ;  /* 0x00781f00300e7f89 */ /* 0x0004e400000e0000 */
.L_x_881:
[----:B------:R-:W-:-:S13]  /*c460*/  ISETP.GE.AND P2, PT, R50, 0x61, PT ;  /* 0x000000613200780c */ /* 0x000fda0003f46270 */
[----:B------:R-:W-:Y:S05]  /*c470*/  @!P2 BRA `(.L_x_536) ;  /* 0x00000000002ca947 */ /* 0x000fea0003800000 */
[----:B------:R-:W-:Y:S02]  /*c480*/  ULDC UR4, c[0x0][0x2f4] ;  /* 0x0000bd0000047ab9 */ /* 0x000fe40000000800 */
[----:B------:R-:W-:-:S13]  /*c490*/  ISETP.GE.AND P2, PT, R16, UR4, PT ;  /* 0x0000000410007c0c */ /* 0x000fda000bf46270 */
[----:B---3--:R-:W-:-:S04]  /*c4a0*/  @!P2 IADD3 R46, P3, R16, R14, RZ ;  /* 0x0000000e102ea210 */ /* 0x008fc80007f7e0ff */
[----:B0-----:R-:W-:Y:S02]  /*c4b0*/  @!P2 IADD3.X R47, R49, R17, RZ, P3, !PT ;  /* 0x00000011312fa210 */ /* 0x001fe40001ffe4ff */
[----:B------:R-:W-:-:S13]  /*c4c0*/  ISETP.GE.AND P3, PT, R18, UR4, PT ;  /* 0x0000000412007c0c */ /* 0x000fda000bf66270 */
[----:B------:R-:W-:Y:S02]  /*c4d0*/  @!P3 IADD3 R44, P4, R18, R14, RZ ;  /* 0x0000000e122cb210 */ /* 0x000fe40007f9e0ff */
[----:B------:R-:W0:Y:S03]  /*c4e0*/  @!P2 LDS.128 R12, [R90+0x2b400] ;  /* 0x02b400005a0ca984 */ /* 0x000e260000000c00 */
[----:B----4-:R-:W-:Y:S01]  /*c4f0*/  @!P3 IMAD.X R45, R49, 0x1, R217, P4 ;  /* 0x00000001312db824 */ /* 0x010fe200020e06d9 */
[----:B0-----:R-:W-:Y:S04]  /*c500*/  @!P2 ST.E.128 desc[UR36][R46.64], R12 ;  /* 0x0000000c2e00a985 */ /* 0x001fe8000c101d24 */
[----:B------:R-:W0:Y:S04]  /*c510*/  @!P3 LDS.128 R12, [R90+0x2f400] ;  /* 0x02f400005a0cb984 */ /* 0x000e280000000c00 */
[----:B0-----:R0:W-:Y:S02]  /*c520*/  @!P3 ST.E.128 desc[UR36][R44.64], R12 ;  /* 0x0000000c2c00b985 */ /* 0x0011e4000c101d24 */
.L_x_536:
[----:B------:R-:W-:Y:S05]  /*c530*/  BSYNC B0 ;  /* 0x0000000000007941 */ /* 0x000fea0003800000 */
.L_x_494:
[----:B------:R-:W5:Y:S01]  /*c540*/  S2R R11, SR_TID.X ;  /* 0x00000000000b7919 */ /* 0x000f620000002100 */
[----:B------:R-:W-:Y:S01]  /*c550*/  @!PT LDS RZ, [RZ] ;  /* 0x00000000fffff984 */ /* 0x000fe20000000800 */
[----:B------:R-:W-:Y:S01]  /*c560*/  @!PT LDS RZ, [RZ] ;  /* 0x00000000fffff984 */ /* 0x000fe20000000800 */
[----:B------:R-:W-:Y:S01]  /*c570*/  @!PT LDS RZ, [RZ] ;  /* 0x00000000fffff984 */ /* 0x000fe20000000800 */
[----:B------:R-:W-:Y:S01]  /*c580*/  @!PT LDS RZ, [RZ] ;  /* 0x00000000fffff984 */ /* 0x000fe20000000800 */
[----:B------:R1:W-:Y:S06]  /*c590*/  MEMBAR.ALL.CTA ;  /* 0x0000000000007992 */ /* 0x0003ec0000008000 */
[----:B-1----:R-:W1:Y:S01]  /*c5a0*/  FENCE.VIEW.ASYNC.S ;  /* 0x00000000000073c6 */ /* 0x002e620000000000 */
[----:B------:R-:W-:Y:S05]  /*c5b0*/  WARPSYNC.ALL ;  /* 0x0000000000007948 */ /* 0x000fea0003800000 */
[----:B------:R-:W-:Y:S01]  /*c5c0*/  BSSY B0, `(.L_x_577) ;  /* 0x0000008000007945 */ /* 0x000fe20003800000 */
[----:B-1----:R1:W-:Y:S01]  /*c5d0*/  BAR.SYNC.DEFER_BLOCKING R93, 0x80 ;  /* 0x0002005d0000751d */ /* 0x0023e20000010000 */
[----:B-----5:R-:W-:-:S13]  /*c5e0*/  LOP3.LUT P2, RZ, R11, 0x7f, RZ, 0xc0, !PT ;  /* 0x0000007f0bff7812 */ /* 0x020fda000784c0ff */
[----:B------:R-:W-:-:S05]  /*c5f0*/  @!P2 VIADD R11, R81, 0x388a0 ;  /* 0x000388a0510ba836 */ /* 0x000fca0000000000 */
[----:B------:R-:W-:-:S04]  /*c600*/  @!P2 PRMT R11, RZ, 0x654, R11 ;  /* 0x00000654ff0ba816 */ /* 0x000fc8000000000b */
[----:B------:R1:W-:Y:S01]  /*c610*/  @!P2 SYNCS.ARRIVE.TRANS64.RED.A1T0 RZ, [R11+URZ], RZ ;  /* 0x000000ff0bffa9a7 */ /* 0x0003e2000810043f */
[----:B------:R-:W-:Y:S05]  /*c620*/  @!P5 BRA `(.L_x_578) ;  /* 0x000000000004d947 */ /* 0x000fea0003800000 */
[----:B------:R-:W-:Y:S01]  /*c630*/  BPT.TRAP 0x1 ;  /* 0x000000040000795c */ /* 0x000fe20000300000 */
.L_x_578:
[----:B------:R-:W-:Y:S05]  /*c640*/  BSYNC B0 ;  /* 0x0000000000007941 */ /* 0x000fea0003800000 */
.L_x_577:
[----:B------:R-:W5:Y:S01]  /*c650*/  SYNCS.PHASECHK.TRANS64.TRYWAIT P3, [R81+URZ+0x388b0], R100 ;  /* 0x0388b064510075a7 */ /* 0x000f62000806017f */
[----:B------:R-:W-:Y:S01]  /*c660*/  ULDC UR38, c[0x0][0x2f4] ;  /* 0x0000bd0000267ab9 */ /* 0x000fe20000000800 */
[----:B------:R-:W-:Y:S04]  /*c670*/  BSSY B0, `(.L_x_579) ;  /* 0x0000002000007945 */ /* 0x000fe80003800000 */
[----:B-----5:R-:W-:Y:S05]  /*c680*/  @!P3 BRA `(.L_x_580) ;  /* 0x000001e0001cb947 */ /* 0x020fea0003800000 */
.L_x_882:
[----:B------:R-:W-:Y:S05]  /*c690*/  BSYNC B0 ;  /* 0x0000000000007941 */ /* 0x000fea0003800000 */
.L_x_579:
[----:B------:R-:W-:Y:S01]  /*c6a0*/  ULDC.64 UR4, c[0x0][0x328] ;  /* 0x0000ca0000047ab9 */ /* 0x000fe20000000a00 */
[----:B------:R-:W-:Y:S01]  /*c6b0*/  ULDC.64 UR6, c[0x0][0x318] ;  /* 0x0000c60000067ab9 */ /* 0x000fe20000000a00 */
[----:B------:R-:W-:Y:S01]  /*c6c0*/  IMAD R97, R97, UR4, RZ ;  /* 0x0000000461617c24 */ /* 0x000fe2000f8e02ff */
[----:B------:R-:W-:Y:S01]  /*c6d0*/  IADD3 R99, -R219, R99, RZ ;  /* 0x00000063db637210 */ /* 0x000fe20007ffe1ff */
[C---:B0---4-:R-:W-:Y:S01]  /*c6e0*/  IMAD.WIDE.U32 R12, R96.reuse, UR4, RZ ;  /* 0x00000004600c7c25 */ /* 0x051fe2000f8e00ff */
[----:B------:R-:W-:Y:S03]  /*c6f0*/  BSSY B0, `(.L_x_581) ;  /* 0x000001b000007945 */ /* 0x000fe60003800000 */
[----:B------:R-:W-:Y:S01]  /*c700*/  IMAD R97, R96, UR5, R97 ;  /* 0x0000000560617c24 */ /* 0x000fe2000f8e0261 */
[----:B------:R-:W-:Y:S02]  /*c710*/  ULDC.64 UR4, c[0x0][0x338] ;  /* 0x0000ce0000047ab9 */ /* 0x000fe40000000a00 */
[----:B------:R-:W-:-:S02]  /*c720*/  IMAD R98, R98, UR4, RZ ;  /* 0x0000000462627c24 */ /* 0x000fc4000f8e02ff */
[----:B------:R-:W-:Y:S02]  /*c730*/  IMAD.IADD R13, R13, 0x1, R97 ;  /* 0x000000010d0d7824 */ /* 0x000fe400078e0261 */
[C---:B-1----:R-:W-:Y:S02]  /*c740*/  IMAD R11, R95.reuse, UR5, R98 ;  /* 0x000000055f0b7c24 */ /* 0x042fe4000f8e0262 */
[----:B------:R-:W-:Y:S01]  /*c750*/  IMAD.WIDE.U32 R12, R95, UR4, R12 ;  /* 0x000000045f0c7c25 */ /* 0x000fe2000f8e000c */
[----:B------:R-:W-:-:S03]  /*c760*/  ULDC.64 UR4, c[0x0][0x330] ;  /* 0x0000cc0000047ab9 */ /* 0x000fc60000000a00 */
[----:B------:R-:W-:Y:S02]  /*c770*/  IMAD.IADD R13, R13, 0x1, R11 ;  /* 0x000000010d0d7824 */ /* 0x000fe400078e020b */
[----:B------:R-:W-:-:S04]  /*c780*/  IMAD.WIDE.U32 R12, R220, UR4, R12 ;  /* 0x00000004dc0c7c25 */ /* 0x000fc8000f8e000c */
[----:B------:R-:W-:Y:S01]  /*c790*/  IMAD R11, R220, UR5, R13 ;  /* 0x00000005dc0b7c24 */ /* 0x000fe2000f8e020d */
[----:B--2---:R-:W-:-:S04]  /*c7a0*/  IADD3 R48, P3, R12, UR6, RZ ;  /* 0x000000060c307c10 */ /* 0x004fc8000ff7e0ff */
[----:B------:R-:W-:Y:S01]  /*c7b0*/  IADD3.X R11, R11, UR7, RZ, P3, !PT ;  /* 0x000000070b0b7c10 */ /* 0x000fe20009ffe4ff */
[----:B---3--:R0:W1:Y:S01]  /*c7c0*/  SHFL.IDX PT, R45, R48, RZ, 0x181f ;  /* 0x00181fff302d7589 */ /* 0x00806200000e0000 */
[----:B------:R-:W-:-:S03]  /*c7d0*/  ISETP.GE.AND P3, PT, R99, 0x1, PT ;  /* 0x000000016300780c */ /* 0x000fc60003f66270 */
[----:B------:R0:W2:Y:S10]  /*c7e0*/  SHFL.IDX PT, R12, R11, RZ, 0x181f ;  /* 0x00181fff0b0c7589 */ /* 0x0000b400000e0000 */
[----:B0-----:R-:W-:Y:S05]  /*c7f0*/  @!P3 BRA `(.L_x_582) ;  /* 0x000000000028b947 */ /* 0x001fea0003800000 */
[----:B------:R-:W-:-:S13]  /*c800*/  ISETP.GE.AND P3, PT, R16, UR38, PT ;  /* 0x0000002610007c0c */ /* 0x000fda000bf66270 */
[----:B-1----:R-:W-:-:S05]  /*c810*/  @!P3 IADD3 R46, P4, R16, R45, RZ ;  /* 0x0000002d102eb210 */ /* 0x002fca0007f9e0ff */
[----:B--2---:R-:W-:Y:S01]  /*c820*/  @!P3 IMAD.X R47, R12, 0x1, R17, P4 ;  /* 0x000000010c2fb824 */ /* 0x004fe200020e0611 */
[----:B------:R-:W-:-:S13]  /*c830*/  ISETP.GE.AND P4, PT, R18, UR38, PT ;  /* 0x0000002612007c0c */ /* 0x000fda000bf86270 */
[----:B------:R-:W-:-:S05]  /*c840*/  @!P4 IADD3 R44, P5, R18, R45, RZ ;  /* 0x0000002d122cc210 */ /* 0x000fca0007fbe0ff */
[----:B------:R-:W-:Y:S02]  /*c850*/  @!P4 IMAD.X R45, R12, 0x1, R217, P5 ;  /* 0x000000010c2dc824 */ /* 0x000fe400028e06d9 */
[----:B------:R-:W0:Y:S04]  /*c860*/  @!P3 LDS.128 R12, [R90+0x10400] ;  /* 0x010400005a0cb984 */ /* 0x000e280000000c00 */
[----:B0-----:R-:W-:Y:S04]  /*c870*/  @!P3 ST.E.128 desc[UR36][R46.64], R12 ;  /* 0x0000000c2e00b985 */ /* 0x001fe8000c101d24 */
[----:B------:R-:W0:Y:S04]  /*c880*/  @!P4 LDS.128 R12, [R90+0x14400] ;  /* 0x014400005a0cc984 */ /* 0x000e280000000c00 */
[----:B0-----:R0:W-:Y:S02]  /*c890*/  @!P4 ST.E.128 desc[UR36][R44.64], R12 ;  /* 0x0000000c2c00c985 */ /* 0x0011e4000c101d24 */
.L_x_582:
[----:B------:R-:W-:Y:S05]  /*c8a0*/  BSYNC B0 ;  /* 0x0000000000007941 */ /* 0x000fea0003800000 */
.L_x_581:
[----:B------:R-:W-:Y:S01]  /*c8b0*/  ISETP.GE.AND P3, PT, R99, 0x21, PT ;  /* 0x000000216300780c */ /* 0x000fe20003f66270 */
[----:B0-2---:R0:W2:Y:S01]  /*c8c0*/  SHFL.IDX PT, R12, R11, 0x1, 0x181f ;  /* 0x00381f000b0c7f89 */ /* 0x0050a200000e0000 */
[----:B------:R-:W-:Y:S03]  /*c8d0*/  BSSY B0, `(.L_x_583) ;  /* 0x000000d000007945 */ /* 0x000fe60003800000 */
[----:B-1----:R0:W1:Y:S08]  /*c8e0*/  SHFL.IDX PT, R45, R48, 0x1, 0x181f ;  /* 0x00381f00302d7f89 */ /* 0x00207000000e0000 */
        /* <DEDUP_REMOVED lines=11> */
.L_x_584:
[----:B------:R-:W-:Y:S05]  /*c9a0*/  BSYNC B0 ;  /* 0x0000000000007941 */ /* 0x000fea0003800000 */
.L_x_583:
[----:B------:R-:W-:Y:S01]  /*c9b0*/  ISETP.GE.AND P3, PT, R99, 0x41, PT ;  /* 0x000000416300780c */ /* 0x000fe20003f66270 */
[----:B0-2---:R0:W2:Y:S01]  /*c9c0*/  SHFL.IDX PT, R12, R11, 0x2, 0x181f ;  /* 0x00581f000b0c7f89 */ /* 0x0050a200000e0000 */
[----:B------:R-:W-:Y:S03]  /*c9d0*/  BSSY B0, `(.L_x_585) ;  /* 0x000000d000007945 */ /* 0x000fe60003800000 */
[----:B-1----:R0:W1:Y:S08]  /*c9e0*/  SHFL.IDX PT, R45, R48, 0x2, 0x181f ;  /* 0x00581f00302d7f89 */ /* 0x00207000000e0000 */
[----:B0-----:R-:W-:Y:S05]  /*c9f0*/  @!P3 BRA `(.L_x_586) ;  /* 0x000000000028b947 */ /* 0x001fea0003800000 */
[----:B------:R-:W-:-:S13]  /*ca00*/  ISETP.GE.AND P3, PT, R16, UR38, PT ;  /* 0x0000002610007c0c */ /* 0x000fda000bf66270 */
[----:B-1----:R-:W-:-:S04]  /*ca10*/  @!P3 IADD3 R46, P4, R16, R45, RZ ;  /* 0x0000002d102eb210 */ /* 0x002fc80007f9e0ff */
[----:B--2---:R-:W-:Y:S02]  /*ca20*/  @!P3 IADD3.X R47, R12, R17, RZ, P4, !PT ;  /* 0x000000110c2fb210 */ /* 0x004fe400027fe4ff */
[----:B------:R-:W-:-:S13]  /*ca30*/  ISETP.GE.AND P4, PT, R18, UR38, PT ;  /* 0x0000002612007c0c */ /* 0x000fda000bf86270 */
[----:B------:R-:W-:-:S05]  /*ca40*/  @!P4 IADD3 R44, P5, R18, R45, RZ ;  /* 0x0000002d122cc210 */ /* 0x000fca0007fbe0ff */
[----:B------:R-:W-:Y:S02]  /*ca50*/  @!P4 IMAD.X R45, R12, 0x1, R217, P5 ;  /* 0x000000010c2dc824 */ /* 0x000fe400028e06d9 */
[----:B------:R-:W0:Y:S04]  /*ca60*/  @!P3 LDS.128 R12, [R90+0x12400] ;  /* 0x012400005a0cb984 */ /* 0x000e280000000c00 */
[----:B0-----:R-:W-:Y:S04]  /*ca70*/  @!P3 ST.E.128 desc[UR36][R46.64], R12 ;  /* 0x0000000c2e00b985 */ /* 0x001fe8000c101d24 */
[----:B------:R-:W0:Y:S04]  /*ca80*/  @!P4 LDS.128 R12, [R90+0x16400] ;  /* 0x016400005a0cc984 */ /* 0x000e280000000c00 */
[----:B0-----:R0:W-:Y:S02]  /*ca90*/  @!P4 ST.E.128 desc[UR36][R44.64], R12 ;  /* 0x0000000c2c00c985 */ /* 0x0011e4000c101d24 */
.L_x_586:
[----:B------:R-:W-:Y:S05]  /*caa0*/  BSYNC B0 ;  /* 0x0000000000007941 */ /* 0x000fea0003800000 */
.L_x_585:
[----:B------:R-:W-:Y:S01]  /*cab0*/  ISETP.GE.AND P3, PT, R99, 0x61, PT ;  /* 0x000000616300780c */ /* 0x000fe20003f66270 */
[----:B------:R-:W3:Y:S01]  /*cac0*/  SHFL.IDX PT, R11, R11, 0x3, 0x181f ;  /* 0x00781f000b0b7f89 */ /* 0x000ee200000e0000 */
[----:B------:R-:W-:Y:S03]  /*cad0*/  BSSY B0, `(.L_x_587) ;  /* 0x000000d000007945 */ /* 0x000fe60003800000 */
[----:B01----:R0:W1:Y:S08]  /*cae0*/  SHFL.IDX PT, R45, R48, 0x3, 0x181f ;  /* 0x00781f00302d7f89 */ /* 0x00307000000e0000 */
[----:B0-----:R-:W-:Y:S05]  /*caf0*/  @!P3 BRA `(.L_x_588) ;  /* 0x000000000028b947 */ /* 0x001fea0003800000 */
[----:B------:R-:W-:-:S13]  /*cb00*/  ISETP.GE.AND P3, PT, R16, UR38, PT ;  /* 0x0000002610007c0c */ /* 0x000fda000bf66270 */
[----:B--2---:R-:W0:Y:S01]  /*cb10*/  @!P3 LDS.128 R12, [R90+0x13400] ;  /* 0x013400005a0cb984 */ /* 0x004e220000000c00 */
[----:B-1----:R-:W-:-:S05]  /*cb20*/  @!P3 IADD3 R46, P4, R16, R45, RZ ;  /* 0x0000002d102eb210 */ /* 0x002fca0007f9e0ff */
[----:B---3--:R-:W-:Y:S01]  /*cb30*/  @!P3 IMAD.X R47, R11, 0x1, R17, P4 ;  /* 0x000000010b2fb824 */ /* 0x008fe200020e0611 */
[----:B------:R-:W-:-:S13]  /*cb40*/  ISETP.GE.AND P4, PT, R18, UR38, PT ;  /* 0x0000002612007c0c */ /* 0x000fda000bf86270 */
[----:B------:R-:W-:-:S05]  /*cb50*/  @!P4 IADD3 R44, P5, R18, R45, RZ ;  /* 0x0000002d122cc210 */ /* 0x000fca0007fbe0ff */
[----:B------:R-:W-:Y:S01]  /*cb60*/  @!P4 IMAD.X R45, R11, 0x1, R217, P5 ;  /* 0x000000010b2dc824 */ /* 0x000fe200028e06d9 */
[----:B0-----:R-:W-:Y:S04]  /*cb70*/  @!P3 ST.E.128 desc[UR36][R46.64], R12 ;  /* 0x0000000c2e00b985 */ /* 0x001fe8000c101d24 */
[----:B------:R-:W0:Y:S04]  /*cb80*/  @!P4 LDS.128 R12, [R90+0x17400] ;  /* 0x017400005a0cc984 */ /* 0x000e280000000c00 */
[----:B0-----:R0:W-:Y:S02]  /*cb90*/  @!P4 ST.E.128 desc[UR36][R44.64], R12 ;  /* 0x0000000c2c00c985 */ /* 0x0011e4000c101d24 */
.L_x_588:
[----:B------:R-:W-:Y:S05]  /*cba0*/  BSYNC B0 ;  /* 0x0000000000007941 */ /* 0x000fea0003800000 */
.L_x_587:
[----:B---3--:R-:W3:Y:S01]  /*cbb0*/  LDL R11, [R1] ;  /* 0x00000000010b7983 */ /* 0x008ee20000100800 */
[----:B------:R-:W-:Y:S01]  /*cbc0*/  @!P2 VIADD R81, R81, 0x388c0 ;  /* 0x000388c05151a836 */ /* 0x000fe20000000000 */
[----:B------:R-:W-:Y:S01]  /*cbd0*/  IADD3 R216, R216, 0x1, RZ ;  /* 0x00000001d8d87810 */ /* 0x000fe20007ffe0ff */
[----:B------:R-:W-:Y:S01]  /*cbe0*/  @!PT LDS RZ, [RZ] ;  /* 0x00000000fffff984 */ /* 0x000fe20000000800 */
[----:B------:R-:W-:Y:S01]  /*cbf0*/  @!PT LDS RZ, [RZ] ;  /* 0x00000000fffff984 */ /* 0x000fe20000000800 */
[----:B------:R-:W-:Y:S01]  /*cc00*/  @!PT LDS RZ, [RZ] ;  /* 0x00000000fffff984 */ /* 0x000fe20000000800 */
[----:B------:R-:W-:Y:S01]  /*cc10*/  @!PT LDS RZ, [RZ] ;  /* 0x00000000fffff984 */ /* 0x000fe20000000800 */
[----:B------:R4:W-:Y:S06]  /*cc20*/  MEMBAR.ALL.CTA ;  /* 0x0000000000007992 */ /* 0x0009ec0000008000 */
[----:B----4-:R-:W4:Y:S01]  /*cc30*/  FENCE.VIEW.ASYNC.S ;  /* 0x00000000000073c6 */ /* 0x010f220000000000 */
[----:B------:R-:W-:Y:S01]  /*cc40*/  @!P2 PRMT R81, RZ, 0x654, R81 ;  /* 0x00000654ff51a816 */ /* 0x000fe20000000051 */
[----:B----4-:R4:W-:Y:S06]  /*cc50*/  BAR.SYNC.DEFER_BLOCKING R93, 0x80 ;  /* 0x0002005d0000751d */ /* 0x0109ec0000010000 */
[----:B------:R4:W-:Y:S01]  /*cc60*/  @!P2 SYNCS.ARRIVE.TRANS64.RED.A1T0 RZ, [R81+URZ], RZ ;  /* 0x000000ff51ffa9a7 */ /* 0x0009e2000810043f */
[----:B------:R-:W-:-:S04]  /*cc70*/  ISETP.NE.AND P2, PT, R216, 0x2, PT ;  /* 0x00000002d800780c */ /* 0x000fc80003f45270 */
[----:B0-2---:R-:W-:Y:S02]  /*cc80*/  SEL R12, RZ, 0x1, P2 ;  /* 0x00000001ff0c7807 */ /* 0x005fe40001000000 */
[----:B------:R-:W-:Y:S02]  /*cc90*/  SEL R216, R216, RZ, P2 ;  /* 0x000000ffd8d87207 */ /* 0x000fe40001000000 */
[----:B------:R-:W-:Y:S02]  /*cca0*/  LOP3.LUT R221, R221, R12, RZ, 0x3c, !PT ;  /* 0x0000000cdddd7212 */ /* 0x000fe400078e3cff */
[----:B---3--:R-:W-:-:S13]  /*ccb0*/  LOP3.LUT P3, RZ, R11, 0x4, RZ, 0xc0, !PT ;  /* 0x000000040bff7812 */ /* 0x008fda000786c0ff */
[----:B----4-:R-:W-:Y:S05]  /*ccc0*/  @P3 BRA `(.L_x_589) ;  /* 0xffffff60007c3947 */ /* 0x010fea000383ffff */
[----:B------:R-:W0:Y:S01]  /*ccd0*/  S2R R11, SR_TID.X ;  /* 0x00000000000b7919 */ /* 0x000e220000002100 */
[----:B------:R-:W-:Y:S02]  /*cce0*/  PLOP3.LUT P0, PT, PT, PT, PT, 0x8, 0x0 ;  /* 0x000000000000781c */ /* 0x000fe40003f0e170 */
[----:B0-----:R-:W-:-:S04]  /*ccf0*/  SHF.R.U32.HI R11, RZ, 0x7, R11 ;  /* 0x00000007ff0b7819 */ /* 0x001fc8000001160b */
[----:B------:R-:W-:-:S13]  /*cd00*/  ISETP.NE.AND P3, PT, R11, 0x1, PT ;  /* 0x000000010b00780c */ /* 0x000fda0003f65270 */
[----:B------:R-:W-:Y:S06]  /*cd10*/  @!P3 BAR.ARV 0x9, 0x100 ;  /* 0x024400000000bb1d */ /* 0x000fec0000002000 */
.L_x_489:
[----:B------:R-:W-:Y:S05]  /*cd20*/  @P0 BRA `(.L_x_590) ;  /* 0x00000000000c0947 */ /* 0x000fea0003800000 */
[----:B------:R-:W0:Y:S01]  /*cd30*/  FENCE.VIEW.ASYNC.G ;  /* 0x00000000000073c6 */ /* 0x000e220000000100 */
[----:B------:R-:W-:Y:S05]  /*cd40*/  WARPSYNC.ALL ;  /* 0x0000000000007948 */ /* 0x000fea0003800000 */
[----:B0-----:R-:W-:Y:S06]  /*cd50*/  BAR.ARV 0xc, 0x180 ;  /* 0x0306000000007b1d */ /* 0x001fec0000002000 */
.L_x_590:
[----:B------:R-:W2:Y:S01]  /*cd60*/  LDL R0, [R1] ;  /* 0x0000000001007983 */ /* 0x000ea20000100800 */
[----:B------:R-:W-:Y:S01]  /*cd70*/  ULDC.64 UR4, c[0x0][0x990] ;  /* 0x0002640000047ab9 */ /* 0x000fe20000000a00 */
[----:B------:R-:W-:Y:S02]  /*cd80*/  ULDC.64 UR6, c[0x0][0x998] ;  /* 0x0002660000067ab9 */ /* 0x000fe40000000a00 */
[----:B------:R-:W3:Y:S04]  /*cd90*/  LDL R10, [R1+0x4c] ;  /* 0x00004c00010a7983 */ /* 0x000ee80000100800 */
[----:B------:R-:W4:Y:S01]  /*cda0*/  LDL R12, [R1+0x38] ;  /* 0x00003800010c7983 */ /* 0x000f220000100800 */
[----:B------:R-:W-:Y:S02]  /*cdb0*/  ISETP.NE.U32.AND P0, PT, RZ, UR4, PT ;  /* 0x00000004ff007c0c */ /* 0x000fe4000bf05070 */
[----:B------:R-:W-:-:S02]  /*cdc0*/  ISETP.NE.U32.AND P1, PT, RZ, UR6, PT ;  /* 0x00000006ff007c0c */ /* 0x000fc4000bf25070 */
[----:B------:R-:W-:Y:S02]  /*cdd0*/  ISETP.NE.AND.EX P0, PT, RZ, UR5, PT, P0 ;  /* 0x00000005ff007c0c */ /* 0x000fe4000bf05300 */
[----:B------:R-:W-:-:S11]  /*cde0*/  ISETP.NE.AND.EX P1, PT, RZ, UR7, PT, P1 ;  /* 0x00000007ff007c0c */ /* 0x000fd6000bf25310 */
[----:B------:R-:W3:Y:S08]  /*cdf0*/  @P0 LDC.64 R6, c[0x0][0x9a8] ;  /* 0x00026a00ff060b82 */ /* 0x000ef00000000a00 */
[----:B------:R-:W0:Y:S08]  /*ce00*/  @P1 LDC.64 R8, c[0x0][0x9b8] ;  /* 0x00026e00ff081b82 */ /* 0x000e300000000a00 */
[----:B------:R-:W1:Y:S08]  /*ce10*/  @P0 LDC.64 R4, c[0x0][0x9b0] ;  /* 0x00026c00ff040b82 */ /* 0x000e700000000a00 */
[----:B------:R-:W1:Y:S01]  /*ce20*/  @P1 LDC.64 R2, c[0x0][0x9c0] ;  /* 0x00027000ff021b82 */ /* 0x000e620000000a00 */
[----:B--2---:R-:W-:Y:S01]  /*ce30*/  LOP3.LUT P4, RZ, R0, 0x8, RZ, 0xc0, !PT ;  /* 0x0000000800ff7812 */ /* 0x004fe2000788c0ff */
[----:B---3--:R-:W-:-:S02]  /*ce40*/  @P0 IMAD R0, R10, R6, RZ ;  /* 0x000000060a000224 */ /* 0x008fc400078e02ff */
[----:B0-----:R-:W-:Y:S02]  /*ce50*/  @P1 IMAD R10, R10, R8, RZ ;  /* 0x000000080a0a1224 */ /* 0x001fe400078e02ff */
[C---:B----4-:R-:W-:Y:S02]  /*ce60*/  @P0 IMAD R11, R12.reuse, R7, R0 ;  /* 0x000000070c0b0224 */ /* 0x050fe400078e0200 */
[----:B------:R-:W-:-:S04]  /*ce70*/  @P0 IMAD.WIDE.U32 R6, R12, R6, RZ ;  /* 0x000000060c060225 */ /* 0x000fc800078e00ff */
[C---:B------:R-:W-:Y:S02]  /*ce80*/  @P1 IMAD R13, R12.reuse, R9, R10 ;  /* 0x000000090c0d1224 */ /* 0x040fe400078e020a */
[----:B------:R-:W-:-:S04]  /*ce90*/  @P1 IMAD.WIDE.U32 R8, R12, R8, RZ ;  /* 0x000000080c081225 */ /* 0x000fc800078e00ff */
[----:B------:R-:W-:Y:S02]  /*cea0*/  @P0 IMAD.IADD R7, R7, 0x1, R11 ;  /* 0x0000000107070824 */ /* 0x000fe400078e020b */
[----:B------:R-:W-:Y:S02]  /*ceb0*/  @P1 IMAD.IADD R9, R9, 0x1, R13 ;  /* 0x0000000109091824 */ /* 0x000fe400078e020d */
[----:B-1----:R-:W-:-:S04]  /*cec0*/  @P0 IMAD.WIDE.U32 R6, R220, R4, R6 ;  /* 0x00000004dc060225 */ /* 0x002fc800078e0006 */
[----:B------:R-:W-:Y:S01]  /*ced0*/  @P1 IMAD.WIDE.U32 R8, R220, R2, R8 ;  /* 0x00000002dc081225 */ /* 0x000fe200078e0008 */
[----:B------:R-:W-:Y:S01]  /*cee0*/  @P0 LEA R2, P2, R6, UR4, 0x2 ;  /* 0x0000000406020c11 */ /* 0x000fe2000f8410ff */
[----:B------:R-:W-:Y:S02]  /*cef0*/  ULDC UR4, c[0x0][0x988] ;  /* 0x0002620000047ab9 */ /* 0x000fe40000000800 */
[----:B------:R-:W-:Y:S01]  /*cf00*/  @P0 IMAD R7, R220, R5, R7 ;  /* 0x00000005dc070224 */ /* 0x000fe200078e0207 */
[----:B------:R-:W-:Y:S01]  /*cf10*/  @P1 LEA R4, P3, R8, UR6, 0x2 ;  /* 0x0000000608041c11 */ /* 0x000fe2000f8610ff */
[----:B------:R-:W-:Y:S02]  /*cf20*/  @P1 IMAD R5, R220, R3, R9 ;  /* 0x00000003dc051224 */ /* 0x000fe400078e0209 */
[----:B------:R-:W-:Y:S01]  /*cf30*/  IMAD.MOV.U32 R0, RZ, RZ, 0x3f800000 ;  /* 0x3f800000ff007424 */ /* 0x000fe200078e00ff */
[----:B------:R-:W-:Y:S01]  /*cf40*/  @P0 LEA.HI.X R3, R6, UR5, R7, 0x2, P2 ;  /* 0x0000000506030c11 */ /* 0x000fe200090f1407 */
[----:B------:R-:W-:Y:S01]  /*cf50*/  IMAD.MOV.U32 R7, RZ, RZ, 0x3f800000 ;  /* 0x3f800000ff077424 */ /* 0x000fe200078e00ff */
[----:B------:R-:W-:-:S05]  /*cf60*/  @P1 LEA.HI.X R5, R8, UR7, R5, 0x2, P3 ;  /* 0x0000000708051c11 */ /* 0x000fca00098f1405 */
[----:B------:R-:W2:Y:S04]  /*cf70*/  @P0 LDG.E R7, desc[UR36][R2.64] ;  /* 0x0000002402070981 */ /* 0x000ea8000c1e1900 */
[----:B------:R-:W2:Y:S01]  /*cf80*/  @P1 LDG.E R0, desc[UR36][R4.64] ;  /* 0x0000002404001981 */ /* 0x000ea2000c1e1900 */
[----:B------:R-:W-:Y:S01]  /*cf90*/  BSSY B0, `(.L_x_591) ;  /* 0x0000023000007945 */ /* 0x000fe20003800000 */
[----:B------:R-:W-:Y:S01]  /*cfa0*/  MOV R168, RZ ;  /* 0x000000ff00a87202 */ /* 0x000fe20000000f00 */
[----:B--2---:R-:W-:-:S04]  /*cfb0*/  FMUL.FTZ R0, R7, R0 ;  /* 0x0000000007007220 */ /* 0x004fc80000410000 */
[----:B------:R-:W-:Y:S01]  /*cfc0*/  FMUL.FTZ R2, R0, UR4 ;  /* 0x0000000400027c20 */ /* 0x000fe20008410000 */
[----:B------:R-:W-:Y:S06]  /*cfd0*/  @!P4 BRA `(.L_x_592) ;  /* 0x000000000078c947 */ /* 0x000fec0003800000 */
[----:B------:R-:W2:Y:S01]  /*cfe0*/  LDL R12, [R1+0x3c] ;  /* 0x00003c00010c7983 */ /* 0x000ea20000100800 */
[----:B------:R-:W-:Y:S01]  /*cff0*/  ULDC UR4, c[0x0][0x9f0] ;  /* 0x00027c0000047ab9 */ /* 0x000fe20000000800 */
[----:B--2---:R-:W-:-:S04]  /*d000*/  ISETP.NE.AND P0, PT, R12, RZ, PT ;  /* 0x000000ff0c00720c */ /* 0x004fc80003f05270 */
[----:B------:R-:W-:-:S04]  /*d010*/  SEL R9, R12, UR4, P0 ;  /* 0x000000040c097c07 */ /* 0x000fc80008000000 */
[-C--:B------:R-:W-:Y:S02]  /*d020*/  IABS R6, R9.reuse ;  /* 0x0000000900067213 */ /* 0x080fe40000000000 */
[----:B------:R-:W-:Y:S02]  /*d030*/  IADD3 R0, R91, -0x1, R9 ;  /* 0xffffffff5b007810 */ /* 0x000fe40007ffe009 */
[----:B------:R-:W0:Y:S01]  /*d040*/  I2F.RP R3, R6 ;  /* 0x0000000600037306 */ /* 0x000e220000209400 */
[-C--:B------:R-:W-:Y:S02]  /*d050*/  IABS R10, R9.reuse ;  /* 0x00000009000a7213 */ /* 0x080fe40000000000 */
[----:B------:R-:W-:Y:S02]  /*d060*/  IABS R8, R0 ;  /* 0x0000000000087213 */ /* 0x000fe40000000000 */
[----:B------:R-:W-:-:S04]  /*d070*/  LOP3.LUT R0, R0, R9, RZ, 0x3c, !PT ;  /* 0x0000000900007212 */ /* 0x000fc800078e3cff */
[----:B------:R-:W-:Y:S01]  /*d080*/  ISETP.GE.AND P2, PT, R0, RZ, PT ;  /* 0x000000ff0000720c */ /* 0x000fe20003f46270 */
[----:B0-----:R-:W0:Y:S02]  /*d090*/  MUFU.RCP R3, R3 ;  /* 0x0000000300037308 */ /* 0x001e240000001000 */
[----:B0-----:R-:W-:Y:S02]  /*d0a0*/  VIADD R4, R3, 0xffffffe ;  /* 0x0ffffffe03047836 */ /* 0x001fe40000000000 */
[----:B------:R-:W-:-:S04]  /*d0b0*/  IMAD.MOV R3, RZ, RZ, -R10 ;  /* 0x000000ffff037224 */ /* 0x000fc800078e0a0a */
        /* <DEDUP_REMOVED lines=8> */
[-C--:B------:R-:W-:Y:S01]  /*d140*/  @!P1 IADD3 R3, R3, -R6.reuse, RZ ;  /* 0x8000000603039210 */ /* 0x080fe20007ffe0ff */
[----:B------:R-:W-:Y:S01]  /*d150*/  @!P1 VIADD R5, R5, 0x1 ;  /* 0x0000000105059836 */ /* 0x000fe20000000000 */
[----:B------:R-:W-:Y:S02]  /*d160*/  ISETP.NE.AND P1, PT, R9, RZ, PT ;  /* 0x000000ff0900720c */ /* 0x000fe40003f25270 */
[----:B------:R-:W-:-:S13]  /*d170*/  ISETP.GE.U32.AND P0, PT, R3, R6, PT ;  /* 0x000000060300720c */ /* 0x000fda0003f06070 */
[----:B------:R-:W-:-:S04]  /*d180*/  @P0 VIADD R5, R5, 0x1 ;  /* 0x0000000105050836 */ /* 0x000fc80000000000 */
[----:B------:R-:W-:Y:S01]  /*d190*/  @!P2 IMAD.MOV R5, RZ, RZ, -R5 ;  /* 0x000000ffff05a224 */ /* 0x000fe200078e0a05 */
[----:B------:R-:W-:-:S05]  /*d1a0*/  @!P1 LOP3.LUT R5, RZ, R9, RZ, 0x33, !PT ;  /* 0x00000009ff059212 */ /* 0x000fca00078e33ff */
[----:B------:R-:W-:-:S07]  /*d1b0*/  IMAD.MOV.U32 R168, RZ, RZ, R5 ;  /* 0x000000ffffa87224 */ /* 0x000fce00078e0005 */
.L_x_592:
[----:B------:R-:W-:Y:S05]  /*d1c0*/  BSYNC B0 ;  /* 0x0000000000007941 */ /* 0x000fea0003800000 */
.L_x_591:
[----:B------:R-:W2:Y:S01]  /*d1d0*/  LDL R0, [R1+0x60] ;  /* 0x0000600001007983 */ /* 0x000ea20000100800 */
[----:B------:R-:W-:Y:S02]  /*d1e0*/  PLOP3.LUT P0, PT, PT, PT, PT, 0x80, 0x0 ;  /* 0x000000000000781c */ /* 0x000fe40003f0f070 */
[----:B------:R-:W-:Y:S02]  /*d1f0*/  CS2R R28, SRZ ;  /* 0x00000000001c7805 */ /* 0x000fe4000001ff00 */
[----:B------:R-:W-:Y:S01]  /*d200*/  MOV R169, RZ ;  /* 0x000000ff00a97202 */ /* 0x000fe20000000f00 */
[----:B------:R-:W-:Y:S01]  /*d210*/  IMAD.MOV.U32 R170, RZ, RZ, RZ ;  /* 0x000000ffffaa7224 */ /* 0x000fe200078e00ff */
[----:B------:R-:W-:Y:S01]  /*d220*/  CS2R R146, SRZ ;  /* 0x0000000000927805 */ /* 0x000fe2000001ff00 */
[----:B------:R-:W-:Y:S01]  /*d230*/  IMAD.MOV.U32 R5, RZ, RZ, RZ ;  /* 0x000000ffff057224 */ /* 0x000fe200078e00ff */
[----:B------:R-:W-:Y:S01]  /*d240*/  CS2R R152, SRZ ;  /* 0x0000000000987805 */ /* 0x000fe2000001ff00 */
[----:B------:R-:W-:Y:S01]  /*d250*/  IMAD.MOV.U32 R25, RZ, RZ, RZ ;  /* 0x000000ffff197224 */ /* 0x000fe200078e00ff */
        /* <DEDUP_REMOVED lines=30> */
[----:B------:R-:W-:Y:S01]  /*d440*/  CS2R R88, SRZ ;  /* 0x0000000000587805 */ /* 0x000fe2000001ff00 */
[----:B------:R-:W-:Y:S01]  /*d450*/  IMAD.MOV.U32 R93, RZ, RZ, RZ ;  /* 0x000000ffff5d7224 */ /* 0x000fe200078e00ff */
[----:B------:R-:W-:-:S02]  /*d460*/  MOV R95, RZ ;  /* 0x000000ff005f7202 */ /* 0x000fc40000000f00 */
        /* <DEDUP_REMOVED lines=26> */
[----:B------:R-:W-:Y:S01]  /*d610*/  CS2R R150, SRZ ;  /* 0x0000000000967805 */ /* 0x000fe2000001ff00 */
[----:B--2---:R-:W-:-:S05]  /*d620*/  IMAD R0, R0, R168, RZ ;  /* 0x000000a800007224 */ /* 0x004fca00078e02ff */
[----:B------:R0:W-:Y:S01]  /*d630*/  STL [R1+0x8], R0 ;  /* 0x0000080001007387 */ /* 0x0001e20000100800 */
[----:B------:R-:W-:Y:S02]  /*d640*/  VIADDMNMX R168, R0, R168, R91, PT ;  /* 0x000000a800a87246 */ /* 0x000fe4000380015b */
[----:B------:R-:W-:Y:S02]  /*d650*/  CS2R R90, SRZ ;  /* 0x00000000005a7805 */ /* 0x000fe4000001ff00 */
[----:B------:R-:W-:-:S13]  /*d660*/  ISETP.GT.AND P1, PT, R168, R0, PT ;  /* 0x00000000a800720c */ /* 0x000fda0003f24270 */
[----:B0-----:R-:W-:Y:S05]  /*d670*/  @!P1 BRA `(.L_x_593) ;  /* 0x000000c800b89947 */ /* 0x001fea0003800000 */
[----:B------:R-:W0:Y:S01]  /*d680*/  S2R R0, SR_TID.X ;  /* 0x0000000000007919 */ /* 0x000e220000002100 */
[----:B------:R-:W-:Y:S01]  /*d690*/  UMOV UR4, 0xffffffff ;  /* 0xffffffff00047882 */ /* 0x000fe20000000000 */
[----:B0-----:R-:W-:-:S05]  /*d6a0*/  VIADD R31, R0, 0xffffff80 ;  /* 0xffffff80001f7836 */ /* 0x001fca0000000000 */
[----:B------:R-:W-:-:S04]  /*d6b0*/  SHF.R.S32.HI R30, RZ, 0x1f, R31 ;  /* 0x0000001fff1e7819 */ /* 0x000fc8000001141f */
[----:B------:R-:W-:-:S04]  /*d6c0*/  LEA.HI R13, R30, R31, RZ, 0x7 ;  /* 0x0000001f1e0d7211 */ /* 0x000fc800078f38ff */
[----:B------:R-:W-:Y:S01]  /*d6d0*/  SHF.R.S32.HI R13, RZ, 0x7, R13 ;  /* 0x00000007ff0d7819 */ /* 0x000fe2000001140d */
[----:B------:R-:W-:Y:S06]  /*d6e0*/  BRA.DIV UR4, `(.L_x_594) ;  /* 0x000001d204187947 */ /* 0x000fec000b800000 */
[----:B------:R0:W1:Y:S02]  /*d6f0*/  SHFL.IDX PT, R14, R13, RZ, 0x1f ;  /* 0x00001fff0d0e7589 */ /* 0x00006400000e0000 */
.L_x_885:
[----:B------:R-:W2:Y:S02]  /*d700*/  LDL R0, [R1+0x198] ;  /* 0x0001980001007983 */ /* 0x000ea40000100800 */
[----:B--2---:R-:W-:Y:S02]  /*d710*/  R2UR UR4, R0 ;  /* 0x00000000000472ca */ /* 0x004fe400000e0000 */
[----:B-1----:R-:W-:-:S04]  /*d720*/  LEA.HI R0, R14, R14, RZ, 0x1 ;  /* 0x0000000e0e007211 */ /* 0x002fc800078f08ff */
[----:B------:R-:W-:-:S05]  /*d730*/  LOP3.LUT R3, R0, 0x1e, RZ, 0xc0, !PT ;  /* 0x0000001e00037812 */ /* 0x000fca00078ec0ff */
[----:B------:R-:W-:Y:S02]  /*d740*/  IMAD.IADD R3, R14, 0x1, -R3 ;  /* 0x000000010e037824 */ /* 0x000fe400078e0a03 */
[----:B------:R-:W-:-:S03]  /*d750*/  IMAD.U32 R0, RZ, RZ, UR4 ;  /* 0x00000004ff007e24 */ /* 0x000fc6000f8e00ff */
[----:B------:R-:W-:Y:S02]  /*d760*/  LEA R3, R3, UR4, 0xd ;  /* 0x0000000403037c11 */ /* 0x000fe4000f8e68ff */
[----:B------:R-:W-:Y:S02]  /*d770*/  LOP3.LUT P0, RZ, R0, 0x3ff, RZ, 0xc0, !PT ;  /* 0x000003ff00ff7812 */ /* 0x000fe4000780c0ff */
[----:B------:R-:W-:Y:S02]  /*d780*/  SHF.R.U32.HI R3, RZ, 0x4, R3 ;  /* 0x00000004ff037819 */ /* 0x000fe40000011603 */
[----:B------:R-:W-:Y:S02]  /*d790*/  P2R R26, PR, RZ, 0x1 ;  /* 0x00000001ff1a7803 */ /* 0x000fe40000000000 */
[----:B------:R-:W-:-:S07]  /*d7a0*/  LOP3.LUT R25, R3, 0x3fff, RZ, 0xc0, !PT ;  /* 0x00003fff03197812 */ /* 0x000fce00078ec0ff */
[----:B------:R-:W-:Y:S05]  /*d7b0*/  @!P0 BRA `(.L_x_595) ;  /* 0x0000000000408947 */ /* 0x000fea0003800000 */
[----:B------:R-:W-:Y:S01]  /*d7c0*/  MOV R14, 0x0 ;  /* 0x00000000000e7802 */ /* 0x000fe20000000f00 */
[----:B------:R-:W-:Y:S01]  /*d7d0*/  ULDC.64 UR4, c[0x4][0xc0] ;  /* 0x0100300000047ab9 */ /* 0x000fe20000000a00 */
[----:B------:R-:W-:Y:S01]  /*d7e0*/  ULDC.64 UR6, c[0x4][0xc8] ;  /* 0x0100320000067ab9 */ /* 0x000fe20000000a00 */
[----:B------:R-:W-:Y:S01]  /*d7f0*/  IMAD.U32 R4, RZ, RZ, UR4 ;  /* 0x00000004ff047e24 */ /* 0x000fe2000f8e00ff */
[----:B------:R-:W-:Y:S01]  /*d800*/  MOV R5, UR5 ;  /* 0x0000000500057c02 */ /* 0x000fe20008000f00 */
[----:B------:R-:W-:Y:S01]  /*d810*/  ULDC.64 UR4, c[0x4][0x30] ;  /* 0x01000c0000047ab9 */ /* 0x000fe20000000a00 */
[----:B------:R-:W1:Y:S01]  /*d820*/  LDC.64 R14, c[0x4][R14] ;  /* 0x010000000e0e7b82 */ /* 0x000e620000000a00 */
[----:B------:R-:W-:Y:S01]  /*d830*/  IMAD.U32 R6, RZ, RZ, UR6 ;  /* 0x00000006ff067e24 */ /* 0x000fe2000f8e00ff */
[----:B------:R-:W-:Y:S01]  /*d840*/  MOV R8, 0x70 ;  /* 0x0000007000087802 */ /* 0x000fe20000000f00 */
[----:B------:R-:W-:Y:S02]  /*d850*/  IMAD.U32 R7, RZ, RZ, UR7 ;  /* 0x00000007ff077e24 */ /* 0x000fe4000f8e00ff */
[----:B------:R-:W-:-:S02]  /*d860*/  IMAD.U32 R10, RZ, RZ, UR4 ;  /* 0x00000004ff0a7e24 */ /* 0x000fc4000f8e00ff */
[----:B------:R-:W-:Y:S02]  /*d870*/  IMAD.U32 R11, RZ, RZ, UR5 ;  /* 0x00000005ff0b7e24 */ /* 0x000fe4000f8e00ff */
[----:B------:R-:W-:Y:S02]  /*d880*/  IMAD.MOV.U32 R12, RZ, RZ, 0x1 ;  /* 0x00000001ff0c7424 */ /* 0x000fe400078e00ff */
[----:B0-----:R-:W-:-:S07]  /*d890*/  IMAD.MOV.U32 R13, RZ, RZ, RZ ;  /* 0x000000ffff0d7224 */ /* 0x001fce00078e00ff */
[----:B------:R-:W-:-:S07]  /*d8a0*/  LEPC R20, `(.L_x_595) ;  /* 0x000000001014794e */ /* 0x000fce0000000000 */
[----:B-1---5:R-:W-:Y:S05]  /*d8b0*/  CALL.ABS.NOINC R14 ;  /* 0x000000000e007343 */ /* 0x022fea0003c00000 */
.L_x_595:
[----:B------:R-:W-:Y:S02]  /*d8c0*/  ULDC UR4, c[0x0][0x3f4] ;  /* 0x0000fd0000047ab9 */ /* 0x000fe40000000800 */
[----:B------:R-:W-:-:S13]  /*d8d0*/  ISETP.LT.AND P0, PT, RZ, UR4, PT ;  /* 0x00000004ff007c0c */ /* 0x000fda000bf01270 */
[----:B------:R-:W-:Y:S05]  /*d8e0*/  @P0 BRA `(.L_x_596) ;  /* 0x0000000000400947 */ /* 0x000fea0003800000 */
[----:B------:R-:W2:Y:S02]  /*d8f0*/  LDL R20, [R1+0x54] ;  /* 0x0000540001147983 */ /* 0x000ea40000100800 */
[----:B--2---:R-:W-:-:S04]  /*d900*/  LEA.HI R0, R20, R20, RZ, 0x1 ;  /* 0x0000001414007211 */ /* 0x004fc800078f08ff */
[----:B------:R-:W-:-:S05]  /*d910*/  LOP3.LUT R0, R0, 0xfffffffe, RZ, 0xc0, !PT ;  /* 0xfffffffe00007812 */ /* 0x000fca00078ec0ff */
[----:B------:R-:W-:-:S05]  /*d920*/  IMAD.IADD R0, R20, 0x1, -R0 ;  /* 0x0000000114007824 */ /* 0x000fca00078e0a00 */
[----:B------:R-:W-:-:S04]  /*d930*/  SHF.L.U32 R0, R0, 0x1f, RZ ;  /* 0x0000001f00007819 */ /* 0x000fc800000006ff */
[----:B------:R1:W2:Y:S03]  /*d940*/  SYNCS.PHASECHK.TRANS64.TRYWAIT P0, [R19+URZ+0x38800], R0 ;  /* 0x03880000130075a7 */ /* 0x0002a6000800017f */
[----:B--2---:R-:W-:Y:S05]  /*d950*/  @!P0 NANOSLEEP.SYNCS 0x989680 ;  /* 0x009896800000895d */ /* 0x004fea0003900000 */
[----:B------:R-:W2:Y:S01]  /*d960*/  @!P0 SYNCS.PHASECHK.TRANS64 P0, [R19+URZ+0x38800], R0 ;  /* 0x03880000130085a7 */ /* 0x000ea2000800007f */
[----:B------:R-:W-:Y:S04]  /*d970*/  BSSY B0, `(.L_x_597) ;  /* 0x0000006000007945 */ /* 0x000fe80003800000 */
[----:B--2---:R-:W-:Y:S05]  /*d980*/  @P0 BRA `(.L_x_598) ;  /* 0x0000000000100947 */ /* 0x004fea0003800000 */
.L_x_599:
[----:B--2---:R2:W3:Y:S02]  /*d990*/  SYNCS.PHASECHK.TRANS64.TRYWAIT P0, [R19+URZ+0x38800], R0 ;  /* 0x03880000130075a7 */ /* 0x0044e4000800017f */
[----:B---3--:R-:W-:Y:S05]  /*d9a0*/  @!P0 NANOSLEEP.SYNCS 0x989680 ;  /* 0x009896800000895d */ /* 0x008fea0003900000 */
[----:B------:R-:W3:Y:S02]  /*d9b0*/  @!P0 SYNCS.PHASECHK.TRANS64 P0, [R19+URZ+0x38800], R0 ;  /* 0x03880000130085a7 */ /* 0x000ee4000800007f */
[----:B---3--:R-:W-:Y:S05]  /*d9c0*/  @!P0 BRA `(.L_x_599) ;  /* 0xfffffffc00f08947 */ /* 0x008fea000383ffff */
.L_x_598:
[----:B------:R-:W-:Y:S05]  /*d9d0*/  BSYNC B0 ;  /* 0x0000000000007941 */ /* 0x000fea0003800000 */
.L_x_597:
[----:B------:R-:W-:Y:S05]  /*d9e0*/  BRA `(.L_x_600) ;  /* 0x0000007000a87947 */ /* 0x000fea0003800000 */
.L_x_596:
[----:B------:R-:W-:Y:S01]  /*d9f0*/  ISETP.NE.AND P0, PT, R26, RZ, PT ;  /* 0x000000ff1a00720c */ /* 0x000fe20003f05270 */
[----:B------:R-:W1:Y:S01]  /*da00*/  LDC.64 R28, c[0x0][0x400] ;  /* 0x00010000ff1c7b82 */ /* 0x000e620000000a00 */
[----:B-----5:R-:W-:Y:S01]  /*da10*/  SHF.R.S32.HI R0, RZ, 0x1f, R24 ;  /* 0x0000001fff007819 */ /* 0x020fe20000011418 */
[----:B------:R-:W-:Y:S01]  /*da20*/  ULDC.64 UR6, c[0x0][0x408] ;  /* 0x0001020000067ab9 */ /* 0x000fe20000000a00 */
[----:B------:R-:W-:-:S03]  /*da30*/  ULDC.64 UR4, c[0x0][0x3f8] ;  /* 0x0000fe0000047ab9 */ /* 0x000fc60000000a00 */
[C---:B------:R-:W-:Y:S02]  /*da40*/  IMAD R5, R0.reuse, UR6, RZ ;  /* 0x0000000600057c24 */ /* 0x040fe4000f8e02ff */
[----:B------:R-:W2:Y:S01]  /*da50*/  LDC.64 R26, c[0x0][0x3e8] ;  /* 0x0000fa00ff1a7b82 */ /* 0x000ea20000000a00 */
[----:B------:R-:W-:Y:S02]  /*da60*/  IMAD R3, R0, UR4, RZ ;  /* 0x0000000400037c24 */ /* 0x000fe4000f8e02ff */
[C---:B------:R-:W-:Y:S02]  /*da70*/  IMAD R5, R24.reuse, UR7, R5 ;  /* 0x0000000718057c24 */ /* 0x040fe4000f8e0205 */
[C---:B------:R-:W-:Y:S02]  /*da80*/  IMAD R3, R24.reuse, UR5, R3 ;  /* 0x0000000518037c24 */ /* 0x040fe4000f8e0203 */
[----:B-1----:R-:W-:-:S05]  /*da90*/  IMAD.WIDE.U32 R28, R24, UR6, R28 ;  /* 0x00000006181c7c25 */ /* 0x002fca000f8e001c */
[----:B------:R-:W-:Y:S01]  /*daa0*/  IADD3 R32, R5, R29, RZ ;  /* 0x0000001d05207210 */ /* 0x000fe20007ffe0ff */
[----:B--2---:R-:W-:-:S04]  /*dab0*/  IMAD.WIDE.U32 R26, R24, UR4, R26 ;  /* 0x00000004181a7c25 */ /* 0x004fc8000f8e001a */
[----:B------:R-:W-:Y:S01]  /*dac0*/  IMAD.IADD R24, R3, 0x1, R27 ;  /* 0x0000000103187824 */ /* 0x000fe200078e021b */
[----:B------:R-:W-:Y:S06]  /*dad0*/  @!P0 BRA `(.L_x_601) ;  /* 0x0000000000408947 */ /* 0x000fec0003800000 */
[----:B------:R-:W-:Y:S01]  /*dae0*/  MOV R14, 0x0 ;  /* 0x00000000000e7802 */ /* 0x000fe20000000f00 */
[----:B------:R-:W-:Y:S01]  /*daf0*/  ULDC.64 UR4, c[0x4][0xc0] ;  /* 0x0100300000047ab9 */ /* 0x000fe20000000a00 */
[----:B------:R-:W-:Y:S01]  /*db00*/  ULDC.64 UR6, c[0x4][0xc8] ;  /* 0x0100320000067ab9 */ /* 0x000fe20000000a00 */
[----:B------:R-:W-:Y:S02]  /*db10*/  IMAD.U32 R4, RZ, RZ, UR4 ;  /* 0x00000004ff047e24 */ /* 0x000fe4000f8e00ff */
[----:B------:R-:W-:Y:S01]  /*db20*/  IMAD.U32 R5, RZ, RZ, UR5 ;  /* 0x00000005ff057e24 */ /* 0x000fe2000f8e00ff */
[----:B------:R-:W1:Y:S01]  /*db30*/  LDC.64 R14, c[0x4][R14] ;  /* 0x010000000e0e7b82 */ /* 0x000e620000000a00 */
[----:B------:R-:W-:Y:S01]  /*db40*/  ULDC.64 UR4, c[0x4][0x28] ;  /* 0x01000a0000047ab9 */ /* 0x000fe20000000a00 */
[----:B------:R-:W-:Y:S01]  /*db50*/  IMAD.U32 R6, RZ, RZ, UR6 ;  /* 0x00000006ff067e24 */ /* 0x000fe2000f8e00ff */
[----:B------:R-:W-:Y:S01]  /*db60*/  MOV R10, UR4 ;  /* 0x00000004000a7c02 */ /* 0x000fe20008000f00 */
[----:B------:R-:W-:-:S02]  /*db70*/  IMAD.U32 R7, RZ, RZ, UR7 ;  /* 0x00000007ff077e24 */ /* 0x000fc4000f8e00ff */
[----:B------:R-:W-:Y:S02]  /*db80*/  IMAD.U32 R11, RZ, RZ, UR5 ;  /* 0x00000005ff0b7e24 */ /* 0x000fe4000f8e00ff */
[----:B------:R-:W-:Y:S02]  /*db90*/  IMAD.MOV.U32 R8, RZ, RZ, 0x70 ;  /* 0x00000070ff087424 */ /* 0x000fe400078e00ff */
[----:B------:R-:W-:Y:S02]  /*dba0*/  IMAD.MOV.U32 R12, RZ, RZ, 0x1 ;  /* 0x00000001ff0c7424 */ /* 0x000fe400078e00ff */
[----:B0-----:R-:W-:-:S07]  /*dbb0*/  IMAD.MOV.U32 R13, RZ, RZ, RZ ;  /* 0x000000ffff0d7224 */ /* 0x001fce00078e00ff */
[----:B------:R-:W-:-:S07]  /*dbc0*/  LEPC R20, `(.L_x_601) ;  /* 0x000000001014794e */ /* 0x000fce0000000000 */
[----:B-1----:R-:W-:Y:S05]  /*dbd0*/  CALL.ABS.NOINC R14 ;  /* 0x000000000e007343 */ /* 0x002fea0003c00000 */
.L_x_601:
[----:B------:R-:W-:Y:S01]  /*dbe0*/  ULDC.U8 UR4, c[0x0][0x410] ;  /* 0x0001040000047ab9 */ /* 0x000fe20000000000 */
[----:B------:R-:W-:Y:S01]  /*dbf0*/  BSSY B0, `(.L_x_602) ;  /* 0x0000701000007945 */ /* 0x000fe20003800000 */
[----:B------:R-:W-:Y:S02]  /*dc00*/  ISETP.NE.AND P0, PT, RZ, UR4, PT ;  /* 0x00000004ff007c0c */ /* 0x000fe4000bf05270 */
[----:B------:R-:W-:-:S11]  /*dc10*/  LEA R0, R41, R219, 0x7 ;  /* 0x000000db29007211 */ /* 0x000fd600078e38ff */
[----:B------:R-:W-:Y:S05]  /*dc20*/  @!P0 BRA `(.L_x_603) ;  /* 0x00000034009c8947 */ /* 0x000fea0003800000 */
[----:B------:R-:W-:-:S03]  /*dc30*/  UMOV UR4, 0xffffffff ;  /* 0xffffffff00047882 */ /* 0x000fc60000000000 */
[----:B------:R-:W-:Y:S05]  /*dc40*/  BRA.DIV UR4, `(.L_x_604) ;  /* 0x000001ca04e47947 */ /* 0x000fea000b800000 */
[----:B------:R1:W2:Y:S04]  /*dc50*/  SHFL.IDX PT, R27, R26, RZ, 0x181f ;  /* 0x00181fff1a1b7589 */ /* 0x0002a800000e0000 */
[----:B------:R1:W3:Y:S04]  /*dc60*/  SHFL.IDX PT, R29, R28, RZ, 0x181f ;  /* 0x00181fff1c1d7589 */ /* 0x0002e800000e0000 */
[----:B------:R1:W4:Y:S04]  /*dc70*/  SHFL.IDX PT, R3, R24, RZ, 0x181f ;  /* 0x00181fff18037589 */ /* 0x00032800000e0000 */
[----:B------:R1:W0:Y:S02]  /*dc80*/  SHFL.IDX PT, R21, R32, RZ, 0x181f ;  /* 0x00181fff20157589 */ /* 0x00022400000e0000 */
.L_x_891:
[----:B------:R-:W5:Y:S01]  /*dc90*/  LDL R5, [R1+0x54] ;  /* 0x0000540001057983 */ /* 0x000f620000100800 */
[----:B------:R-:W-:Y:S01]  /*dca0*/  ULDC UR4, c[0x0][0x448] ;  /* 0x0001120000047ab9 */ /* 0x000fe20000000800 */
[----:B------:R-:W-:Y:S01]  /*dcb0*/  BSSY B1, `(.L_x_605) ;  /* 0x000001f000017945 */ /* 0x000fe20003800000 */
[----:B------:R-:W-:Y:S01]  /*dcc0*/  IMAD R30, R92, UR4, RZ ;  /* 0x000000045c1e7c24 */ /* 0x000fe2000f8e02ff */
[----:B------:R-:W-:Y:S02]  /*dcd0*/  CS2R R6, SRZ ;  /* 0x0000000000067805 */ /* 0x000fe4000001ff00 */
[----:B------:R-:W-:Y:S02]  /*dce0*/  CS2R R8, SRZ ;  /* 0x0000000000087805 */ /* 0x000fe4000001ff00 */
[----:B------:R-:W-:Y:S02]  /*dcf0*/  CS2R R10, SRZ ;  /* 0x00000000000a7805 */ /* 0x000fe4000001ff00 */
[----:B------:R-:W-:Y:S01]  /*dd00*/  ISETP.GE.AND P0, PT, R0, R30, PT ;  /* 0x0000001e0000720c */ /* 0x000fe20003f06270 */
[----:B------:R-:W-:Y:S01]  /*dd10*/  IMAD R30, R41, -0x80, R30 ;  /* 0xffffff80291e7824 */ /* 0x000fe200078e021e */
[----:B-----5:R-:W-:-:S04]  /*dd20*/  LEA.HI R4, R5, R5, RZ, 0x1 ;  /* 0x0000000505047211 */ /* 0x020fc800078f08ff */
[----:B------:R-:W-:-:S05]  /*dd30*/  LOP3.LUT R4, R4, 0xfffffffe, RZ, 0xc0, !PT ;  /* 0xfffffffe04047812 */ /* 0x000fca00078ec0ff */
[----:B-1----:R-:W-:Y:S01]  /*dd40*/  IMAD.IADD R32, R5, 0x1, -R4 ;  /* 0x0000000105207824 */ /* 0x002fe200078e0a04 */
[----:B------:R-:W-:-:S04]  /*dd50*/  CS2R R4, SRZ ;  /* 0x0000000000047805 */ /* 0x000fc8000001ff00 */
[----:B------:R-:W-:Y:S01]  /*dd60*/  SHF.L.U32 R32, R32, 0x1f, RZ ;  /* 0x0000001f20207819 */ /* 0x000fe200000006ff */
[----:B------:R-:W-:Y:S06]  /*dd70*/  @P0 BRA `(.L_x_606) ;  /* 0x0000000000480947 */ /* 0x000fec0003800000 */
[----:B------:R-:W3:Y:S01]  /*dd80*/  LDL R24, [R1+0x40] ;  /* 0x0000400001187983 */ /* 0x000ee20000100800 */
[----:B------:R-:W-:Y:S02]  /*dd90*/  ULDC UR4, c[0x0][0x3f4] ;  /* 0x0000fd0000047ab9 */ /* 0x000fe40000000800 */
[----:B------:R-:W-:Y:S02]  /*dda0*/  ISETP.GE.AND P3, PT, R22, UR4, PT ;  /* 0x0000000416007c0c */ /* 0x000fe4000bf66270 */
[----:B------:R-:W-:-:S11]  /*ddb0*/  ISETP.GE.AND P4, PT, R218, UR4, PT ;  /* 0x00000004da007c0c */ /* 0x000fd6000bf86270 */
[-C--:B--2---:R-:W-:Y:S02]  /*ddc0*/  @!P3 IADD3 R4, P0, R22, R27.reuse, RZ ;  /* 0x0000001b1604b210 */ /* 0x084fe40007f1e0ff */
[----:B------:R-:W-:-:S03]  /*ddd0*/  @!P4 IADD3 R12, P1, R218, R27, RZ ;  /* 0x0000001bda0cc210 */ /* 0x000fc60007f3e0ff */
[--C-:B----4-:R-:W-:Y:S01]  /*dde0*/  @!P3 IMAD.X R5, R3, 0x1, R23.reuse, P0 ;  /* 0x000000010305b824 */ /* 0x110fe200000e0617 */
[-C--:B---3--:R-:W-:Y:S02]  /*ddf0*/  @!P3 IADD3 R14, P0, R22, R29.reuse, RZ ;  /* 0x0000001d160eb210 */ /* 0x088fe40007f1e0ff */
[----:B------:R-:W-:Y:S02]  /*de00*/  @!P4 IADD3 R20, P2, R218, R29, RZ ;  /* 0x0000001dda14c210 */ /* 0x000fe40007f5e0ff */
[----:B------:R-:W-:Y:S01]  /*de10*/  CS2R R8, SRZ ;  /* 0x0000000000087805 */ /* 0x000fe2000001ff00 */
[----:B------:R1:W5:Y:S01]  /*de20*/  @!P3 LD.E.64 R6, desc[UR36][R4.64] ;  /* 0x000000240406b980 */ /* 0x000362000c101b00 */
[----:B0-----:R-:W-:-:S05]  /*de30*/  @!P3 IMAD.X R15, R21, 0x1, R23, P0 ;  /* 0x00000001150fb824 */ /* 0x001fca00000e0617 */
[----:B------:R0:W5:Y:S01]  /*de40*/  @!P3 LD.E.64 R10, desc[UR36][R14.64] ;  /* 0x000000240e0ab980 */ /* 0x000162000c101b00 */
[----:B-1----:R-:W-:Y:S01]  /*de50*/  CS2R R4, SRZ ;  /* 0x0000000000047805 */ /* 0x002fe2000001ff00 */
[----:B------:R-:W-:Y:S01]  /*de60*/  @!P4 IMAD.X R13, R3, 0x1, R24, P1 ;  /* 0x00000001030dc824 */ /* 0x000fe200008e0618 */
[----:B------:R-:W-:-:S04]  /*de70*/  @!P4 IADD3.X R21, R21, R24, RZ, P2, !PT ;  /* 0x000000181515c210 */ /* 0x000fc800017fe4ff */
[----:B------:R0:W5:Y:S04]  /*de80*/  @!P4 LD.E.64 R4, desc[UR36][R12.64] ;  /* 0x000000240c04c980 */ /* 0x000168000c101b00 */
[----:B------:R0:W5:Y:S02]  /*de90*/  @!P4 LD.E.64 R8, desc[UR36][R20.64] ;  /* 0x000000241408c980 */ /* 0x000164000c101b00 */
.L_x_606:
[----:B------:R-:W-:Y:S05]  /*dea0*/  BSYNC B1 ;  /* 0x0000000000017941 */ /* 0x000fea0003800000 */
.L_x_605:
[----:B------:R-:W1:Y:S01]  /*deb0*/  SYNCS.PHASECHK.TRANS64.TRYWAIT P0, [R19+URZ+0x38800], R32 ;  /* 0x03880020130075a7 */ /* 0x000e62000800017f */
[----:B----45:R-:W-:Y:S01]  /*dec0*/  SHF.R.U32.HI R3, RZ, 0x8, R4 ;  /* 0x00000008ff037819 */ /* 0x030fe20000011604 */
[----:B------:R-:W-:Y:S01]  /*ded0*/  BSSY B1, `(.L_x_607) ;  /* 0x000002e000017945 */ /* 0x000fe20003800000 */
[----:B--2---:R-:W-:Y:S02]  /*dee0*/  SHF.R.U32.HI R27, RZ, 0x8, R5 ;  /* 0x00000008ff1b7819 */ /* 0x004fe40000011605 */
[----:B0-----:R-:W-:Y:S02]  /*def0*/  LOP3.LUT R20, R4, 0xff, RZ, 0xc0, !PT ;  /* 0x000000ff04147812 */ /* 0x001fe400078ec0ff */
[----:B------:R-:W-:Y:S02]  /*df00*/  LOP3.LUT R3, R3, 0xff, RZ, 0xc0, !PT ;  /* 0x000000ff03037812 */ /* 0x000fe400078ec0ff */
[----:B------:R-:W-:Y:S02]  /*df10*/  LOP3.LUT R24, R5, 0xff, RZ, 0xc0, !PT ;  /* 0x000000ff05187812 */ /* 0x000fe400078ec0ff */
[----:B------:R-:W-:-:S02]  /*df20*/  LOP3.LUT R27, R27, 0xff, RZ, 0xc0, !PT ;  /* 0x000000ff1b1b7812 */ /* 0x000fc400078ec0ff */
[----:B------:R-:W-:Y:S02]  /*df30*/  PRMT R21, R3, 0x7604, R20 ;  /* 0x0000760403157816 */ /* 0x000fe40000000014 */
[----:B------:R-:W-:Y:S02]  /*df40*/  PRMT R24, R27, 0x7604, R24 ;  /* 0x000076041b187816 */ /* 0x000fe40000000018 */
[----:B------:R-:W-:Y:S02]  /*df50*/  SHF.R.U32.HI R3, RZ, 0x8, R8 ;  /* 0x00000008ff037819 */ /* 0x000fe40000011608 */
[----:B------:R-:W-:Y:S02]  /*df60*/  SHF.R.U32.HI R27, RZ, 0x8, R11 ;  /* 0x00000008ff1b7819 */ /* 0x000fe4000001160b */
[----:B------:R-:W-:Y:S02]  /*df70*/  SHF.R.U32.HI R31, RZ, 0x8, R9 ;  /* 0x00000008ff1f7819 */ /* 0x000fe40000011609 */
[----:B------:R-:W-:-:S02]  /*df80*/  LOP3.LUT R26, R8, 0xff, RZ, 0xc0, !PT ;  /* 0x000000ff081a7812 */ /* 0x000fc400078ec0ff */
[----:B------:R-:W-:Y:S02]  /*df90*/  LOP3.LUT R3, R3, 0xff, RZ, 0xc0, !PT ;  /* 0x000000ff03037812 */ /* 0x000fe400078ec0ff */
[----:B------:R-:W-:Y:S02]  /*dfa0*/  SHF.R.U32.HI R0, RZ, 0x8, R6 ;  /* 0x00000008ff007819 */ /* 0x000fe40000011606 */
[----:B------:R-:W-:Y:S02]  /*dfb0*/  SHF.R.U32.HI R15, RZ, 0x8, R7 ;  /* 0x00000008ff0f7819 */ /* 0x000fe40000011607 */
[----:B------:R-:W-:Y:S02]  /*dfc0*/  LOP3.LUT R20, R11, 0xff, RZ, 0xc0, !PT ;  /* 0x000000ff0b147812 */ /* 0x000fe400078ec0ff */
[----:B------:R-:W-:Y:S02]  /*dfd0*/  LOP3.LUT R28, R9, 0xff, RZ, 0xc0, !PT ;  /* 0x000000ff091c7812 */ /* 0x000fe400078ec0ff */
[----:B------:R-:W-:-:S02]  /*dfe0*/  LOP3.LUT R27, R27, 0xff, RZ, 0xc0, !PT ;  /* 0x000000ff1b1b7812 */ /* 0x000fc400078ec0ff */
[----:B------:R-:W-:Y:S02]  /*dff0*/  LOP3.LUT R31, R31, 0xff, RZ, 0xc0, !PT ;  /* 0x000000ff1f1f7812 */ /* 0x000fe400078ec0ff */
[----:B------:R-:W-:Y:S02]  /*e000*/  PRMT R33, R3, 0x7604, R26 ;  /* 0x0000760403217816 */ /* 0x000fe4000000001a */
[----:B------:R-:W-:Y:S02]  /*e010*/  LOP3.LUT R12, R6, 0xff, RZ, 0xc0, !PT ;  /* 0x000000ff060c7812 */ /* 0x000fe400078ec0ff */
[----:B------:R-:W-:Y:S02]  /*e020*/  LOP3.LUT R14, R7, 0xff, RZ, 0xc0, !PT ;  /* 0x000000ff070e7812 */ /* 0x000fe400078ec0ff */
[----:B------:R-:W-:Y:S02]  /*e030*/  LOP3.LUT R13, R0, 0xff, RZ, 0xc0, !PT ;  /* 0x000000ff000d7812 */ /* 0x000fe400078ec0ff */
[----:B------:R-:W-:-:S02]  /*e040*/  LOP3.LUT R15, R15, 0xff, RZ, 0xc0, !PT ;  /* 0x000000ff0f0f7812 */ /* 0x000fc400078ec0ff */
[----:B------:R-:W-:Y:S02]  /*e050*/  PRMT R20, R27, 0x7604, R20 ;  /* 0x000076041b147816 */ /* 0x000fe40000000014 */
[----:B------:R-:W-:Y:S02]  /*e060*/  PRMT R28, R31, 0x7604, R28 ;  /* 0x000076041f1c7816 */ /* 0x000fe4000000001c */
[----:B------:R-:W-:Y:S02]  /*e070*/  SHF.R.U32.HI R3, RZ, 0x10, R7 ;  /* 0x00000010ff037819 */ /* 0x000fe40000011607 */
[----:B------:R-:W-:Y:S02]  /*e080*/  SHF.R.U32.HI R0, RZ, 0x8, R10 ;  /* 0x00000008ff007819 */ /* 0x000fe4000001160a */
[----:B------:R-:W-:Y:S01]  /*e090*/  SHF.R.U32.HI R27, RZ, 0x10, R5 ;  /* 0x00000010ff1b7819 */ /* 0x000fe20000011605 */
[----:B------:R-:W-:Y:S01]  /*e0a0*/  IMAD.U32 R3, R3, 0x10000, RZ ;  /* 0x0001000003037824 */ /* 0x000fe200078e00ff */
[----:B------:R-:W-:-:S02]  /*e0b0*/  SHF.R.U32.HI R31, RZ, 0x10, R11 ;  /* 0x00000010ff1f7819 */ /* 0x000fc4000001160b */
[----:B------:R-:W-:Y:S01]  /*e0c0*/  SHF.R.U32.HI R35, RZ, 0x10, R9 ;  /* 0x00000010ff237819 */ /* 0x000fe20000011609 */
[----:B------:R-:W-:Y:S01]  /*e0d0*/  IMAD.U32 R27, R27, 0x10000, RZ ;  /* 0x000100001b1b7824 */ /* 0x000fe200078e00ff */
[----:B------:R-:W-:Y:S01]  /*e0e0*/  PRMT R13, R13, 0x7604, R12 ;  /* 0x000076040d0d7816 */ /* 0x000fe2000000000c */
[----:B------:R-:W-:Y:S01]  /*e0f0*/  IMAD.U32 R31, R31, 0x10000, RZ ;  /* 0x000100001f1f7824 */ /* 0x000fe200078e00ff */
[----:B------:R-:W-:Y:S01]  /*e100*/  PRMT R14, R15, 0x7604, R14 ;  /* 0x000076040f0e7816 */ /* 0x000fe2000000000e */
[----:B------:R-:W-:Y:S01]  /*e110*/  IMAD.U32 R35, R35, 0x10000, RZ ;  /* 0x0001000023237824 */ /* 0x000fe200078e00ff */
[----:B------:R-:W-:Y:S02]  /*e120*/  LOP3.LUT R12, R10, 0xff, RZ, 0xc0, !PT ;  /* 0x000000ff0a0c7812 */ /* 0x000fe400078ec0ff */
[----:B------:R-:W-:Y:S02]  /*e130*/  LOP3.LUT R15, R0, 0xff, RZ, 0xc0, !PT ;  /* 0x000000ff000f7812 */ /* 0x000fe400078ec0ff */
[----:B------:R-:W-:-:S02]  /*e140*/  LOP3.LUT R27, R24, 0xff0000, R27, 0xf8, !PT ;  /* 0x00ff0000181b7812 */ /* 0x000fc400078ef81b */
[----:B---3--:R-:W-:Y:S02]  /*e150*/  PRMT R29, R15, 0x7604, R12 ;  /* 0x000076040f1d7816 */ /* 0x008fe4000000000c */
[----:B------:R-:W-:Y:S02]  /*e160*/  LOP3.LUT R15, R14, 0xff0000, R3, 0xf8, !PT ;  /* 0x00ff00000e0f7812 */ /* 0x000fe400078ef803 */
[----:B------:R-:W-:Y:S02]  /*e170*/  LOP3.LUT R31, R20, 0xff0000, R31, 0xf8, !PT ;  /* 0x00ff0000141f7812 */ /* 0x000fe400078ef81f */
[----:B------:R-:W-:Y:S02]  /*e180*/  LOP3.LUT R35, R28, 0xff0000, R35, 0xf8, !PT ;  /* 0x00ff00001c237812 */ /* 0x000fe400078ef823 */
[----:B------:R-:W-:Y:S01]  /*e190*/  LOP3.LUT R3, R13, 0xff0000, R6, 0xf8, !PT ;  /* 0x00ff00000d037812 */ /* 0x000fe200078ef806 */
[----:B-1----:R-:W-:Y:S06]  /*e1a0*/  @!P0 BRA `(.L_x_608) ;  /* 0x000001c800008947 */ /* 0x002fec0003800000 */
.L_x_892:
[----:B------:R-:W-:Y:S05]  /*e1b0*/  BSYNC B1 ;  /* 0x0000000000017941 */ /* 0x000fea0003800000 */
.L_x_607:
[----:B------:R-:W-:Y:S01]  /*e1c0*/  VIMNMX R14, R30, 0x80, PT ;  /* 0x000000801e0e7848 */ /* 0x000fe20003fe0100 */
[----:B------:R-:W-:Y:S01]  /*e1d0*/  BSSY B1, `(.L_x_609) ;  /* 0x00000ca000017945 */ /* 0x000fe20003800000 */
[----:B------:R-:W-:Y:S02]  /*e1e0*/  LOP3.LUT R21, R21, 0xff0000, R4, 0xf8, !PT ;  /* 0x00ff000015157812 */ /* 0x000fe400078ef804 */
[----:B------:R-:W-:Y:S02]  /*e1f0*/  ISETP.GE.AND P0, PT, R219, R14, PT ;  /* 0x0000000edb00720c */ /* 0x000fe40003f06270 */
[----:B------:R-:W-:Y:S02]  /*e200*/  LOP3.LUT R29, R29, 0xff0000, R10, 0xf8, !PT ;  /* 0x00ff00001d1d7812 */ /* 0x000fe400078ef80a */
[----:B------:R-:W-:Y:S02]  /*e210*/  LOP3.LUT R33, R33, 0xff0000, R8, 0xf8, !PT ;  /* 0x00ff000021217812 */ /* 0x000fe400078ef808 */
[----:B------:R-:W-:-:S02]  /*e220*/  LOP3.LUT R3, R3, 0xff000000, R6, 0xf8, !PT ;  /* 0xff00000003037812 */ /* 0x000fc400078ef806 */
[----:B------:R-:W-:Y:S02]  /*e230*/  LOP3.LUT R13, R15, 0xff000000, R7, 0xf8, !PT ;  /* 0xff0000000f0d7812 */ /* 0x000fe400078ef807 */
[----:B------:R-:W-:Y:S02]  /*e240*/  LOP3.LUT R0, R21, 0xff000000, R4, 0xf8, !PT ;  /* 0xff00000015007812 */ /* 0x000fe400078ef804 */
[----:B------:R-:W-:Y:S02]  /*e250*/  LOP3.LUT R12, R27, 0xff000000, R5, 0xf8, !PT ;  /* 0xff0000001b0c7812 */ /* 0x000fe400078ef805 */
[----:B------:R-:W-:Y:S02]  /*e260*/  LOP3.LUT R10, R29, 0xff000000, R10, 0xf8, !PT ;  /* 0xff0000001d0a7812 */ /* 0x000fe400078ef80a */
[----:B------:R-:W-:Y:S02]  /*e270*/  LOP3.LUT R11, R31, 0xff000000, R11, 0xf8, !PT ;  /* 0xff0000001f0b7812 */ /* 0x000fe400078ef80b */
[----:B------:R-:W-:-:S02]  /*e280*/  LOP3.LUT R8, R33, 0xff000000, R8, 0xf8, !PT ;  /* 0xff00000021087812 */ /* 0x000fc400078ef808 */
[----:B------:R-:W-:Y:S01]  /*e290*/  LOP3.LUT R9, R35, 0xff000000, R9, 0xf8, !PT ;  /* 0xff00000023097812 */ /* 0x000fe200078ef809 */
[----:B------:R-:W-:Y:S06]  /*e2a0*/  @P0 BRA `(.L_x_610) ;  /* 0x0000000800f00947 */ /* 0x000fec0003800000 */
[----:B------:R1:W5:Y:S01]  /*e2b0*/  LDL R42, [R1+0x30] ;  /* 0x00003000012a7983 */ /* 0x0003620000100800 */
[----:B------:R-:W2:Y:S01]  /*e2c0*/  LDC R5, c[0x0][0x3f4] ;  /* 0x0000fd00ff057b82 */ /* 0x000ea20000000800 */
[----:B------:R-:W-:Y:S01]  /*e2d0*/  BSSY B2, `(.L_x_611) ;  /* 0x000005e000027945 */ /* 0x000fe20003800000 */
[-C--:B--2---:R-:W-:Y:S02]  /*e2e0*/  ISETP.GE.AND P0, PT, R22, R5.reuse, PT ;  /* 0x000000051600720c */ /* 0x084fe40003f06270 */
[----:B------:R-:W-:-:S11]  /*e2f0*/  ISETP.GE.AND P1, PT, R218, R5, PT ;  /* 0x00000005da00720c */ /* 0x000fd60003f26270 */
[----:B-1----:R-:W-:Y:S05]  /*e300*/  @P0 BRA `(.L_x_612) ;  /* 0x0000000400680947 */ /* 0x002fea0003800000 */
[----:B-----5:R-:W1:Y:S01]  /*e310*/  LDS.128 R4, [R42+0x20400] ;  /* 0x020400002a047984 */ /* 0x020e620000000c00 */
[----:B------:R-:W-:Y:S02]  /*e320*/  F2FP.F16.E4M3.UNPACK_B R29, R10 ;  /* 0x0000000aff1d723e */ /* 0x000fe400020006ff */
[----:B------:R-:W-:-:S03]  /*e330*/  F2FP.F16.E4M3.UNPACK_B R27, R3 ;  /* 0x00000003ff1b723e */ /* 0x000fc600020006ff */
[----:B------:R-:W-:Y:S02]  /*e340*/  HADD2.F32 R30, -RZ, R29.H1_H1 ;  /* 0x3000001dff1e7230 */ /* 0x000fe40000004100 */
[----:B------:R-:W-:Y:S02]  /*e350*/  HADD2.F32 R28, -RZ, R27.H1_H1 ;  /* 0x3000001bff1c7230 */ /* 0x000fe40000004100 */
[----:B------:R-:W-:Y:S02]  /*e360*/  HADD2.F32 R29, -RZ, R29.H0_H0 ;  /* 0x2000001dff1d7230 */ /* 0x000fe40000004100 */
[----:B------:R-:W-:Y:S01]  /*e370*/  HADD2.F32 R27, -RZ, R27.H0_H0 ;  /* 0x2000001bff1b7230 */ /* 0x000fe20000004100 */
[-C--:B-1----:R-:W-:Y:S02]  /*e380*/  F2FP.F16.E4M3.UNPACK_B R15, R4.reuse.H1 ;  /* 0x00000004ff0f723e */ /* 0x082fe400030006ff */
[-C--:B------:R-:W-:Y:S02]  /*e390*/  F2FP.F16.E4M3.UNPACK_B R21, R5.reuse ;  /* 0x00000005ff15723e */ /* 0x080fe400020006ff */
[----:B------:R-:W-:Y:S01]  /*e3a0*/  F2FP.F16.E4M3.UNPACK_B R24, R5.H1 ;  /* 0x00000005ff18723e */ /* 0x000fe200030006ff */
[--C-:B------:R-:W-:Y:S01]  /*e3b0*/  HADD2.F32 R20, -RZ, R15.reuse.H0_H0 ;  /* 0x2000000fff147230 */ /* 0x100fe20000004100 */
[----:B------:R-:W-:Y:S01]  /*e3c0*/  F2FP.F16.E4M3.UNPACK_B R4, R4 ;  /* 0x00000004ff04723e */ /* 0x000fe200020006ff */
[----:B------:R-:W-:Y:S01]  /*e3d0*/  HADD2.F32 R15, -RZ, R15.H1_H1 ;  /* 0x3000000fff0f7230 */ /* 0x000fe20000004100 */
[----:B------:R-:W-:-:S02]  /*e3e0*/  F2FP.F16.E4M3.UNPACK_B R26, R6 ;  /* 0x00000006ff1a723e */ /* 0x000fc400020006ff */
[----:B------:R-:W-:Y:S02]  /*e3f0*/  F2FP.F16.E4M3.UNPACK_B R6, R6.H1 ;  /* 0x00000006ff06723e */ /* 0x000fe400030006ff */
[C---:B------:R-:W-:Y:S01]  /*e400*/  FMUL.FTZ R5, R15.reuse, R30 ;  /* 0x0000001e0f057220 */ /* 0x040fe20000410000 */
[-C--:B------:R-:W-:Y:S01]  /*e410*/  FMUL.FTZ R31, R15, R28.reuse ;  /* 0x0000001c0f1f7220 */ /* 0x080fe20000410000 */
[----:B------:R-:W-:Y:S02]  /*e420*/  F2FP.F16.E4M3.UNPACK_B R15, R7 ;  /* 0x00000007ff0f723e */ /* 0x000fe400020006ff */
[C---:B------:R-:W-:Y:S01]  /*e430*/  FFMA.FTZ R33, R20.reuse, R28, -R5 ;  /* 0x0000001c14217223 */ /* 0x040fe20000010805 */
[--C-:B------:R-:W-:Y:S01]  /*e440*/  HADD2.F32 R5, -RZ, R4.reuse.H1_H1 ;  /* 0x30000004ff057230 */ /* 0x100fe20000004100 */
[----:B------:R-:W-:Y:S01]  /*e450*/  F2FP.F16.E4M3.UNPACK_B R28, R10.H1 ;  /* 0x0000000aff1c723e */ /* 0x000fe200030006ff */
[----:B------:R-:W-:Y:S01]  /*e460*/  FFMA.FTZ R34, R20, R30, R31 ;  /* 0x0000001e14227223 */ /* 0x000fe2000001001f */
[----:B------:R-:W-:Y:S01]  /*e470*/  HADD2.F32 R4, -RZ, R4.H0_H0 ;  /* 0x20000004ff047230 */ /* 0x000fe20000004100 */
[----:B------:R-:W-:Y:S01]  /*e480*/  F2FP.F16.E4M3.UNPACK_B R20, R3.H1 ;  /* 0x00000003ff14723e */ /* 0x000fe200030006ff */
[C---:B------:R-:W-:Y:S01]  /*e490*/  FMUL.FTZ R31, R5.reuse, R29 ;  /* 0x0000001d051f7220 */ /* 0x040fe20000410000 */
[----:B0-----:R-:W-:Y:S01]  /*e4a0*/  FMUL.FTZ R32, R5, R27 ;  /* 0x0000001b05207220 */ /* 0x001fe20000410000 */
[----:B------:R-:W-:Y:S01]  /*e4b0*/  HADD2.F32 R30, -RZ, R28.H1_H1 ;  /* 0x3000001cff1e7230 */ /* 0x000fe20000004100 */
[----:B------:R-:W-:Y:S01]  /*e4c0*/  F2FP.F16.E4M3.UNPACK_B R7, R7.H1 ;  /* 0x00000007ff07723e */ /* 0x000fe200030006ff */
[----:B------:R-:W-:-:S02]  /*e4d0*/  HADD2.F32 R5, -RZ, R24.H1_H1 ;  /* 0x30000018ff057230 */ /* 0x000fc40000004100 */
[C---:B------:R-:W-:Y:S01]  /*e4e0*/  FFMA.FTZ R31, R4.reuse, R27, -R31 ;  /* 0x0000001b041f7223 */ /* 0x040fe2000001081f */
[----:B------:R-:W-:Y:S01]  /*e4f0*/  FFMA.FTZ R32, R4, R29, R32 ;  /* 0x0000001d04207223 */ /* 0x000fe20000010020 */
[----:B------:R-:W-:Y:S02]  /*e500*/  HADD2.F32 R27, -RZ, R20.H1_H1 ;  /* 0x30000014ff1b7230 */ /* 0x000fe40000004100 */
[----:B------:R-:W-:Y:S02]  /*e510*/  HADD2.F32 R24, -RZ, R24.H0_H0 ;  /* 0x20000018ff187230 */ /* 0x000fe40000004100 */
[C---:B------:R-:W-:Y:S01]  /*e520*/  FMUL.FTZ R29, R5.reuse, R30 ;  /* 0x0000001e051d7220 */ /* 0x040fe20000410000 */
[----:B------:R-:W-:Y:S02]  /*e530*/  HADD2.F32 R28, -RZ, R28.H0_H0 ;  /* 0x2000001cff1c7230 */ /* 0x000fe40000004100 */
[----:B------:R-:W-:Y:S01]  /*e540*/  FMUL.FTZ R5, R5, R27 ;  /* 0x0000001b05057220 */ /* 0x000fe20000410000 */
[----:B------:R-:W-:-:S02]  /*e550*/  HADD2.F32 R4, -RZ, R21.H1_H1 ;  /* 0x30000015ff047230 */ /* 0x000fc40000004100 */
[C---:B------:R-:W-:Y:S01]  /*e560*/  FFMA.FTZ R37, R24.reuse, R27, -R29 ;  /* 0x0000001b18257223 */ /* 0x040fe2000001081d */
[----:B------:R-:W-:Y:S01]  /*e570*/  F2FP.F16.E4M3.UNPACK_B R27, R11 ;  /* 0x0000000bff1b723e */ /* 0x000fe200020006ff */
[----:B------:R-:W-:Y:S02]  /*e580*/  HADD2.F32 R20, -RZ, R20.H0_H0 ;  /* 0x20000014ff147230 */ /* 0x000fe40000004100 */
[----:B------:R-:W-:Y:S01]  /*e590*/  FFMA.FTZ R30, R24, R30, R5 ;  /* 0x0000001e181e7223 */ /* 0x000fe20000010005 */
[----:B------:R-:W-:Y:S02]  /*e5a0*/  HADD2.F32 R21, -RZ, R21.H0_H0 ;  /* 0x20000015ff157230 */ /* 0x000fe40000004100 */
[C---:B------:R-:W-:Y:S01]  /*e5b0*/  FMUL.FTZ R36, R4.reuse, R28 ;  /* 0x0000001c04247220 */ /* 0x040fe20000410000 */
[----:B------:R-:W-:Y:S01]  /*e5c0*/  F2FP.F16.E4M3.UNPACK_B R24, R13 ;  /* 0x0000000dff18723e */ /* 0x000fe200020006ff */
[----:B------:R-:W-:Y:S02]  /*e5d0*/  HADD2.F32 R29, -RZ, R27.H1_H1 ;  /* 0x3000001bff1d7230 */ /* 0x000fe40000004100 */
[----:B------:R-:W-:Y:S01]  /*e5e0*/  FMUL.FTZ R35, R4, R20 ;  /* 0x0000001404237220 */ /* 0x000fe20000410000 */
[----:B------:R-:W-:-:S02]  /*e5f0*/  HADD2.F32 R5, -RZ, R6.H1_H1 ;  /* 0x30000006ff057230 */ /* 0x000fc40000004100 */
[C---:B------:R-:W-:Y:S01]  /*e600*/  FFMA.FTZ R36, R21.reuse, R20, -R36 ;  /* 0x0000001415247223 */ /* 0x040fe20000010824 */
[----:B------:R-:W-:Y:S02]  /*e610*/  HADD2.F32 R20, -RZ, R24.H1_H1 ;  /* 0x30000018ff147230 */ /* 0x000fe40000004100 */
[----:B------:R-:W-:Y:S01]  /*e620*/  FFMA.FTZ R35, R21, R28, R35 ;  /* 0x0000001c15237223 */ /* 0x000fe20000010023 */
[----:B------:R-:W-:Y:S02]  /*e630*/  HADD2.F32 R6, -RZ, R6.H0_H0 ;  /* 0x20000006ff067230 */ /* 0x000fe40000004100 */
[C---:B------:R-:W-:Y:S01]  /*e640*/  FMUL.FTZ R39, R5.reuse, R29 ;  /* 0x0000001d05277220 */ /* 0x040fe20000410000 */
[----:B------:R-:W-:Y:S02]  /*e650*/  HADD2.F32 R27, -RZ, R27.H0_H0 ;  /* 0x2000001bff1b7230 */ /* 0x000fe40000004100 */
[----:B------:R-:W-:Y:S01]  /*e660*/  FMUL.FTZ R41, R5, R20 ;  /* 0x0000001405297220 */ /* 0x000fe20000410000 */
[----:B------:R-:W-:-:S02]  /*e670*/  HADD2.F32 R4, -RZ, R26.H1_H1 ;  /* 0x3000001aff047230 */ /* 0x000fc40000004100 */
[----:B------:R-:W-:Y:S01]  /*e680*/  FFMA.FTZ R28, R6, R20, -R39 ;  /* 0x00000014061c7223 */ /* 0x000fe20000010827 */
[----:B------:R-:W-:Y:S01]  /*e690*/  HADD2.F32 R21, -RZ, R24.H0_H0 ;  /* 0x20000018ff157230 */ /* 0x000fe20000004100 */
[----:B------:R-:W-:Y:S01]  /*e6a0*/  F2FP.F16.E4M3.UNPACK_B R5, R13.H1 ;  /* 0x0000000dff05723e */ /* 0x000fe200030006ff */
[----:B------:R-:W-:Y:S02]  /*e6b0*/  HADD2.F32 R26, -RZ, R26.H0_H0 ;  /* 0x2000001aff1a7230 */ /* 0x000fe40000004100 */
[----:B------:R-:W-:Y:S01]  /*e6c0*/  FMUL.FTZ R39, R4, R27 ;  /* 0x0000001b04277220 */ /* 0x000fe20000410000 */
[----:B------:R-:W-:Y:S01]  /*e6d0*/  FFMA.FTZ R41, R6, R29, R41 ;  /* 0x0000001d06297223 */ /* 0x000fe20000010029 */
[----:B------:R-:W-:Y:S01]  /*e6e0*/  FMUL.FTZ R20, R4, R21 ;  /* 0x0000001504147220 */ /* 0x000fe20000410000 */
[----:B------:R-:W-:Y:S01]  /*e6f0*/  F2FP.F16.E4M3.UNPACK_B R4, R11.H1 ;  /* 0x0000000bff04723e */ /* 0x000fe200030006ff */
[----:B------:R-:W-:Y:S01]  /*e700*/  FFMA.FTZ R39, R26, R21, -R39 ;  /* 0x000000151a277223 */ /* 0x000fe20000010827 */
[----:B------:R-:W-:-:S02]  /*e710*/  HADD2.F32 R6, -RZ, R5.H0_H0 ;  /* 0x20000005ff067230 */ /* 0x000fc40000004100 */
[----:B------:R-:W-:Y:S01]  /*e720*/  FFMA.FTZ R26, R26, R27, R20 ;  /* 0x0000001b1a1a7223 */ /* 0x000fe20000010014 */
[----:B------:R-:W-:Y:S01]  /*e730*/  HADD2.F32 R20, -RZ, R5.H1_H1 ;  /* 0x30000005ff147230 */ /* 0x000fe20000004100 */
[----:B------:R-:W-:Y:S01]  /*e740*/  F2FP.SATFINITE.E4M3.F32.PACK_AB_MERGE_C R30, R30, R37, RZ ;  /* 0x000000251e1e723e */ /* 0x000fe200048070ff */
[--C-:B------:R-:W-:Y:S02]  /*e750*/  HADD2.F32 R24, -RZ, R4.reuse.H1_H1 ;  /* 0x30000004ff187230 */ /* 0x100fe40000004100 */
[----:B------:R-:W-:Y:S02]  /*e760*/  HADD2.F32 R5, -RZ, R7.H1_H1 ;  /* 0x30000007ff057230 */ /* 0x000fe40000004100 */
[----:B------:R-:W-:Y:S02]  /*e770*/  HADD2.F32 R21, -RZ, R4.H0_H0 ;  /* 0x20000004ff157230 */ /* 0x000fe40000004100 */
[----:B------:R-:W-:Y:S02]  /*e780*/  HADD2.F32 R4, -RZ, R15.H1_H1 ;  /* 0x3000000fff047230 */ /* 0x000fe40000004100 */
[----:B------:R-:W-:Y:S01]  /*e790*/  FMUL.FTZ R40, R5, R24 ;  /* 0x0000001805287220 */ /* 0x000fe20000410000 */
[----:B------:R-:W-:-:S02]  /*e7a0*/  HADD2.F32 R7, -RZ, R7.H0_H0 ;  /* 0x20000007ff077230 */ /* 0x000fc40000004100 */
[----:B------:R-:W-:Y:S01]  /*e7b0*/  FMUL.FTZ R5, R5, R20 ;  /* 0x0000001405057220 */ /* 0x000fe20000410000 */
[----:B------:R-:W-:Y:S02]  /*e7c0*/  HADD2.F32 R15, -RZ, R15.H0_H0 ;  /* 0x2000000fff0f7230 */ /* 0x000fe40000004100 */
[CC--:B------:R-:W-:Y:S01]  /*e7d0*/  FMUL.FTZ R38, R4.reuse, R21.reuse ;  /* 0x0000001504267220 */ /* 0x0c0fe20000410000 */
[----:B------:R-:W-:Y:S01]  /*e7e0*/  FMUL.FTZ R4, R4, R6 ;  /* 0x0000000604047220 */ /* 0x000fe20000410000 */
[C---:B------:R-:W-:Y:S01]  /*e7f0*/  FFMA.FTZ R40, R7.reuse, R20, -R40 ;  /* 0x0000001407287223 */ /* 0x040fe20000010828 */
[----:B------:R-:W-:Y:S01]  /*e800*/  FFMA.FTZ R5, R7, R24, R5 ;  /* 0x0000001807057223 */ /* 0x000fe20000010005 */
[C---:B------:R-:W-:Y:S01]  /*e810*/  FFMA.FTZ R7, R15.reuse, R6, -R38 ;  /* 0x000000060f077223 */ /* 0x040fe20000010826 */
[----:B------:R-:W-:Y:S01]  /*e820*/  FFMA.FTZ R20, R15, R21, R4 ;  /* 0x000000150f147223 */ /* 0x000fe20000010004 */
[----:B------:R-:W-:Y:S02]  /*e830*/  F2FP.SATFINITE.E4M3.F32.PACK_AB_MERGE_C R4, R34, R33, RZ ;  /* 0x000000212204723e */ /* 0x000fe400048070ff */
[----:B------:R-:W-:-:S02]  /*e840*/  F2FP.SATFINITE.E4M3.F32.PACK_AB_MERGE_C R6, R41, R28, RZ ;  /* 0x0000001c2906723e */ /* 0x000fc400048070ff */
[----:B------:R-:W-:Y:S02]  /*e850*/  F2FP.SATFINITE.E4M3.F32.PACK_AB_MERGE_C R40, R5, R40, RZ ;  /* 0x000000280528723e */ /* 0x000fe400048070ff */
[----:B------:R-:W-:Y:S02]  /*e860*/  F2FP.SATFINITE.E4M3.F32.PACK_AB_MERGE_C R4, R32, R31, R4 ;  /* 0x0000001f2004723e */ /* 0x000fe40004807004 */
[----:B------:R-:W-:Y:S02]  /*e870*/  F2FP.SATFINITE.E4M3.F32.PACK_AB_MERGE_C R5, R35, R36, R30 ;  /* 0x000000242305723e */ /* 0x000fe4000480701e */
[----:B------:R-:W-:Y:S02]  /*e880*/  F2FP.SATFINITE.E4M3.F32.PACK_AB_MERGE_C R6, R26, R39, R6 ;  /* 0x000000271a06723e */ /* 0x000fe40004807006 */
[----:B------:R-:W-:-:S05]  /*e890*/  F2FP.SATFINITE.E4M3.F32.PACK_AB_MERGE_C R7, R20, R7, R40 ;  /* 0x000000071407723e */ /* 0x000fca0004807028 */
[----:B------:R1:W-:Y:S02]  /*e8a0*/  STS.128 [R42+0x20400], R4 ;  /* 0x020400042a007388 */ /* 0x0003e40000000c00 */
.L_x_612:
[----:B------:R-:W-:Y:S05]  /*e8b0*/  BSYNC B2 ;  /* 0x0000000000027941 */ /* 0x000fea0003800000 */
.L_x_611:
[----:B------:R-:W-:Y:S05]  /*e8c0*/  @P1 BRA `(.L_x_610) ;  /* 0x0000000400681947 */ /* 0x000fea0003800000 */
[----:B-1---5:R-:W1:Y:S01]  /*e8d0*/  LDS.128 R4, [R42+0x24400] ;  /* 0x024400002a047984 */ /* 0x022e620000000c00 */
        /* <DEDUP_REMOVED lines=89> */
.L_x_610:
[----:B------:R-:W-:Y:S05]  /*ee70*/  BSYNC B1 ;  /* 0x0000000000017941 */ /* 0x000fea0003800000 */
.L_x_609:
[----:B-12---:R-:W-:Y:S01]  /*ee80*/  IADD3 R4, R219, 0x20, RZ ;  /* 0x00000020db047810 */ /* 0x006fe20007ffe0ff */
[----:B------:R-:W-:Y:S03]  /*ee90*/  BSSY B1, `(.L_x_613) ;  /* 0x00000bf000017945 */ /* 0x000fe60003800000 */
[----:B------:R-:W-:-:S13]  /*eea0*/  ISETP.GE.AND P0, PT, R4, R14, PT ;  /* 0x0000000e0400720c */ /* 0x000fda0003f06270 */
[----:B------:R-:W-:Y:S05]  /*eeb0*/  @P0 BRA `(.L_x_614) ;  /* 0x0000000800f00947 */ /* 0x000fea0003800000 */
[----:B-----5:R1:W5:Y:S01]  /*eec0*/  LDL R42, [R1+0x30] ;  /* 0x00003000012a7983 */ /* 0x0203620000100800 */
[----:B------:R-:W2:Y:S01]  /*eed0*/  LDC R5, c[0x0][0x3f4] ;  /* 0x0000fd00ff057b82 */ /* 0x000ea20000000800 */
[----:B------:R-:W-:Y:S01]  /*eee0*/  BSSY B2, `(.L_x_615) ;  /* 0x000005e000027945 */ /* 0x000fe20003800000 */
[-C--:B--2---:R-:W-:Y:S02]  /*eef0*/  ISETP.GE.AND P0, PT, R22, R5.reuse, PT ;  /* 0x000000051600720c */ /* 0x084fe40003f06270 */
[----:B------:R-:W-:-:S11]  /*ef00*/  ISETP.GE.AND P1, PT, R218, R5, PT ;  /* 0x00000005da00720c */ /* 0x000fd60003f26270 */
[----:B-1----:R-:W-:Y:S05]  /*ef10*/  @P0 BRA `(.L_x_616) ;  /* 0x0000000400680947 */ /* 0x002fea0003800000 */
[----:B-----5:R-:W1:Y:S01]  /*ef20*/  LDS.128 R4, [R42+0x21400] ;  /* 0x021400002a047984 */ /* 0x020e620000000c00 */
[----:B------:R-:W-:Y:S02]  /*ef30*/  F2FP.F16.E4M3.UNPACK_B R29, R3 ;  /* 0x00000003ff1d723e */ /* 0x000fe400020006ff */
[-C--:B------:R-:W-:Y:S02]  /*ef40*/  F2FP.F16.E4M3.UNPACK_B R30, R10.reuse ;  /* 0x0000000aff1e723e */ /* 0x080fe400020006ff */
[----:B------:R-:W-:Y:S01]  /*ef50*/  F2FP.F16.E4M3.UNPACK_B R33, R10.H1 ;  /* 0x0000000aff21723e */ /* 0x000fe200030006ff */
[----:B------:R-:W-:Y:S01]  /*ef60*/  HADD2.F32 R28, -RZ, R29.H1_H1 ;  /* 0x3000001dff1c7230 */ /* 0x000fe20000004100 */
[----:B------:R-:W-:Y:S01]  /*ef70*/  F2FP.F16.E4M3.UNPACK_B R37, R11 ;  /* 0x0000000bff25723e */ /* 0x000fe200020006ff */
[----:B0-----:R-:W-:Y:S02]  /*ef80*/  HADD2.F32 R32, -RZ, R30.H1_H1 ;  /* 0x3000001eff207230 */ /* 0x001fe40000004100 */
[----:B------:R-:W-:-:S02]  /*ef90*/  HADD2.F32 R34, -RZ, R33.H1_H1 ;  /* 0x30000021ff227230 */ /* 0x000fc40000004100 */
[----:B------:R-:W-:Y:S02]  /*efa0*/  HADD2.F32 R35, -RZ, R33.H0_H0 ;  /* 0x20000021ff237230 */ /* 0x000fe40000004100 */
[--C-:B------:R-:W-:Y:S02]  /*efb0*/  HADD2.F32 R40, -RZ, R37.reuse.H1_H1 ;  /* 0x30000025ff287230 */ /* 0x100fe40000004100 */
        /* <DEDUP_REMOVED lines=9> */
[-C--:B------:R-:W-:Y:S01]  /*f050*/  FMUL.FTZ R5, R32, R15.reuse ;  /* 0x0000000f20057220 */ /* 0x080fe20000410000 */
[C---:B------:R-:W-:Y:S01]  /*f060*/  FMUL.FTZ R27, R28.reuse, R15 ;  /* 0x0000000f1c1b7220 */ /* 0x040fe20000410000 */
[----:B------:R-:W-:Y:S02]  /*f070*/  F2FP.F16.E4M3.UNPACK_B R15, R7 ;  /* 0x00000007ff0f723e */ /* 0x000fe400020006ff */
[-C--:B------:R-:W-:Y:S01]  /*f080*/  FFMA.FTZ R28, R28, R20.reuse, -R5 ;  /* 0x000000141c1c7223 */ /* 0x080fe20000010805 */
[----:B------:R-:W-:Y:S01]  /*f090*/  FFMA.FTZ R31, R32, R20, R27 ;  /* 0x00000014201f7223 */ /* 0x000fe2000001001b */
[----:B------:R-:W-:Y:S01]  /*f0a0*/  HADD2.F32 R32, -RZ, R30.H0_H0 ;  /* 0x2000001eff207230 */ /* 0x000fe20000004100 */
[----:B------:R-:W-:Y:S01]  /*f0b0*/  F2FP.F16.E4M3.UNPACK_B R30, R3.H1 ;  /* 0x00000003ff1e723e */ /* 0x000fe200030006ff */
[----:B------:R-:W-:Y:S01]  /*f0c0*/  HADD2.F32 R5, -RZ, R4.H1_H1 ;  /* 0x30000004ff057230 */ /* 0x000fe20000004100 */
[----:B------:R-:W-:Y:S01]  /*f0d0*/  F2FP.F16.E4M3.UNPACK_B R7, R7.H1 ;  /* 0x00000007ff07723e */ /* 0x000fe200030006ff */
[----:B------:R-:W-:-:S02]  /*f0e0*/  HADD2.F32 R20, -RZ, R29.H0_H0 ;  /* 0x2000001dff147230 */ /* 0x000fc40000004100 */
[----:B------:R-:W-:Y:S02]  /*f0f0*/  HADD2.F32 R4, -RZ, R4.H0_H0 ;  /* 0x20000004ff047230 */ /* 0x000fe40000004100 */
[-C--:B------:R-:W-:Y:S01]  /*f100*/  FMUL.FTZ R27, R32, R5.reuse ;  /* 0x00000005201b7220 */ /* 0x080fe20000410000 */
[----:B------:R-:W-:Y:S02]  /*f110*/  HADD2.F32 R33, -RZ, R30.H0_H0 ;  /* 0x2000001eff217230 */ /* 0x000fe40000004100 */
[C---:B------:R-:W-:Y:S01]  /*f120*/  FMUL.FTZ R29, R20.reuse, R5 ;  /* 0x00000005141d7220 */ /* 0x040fe20000410000 */
[--C-:B------:R-:W-:Y:S02]  /*f130*/  HADD2.F32 R5, -RZ, R24.reuse.H1_H1 ;  /* 0x30000018ff057230 */ /* 0x100fe40000004100 */
[-C--:B------:R-:W-:Y:S01]  /*f140*/  FFMA.FTZ R27, R20, R4.reuse, -R27 ;  /* 0x00000004141b7223 */ /* 0x080fe2000001081b */
[----:B------:R-:W-:Y:S02]  /*f150*/  HADD2.F32 R24, -RZ, R24.H0_H0 ;  /* 0x20000018ff187230 */ /* 0x000fe40000004100 */
[----:B------:R-:W-:Y:S01]  /*f160*/  FFMA.FTZ R20, R32, R4, R29 ;  /* 0x0000000420147223 */ /* 0x000fe2000001001d */
[----:B------:R-:W-:-:S02]  /*f170*/  HADD2.F32 R32, -RZ, R30.H1_H1 ;  /* 0x3000001eff207230 */ /* 0x000fc40000004100 */
[-C--:B------:R-:W-:Y:S01]  /*f180*/  FMUL.FTZ R29, R34, R5.reuse ;  /* 0x00000005221d7220 */ /* 0x080fe20000410000 */
[--C-:B------:R-:W-:Y:S02]  /*f190*/  HADD2.F32 R4, -RZ, R21.reuse.H1_H1 ;  /* 0x30000015ff047230 */ /* 0x100fe40000004100 */
[----:B------:R-:W-:Y:S02]  /*f1a0*/  HADD2.F32 R21, -RZ, R21.H0_H0 ;  /* 0x20000015ff157230 */ /* 0x000fe40000004100 */
[C---:B------:R-:W-:Y:S01]  /*f1b0*/  FMUL.FTZ R5, R32.reuse, R5 ;  /* 0x0000000520057220 */ /* 0x040fe20000410000 */
[----:B------:R-:W-:Y:S01]  /*f1c0*/  FFMA.FTZ R29, R32, R24, -R29 ;  /* 0x00000018201d7223 */ /* 0x000fe2000001081d */
[----:B------:R-:W-:Y:S01]  /*f1d0*/  FMUL.FTZ R30, R35, R4 ;  /* 0x00000004231e7220 */ /* 0x000fe20000410000 */
[----:B------:R-:W-:Y:S01]  /*f1e0*/  F2FP.F16.E4M3.UNPACK_B R32, R13 ;  /* 0x0000000dff20723e */ /* 0x000fe200020006ff */
[----:B------:R-:W-:Y:S01]  /*f1f0*/  FFMA.FTZ R24, R34, R24, R5 ;  /* 0x0000001822187223 */ /* 0x000fe20000010005 */
[----:B------:R-:W-:Y:S01]  /*f200*/  FMUL.FTZ R4, R33, R4 ;  /* 0x0000000421047220 */ /* 0x000fe20000410000 */
[----:B------:R-:W-:-:S02]  /*f210*/  HADD2.F32 R5, -RZ, R6.H1_H1 ;  /* 0x30000006ff057230 */ /* 0x000fc40000004100 */
[-C--:B------:R-:W-:Y:S01]  /*f220*/  FFMA.FTZ R30, R33, R21.reuse, -R30 ;  /* 0x00000015211e7223 */ /* 0x080fe2000001081e */
[----:B------:R-:W-:Y:S02]  /*f230*/  HADD2.F32 R34, -RZ, R32.H1_H1 ;  /* 0x30000020ff227230 */ /* 0x000fe40000004100 */
[----:B------:R-:W-:Y:S01]  /*f240*/  FFMA.FTZ R21, R35, R21, R4 ;  /* 0x0000001523157223 */ /* 0x000fe20000010004 */
[----:B------:R-:W-:Y:S02]  /*f250*/  HADD2.F32 R6, -RZ, R6.H0_H0 ;  /* 0x20000006ff067230 */ /* 0x000fe40000004100 */
[-C--:B------:R-:W-:Y:S01]  /*f260*/  FMUL.FTZ R33, R40, R5.reuse ;  /* 0x0000000528217220 */ /* 0x080fe20000410000 */
[----:B------:R-:W-:Y:S02]  /*f270*/  HADD2.F32 R36, -RZ, R32.H0_H0 ;  /* 0x20000020ff247230 */ /* 0x000fe40000004100 */
[----:B------:R-:W-:Y:S01]  /*f280*/  FMUL.FTZ R35, R34, R5 ;  /* 0x0000000522237220 */ /* 0x000fe20000410000 */
[----:B------:R-:W-:-:S02]  /*f290*/  HADD2.F32 R4, -RZ, R26.H1_H1 ;  /* 0x3000001aff047230 */ /* 0x000fc40000004100 */
[-C--:B------:R-:W-:Y:S01]  /*f2a0*/  FFMA.FTZ R32, R34, R6.reuse, -R33 ;  /* 0x0000000622207223 */ /* 0x080fe20000010821 */
[----:B------:R-:W-:Y:S01]  /*f2b0*/  HADD2.F32 R26, -RZ, R26.H0_H0 ;  /* 0x2000001aff1a7230 */ /* 0x000fe20000004100 */
[----:B------:R-:W-:Y:S01]  /*f2c0*/  F2FP.F16.E4M3.UNPACK_B R34, R13.H1 ;  /* 0x0000000dff22723e */ /* 0x000fe200030006ff */
[----:B------:R-:W-:Y:S01]  /*f2d0*/  FFMA.FTZ R35, R40, R6, R35 ;  /* 0x0000000628237223 */ /* 0x000fe20000010023 */
[-C--:B------:R-:W-:Y:S01]  /*f2e0*/  FMUL.FTZ R5, R38, R4.reuse ;  /* 0x0000000426057220 */ /* 0x080fe20000410000 */
[C---:B------:R-:W-:Y:S01]  /*f2f0*/  FMUL.FTZ R33, R36.reuse, R4 ;  /* 0x0000000424217220 */ /* 0x040fe20000410000 */
[----:B------:R-:W-:Y:S01]  /*f300*/  F2FP.F16.E4M3.UNPACK_B R4, R11.H1 ;  /* 0x0000000bff04723e */ /* 0x000fe200030006ff */
[----:B------:R-:W-:Y:S02]  /*f310*/  HADD2.F32 R39, -RZ, R34.H1_H1 ;  /* 0x30000022ff277230 */ /* 0x000fe40000004100 */
[----:B------:R-:W-:Y:S01]  /*f320*/  FFMA.FTZ R6, R36, R26, -R5 ;  /* 0x0000001a24067223 */ /* 0x000fe20000010805 */
[----:B------:R-:W-:-:S02]  /*f330*/  HADD2.F32 R5, -RZ, R7.H1_H1 ;  /* 0x30000007ff057230 */ /* 0x000fc40000004100 */
[----:B------:R-:W-:Y:S01]  /*f340*/  FFMA.FTZ R33, R38, R26, R33 ;  /* 0x0000001a26217223 */ /* 0x000fe20000010021 */
[--C-:B------:R-:W-:Y:S01]  /*f350*/  HADD2.F32 R43, -RZ, R4.reuse.H1_H1 ;  /* 0x30000004ff2b7230 */ /* 0x100fe20000004100 */
[----:B------:R-:W-:Y:S01]  /*f360*/  F2FP.SATFINITE.E4M3.F32.PACK_AB_MERGE_C R24, R24, R29, RZ ;  /* 0x0000001d1818723e */ /* 0x000fe200048070ff */
[----:B------:R-:W-:Y:S02]  /*f370*/  HADD2.F32 R41, -RZ, R4.H0_H0 ;  /* 0x20000004ff297230 */ /* 0x000fe40000004100 */
[-C--:B------:R-:W-:Y:S01]  /*f380*/  FMUL.FTZ R36, R39, R5.reuse ;  /* 0x0000000527247220 */ /* 0x080fe20000410000 */
[----:B------:R-:W-:Y:S01]  /*f390*/  HADD2.F32 R4, -RZ, R15.H1_H1 ;  /* 0x3000000fff047230 */ /* 0x000fe20000004100 */
[----:B------:R-:W-:Y:S01]  /*f3a0*/  F2FP.SATFINITE.E4M3.F32.PACK_AB_MERGE_C R32, R35, R32, RZ ;  /* 0x000000202320723e */ /* 0x000fe200048070ff */
[----:B------:R-:W-:Y:S02]  /*f3b0*/  HADD2.F32 R37, -RZ, R34.H0_H0 ;  /* 0x20000022ff257230 */ /* 0x000fe40000004100 */
[----:B------:R-:W-:Y:S01]  /*f3c0*/  FMUL.FTZ R34, R43, R5 ;  /* 0x000000052b227220 */ /* 0x000fe20000410000 */
[----:B------:R-:W-:-:S02]  /*f3d0*/  HADD2.F32 R7, -RZ, R7.H0_H0 ;  /* 0x20000007ff077230 */ /* 0x000fc40000004100 */
[-C--:B------:R-:W-:Y:S01]  /*f3e0*/  FMUL.FTZ R26, R41, R4.reuse ;  /* 0x00000004291a7220 */ /* 0x080fe20000410000 */
[----:B------:R-:W-:Y:S02]  /*f3f0*/  HADD2.F32 R15, -RZ, R15.H0_H0 ;  /* 0x2000000fff0f7230 */ /* 0x000fe40000004100 */
[----:B------:R-:W-:Y:S01]  /*f400*/  FMUL.FTZ R4, R37, R4 ;  /* 0x0000000425047220 */ /* 0x000fe20000410000 */
[----:B------:R-:W-:Y:S01]  /*f410*/  F2FP.SATFINITE.E4M3.F32.PACK_AB_MERGE_C R6, R33, R6, R32 ;  /* 0x000000062106723e */ /* 0x000fe20004807020 */
[-C--:B------:R-:W-:Y:S01]  /*f420*/  FFMA.FTZ R34, R39, R7.reuse, -R34 ;  /* 0x0000000727227223 */ /* 0x080fe20000010822 */
[----:B------:R-:W-:Y:S01]  /*f430*/  FFMA.FTZ R5, R43, R7, R36 ;  /* 0x000000072b057223 */ /* 0x000fe20000010024 */
[-C--:B------:R-:W-:Y:S01]  /*f440*/  FFMA.FTZ R7, R37, R15.reuse, -R26 ;  /* 0x0000000f25077223 */ /* 0x080fe2000001081a */
[----:B------:R-:W-:Y:S01]  /*f450*/  FFMA.FTZ R26, R41, R15, R4 ;  /* 0x0000000f291a7223 */ /* 0x000fe20000010004 */
[----:B------:R-:W-:Y:S02]  /*f460*/  F2FP.SATFINITE.E4M3.F32.PACK_AB_MERGE_C R4, R31, R28, RZ ;  /* 0x0000001c1f04723e */ /* 0x000fe400048070ff */
[----:B------:R-:W-:-:S02]  /*f470*/  F2FP.SATFINITE.E4M3.F32.PACK_AB_MERGE_C R34, R5, R34, RZ ;  /* 0x000000220522723e */ /* 0x000fc400048070ff */
[----:B------:R-:W-:Y:S02]  /*f480*/  F2FP.SATFINITE.E4M3.F32.PACK_AB_MERGE_C R4, R20, R27, R4 ;  /* 0x0000001b1404723e */ /* 0x000fe40004807004 */
[----:B------:R-:W-:Y:S02]  /*f490*/  F2FP.SATFINITE.E4M3.F32.PACK_AB_MERGE_C R5, R21, R30, R24 ;  /* 0x0000001e1505723e */ /* 0x000fe40004807018 */
[----:B------:R-:W-:-:S05]  /*f4a0*/  F2FP.SATFINITE.E4M3.F32.PACK_AB_MERGE_C R7, R26, R7, R34 ;  /* 0x000000071a07723e */ /* 0x000fca0004807022 */
[----:B------:R1:W-:Y:S02]  /*f4b0*/  STS.128 [R42+0x21400], R4 ;  /* 0x021400042a007388 */ /* 0x0003e40000000c00 */
.L_x_616:
[----:B------:R-:W-:Y:S05]  /*f4c0*/  BSYNC B2 ;  /* 0x0000000000027941 */ /* 0x000fea0003800000 */
.L_x_615:
[----:B------:R-:W-:Y:S05]  /*f4d0*/  @P1 BRA `(.L_x_614) ;  /* 0x0000000400681947 */ /* 0x000fea0003800000 */
[----:B-1---5:R-:W1:Y:S01]  /*f4e0*/  LDS.128 R4, [R42+0x25400] ;  /* 0x025400002a047984 */ /* 0x022e620000000c00 */
        /* <DEDUP_REMOVED lines=20> */
[-C--:B------:R-:W-:Y:S02]  /*f630*/  F2FP.F16.E4M3.UNPACK_B R15, R7.reuse ;  /* 0x00000007ff0f723e */ /* 0x080fe400020006ff */
        /* <DEDUP_REMOVED lines=34> */
[----:B------:R-:W-:Y:S01]  /*f860*/  FFMA.FTZ R32, R34, R6, -R33 ;  /* 0x0000000622207223 */ /* 0x000fe20000010821 */
        /* <DEDUP_REMOVED lines=33> */
.L_x_614:
[----:B------:R-:W-:Y:S05]  /*fa80*/  BSYNC B1 ;  /* 0x0000000000017941 */ /* 0x000fea0003800000 */
.L_x_613:
[----:B-12---:R-:W-:Y:S01]  /*fa90*/  VIADD R4, R219, 0x40 ;  /* 0x00000040db047836 */ /* 0x006fe20000000000 */
[----:B------:R-:W-:Y:S04]  /*faa0*/  BSSY B1, `(.L_x_617) ;  /* 0x00000bf000017945 */ /* 0x000fe80003800000 */
        /* <DEDUP_REMOVED lines=98> */
.L_x_620:
[----:B------:R-:W-:Y:S05]  /*100d0*/  BSYNC B2 ;  /* 0x0000000000027941 */ /* 0x000fea0003800000 */
.L_x_619:
        /* <DEDUP_REMOVED lines=91> */
.L_x_618:
[----:B------:R-:W-:Y:S05]  /*10690*/  BSYNC B1 ;  /* 0x0000000000017941 */ /* 0x000fea0003800000 */
.L_x_617:
[----:B-12---:R-:W-:-:S05]  /*106a0*/  VIADD R4, R219, 0x60 ;  /* 0x00000060db047836 */ /* 0x006fca0000000000 */
[----:B------:R-:W-:-:S13]  /*106b0*/  ISETP.GE.AND P0, PT, R4, R14, PT ;  /* 0x0000000e0400720c */ /* 0x000fda0003f06270 */
[----:B------:R-:W-:Y:S05]  /*106c0*/  @P0 BRA `(.L_x_621) ;  /* 0x00000044004c0947 */ /* 0x000fea0003800000 */
        /* <DEDUP_REMOVED lines=9> */
[--C-:B------:R-:W-:Y:S02]  /*10760*/  HADD2.F32 R31, -RZ, R30.reuse.H1_H1 ;  /* 0x3000001eff1f7230 */ /* 0x100fe40000004100 */
[----:B------:R-:W-:Y:S02]  /*10770*/  HADD2.F32 R27, -RZ, R29.H1_H1 ;  /* 0x3000001dff1b7230 */ /* 0x000fe40000004100 */
[----:B0-----:R-:W-:Y:S01]  /*10780*/  HADD2.F32 R32, -RZ, R30.H0_H0 ;  /* 0x2000001eff207230 */ /* 0x001fe20000004100 */
[----:B------:R-:W-:-:S05]  /*10790*/  F2FP.F16.E4M3.UNPACK_B R30, R10.H1 ;  /* 0x0000000aff1e723e */ /* 0x000fca00030006ff */
[----:B------:R-:W-:Y:S01]  /*107a0*/  HADD2.F32 R33, -RZ, R30.H1_H1 ;  /* 0x3000001eff217230 */ /* 0x000fe20000004100 */
[-C--:B-1----:R-:W-:Y:S02]  /*107b0*/  F2FP.F16.E4M3.UNPACK_B R14, R4.reuse.H1 ;  /* 0x00000004ff0e723e */ /* 0x082fe400030006ff */
[----:B------:R-:W-:Y:S02]  /*107c0*/  F2FP.F16.E4M3.UNPACK_B R4, R4 ;  /* 0x00000004ff04723e */ /* 0x000fe400020006ff */
[-C--:B------:R-:W-:Y:S01]  /*107d0*/  F2FP.F16.E4M3.UNPACK_B R20, R5.reuse ;  /* 0x00000005ff14723e */ /* 0x080fe200020006ff */
[--C-:B------:R-:W-:Y:S01]  /*107e0*/  HADD2.F32 R15, -RZ, R14.reuse.H0_H0 ;  /* 0x2000000eff0f7230 */ /* 0x100fe20000004100 */
[----:B------:R-:W-:Y:S01]  /*107f0*/  F2FP.F16.E4M3.UNPACK_B R21, R5.H1 ;  /* 0x00000005ff15723e */ /* 0x000fe200030006ff */
[----:B------:R-:W-:Y:S01]  /*10800*/  HADD2.F32 R14, -RZ, R14.H1_H1 ;  /* 0x3000000eff0e7230 */ /* 0x000fe20000004100 */
[-C--:B------:R-:W-:Y:S01]  /*10810*/  F2FP.F16.E4M3.UNPACK_B R24, R6.reuse ;  /* 0x00000006ff18723e */ /* 0x080fe200020006ff */
[--C-:B------:R-:W-:Y:S01]  /*10820*/  HADD2.F32 R5, -RZ, R4.reuse.H1_H1 ;  /* 0x30000004ff057230 */ /* 0x100fe20000004100 */
[----:B------:R-:W-:Y:S01]  /*10830*/  F2FP.F16.E4M3.UNPACK_B R6, R6.H1 ;  /* 0x00000006ff06723e */ /* 0x000fe200030006ff */
[----:B------:R-:W-:-:S02]  /*10840*/  HADD2.F32 R4, -RZ, R4.H0_H0 ;  /* 0x20000004ff047230 */ /* 0x000fc40000004100 */
[-C--:B------:R-:W-:Y:S01]  /*10850*/  FMUL.FTZ R26, R31, R14.reuse ;  /* 0x0000000e1f1a7220 */ /* 0x080fe20000410000 */
[C---:B------:R-:W-:Y:S01]  /*10860*/  FMUL.FTZ R28, R27.reuse, R14 ;  /* 0x0000000e1b1c7220 */ /* 0x040fe20000410000 */
[----:B------:R-:W-:Y:S02]  /*10870*/  F2FP.F16.E4M3.UNPACK_B R14, R7 ;  /* 0x00000007ff0e723e */ /* 0x000fe400020006ff */
[-C--:B------:R-:W-:Y:S01]  /*10880*/  FFMA.FTZ R26, R27, R15.reuse, -R26 ;  /* 0x0000000f1b1a7223 */ /* 0x080fe2000001081a */
[----:B------:R-:W-:Y:S01]  /*10890*/  FFMA.FTZ R27, R31, R15, R28 ;  /* 0x0000000f1f1b7223 */ /* 0x000fe2000001001c */
[----:B------:R-:W-:Y:S01]  /*108a0*/  HADD2.F32 R28, -RZ, R29.H0_H0 ;  /* 0x2000001dff1c7230 */ /* 0x000fe20000004100 */
[----:B------:R-:W-:Y:S01]  /*108b0*/  F2FP.F16.E4M3.UNPACK_B R29, R3.H1 ;  /* 0x00000003ff1d723e */ /* 0x000fe200030006ff */
[----:B------:R-:W-:Y:S01]  /*108c0*/  FMUL.FTZ R3, R32, R5 ;  /* 0x0000000520037220 */ /* 0x000fe20000410000 */
[----:B------:R-:W-:Y:S02]  /*108d0*/  F2FP.F16.E4M3.UNPACK_B R7, R7.H1 ;  /* 0x00000007ff07723e */ /* 0x000fe400030006ff */
        /* <DEDUP_REMOVED lines=12> */
[----:B------:R-:W-:Y:S01]  /*109a0*/  F2FP.F16.E4M3.UNPACK_B R31, R11 ;  /* 0x0000000bff1f723e */ /* 0x000fe200020006ff */
[----:B------:R-:W-:Y:S02]  /*109b0*/  HADD2.F32 R20, -RZ, R20.H0_H0 ;  /* 0x20000014ff147230 */ /* 0x000fe40000004100 */
[----:B------:R-:W-:Y:S01]  /*109c0*/  FMUL.FTZ R5, R32, R3 ;  /* 0x0000000320057220 */ /* 0x000fe20000410000 */
[----:B------:R-:W-:Y:S01]  /*109d0*/  F2FP.F16.E4M3.UNPACK_B R29, R13 ;  /* 0x0000000dff1d723e */ /* 0x000fe200020006ff */
[C---:B------:R-:W-:Y:S01]  /*109e0*/  FMUL.FTZ R3, R4.reuse, R3 ;  /* 0x0000000304037220 */ /* 0x040fe20000410000 */
[----:B------:R-:W-:Y:S01]  /*109f0*/  FFMA.FTZ R21, R33, R21, R30 ;  /* 0x0000001521157223 */ /* 0x000fe2000001001e */
[----:B------:R-:W-:Y:S01]  /*10a00*/  FFMA.FTZ R5, R4, R20, -R5 ;  /* 0x0000001404057223 */ /* 0x000fe20000010805 */
[----:B------:R-:W-:-:S02]  /*10a10*/  HADD2.F32 R36, -RZ, R31.H1_H1 ;  /* 0x3000001fff247230 */ /* 0x000fc40000004100 */
[----:B------:R-:W-:Y:S01]  /*10a20*/  FFMA.FTZ R20, R32, R20, R3 ;  /* 0x0000001420147223 */ /* 0x000fe20000010003 */
[----:B------:R-:W-:Y:S01]  /*10a30*/  HADD2.F32 R4, -RZ, R6.H1_H1 ;  /* 0x30000006ff047230 */ /* 0x000fe20000004100 */
[----:B------:R-:W-:Y:S01]  /*10a40*/  F2FP.F16.E4M3.UNPACK_B R33, R11.H1 ;  /* 0x0000000bff21723e */ /* 0x000fe200030006ff */
[----:B------:R-:W-:Y:S01]  /*10a50*/  HADD2.F32 R30, -RZ, R29.H1_H1 ;  /* 0x3000001dff1e7230 */ /* 0x000fe20000004100 */
[----:B------:R-:W-:Y:S01]  /*10a60*/  F2FP.SATFINITE.E4M3.F32.PACK_AB_MERGE_C R21, R21, R28, RZ ;  /* 0x0000001c1515723e */ /* 0x000fe200048070ff */
[----:B------:R-:W-:Y:S02]  /*10a70*/  HADD2.F32 R34, -RZ, R31.H0_H0 ;  /* 0x2000001fff227230 */ /* 0x000fe40000004100 */
[----:B------:R-:W-:Y:S02]  /*10a80*/  HADD2.F32 R3, -RZ, R24.H1_H1 ;  /* 0x30000018ff037230 */ /* 0x000fe40000004100 */
[----:B------:R-:W-:Y:S01]  /*10a90*/  FMUL.FTZ R31, R30, R4 ;  /* 0x000000041e1f7220 */ /* 0x000fe20000410000 */
[----:B------:R-:W-:-:S02]  /*10aa0*/  HADD2.F32 R32, -RZ, R29.H0_H0 ;  /* 0x2000001dff207230 */ /* 0x000fc40000004100 */
[----:B------:R-:W-:Y:S01]  /*10ab0*/  FMUL.FTZ R29, R36, R4 ;  /* 0x00000004241d7220 */ /* 0x000fe20000410000 */
[----:B------:R-:W-:Y:S01]  /*10ac0*/  HADD2.F32 R6, -RZ, R6.H0_H0 ;  /* 0x20000006ff067230 */ /* 0x000fe20000004100 */
[----:B------:R-:W-:Y:S01]  /*10ad0*/  F2FP.F16.E4M3.UNPACK_B R4, R13.H1 ;  /* 0x0000000dff04723e */ /* 0x000fe200030006ff */
[----:B------:R-:W-:Y:S02]  /*10ae0*/  HADD2.F32 R24, -RZ, R24.H0_H0 ;  /* 0x20000018ff187230 */ /* 0x000fe40000004100 */
[-C--:B------:R-:W-:Y:S01]  /*10af0*/  FMUL.FTZ R13, R34, R3.reuse ;  /* 0x00000003220d7220 */ /* 0x080fe20000410000 */
[----:B------:R-:W-:Y:S01]  /*10b00*/  FMUL.FTZ R3, R32, R3 ;  /* 0x0000000320037220 */ /* 0x000fe20000410000 */
[-C--:B------:R-:W-:Y:S01]  /*10b10*/  FFMA.FTZ R29, R30, R6.reuse, -R29 ;  /* 0x000000061e1d7223 */ /* 0x080fe2000001081d */
[----:B------:R-:W-:Y:S01]  /*10b20*/  FFMA.FTZ R30, R36, R6, R31 ;  /* 0x00000006241e7223 */ /* 0x000fe2000001001f */
[----:B------:R-:W-:Y:S01]  /*10b30*/  FFMA.FTZ R6, R32, R24, -R13 ;  /* 0x0000001820067223 */ /* 0x000fe2000001080d */
[----:B------:R-:W-:-:S02]  /*10b40*/  HADD2.F32 R31, -RZ, R4.H1_H1 ;  /* 0x30000004ff1f7230 */ /* 0x000fc40000004100 */
[----:B------:R-:W-:Y:S01]  /*10b50*/  FFMA.FTZ R11, R34, R24, R3 ;  /* 0x00000018220b7223 */ /* 0x000fe20000010003 */
[----:B------:R-:W-:Y:S01]  /*10b60*/  HADD2.F32 R32, -RZ, R4.H0_H0 ;  /* 0x20000004ff207230 */ /* 0x000fe20000004100 */
[----:B------:R-:W-:Y:S01]  /*10b70*/  F2FP.SATFINITE.E4M3.F32.PACK_AB_MERGE_C R29, R30, R29, RZ ;  /* 0x0000001d1e1d723e */ /* 0x000fe200048070ff */
[----:B------:R-:W-:Y:S01]  /*10b80*/  HADD2.F32 R35, -RZ, R33.H1_H1 ;  /* 0x30000021ff237230 */ /* 0x000fe20000004100 */
[----:B------:R-:W-:Y:S01]  /*10b90*/  F2FP.SATFINITE.E4M3.F32.PACK_AB_MERGE_C R5, R20, R5, R21 ;  /* 0x000000051405723e */ /* 0x000fe20004807015 */
[----:B------:R-:W-:Y:S01]  /*10ba0*/  HADD2.F32 R4, -RZ, R7.H1_H1 ;  /* 0x30000007ff047230 */ /* 0x000fe20000004100 */
[----:B------:R-:W-:Y:S01]  /*10bb0*/  F2FP.SATFINITE.E4M3.F32.PACK_AB_MERGE_C R6, R11, R6, R29 ;  /* 0x000000060b06723e */ /* 0x000fe2000480701d */
[----:B------:R-:W-:Y:S02]  /*10bc0*/  HADD2.F32 R34, -RZ, R33.H0_H0 ;  /* 0x20000021ff227230 */ /* 0x000fe40000004100 */
[----:B------:R-:W-:Y:S02]  /*10bd0*/  HADD2.F32 R3, -RZ, R14.H1_H1 ;  /* 0x3000000eff037230 */ /* 0x000fe40000004100 */
[----:B------:R-:W-:Y:S01]  /*10be0*/  FMUL.FTZ R24, R35, R4 ;  /* 0x0000000423187220 */ /* 0x000fe20000410000 */
[----:B------:R-:W-:-:S02]  /*10bf0*/  HADD2.F32 R7, -RZ, R7.H0_H0 ;  /* 0x20000007ff077230 */ /* 0x000fc40000004100 */
[C---:B------:R-:W-:Y:S01]  /*10c00*/  FMUL.FTZ R4, R31.reuse, R4 ;  /* 0x000000041f047220 */ /* 0x040fe20000410000 */
[----:B------:R-:W-:Y:S02]  /*10c10*/  HADD2.F32 R14, -RZ, R14.H0_H0 ;  /* 0x2000000eff0e7230 */ /* 0x000fe40000004100 */
[-C--:B------:R-:W-:Y:S01]  /*10c20*/  FMUL.FTZ R13, R34, R3.reuse ;  /* 0x00000003220d7220 */ /* 0x080fe20000410000 */
[C---:B------:R-:W-:Y:S01]  /*10c30*/  FMUL.FTZ R3, R32.reuse, R3 ;  /* 0x0000000320037220 */ /* 0x040fe20000410000 */
[-C--:B------:R-:W-:Y:S01]  /*10c40*/  FFMA.FTZ R24, R31, R7.reuse, -R24 ;  /* 0x000000071f187223 */ /* 0x080fe20000010818 */
[----:B------:R-:W-:Y:S01]  /*10c50*/  FFMA.FTZ R31, R35, R7, R4 ;  /* 0x00000007231f7223 */ /* 0x000fe20000010004 */
[-C--:B------:R-:W-:Y:S01]  /*10c60*/  FFMA.FTZ R7, R32, R14.reuse, -R13 ;  /* 0x0000000e20077223 */ /* 0x080fe2000001080d */
[----:B------:R-:W-:Y:S01]  /*10c70*/  FFMA.FTZ R14, R34, R14, R3 ;  /* 0x0000000e220e7223 */ /* 0x000fe20000010003 */
[----:B------:R-:W-:Y:S02]  /*10c80*/  F2FP.SATFINITE.E4M3.F32.PACK_AB_MERGE_C R4, R27, R26, RZ ;  /* 0x0000001a1b04723e */ /* 0x000fe400048070ff */
[----:B------:R-:W-:-:S02]  /*10c90*/  F2FP.SATFINITE.E4M3.F32.PACK_AB_MERGE_C R24, R31, R24, RZ ;  /* 0x000000181f18723e */ /* 0x000fc400048070ff */
[----:B------:R-:W-:Y:S02]  /*10ca0*/  F2FP.SATFINITE.E4M3.F32.PACK_AB_MERGE_C R4, R15, R10, R4 ;  /* 0x0000000a0f04723e */ /* 0x000fe40004807004 */
[----:B------:R-:W-:-:S05]  /*10cb0*/  F2FP.SATFINITE.E4M3.F32.PACK_AB_MERGE_C R7, R14, R7, R24 ;  /* 0x000000070e07723e */ /* 0x000fca0004807018 */
[----:B------:R1:W-:Y:S02]  /*10cc0*/  STS.128 [R37+0x23400], R4 ;  /* 0x0234000425007388 */ /* 0x0003e40000000c00 */
.L_x_623:
[----:B------:R-:W-:Y:S05]  /*10cd0*/  BSYNC B1 ;  /* 0x0000000000017941 */ /* 0x000fea0003800000 */
.L_x_622:
[----:B------:R-:W-:Y:S05]  /*10ce0*/  @P1 BRA `(.L_x_621) ;  /* 0x0000003c00c41947 */ /* 0x000fea0003800000 */
[----:B-1---5:R-:W1:Y:S01]  /*10cf0*/  LDS.128 R4, [R37+0x27400] ;  /* 0x0274000025047984 */ /* 0x022e620000000c00 */
[----:B------:R-:W-:Y:S02]  /*10d00*/  F2FP.F16.E4M3.UNPACK_B R24, R8 ;  /* 0x00000008ff18723e */ /* 0x000fe400020006ff */
[----:B------:R-:W-:-:S03]  /*10d10*/  F2FP.F16.E4M3.UNPACK_B R21, R0 ;  /* 0x00000000ff15723e */ /* 0x000fc600020006ff */
[--C-:B------:R-:W-:Y:S02]  /*10d20*/  HADD2.F32 R26, -RZ, R24.reuse.H1_H1 ;  /* 0x30000018ff1a7230 */ /* 0x100fe40000004100 */
[----:B------:R-:W-:Y:S02]  /*10d30*/  HADD2.F32 R20, -RZ, R21.H1_H1 ;  /* 0x30000015ff147230 */ /* 0x000fe40000004100 */
[----:B------:R-:W-:Y:S01]  /*10d40*/  HADD2.F32 R28, -RZ, R24.H0_H0 ;  /* 0x20000018ff1c7230 */ /* 0x000fe20000004100 */
[----:B------:R-:W-:-:S05]  /*10d50*/  F2FP.F16.E4M3.UNPACK_B R24, R8.H1 ;  /* 0x00000008ff18723e */ /* 0x000fca00030006ff */
[--C-:B------:R-:W-:Y:S02]  /*10d60*/  HADD2.F32 R31, -RZ, R24.reuse.H1_H1 ;  /* 0x30000018ff1f7230 */ /* 0x100fe40000004100 */
[----:B------:R-:W-:Y:S01]  /*10d70*/  HADD2.F32 R29, -RZ, R24.H0_H0 ;  /* 0x20000018ff1d7230 */ /* 0x000fe20000004100 */
[-C--:B-1----:R-:W-:Y:S02]  /*10d80*/  F2FP.F16.E4M3.UNPACK_B R3, R4.reuse.H1 ;  /* 0x00000004ff03723e */ /* 0x082fe400030006ff */
[----:B------:R-:W-:Y:S02]  /*10d90*/  F2FP.F16.E4M3.UNPACK_B R4, R4 ;  /* 0x00000004ff04723e */ /* 0x000fe400020006ff */
[-C--:B------:R-:W-:Y:S01]  /*10da0*/  F2FP.F16.E4M3.UNPACK_B R11, R5.reuse ;  /* 0x00000005ff0b723e */ /* 0x080fe200020006ff */
[--C-:B------:R-:W-:Y:S01]  /*10db0*/  HADD2.F32 R10, -RZ, R3.reuse.H0_H0 ;  /* 0x20000003ff0a7230 */ /* 0x100fe20000004100 */
[----:B------:R-:W-:Y:S01]  /*10dc0*/  F2FP.F16.E4M3.UNPACK_B R5, R5.H1 ;  /* 0x00000005ff05723e */ /* 0x000fe200030006ff */
        /* <DEDUP_REMOVED lines=8> */
[--C-:B------:R-:W-:Y:S01]  /*10e50*/  HADD2.F32 R3, -RZ, R4.reuse.H1_H1 ;  /* 0x30000004ff037230 */ /* 0x100fe20000004100 */
[----:B------:R-:W-:Y:S01]  /*10e60*/  F2FP.F16.E4M3.UNPACK_B R26, R0.H1 ;  /* 0x00000000ff1a723e */ /* 0x000fe200030006ff */
[----:B------:R-:W-:Y:S01]  /*10e70*/  HADD2.F32 R10, -RZ, R21.H0_H0 ;  /* 0x20000015ff0a7230 */ /* 0x000fe20000004100 */
[----:B------:R-:W-:Y:S01]  /*10e80*/  F2FP.F16.E4M3.UNPACK_B R7, R7.H1 ;  /* 0x00000007ff07723e */ /* 0x000fe200030006ff */
[----:B------:R-:W-:-:S02]  /*10e90*/  HADD2.F32 R4, -RZ, R4.H0_H0 ;  /* 0x20000004ff047230 */ /* 0x000fc40000004100 */
[-C--:B------:R-:W-:Y:S01]  /*10ea0*/  FMUL.FTZ R15, R28, R3.reuse ;  /* 0x000000031c0f7220 */ /* 0x080fe20000410000 */
[----:B------:R-:W-:Y:S02]  /*10eb0*/  HADD2.F32 R0, -RZ, R11.H1_H1 ;  /* 0x3000000bff007230 */ /* 0x000fe40000004100 */
[C---:B------:R-:W-:Y:S01]  /*10ec0*/  FMUL.FTZ R21, R10.reuse, R3 ;  /* 0x000000030a157220 */ /* 0x040fe20000410000 */
[--C-:B------:R-:W-:Y:S02]  /*10ed0*/  HADD2.F32 R3, -RZ, R5.reuse.H1_H1 ;  /* 0x30000005ff037230 */ /* 0x100fe40000004100 */
[-C--:B------:R-:W-:Y:S01]  /*10ee0*/  FFMA.FTZ R15, R10, R4.reuse, -R15 ;  /* 0x000000040a0f7223 */ /* 0x080fe2000001080f */
[----:B------:R-:W-:Y:S02]  /*10ef0*/  HADD2.F32 R5, -RZ, R5.H0_H0 ;  /* 0x20000005ff057230 */ /* 0x000fe40000004100 */
[----:B------:R-:W-:Y:S01]  /*10f00*/  FFMA.FTZ R4, R28, R4, R21 ;  /* 0x000000041c047223 */ /* 0x000fe20000010015 */
[----:B------:R-:W-:-:S02]  /*10f10*/  HADD2.F32 R21, -RZ, R26.H1_H1 ;  /* 0x3000001aff157230 */ /* 0x000fc40000004100 */
[----:B------:R-:W-:Y:S01]  /*10f20*/  FMUL.FTZ R8, R31, R3 ;  /* 0x000000031f087220 */ /* 0x000fe20000410000 */
[----:B------:R-:W-:Y:S01]  /*10f30*/  HADD2.F32 R11, -RZ, R11.H0_H0 ;  /* 0x2000000bff0b7230 */ /* 0x000fe20000004100 */
[----:B------:R-:W-:Y:S01]  /*10f40*/  F2FP.F16.E4M3.UNPACK_B R28, R9 ;  /* 0x00000009ff1c723e */ /* 0x000fe200020006ff */
[C---:B------:R-:W-:Y:S01]  /*10f50*/  FMUL.FTZ R24, R21.reuse, R3 ;  /* 0x0000000315187220 */ /* 0x040fe20000410000 */
[-C--:B------:R-:W-:Y:S01]  /*10f60*/  FFMA.FTZ R10, R21, R5.reuse, -R8 ;  /* 0x00000005150a7223 */ /* 0x080fe20000010808 */
[----:B------:R-:W-:Y:S02]  /*10f70*/  HADD2.F32 R3, -RZ, R26.H0_H0 ;  /* 0x2000001aff037230 */ /* 0x000fe40000004100 */
[----:B------:R-:W-:Y:S01]  /*10f80*/  FMUL.FTZ R8, R29, R0 ;  /* 0x000000001d087220 */ /* 0x000fe20000410000 */
[----:B------:R-:W-:Y:S01]  /*10f90*/  FFMA.FTZ R21, R31, R5, R24 ;  /* 0x000000051f157223 */ /* 0x000fe20000010018 */
[----:B------:R-:W-:Y:S01]  /*10fa0*/  F2FP.F16.E4M3.UNPACK_B R24, R12 ;  /* 0x0000000cff18723e */ /* 0x000fe200020006ff */
[----:B------:R-:W-:-:S02]  /*10fb0*/  HADD2.F32 R30, -RZ, R28.H1_H1 ;  /* 0x3000001cff1e7230 */ /* 0x000fc40000004100 */
[C---:B------:R-:W-:Y:S01]  /*10fc0*/  FMUL.FTZ R0, R3.reuse, R0 ;  /* 0x0000000003007220 */ /* 0x040fe20000410000 */
[----:B------:R-:W-:Y:S01]  /*10fd0*/  FFMA.FTZ R5, R3, R11, -R8 ;  /* 0x0000000b03057223 */ /* 0x000fe20000010808 */
[----:B------:R-:W-:Y:S01]  /*10fe0*/  HADD2.F32 R3, -RZ, R6.H1_H1 ;  /* 0x30000006ff037230 */ /* 0x000fe20000004100 */
[----:B------:R-:W-:Y:S01]  /*10ff0*/  F2FP.F16.E4M3.UNPACK_B R9, R9.H1 ;  /* 0x00000009ff09723e */ /* 0x000fe200030006ff */
[----:B------:R-:W-:Y:S01]  /*11000*/  FFMA.FTZ R8, R29, R11, R0 ;  /* 0x0000000b1d087223 */ /* 0x000fe20000010000 */
[----:B------:R-:W-:Y:S01]  /*11010*/  HADD2.F32 R26, -RZ, R24.H1_H1 ;  /* 0x30000018ff1a7230 */ /* 0x000fe20000004100 */
[----:B------:R-:W-:Y:S01]  /*11020*/  F2FP.SATFINITE.E4M3.F32.PACK_AB_MERGE_C R20, R27, R20, RZ ;  /* 0x000000141b14723e */ /* 0x000fe200048070ff */
[----:B------:R-:W-:Y:S02]  /*11030*/  HADD2.F32 R6, -RZ, R6.H0_H0 ;  /* 0x20000006ff067230 */ /* 0x000fe40000004100 */
[----:B------:R-:W-:Y:S01]  /*11040*/  FMUL.FTZ R11, R30, R3 ;  /* 0x000000031e0b7220 */ /* 0x000fe20000410000 */
[----:B------:R-:W-:-:S02]  /*11050*/  HADD2.F32 R31, -RZ, R28.H0_H0 ;  /* 0x2000001cff1f7230 */ /* 0x000fc40000004100 */
[C---:B------:R-:W-:Y:S01]  /*11060*/  FMUL.FTZ R3, R26.reuse, R3 ;  /* 0x000000031a037220 */ /* 0x040fe20000410000 */
[--C-:B------:R-:W-:Y:S02]  /*11070*/  HADD2.F32 R0, -RZ, R13.reuse.H1_H1 ;  /* 0x3000000dff007230 */ /* 0x100fe40000004100 */
[----:B------:R-:W-:Y:S01]  /*11080*/  FFMA.FTZ R11, R26, R6, -R11 ;  /* 0x000000061a0b7223 */ /* 0x000fe2000001080b */
[----:B------:R-:W-:Y:S01]  /*11090*/  HADD2.F32 R29, -RZ, R24.H0_H0 ;  /* 0x20000018ff1d7230 */ /* 0x000fe20000004100 */
[----:B------:R-:W-:Y:S01]  /*110a0*/  F2FP.F16.E4M3.UNPACK_B R26, R12.H1 ;  /* 0x0000000cff1a723e */ /* 0x000fe200030006ff */
[----:B------:R-:W-:Y:S02]  /*110b0*/  HADD2.F32 R13, -RZ, R13.H0_H0 ;  /* 0x2000000dff0d7230 */ /* 0x000fe40000004100 */
[----:B------:R-:W-:Y:S01]  /*110c0*/  FMUL.FTZ R12, R31, R0 ;  /* 0x000000001f0c7220 */ /* 0x000fe20000410000 */
[----:B------:R-:W-:Y:S01]  /*110d0*/  FFMA.FTZ R24, R30, R6, R3 ;  /* 0x000000061e187223 */ /* 0x000fe20000010003 */
[----:B------:R-:W-:Y:S01]  /*110e0*/  FMUL.FTZ R0, R29, R0 ;  /* 0x000000001d007220 */ /* 0x000fe20000410000 */
[----:B------:R-:W-:-:S02]  /*110f0*/  HADD2.F32 R3, -RZ, R7.H1_H1 ;  /* 0x30000007ff037230 */ /* 0x000fc40000004100 */
[-C--:B------:R-:W-:Y:S01]  /*11100*/  FFMA.FTZ R6, R29, R13.reuse, -R12 ;  /* 0x0000000d1d067223 */ /* 0x080fe2000001080c */
[----:B------:R-:W-:Y:S02]  /*11110*/  HADD2.F32 R29, -RZ, R26.H1_H1 ;  /* 0x3000001aff1d7230 */ /* 0x000fe40000004100 */
[----:B------:R-:W-:Y:S01]  /*11120*/  FFMA.FTZ R13, R31, R13, R0 ;  /* 0x0000000d1f0d7223 */ /* 0x000fe20000010000 */
[--C-:B------:R-:W-:Y:S01]  /*11130*/  HADD2.F32 R31, -RZ, R9.reuse.H1_H1 ;  /* 0x30000009ff1f7230 */ /* 0x100fe20000004100 */
[----:B------:R-:W-:Y:S01]  /*11140*/  F2FP.SATFINITE.E4M3.F32.PACK_AB_MERGE_C R10, R21, R10, RZ ;  /* 0x0000000a150a723e */ /* 0x000fe200048070ff */
[----:B------:R-:W-:Y:S01]  /*11150*/  HADD2.F32 R30, -RZ, R9.H0_H0 ;  /* 0x20000009ff1e7230 */ /* 0x000fe20000004100 */
[----:B------:R-:W-:Y:S01]  /*11160*/  F2FP.SATFINITE.E4M3.F32.PACK_AB_MERGE_C R11, R24, R11, RZ ;  /* 0x0000000b180b723e */ /* 0x000fe200048070ff */
[----:B------:R-:W-:Y:S02]  /*11170*/  HADD2.F32 R0, -RZ, R14.H1_H1 ;  /* 0x3000000eff007230 */ /* 0x000fe40000004100 */
[----:B------:R-:W-:Y:S01]  /*11180*/  FMUL.FTZ R12, R31, R3 ;  /* 0x000000031f0c7220 */ /* 0x000fe20000410000 */
[----:B------:R-:W-:Y:S01]  /*11190*/  HADD2.F32 R7, -RZ, R7.H0_H0 ;  /* 0x20000007ff077230 */ /* 0x000fe20000004100 */
[----:B------:R-:W-:Y:S01]  /*111a0*/  F2FP.SATFINITE.E4M3.F32.PACK_AB_MERGE_C R4, R4, R15, R20 ;  /* 0x0000000f0404723e */ /* 0x000fe20004807014 */
[----:B------:R-:W-:-:S02]  /*111b0*/  HADD2.F32 R28, -RZ, R26.H0_H0 ;  /* 0x2000001aff1c7230 */ /* 0x000fc40000004100 */
[C---:B------:R-:W-:Y:S01]  /*111c0*/  FMUL.FTZ R26, R29.reuse, R3 ;  /* 0x000000031d1a7220 */ /* 0x040fe20000410000 */
[----:B------:R-:W-:Y:S02]  /*111d0*/  HADD2.F32 R14, -RZ, R14.H0_H0 ;  /* 0x2000000eff0e7230 */ /* 0x000fe40000004100 */
[-C--:B------:R-:W-:Y:S01]  /*111e0*/  FMUL.FTZ R3, R30, R0.reuse ;  /* 0x000000001e037220 */ /* 0x080fe20000410000 */
[-C--:B------:R-:W-:Y:S01]  /*111f0*/  FFMA.FTZ R12, R29, R7.reuse, -R12 ;  /* 0x000000071d0c7223 */ /* 0x080fe2000001080c */
[C---:B------:R-:W-:Y:S01]  /*11200*/  FMUL.FTZ R9, R28.reuse, R0 ;  /* 0x000000001c097220 */ /* 0x040fe20000410000 */
[----:B------:R-:W-:Y:S01]  /*11210*/  FFMA.FTZ R7, R31, R7, R26 ;  /* 0x000000071f077223 */ /* 0x000fe2000001001a */
[-C--:B------:R-:W-:Y:S01]  /*11220*/  FFMA.FTZ R3, R28, R14.reuse, -R3 ;  /* 0x0000000e1c037223 */ /* 0x080fe20000010803 */
[----:B------:R-:W-:Y:S01]  /*11230*/  F2FP.SATFINITE.E4M3.F32.PACK_AB_MERGE_C R5, R8, R5, R10 ;  /* 0x000000050805723e */ /* 0x000fe2000480700a */
[----:B------:R-:W-:Y:S01]  /*11240*/  FFMA.FTZ R14, R30, R14, R9 ;  /* 0x0000000e1e0e7223 */ /* 0x000fe20000010009 */
[----:B------:R-:W-:-:S02]  /*11250*/  F2FP.SATFINITE.E4M3.F32.PACK_AB_MERGE_C R6, R13, R6, R11 ;  /* 0x000000060d06723e */ /* 0x000fc4000480700b */
[----:B------:R-:W-:-:S04]  /*11260*/  F2FP.SATFINITE.E4M3.F32.PACK_AB_MERGE_C R7, R7, R12, RZ ;  /* 0x0000000c0707723e */ /* 0x000fc800048070ff */
[----:B------:R-:W-:-:S05]  /*11270*/  F2FP.SATFINITE.E4M3.F32.PACK_AB_MERGE_C R7, R14, R3, R7 ;  /* 0x000000030e07723e */ /* 0x000fca0004807007 */
[----:B------:R2:W-:Y:S01]  /*11280*/  STS.128 [R37+0x27400], R4 ;  /* 0x0274000425007388 */ /* 0x0005e20000000c00 */
[----:B------:R-:W-:Y:S05]  /*11290*/  BRA `(.L_x_621) ;  /* 0x0000003800587947 */ /* 0x000fea0003800000 */
.L_x_603:
[----:B------:R-:W-:-:S03]  /*112a0*/  UMOV UR4, 0xffffffff ;  /* 0xffffffff00047882 */ /* 0x000fc60000000000 */
[----:B------:R-:W-:Y:S05]  /*112b0*/  BRA.DIV UR4, `(.L_x_624) ;  /* 0x0000019604d07947 */ /* 0x000fea000b800000 */
[----:B------:R1:W2:Y:S04]  /*112c0*/  SHFL.IDX PT, R27, R26, RZ, 0x181f ;  /* 0x00181fff1a1b7589 */ /* 0x0002a800000e0000 */
[----:B------:R1:W3:Y:S04]  /*112d0*/  SHFL.IDX PT, R14, R28, RZ, 0x181f ;  /* 0x00181fff1c0e7589 */ /* 0x0002e800000e0000 */
[----:B------:R1:W4:Y:S04]  /*112e0*/  SHFL.IDX PT, R3, R24, RZ, 0x181f ;  /* 0x00181fff18037589 */ /* 0x00032800000e0000 */
[----:B------:R1:W0:Y:S02]  /*112f0*/  SHFL.IDX PT, R21, R32, RZ, 0x181f ;  /* 0x00181fff20157589 */ /* 0x00022400000e0000 */
.L_x_898:
[----:B-1----:R-:W5:Y:S01]  /*11300*/  LDL R24, [R1+0x54] ;  /* 0x0000540001187983 */ /* 0x002f620000100800 */
[----:B------:R-:W-:Y:S01]  /*11310*/  ULDC UR4, c[0x0][0x448] ;  /* 0x0001120000047ab9 */ /* 0x000fe20000000800 */
[----:B------:R-:W-:Y:S01]  /*11320*/  BSSY B1, `(.L_x_625) ;  /* 0x0000013000017945 */ /* 0x000fe20003800000 */
[----:B------:R-:W-:Y:S01]  /*11330*/  IMAD R32, R92, UR4, RZ ;  /* 0x000000045c207c24 */ /* 0x000fe2000f8e02ff */
[----:B------:R-:W-:Y:S02]  /*11340*/  CS2R R6, SRZ ;  /* 0x0000000000067805 */ /* 0x000fe4000001ff00 */
[----:B------:R-:W-:Y:S02]  /*11350*/  CS2R R4, SRZ ;  /* 0x0000000000047805 */ /* 0x000fe4000001ff00 */
[----:B------:R-:W-:Y:S02]  /*11360*/  CS2R R10, SRZ ;  /* 0x00000000000a7805 */ /* 0x000fe4000001ff00 */
[----:B------:R-:W-:-:S02]  /*11370*/  CS2R R8, SRZ ;  /* 0x0000000000087805 */ /* 0x000fc4000001ff00 */
[----:B------:R-:W-:Y:S02]  /*11380*/  ISETP.GE.AND P0, PT, R0, R32, PT ;  /* 0x000000200000720c */ /* 0x000fe40003f06270 */
[----:B-----5:R-:W-:-:S11]  /*11390*/  LEA.HI R20, R24, R24, RZ, 0x1 ;  /* 0x0000001818147211 */ /* 0x020fd600078f08ff */
[----:B------:R-:W-:Y:S05]  /*113a0*/  @P0 BRA `(.L_x_626) ;  /* 0x0000000000280947 */ /* 0x000fea0003800000 */
[----:B------:R-:W-:Y:S01]  /*113b0*/  ULDC UR4, c[0x0][0x3f4] ;  /* 0x0000fd0000047ab9 */ /* 0x000fe20000000800 */
[C---:B--2---:R-:W-:Y:S02]  /*113c0*/  IADD3 R12, P0, R16.reuse, R27, RZ ;  /* 0x0000001b100c7210 */ /* 0x044fe40007f1e0ff */
[----:B------:R-:W-:Y:S02]  /*113d0*/  CS2R R6, SRZ ;  /* 0x0000000000067805 */ /* 0x000fe4000001ff00 */
[C---:B------:R-:W-:Y:S02]  /*113e0*/  ISETP.GE.AND P2, PT, R16.reuse, UR4, PT ;  /* 0x0000000410007c0c */ /* 0x040fe4000bf46270 */
[----:B---3--:R-:W-:Y:S01]  /*113f0*/  IADD3 R14, P1, R16, R14, RZ ;  /* 0x0000000e100e7210 */ /* 0x008fe20007f3e0ff */
[----:B0---4-:R-:W-:-:S04]  /*11400*/  IMAD.X R13, R3, 0x1, R17, P0 ;  /* 0x00000001030d7824 */ /* 0x011fc800000e0611 */
[----:B------:R-:W-:-:S06]  /*11410*/  IMAD.X R15, R21, 0x1, R17, P1 ;  /* 0x00000001150f7824 */ /* 0x000fcc00008e0611 */
[----:B------:R-:W-:Y:S05]  /*11420*/  @P2 BRA `(.L_x_626) ;  /* 0x0000000000082947 */ /* 0x000fea0003800000 */
[----:B------:R1:W5:Y:S04]  /*11430*/  LD.E.128 R8, desc[UR36][R12.64] ;  /* 0x000000240c087980 */ /* 0x000368000c101d00 */
[----:B------:R1:W5:Y:S02]  /*11440*/  LD.E.128 R4, desc[UR36][R14.64] ;  /* 0x000000240e047980 */ /* 0x000364000c101d00 */
.L_x_626:
[----:B------:R-:W-:Y:S05]  /*11450*/  BSYNC B1 ;  /* 0x0000000000017941 */ /* 0x000fea0003800000 */
.L_x_625:
[----:B------:R-:W-:Y:S01]  /*11460*/  LOP3.LUT R20, R20, 0xfffffffe, RZ, 0xc0, !PT ;  /* 0xfffffffe14147812 */ /* 0x000fe200078ec0ff */
[----:B0-----:R-:W0:Y:S01]  /*11470*/  LDC R21, c[0x0][0x3f4] ;  /* 0x0000fd00ff157b82 */ /* 0x001e220000000800 */
[----:B-----5:R-:W-:Y:S01]  /*11480*/  SHF.R.U32.HI R0, RZ, 0x8, R8 ;  /* 0x00000008ff007819 */ /* 0x020fe20000011608 */
[----:B------:R-:W-:Y:S01]  /*11490*/  IMAD R32, R41, -0x80, R32 ;  /* 0xffffff8029207824 */ /* 0x000fe200078e0220 */
[----:B------:R-:W-:Y:S01]  /*114a0*/  IADD3 R20, R24, -R20, RZ ;  /* 0x8000001418147210 */ /* 0x000fe20007ffe0ff */
[----:B------:R-:W-:Y:S01]  /*114b0*/  BSSY B1, `(.L_x_627) ;  /* 0x0000032000017945 */ /* 0x000fe20003800000 */
[----:B----4-:R-:W-:Y:S02]  /*114c0*/  LOP3.LUT R3, R8, 0xff, RZ, 0xc0, !PT ;  /* 0x000000ff08037812 */ /* 0x010fe400078ec0ff */
[----:B------:R-:W-:Y:S02]  /*114d0*/  SHF.L.U32 R34, R20, 0x1f, RZ ;  /* 0x0000001f14227819 */ /* 0x000fe400000006ff */
[----:B------:R-:W-:-:S02]  /*114e0*/  LOP3.LUT R0, R0, 0xff, RZ, 0xc0, !PT ;  /* 0x000000ff00007812 */ /* 0x000fc400078ec0ff */
[----:B------:R-:W4:Y:S01]  /*114f0*/  SYNCS.PHASECHK.TRANS64.TRYWAIT P1, [R19+URZ+0x38800], R34 ;  /* 0x03880022130075a7 */ /* 0x000f22000802017f */
[----:B-1----:R-:W-:Y:S02]  /*11500*/  SHF.R.U32.HI R12, RZ, 0x8, R9 ;  /* 0x00000008ff0c7819 */ /* 0x002fe40000011609 */
[----:B------:R-:W-:Y:S02]  /*11510*/  PRMT R13, R0, 0x7604, R3 ;  /* 0x00007604000d7816 */ /* 0x000fe40000000003 */
[----:B------:R-:W-:Y:S02]  /*11520*/  LOP3.LUT R3, R9, 0xff, RZ, 0xc0, !PT ;  /* 0x000000ff09037812 */ /* 0x000fe400078ec0ff */
[----:B------:R-:W-:Y:S02]  /*11530*/  SHF.R.U32.HI R0, RZ, 0x8, R10 ;  /* 0x00000008ff007819 */ /* 0x000fe4000001160a */
[----:B--2---:R-:W-:Y:S02]  /*11540*/  SHF.R.U32.HI R27, RZ, 0x8, R11 ;  /* 0x00000008ff1b7819 */ /* 0x004fe4000001160b */
[----:B------:R-:W-:-:S02]  /*11550*/  LOP3.LUT R12, R12, 0xff, RZ, 0xc0, !PT ;  /* 0x000000ff0c0c7812 */ /* 0x000fc400078ec0ff */
[----:B---3--:R-:W-:Y:S02]  /*11560*/  LOP3.LUT R14, R10, 0xff, RZ, 0xc0, !PT ;  /* 0x000000ff0a0e7812 */ /* 0x008fe400078ec0ff */
[----:B------:R-:W-:Y:S02]  /*11570*/  LOP3.LUT R20, R11, 0xff, RZ, 0xc0, !PT ;  /* 0x000000ff0b147812 */ /* 0x000fe400078ec0ff */
[----:B------:R-:W-:Y:S02]  /*11580*/  LOP3.LUT R15, R0, 0xff, RZ, 0xc0, !PT ;  /* 0x000000ff000f7812 */ /* 0x000fe400078ec0ff */
[----:B------:R-:W-:Y:S02]  /*11590*/  LOP3.LUT R27, R27, 0xff, RZ, 0xc0, !PT ;  /* 0x000000ff1b1b7812 */ /* 0x000fe400078ec0ff */
[----:B------:R-:W-:Y:S02]  /*115a0*/  PRMT R12, R12, 0x7604, R3 ;  /* 0x000076040c0c7816 */ /* 0x000fe40000000003 */
[----:B------:R-:W-:-:S02]  /*115b0*/  SHF.R.U32.HI R0, RZ, 0x8, R4 ;  /* 0x00000008ff007819 */ /* 0x000fc40000011604 */
[----:B------:R-:W-:Y:S02]  /*115c0*/  SHF.R.U32.HI R33, RZ, 0x8, R5 ;  /* 0x00000008ff217819 */ /* 0x000fe40000011605 */
[----:B------:R-:W-:Y:S02]  /*115d0*/  SHF.R.U32.HI R3, RZ, 0x8, R6 ;  /* 0x00000008ff037819 */ /* 0x000fe40000011606 */
[----:B------:R-:W-:Y:S02]  /*115e0*/  SHF.R.U32.HI R37, RZ, 0x8, R7 ;  /* 0x00000008ff257819 */ /* 0x000fe40000011607 */
[----:B------:R-:W-:Y:S02]  /*115f0*/  PRMT R15, R15, 0x7604, R14 ;  /* 0x000076040f0f7816 */ /* 0x000fe4000000000e */
[----:B------:R-:W-:Y:S02]  /*11600*/  PRMT R20, R27, 0x7604, R20 ;  /* 0x000076041b147816 */ /* 0x000fe40000000014 */
[----:B------:R-:W-:-:S02]  /*11610*/  LOP3.LUT R14, R4, 0xff, RZ, 0xc0, !PT ;  /* 0x000000ff040e7812 */ /* 0x000fc400078ec0ff */
[----:B------:R-:W-:Y:S02]  /*11620*/  LOP3.LUT R24, R5, 0xff, RZ, 0xc0, !PT ;  /* 0x000000ff05187812 */ /* 0x000fe400078ec0ff */
[----:B------:R-:W-:Y:S02]  /*11630*/  LOP3.LUT R26, R6, 0xff, RZ, 0xc0, !PT ;  /* 0x000000ff061a7812 */ /* 0x000fe400078ec0ff */
[----:B------:R-:W-:Y:S02]  /*11640*/  LOP3.LUT R28, R7, 0xff, RZ, 0xc0, !PT ;  /* 0x000000ff071c7812 */ /* 0x000fe400078ec0ff */
[----:B------:R-:W-:Y:S02]  /*11650*/  LOP3.LUT R27, R0, 0xff, RZ, 0xc0, !PT ;  /* 0x000000ff001b7812 */ /* 0x000fe400078ec0ff */
[----:B------:R-:W-:Y:S02]  /*11660*/  LOP3.LUT R33, R33, 0xff, RZ, 0xc0, !PT ;  /* 0x000000ff21217812 */ /* 0x000fe400078ec0ff */
[----:B------:R-:W-:-:S02]  /*11670*/  LOP3.LUT R3, R3, 0xff, RZ, 0xc0, !PT ;  /* 0x000000ff03037812 */ /* 0x000fc400078ec0ff */
[----:B------:R-:W-:Y:S02]  /*11680*/  LOP3.LUT R37, R37, 0xff, RZ, 0xc0, !PT ;  /* 0x000000ff25257812 */ /* 0x000fe400078ec0ff */
[----:B------:R-:W-:Y:S02]  /*11690*/  PRMT R29, R27, 0x7604, R14 ;  /* 0x000076041b1d7816 */ /* 0x000fe4000000000e */
[----:B------:R-:W-:Y:S02]  /*116a0*/  PRMT R24, R33, 0x7604, R24 ;  /* 0x0000760421187816 */ /* 0x000fe40000000018 */
[----:B------:R-:W-:Y:S02]  /*116b0*/  PRMT R35, R3, 0x7604, R26 ;  /* 0x0000760403237816 */ /* 0x000fe4000000001a */
[----:B------:R-:W-:Y:S02]  /*116c0*/  PRMT R28, R37, 0x7604, R28 ;  /* 0x00007604251c7816 */ /* 0x000fe4000000001c */
[----:B------:R-:W-:-:S02]  /*116d0*/  SHF.R.U32.HI R3, RZ, 0x10, R9 ;  /* 0x00000010ff037819 */ /* 0x000fc40000011609 */
[----:B------:R-:W-:Y:S02]  /*116e0*/  SHF.R.U32.HI R27, RZ, 0x10, R11 ;  /* 0x00000010ff1b7819 */ /* 0x000fe4000001160b */
[----:B------:R-:W-:Y:S01]  /*116f0*/  SHF.R.U32.HI R33, RZ, 0x10, R5 ;  /* 0x00000010ff217819 */ /* 0x000fe20000011605 */
[----:B------:R-:W-:Y:S01]  /*11700*/  IMAD.U32 R3, R3, 0x10000, RZ ;  /* 0x0001000003037824 */ /* 0x000fe200078e00ff */
[----:B------:R-:W-:Y:S01]  /*11710*/  SHF.R.U32.HI R37, RZ, 0x10, R7 ;  /* 0x00000010ff257819 */ /* 0x000fe20000011607 */
[----:B------:R-:W-:Y:S01]  /*11720*/  IMAD.U32 R27, R27, 0x10000, RZ ;  /* 0x000100001b1b7824 */ /* 0x000fe200078e00ff */
[----:B0-----:R-:W-:Y:S01]  /*11730*/  ISETP.GE.AND P0, PT, R16, R21, PT ;  /* 0x000000151000720c */ /* 0x001fe20003f06270 */
[----:B------:R-:W-:Y:S01]  /*11740*/  IMAD.U32 R33, R33, 0x10000, RZ ;  /* 0x0001000021217824 */ /* 0x000fe200078e00ff */
[----:B------:R-:W-:Y:S01]  /*11750*/  LOP3.LUT R3, R12, 0xff0000, R3, 0xf8, !PT ;  /* 0x00ff00000c037812 */ /* 0x000fe200078ef803 */
[----:B------:R-:W-:Y:S01]  /*11760*/  IMAD.U32 R37, R37, 0x10000, RZ ;  /* 0x0001000025257824 */ /* 0x000fe200078e00ff */
[----:B------:R-:W-:-:S02]  /*11770*/  LOP3.LUT R27, R20, 0xff0000, R27, 0xf8, !PT ;  /* 0x00ff0000141b7812 */ /* 0x000fc400078ef81b */
[----:B------:R-:W-:Y:S02]  /*11780*/  LOP3.LUT R33, R24, 0xff0000, R33, 0xf8, !PT ;  /* 0x00ff000018217812 */ /* 0x000fe400078ef821 */
[----:B------:R-:W-:Y:S02]  /*11790*/  LOP3.LUT R37, R28, 0xff0000, R37, 0xf8, !PT ;  /* 0x00ff00001c257812 */ /* 0x000fe400078ef825 */
[----:B------:R-:W-:Y:S02]  /*117a0*/  VIMNMX R32, R32, 0x80, PT ;  /* 0x0000008020207848 */ /* 0x000fe40003fe0100 */
[----:B------:R-:W-:Y:S01]  /*117b0*/  LOP3.LUT R13, R13, 0xff0000, R8, 0xf8, !PT ;  /* 0x00ff00000d0d7812 */ /* 0x000fe200078ef808 */
[----:B----4-:R-:W-:Y:S06]  /*117c0*/  @!P1 BRA `(.L_x_628) ;  /* 0x0000019000fc9947 */ /* 0x010fec0003800000 */
.L_x_899:
[----:B------:R-:W-:Y:S05]  /*117d0*/  BSYNC B1 ;  /* 0x0000000000017941 */ /* 0x000fea0003800000 */
.L_x_627:
[CC--:B------:R-:W-:Y:S01]  /*117e0*/  ISETP.GE.OR P1, PT, R219.reuse, R32.reuse, P0 ;  /* 0x00000020db00720c */ /* 0x0c0fe20000726670 */
[C---:B------:R-:W-:Y:S01]  /*117f0*/  VIADD R14, R219.reuse, 0x40 ;  /* 0x00000040db0e7836 */ /* 0x040fe20000000000 */
[C---:B------:R-:W-:Y:S01]  /*11800*/  IADD3 R20, R219.reuse, 0x20, RZ ;  /* 0x00000020db147810 */ /* 0x040fe20007ffe0ff */
[----:B------:R-:W-:Y:S01]  /*11810*/  VIADD R12, R219, 0x60 ;  /* 0x00000060db0c7836 */ /* 0x000fe20000000000 */
[----:B------:R-:W-:Y:S01]  /*11820*/  LOP3.LUT R15, R15, 0xff0000, R10, 0xf8, !PT ;  /* 0x00ff00000f0f7812 */ /* 0x000fe200078ef80a */
[----:B------:R-:W-:Y:S01]  /*11830*/  BSSY B1, `(.L_x_629) ;  /* 0x00000d7000017945 */ /* 0x000fe20003800000 */
[----:B------:R-:W-:Y:S02]  /*11840*/  LOP3.LUT R29, R29, 0xff0000, R4, 0xf8, !PT ;  /* 0x00ff00001d1d7812 */ /* 0x000fe400078ef804 */
[----:B------:R-:W-:Y:S02]  /*11850*/  LOP3.LUT R35, R35, 0xff0000, R6, 0xf8, !PT ;  /* 0x00ff000023237812 */ /* 0x000fe400078ef806 */
[----:B------:R-:W-:-:S02]  /*11860*/  ISETP.GE.OR P2, PT, R20, R32, P0 ;  /* 0x000000201400720c */ /* 0x000fc40000746670 */
[-C--:B------:R-:W-:Y:S02]  /*11870*/  ISETP.GE.OR P3, PT, R14, R32.reuse, P0 ;  /* 0x000000200e00720c */ /* 0x080fe40000766670 */
[----:B------:R-:W-:Y:S02]  /*11880*/  ISETP.GE.OR P0, PT, R12, R32, P0 ;  /* 0x000000200c00720c */ /* 0x000fe40000706670 */
[----:B------:R-:W-:Y:S02]  /*11890*/  LOP3.LUT R0, R13, 0xff000000, R8, 0xf8, !PT ;  /* 0xff0000000d007812 */ /* 0x000fe400078ef808 */
[----:B------:R-:W-:Y:S02]  /*118a0*/  LOP3.LUT R12, R15, 0xff000000, R10, 0xf8, !PT ;  /* 0xff0000000f0c7812 */ /* 0x000fe400078ef80a */
[----:B------:R-:W-:Y:S02]  /*118b0*/  LOP3.LUT R3, R3, 0xff000000, R9, 0xf8, !PT ;  /* 0xff00000003037812 */ /* 0x000fe400078ef809 */
[----:B------:R-:W-:-:S02]  /*118c0*/  LOP3.LUT R13, R27, 0xff000000, R11, 0xf8, !PT ;  /* 0xff0000001b0d7812 */ /* 0x000fc400078ef80b */
[----:B------:R-:W-:Y:S02]  /*118d0*/  LOP3.LUT R14, R29, 0xff000000, R4, 0xf8, !PT ;  /* 0xff0000001d0e7812 */ /* 0x000fe400078ef804 */
[----:B------:R-:W-:Y:S02]  /*118e0*/  LOP3.LUT R15, R33, 0xff000000, R5, 0xf8, !PT ;  /* 0xff000000210f7812 */ /* 0x000fe400078ef805 */
[----:B------:R-:W-:Y:S02]  /*118f0*/  LOP3.LUT R20, R35, 0xff000000, R6, 0xf8, !PT ;  /* 0xff00000023147812 */ /* 0x000fe400078ef806 */
[----:B------:R-:W-:Y:S01]  /*11900*/  LOP3.LUT R24, R37, 0xff000000, R7, 0xf8, !PT ;  /* 0xff00000025187812 */ /* 0x000fe200078ef807 */
[----:B------:R-:W-:Y:S06]  /*11910*/  @P1 BRA `(.L_x_630) ;  /* 0x0000000c00201947 */ /* 0x000fec0003800000 */
[----:B------:R-:W2:Y:S04]  /*11920*/  LDL R26, [R1+0x2c] ;  /* 0x00002c00011a7983 */ /* 0x000ea80000100800 */
[----:B------:R-:W3:Y:S01]  /*11930*/  LDL R61, [R1+0x30] ;  /* 0x00003000013d7983 */ /* 0x000ee20000100800 */
[----:B------:R-:W-:Y:S01]  /*11940*/  LEA.HI R4, R30, R31, RZ, 0x3 ;  /* 0x0000001f1e047211 */ /* 0x000fe200078f18ff */
[C---:B------:R-:W-:Y:S01]  /*11950*/  IMAD.SHL.U32 R42, R219.reuse, 0x80, RZ ;  /* 0x00000080db2a7824 */ /* 0x040fe200078e00ff */
[----:B------:R-:W-:Y:S02]  /*11960*/  SHF.L.U32 R41, R219, 0x7, RZ ;  /* 0x00000007db297819 */ /* 0x000fe400000006ff */
[----:B------:R-:W-:Y:S02]  /*11970*/  LOP3.LUT R4, R4, 0xfffffff8, RZ, 0xc0, !PT ;  /* 0xfffffff804047812 */ /* 0x000fe400078ec0ff */
[----:B------:R-:W-:-:S02]  /*11980*/  LOP3.LUT R42, R42, 0x380, RZ, 0xc0, !PT ;  /* 0x000003802a2a7812 */ /* 0x000fc400078ec0ff */
[----:B------:R-:W-:Y:S01]  /*11990*/  LOP3.LUT R41, R41, 0x380, RZ, 0xc0, !PT ;  /* 0x0000038029297812 */ /* 0x000fe200078ec0ff */
[----:B------:R-:W-:Y:S01]  /*119a0*/  IMAD.IADD R4, R31, 0x1, -R4 ;  /* 0x000000011f047824 */ /* 0x000fe200078e0a04 */
[----:B------:R-:W-:Y:S02]  /*119b0*/  F2FP.F16.E4M3.UNPACK_B R45, R14.H1 ;  /* 0x0000000eff2d723e */ /* 0x000fe400030006ff */
[----:B------:R-:W-:Y:S02]  /*119c0*/  SHF.R.U32.HI R41, RZ, 0x3, R41 ;  /* 0x00000003ff297819 */ /* 0x000fe40000011629 */
[----:B------:R-:W-:Y:S01]  /*119d0*/  LEA.HI R4, R21, R4, RZ, 0x1c ;  /* 0x0000000415047211 */ /* 0x000fe200078fe0ff */
[--C-:B------:R-:W-:Y:S01]  /*119e0*/  HADD2.F32 R46, -RZ, R45.reuse.H0_H0 ;  /* 0x2000002dff2e7230 */ /* 0x100fe20000004100 */
[----:B------:R-:W-:Y:S01]  /*119f0*/  F2FP.F16.E4M3.UNPACK_B R38, R0.H1 ;  /* 0x00000000ff26723e */ /* 0x000fe200030006ff */
[----:B------:R-:W-:Y:S01]  /*11a00*/  HADD2.F32 R47, -RZ, R45.H1_H1 ;  /* 0x3000002dff2f7230 */ /* 0x000fe20000004100 */
[----:B------:R-:W-:Y:S01]  /*11a10*/  SHF.R.S32.HI R7, RZ, 0x1f, R4 ;  /* 0x0000001fff077819 */ /* 0x000fe20000011404 */
[----:B------:R-:W-:-:S03]  /*11a20*/  IMAD.SHL.U32 R5, R4, 0x10, RZ ;  /* 0x0000001004057824 */ /* 0x000fc600078e00ff */
[----:B------:R-:W-:Y:S02]  /*11a30*/  LEA.HI R7, R7, R4, RZ, 0x3 ;  /* 0x0000000407077211 */ /* 0x000fe400078f18ff */
[----:B------:R-:W-:Y:S01]  /*11a40*/  LOP3.LUT R5, R42, 0x70, R5, 0xf8, !PT ;  /* 0x000000702a057812 */ /* 0x000fe200078ef805 */
[--C-:B------:R-:W-:Y:S02]  /*11a50*/  HADD2.F32 R42, -RZ, R38.reuse.H0_H0 ;  /* 0x20000026ff2a7230 */ /* 0x100fe40000004100 */
[----:B------:R-:W-:Y:S01]  /*11a60*/  IMAD.SHL.U32 R7, R7, 0x800, RZ ;  /* 0x0000080007077824 */ /* 0x000fe200078e00ff */
[----:B------:R-:W-:Y:S01]  /*11a70*/  LOP3.LUT R4, R5, R41, RZ, 0x3c, !PT ;  /* 0x0000002905047212 */ /* 0x000fe200078e3cff */
[----:B------:R-:W-:Y:S01]  /*11a80*/  HADD2.F32 R41, -RZ, R38.H1_H1 ;  /* 0x30000026ff297230 */ /* 0x000fe20000004100 */
[----:B------:R-:W-:Y:S02]  /*11a90*/  F2FP.F16.E4M3.UNPACK_B R38, R0 ;  /* 0x00000000ff26723e */ /* 0x000fe400020006ff */
[----:B------:R-:W-:-:S04]  /*11aa0*/  LOP3.LUT R7, R7, 0xffffc000, RZ, 0xc0, !PT ;  /* 0xffffc00007077812 */ /* 0x000fc800078ec0ff */
[----:B--2---:R-:W-:Y:S02]  /*11ab0*/  IADD3 R26, R4, R7, R26 ;  /* 0x00000007041a7210 */ /* 0x004fe40007ffe01a */
[----:B---3--:R-:W1:Y:S03]  /*11ac0*/  LDS.128 R4, [R61+0x20400] ;  /* 0x020400003d047984 */ /* 0x008e660000000c00 */
[----:B------:R-:W-:-:S05]  /*11ad0*/  IMAD.IADD R26, R19, 0x1, R26 ;  /* 0x00000001131a7824 */ /* 0x000fca00078e021a */
[----:B------:R-:W2:Y:S01]  /*11ae0*/  LDS.128 R8, [R26+0x20400] ;  /* 0x020400001a087984 */ /* 0x000ea20000000c00 */
[----:B-1----:R-:W-:Y:S02]  /*11af0*/  F2FP.F16.E4M3.UNPACK_B R29, R4.H1 ;  /* 0x00000004ff1d723e */ /* 0x002fe400030006ff */
[-C--:B------:R-:W-:Y:S02]  /*11b00*/  F2FP.F16.E4M3.UNPACK_B R43, R5.reuse ;  /* 0x00000005ff2b723e */ /* 0x080fe400020006ff */
[----:B------:R-:W-:Y:S02]  /*11b10*/  F2FP.F16.E4M3.UNPACK_B R39, R5.H1 ;  /* 0x00000005ff27723e */ /* 0x000fe400030006ff */
[----:B--2---:R-:W-:Y:S02]  /*11b20*/  F2FP.F16.E4M3.UNPACK_B R36, R8.H1 ;  /* 0x00000008ff24723e */ /* 0x004fe400030006ff */
[----:B0-----:R-:W-:Y:S02]  /*11b30*/  F2FP.F16.E4M3.UNPACK_B R34, R4 ;  /* 0x00000004ff22723e */ /* 0x001fe400020006ff */
[-C--:B------:R-:W-:Y:S01]  /*11b40*/  F2FP.F16.E4M3.UNPACK_B R4, R7.reuse ;  /* 0x00000007ff04723e */ /* 0x080fe200020006ff */
[--C-:B------:R-:W-:Y:S01]  /*11b50*/  HADD2.F32 R5, -RZ, R36.reuse.H0_H0 ;  /* 0x20000024ff057230 */ /* 0x100fe20000004100 */
[----:B------:R-:W-:Y:S01]  /*11b60*/  F2FP.F16.E4M3.UNPACK_B R27, R7.H1 ;  /* 0x00000007ff1b723e */ /* 0x000fe200030006ff */
[----:B------:R-:W-:Y:S01]  /*11b70*/  HADD2.F32 R7, -RZ, R29.H0_H0 ;  /* 0x2000001dff077230 */ /* 0x000fe20000004100 */
[----:B------:R-:W-:Y:S01]  /*11b80*/  F2FP.F16.E4M3.UNPACK_B R37, R8 ;  /* 0x00000008ff25723e */ /* 0x000fe200020006ff */
[----:B------:R-:W-:-:S02]  /*11b90*/  HADD2.F32 R36, -RZ, R36.H1_H1 ;  /* 0x30000024ff247230 */ /* 0x000fc40000004100 */
[C---:B------:R-:W-:Y:S01]  /*11ba0*/  FMUL.FTZ R8, R5.reuse, R46 ;  /* 0x0000002e05087220 */ /* 0x040fe20000410000 */
[-C--:B------:R-:W-:Y:S02]  /*11bb0*/  F2FP.F16.E4M3.UNPACK_B R44, R9.reuse ;  /* 0x00000009ff2c723e */ /* 0x080fe400020006ff */
[----:B------:R-:W-:Y:S01]  /*11bc0*/  F2FP.F16.E4M3.UNPACK_B R40, R9.H1 ;  /* 0x00000009ff28723e */ /* 0x000fe200030006ff */
[-C--:B------:R-:W-:Y:S01]  /*11bd0*/  FMUL.FTZ R9, R5, R42.reuse ;  /* 0x0000002a05097220 */ /* 0x080fe20000410000 */
[C---:B------:R-:W-:Y:S01]  /*11be0*/  FFMA.FTZ R5, R7.reuse, R42, -R8 ;  /* 0x0000002a07057223 */ /* 0x040fe20000010808 */
[----:B------:R-:W-:Y:S01]  /*11bf0*/  F2FP.F16.E4M3.UNPACK_B R42, R14 ;  /* 0x0000000eff2a723e */ /* 0x000fe200020006ff */
[----:B------:R-:W-:Y:S02]  /*11c00*/  HADD2.F32 R8, -RZ, R37.H0_H0 ;  /* 0x20000025ff087230 */ /* 0x000fe40000004100 */
[----:B------:R-:W-:Y:S01]  /*11c10*/  FFMA.FTZ R7, R7, R46, R9 ;  /* 0x0000002e07077223 */ /* 0x000fe20000010009 */
[----:B------:R-:W-:Y:S01]  /*11c20*/  HADD2.F32 R9, -RZ, R38.H0_H0 ;  /* 0x20000026ff097230 */ /* 0x000fe20000004100 */
[-C--:B------:R-:W-:Y:S01]  /*11c30*/  F2FP.F16.E4M3.UNPACK_B R32, R10.reuse ;  /* 0x0000000aff20723e */ /* 0x080fe200020006ff */
[----:B------:R-:W-:Y:S01]  /*11c40*/  HADD2.F32 R45, -RZ, R42.H0_H0 ;  /* 0x2000002aff2d7230 */ /* 0x000fe20000004100 */
[----:B------:R-:W-:Y:S01]  /*11c50*/  F2FP.F16.E4M3.UNPACK_B R35, R10.H1 ;  /* 0x0000000aff23723e */ /* 0x000fe200030006ff */
[----:B------:R-:W-:-:S02]  /*11c60*/  HADD2.F32 R10, -RZ, R29.H1_H1 ;  /* 0x3000001dff0a7230 */ /* 0x000fc40000004100 */
[C---:B------:R-:W-:Y:S01]  /*11c70*/  FMUL.FTZ R49, R36.reuse, R47 ;  /* 0x0000002f24317220 */ /* 0x040fe20000410000 */
[----:B------:R-:W-:Y:S02]  /*11c80*/  HADD2.F32 R29, -RZ, R34.H0_H0 ;  /* 0x20000022ff1d7230 */ /* 0x000fe40000004100 */
[----:B------:R-:W-:Y:S01]  /*11c90*/  FMUL.FTZ R48, R36, R41 ;  /* 0x0000002924307220 */ /* 0x000fe20000410000 */
[C---:B------:R-:W-:Y:S01]  /*11ca0*/  FMUL.FTZ R36, R8.reuse, R45 ;  /* 0x0000002d08247220 */ /* 0x040fe20000410000 */
[----:B------:R-:W-:Y:S01]  /*11cb0*/  FMUL.FTZ R46, R8, R9 ;  /* 0x00000009082e7220 */ /* 0x000fe20000410000 */
[C---:B------:R-:W-:Y:S01]  /*11cc0*/  FFMA.FTZ R8, R10.reuse, R41, -R49 ;  /* 0x000000290a087223 */ /* 0x040fe20000010831 */
[----:B------:R-:W-:Y:S01]  /*11cd0*/  FFMA.FTZ R10, R10, R47, R48 ;  /* 0x0000002f0a0a7223 */ /* 0x000fe20000010030 */
[C---:B------:R-:W-:Y:S01]  /*11ce0*/  FFMA.FTZ R9, R29.reuse, R9, -R36 ;  /* 0x000000091d097223 */ /* 0x040fe20000010824 */
[----:B------:R-:W-:Y:S01]  /*11cf0*/  FFMA.FTZ R29, R29, R45, R46 ;  /* 0x0000002d1d1d7223 */ /* 0x000fe2000001002e */
[----:B------:R-:W-:Y:S01]  /*11d00*/  F2FP.F16.E4M3.UNPACK_B R47, R15.H1 ;  /* 0x0000000fff2f723e */ /* 0x000fe200030006ff */
[----:B------:R-:W-:Y:S01]  /*11d10*/  HADD2.F32 R46, -RZ, R42.H1_H1 ;  /* 0x3000002aff2e7230 */ /* 0x000fe20000004100 */
[----:B------:R-:W-:Y:S01]  /*11d20*/  F2FP.F16.E4M3.UNPACK_B R42, R3.H1 ;  /* 0x00000003ff2a723e */ /* 0x000fe200030006ff */
[----:B------:R-:W-:Y:S01]  /*11d30*/  HADD2.F32 R37, -RZ, R37.H1_H1 ;  /* 0x30000025ff257230 */ /* 0x000fe20000004100 */
[-C--:B------:R-:W-:Y:S01]  /*11d40*/  F2FP.F16.E4M3.UNPACK_B R33, R6.reuse.H1 ;  /* 0x00000006ff21723e */ /* 0x080fe200030006ff */
[----:B------:R-:W-:Y:S01]  /*11d50*/  HADD2.F32 R41, -RZ, R38.H1_H1 ;  /* 0x30000026ff297230 */ /* 0x000fe20000004100 */
[----:B------:R-:W-:Y:S01]  /*11d60*/  F2FP.F16.E4M3.UNPACK_B R28, R6 ;  /* 0x00000006ff1c723e */ /* 0x000fe200020006ff */
[----:B------:R-:W-:-:S02]  /*11d70*/  HADD2.F32 R36, -RZ, R34.H1_H1 ;  /* 0x30000022ff247230 */ /* 0x000fc40000004100 */
[C---:B------:R-:W-:Y:S01]  /*11d80*/  FMUL.FTZ R51, R37.reuse, R46 ;  /* 0x0000002e25337220 */ /* 0x040fe20000410000 */
[----:B------:R-:W-:Y:S02]  /*11d90*/  HADD2.F32 R49, -RZ, R47.H0_H0 ;  /* 0x2000002fff317230 */ /* 0x000fe40000004100 */
[----:B------:R-:W-:Y:S01]  /*11da0*/  FMUL.FTZ R37, R37, R41 ;  /* 0x0000002925257220 */ /* 0x000fe20000410000 */
[----:B------:R-:W-:Y:S01]  /*11db0*/  HADD2.F32 R34, -RZ, R40.H0_H0 ;  /* 0x20000028ff227230 */ /* 0x000fe20000004100 */
[-C--:B------:R-:W-:Y:S01]  /*11dc0*/  F2FP.F16.E4M3.UNPACK_B R6, R11.reuse ;  /* 0x0000000bff06723e */ /* 0x080fe200020006ff */
[----:B------:R-:W-:Y:S01]  /*11dd0*/  HADD2.F32 R45, -RZ, R42.H0_H0 ;  /* 0x2000002aff2d7230 */ /* 0x000fe20000004100 */
[----:B------:R-:W-:Y:S01]  /*11de0*/  F2FP.F16.E4M3.UNPACK_B R11, R11.H1 ;  /* 0x0000000bff0b723e */ /* 0x000fe200030006ff */
[----:B------:R-:W-:Y:S02]  /*11df0*/  HADD2.F32 R38, -RZ, R39.H0_H0 ;  /* 0x20000027ff267230 */ /* 0x000fe40000004100 */
[----:B------:R-:W-:Y:S01]  /*11e00*/  FMUL.FTZ R53, R34, R49 ;  /* 0x0000003122357220 */ /* 0x000fe20000410000 */
[----:B------:R-:W-:-:S02]  /*11e10*/  HADD2.F32 R50, -RZ, R47.H1_H1 ;  /* 0x3000002fff327230 */ /* 0x000fc40000004100 */
[----:B------:R-:W-:Y:S01]  /*11e20*/  FMUL.FTZ R48, R34, R45 ;  /* 0x0000002d22307220 */ /* 0x000fe20000410000 */
[C---:B------:R-:W-:Y:S01]  /*11e30*/  FFMA.FTZ R34, R36.reuse, R41, -R51 ;  /* 0x0000002924227223 */ /* 0x040fe20000010833 */
[----:B------:R-:W-:Y:S01]  /*11e40*/  FFMA.FTZ R36, R36, R46, R37 ;  /* 0x0000002e24247223 */ /* 0x000fe20000010025 */
[C---:B------:R-:W-:Y:S01]  /*11e50*/  FFMA.FTZ R37, R38.reuse, R45, -R53 ;  /* 0x0000002d26257223 */ /* 0x040fe20000010835 */
[----:B------:R-:W-:Y:S01]  /*11e60*/  FFMA.FTZ R38, R38, R49, R48 ;  /* 0x0000003126267223 */ /* 0x000fe20000010030 */
[----:B------:R-:W-:Y:S01]  /*11e70*/  F2FP.F16.E4M3.UNPACK_B R48, R15 ;  /* 0x0000000fff30723e */ /* 0x000fe200020006ff */
[----:B------:R-:W-:Y:S01]  /*11e80*/  HADD2.F32 R41, -RZ, R40.H1_H1 ;  /* 0x30000028ff297230 */ /* 0x000fe20000004100 */
[----:B------:R-:W-:Y:S01]  /*11e90*/  F2FP.F16.E4M3.UNPACK_B R45, R3 ;  /* 0x00000003ff2d723e */ /* 0x000fe200020006ff */
[----:B------:R-:W-:Y:S02]  /*11ea0*/  HADD2.F32 R46, -RZ, R42.H1_H1 ;  /* 0x3000002aff2e7230 */ /* 0x000fe40000004100 */
[----:B------:R-:W-:-:S02]  /*11eb0*/  HADD2.F32 R49, -RZ, R48.H0_H0 ;  /* 0x20000030ff317230 */ /* 0x000fc40000004100 */
[C---:B------:R-:W-:Y:S01]  /*11ec0*/  FMUL.FTZ R54, R41.reuse, R50 ;  /* 0x0000003229367220 */ /* 0x040fe20000410000 */
[--C-:B------:R-:W-:Y:S02]  /*11ed0*/  HADD2.F32 R40, -RZ, R44.reuse.H0_H0 ;  /* 0x2000002cff287230 */ /* 0x100fe40000004100 */
[----:B------:R-:W-:Y:S01]  /*11ee0*/  FMUL.FTZ R41, R41, R46 ;  /* 0x0000002e29297220 */ /* 0x000fe20000410000 */
[----:B------:R-:W-:Y:S02]  /*11ef0*/  HADD2.F32 R47, -RZ, R45.H0_H0 ;  /* 0x2000002dff2f7230 */ /* 0x000fe40000004100 */
[----:B------:R-:W-:Y:S02]  /*11f00*/  HADD2.F32 R39, -RZ, R39.H1_H1 ;  /* 0x30000027ff277230 */ /* 0x000fe40000004100 */
[C---:B------:R-:W-:Y:S01]  /*11f10*/  FMUL.FTZ R51, R40.reuse, R49 ;  /* 0x0000003128337220 */ /* 0x040fe20000410000 */
[----:B------:R-:W-:Y:S02]  /*11f20*/  HADD2.F32 R42, -RZ, R43.H0_H0 ;  /* 0x2000002bff2a7230 */ /* 0x000fe40000004100 */
[----:B------:R-:W-:Y:S01]  /*11f30*/  FMUL.FTZ R52, R40, R47 ;  /* 0x0000002f28347220 */ /* 0x000fe20000410000 */
[----:B------:R-:W-:-:S02]  /*11f40*/  HADD2.F32 R44, -RZ, R44.H1_H1 ;  /* 0x3000002cff2c7230 */ /* 0x000fc40000004100 */
[C---:B------:R-:W-:Y:S01]  /*11f50*/  FFMA.FTZ R40, R39.reuse, R46, -R54 ;  /* 0x0000002e27287223 */ /* 0x040fe20000010836 */
[----:B------:R-:W-:Y:S01]  /*11f60*/  FFMA.FTZ R41, R39, R50, R41 ;  /* 0x0000003227297223 */ /* 0x000fe20000010029 */
[C---:B------:R-:W-:Y:S01]  /*11f70*/  FFMA.FTZ R39, R42.reuse, R47, -R51 ;  /* 0x0000002f2a277223 */ /* 0x040fe20000010833 */
[----:B------:R-:W-:Y:S01]  /*11f80*/  F2FP.F16.E4M3.UNPACK_B R51, R20.H1 ;  /* 0x00000014ff33723e */ /* 0x000fe200030006ff */
        /* <DEDUP_REMOVED lines=8> */
[----:B------:R-:W-:Y:S01]  /*12010*/  FMUL.FTZ R53, R44, R47 ;  /* 0x0000002f2c357220 */ /* 0x000fe20000410000 */
[--C-:B------:R-:W-:Y:S02]  /*12020*/  HADD2.F32 R49, -RZ, R48.reuse.H0_H0 ;  /* 0x20000030ff317230 */ /* 0x100fe40000004100 */
[----:B------:R-:W-:Y:S02]  /*12030*/  HADD2.F32 R46, -RZ, R33.H0_H0 ;  /* 0x20000021ff2e7230 */ /* 0x000fe40000004100 */
[C---:B------:R-:W-:Y:S01]  /*12040*/  FMUL.FTZ R55, R45.reuse, R52 ;  /* 0x000000342d377220 */ /* 0x040fe20000410000 */
[----:B------:R-:W-:Y:S02]  /*12050*/  HADD2.F32 R43, -RZ, R43.H1_H1 ;  /* 0x3000002bff2b7230 */ /* 0x000fe40000004100 */
[-C--:B------:R-:W-:Y:S01]  /*12060*/  FMUL.FTZ R57, R45, R49.reuse ;  /* 0x000000312d397220 */ /* 0x080fe20000410000 */
[----:B------:R-:W-:Y:S02]  /*12070*/  HADD2.F32 R35, -RZ, R35.H1_H1 ;  /* 0x30000023ff237230 */ /* 0x000fe40000004100 */
[----:B------:R-:W-:Y:S01]  /*12080*/  FFMA.FTZ R45, R46, R49, -R55 ;  /* 0x000000312e2d7223 */ /* 0x000fe20000010837 */
[----:B------:R-:W-:-:S02]  /*12090*/  HADD2.F32 R48, -RZ, R48.H1_H1 ;  /* 0x30000030ff307230 */ /* 0x000fc40000004100 */
[----:B------:R-:W-:Y:S01]  /*120a0*/  FFMA.FTZ R46, R46, R52, R57 ;  /* 0x000000342e2e7223 */ /* 0x000fe20000010039 */
[----:B------:R-:W-:Y:S02]  /*120b0*/  HADD2.F32 R52, -RZ, R51.H1_H1 ;  /* 0x30000033ff347230 */ /* 0x000fe40000004100 */
[C---:B------:R-:W-:Y:S01]  /*120c0*/  FFMA.FTZ R44, R43.reuse, R47, -R54 ;  /* 0x0000002f2b2c7223 */ /* 0x040fe20000010836 */
[----:B------:R-:W-:Y:S01]  /*120d0*/  HADD2.F32 R33, -RZ, R33.H1_H1 ;  /* 0x30000021ff217230 */ /* 0x000fe20000004100 */
[----:B------:R-:W-:Y:S01]  /*120e0*/  F2FP.F16.E4M3.UNPACK_B R49, R20 ;  /* 0x00000014ff31723e */ /* 0x000fe200020006ff */
[----:B------:R-:W-:Y:S01]  /*120f0*/  FFMA.FTZ R43, R43, R50, R53 ;  /* 0x000000322b2b7223 */ /* 0x000fe20000010035 */
[----:B------:R-:W-:Y:S01]  /*12100*/  F2FP.F16.E4M3.UNPACK_B R47, R12 ;  /* 0x0000000cff2f723e */ /* 0x000fe200020006ff */
[C---:B------:R-:W-:Y:S01]  /*12110*/  FMUL.FTZ R54, R35.reuse, R52 ;  /* 0x0000003423367220 */ /* 0x040fe20000410000 */
[----:B------:R-:W-:Y:S01]  /*12120*/  FMUL.FTZ R51, R35, R48 ;  /* 0x0000003023337220 */ /* 0x000fe20000410000 */
[----:B------:R-:W-:-:S02]  /*12130*/  HADD2.F32 R50, -RZ, R49.H0_H0 ;  /* 0x20000031ff327230 */ /* 0x000fc40000004100 */
[C---:B------:R-:W-:Y:S01]  /*12140*/  FFMA.FTZ R56, R33.reuse, R48, -R54 ;  /* 0x0000003021387223 */ /* 0x040fe20000010836 */
[--C-:B------:R-:W-:Y:S02]  /*12150*/  HADD2.F32 R35, -RZ, R32.reuse.H0_H0 ;  /* 0x20000020ff237230 */ /* 0x100fe40000004100 */
[----:B------:R-:W-:Y:S01]  /*12160*/  FFMA.FTZ R55, R33, R52, R51 ;  /* 0x0000003421377223 */ /* 0x000fe20000010033 */
[----:B------:R-:W-:Y:S01]  /*12170*/  HADD2.F32 R48, -RZ, R47.H0_H0 ;  /* 0x2000002fff307230 */ /* 0x000fe20000004100 */
[----:B------:R-:W-:Y:S01]  /*12180*/  F2FP.F16.E4M3.UNPACK_B R51, R24.H1 ;  /* 0x00000018ff33723e */ /* 0x000fe200030006ff */
[----:B------:R-:W-:Y:S02]  /*12190*/  HADD2.F32 R49, -RZ, R49.H1_H1 ;  /* 0x30000031ff317230 */ /* 0x000fe40000004100 */
[C---:B------:R-:W-:Y:S01]  /*121a0*/  FMUL.FTZ R52, R35.reuse, R50 ;  /* 0x0000003223347220 */ /* 0x040fe20000410000 */
[----:B------:R-:W-:Y:S02]  /*121b0*/  HADD2.F32 R32, -RZ, R32.H1_H1 ;  /* 0x30000020ff207230 */ /* 0x000fe40000004100 */
[----:B------:R-:W-:Y:S01]  /*121c0*/  FMUL.FTZ R54, R35, R48 ;  /* 0x0000003023367220 */ /* 0x000fe20000410000 */
[----:B------:R-:W-:-:S02]  /*121d0*/  HADD2.F32 R33, -RZ, R28.H0_H0 ;  /* 0x2000001cff217230 */ /* 0x000fc40000004100 */
[----:B------:R-:W-:Y:S02]  /*121e0*/  HADD2.F32 R47, -RZ, R47.H1_H1 ;  /* 0x3000002fff2f7230 */ /* 0x000fe40000004100 */
[C---:B------:R-:W-:Y:S01]  /*121f0*/  FMUL.FTZ R35, R32.reuse, R49 ;  /* 0x0000003120237220 */ /* 0x040fe20000410000 */
[----:B------:R-:W-:Y:S02]  /*12200*/  HADD2.F32 R28, -RZ, R28.H1_H1 ;  /* 0x3000001cff1c7230 */ /* 0x000fe40000004100 */
[C---:B------:R-:W-:Y:S01]  /*12210*/  FFMA.FTZ R52, R33.reuse, R48, -R52 ;  /* 0x0000003021347223 */ /* 0x040fe20000010834 */
[----:B------:R-:W-:Y:S01]  /*12220*/  FFMA.FTZ R54, R33, R50, R54 ;  /* 0x0000003221367223 */ /* 0x000fe20000010036 */
[----:B------:R-:W-:Y:S01]  /*12230*/  F2FP.F16.E4M3.UNPACK_B R33, R13.H1 ;  /* 0x0000000dff21723e */ /* 0x000fe200030006ff */
[-C--:B------:R-:W-:Y:S01]  /*12240*/  FMUL.FTZ R48, R32, R47.reuse ;  /* 0x0000002f20307220 */ /* 0x080fe20000410000 */
[----:B------:R-:W-:Y:S01]  /*12250*/  FFMA.FTZ R53, R28, R47, -R35 ;  /* 0x0000002f1c357223 */ /* 0x000fe20000010823 */
[----:B------:R-:W-:-:S02]  /*12260*/  HADD2.F32 R47, -RZ, R51.H0_H0 ;  /* 0x20000033ff2f7230 */ /* 0x000fc40000004100 */
[----:B------:R-:W-:Y:S02]  /*12270*/  HADD2.F32 R32, -RZ, R11.H0_H0 ;  /* 0x2000000bff207230 */ /* 0x000fe40000004100 */
[----:B------:R-:W-:Y:S01]  /*12280*/  FFMA.FTZ R49, R28, R49, R48 ;  /* 0x000000311c317223 */ /* 0x000fe20000010030 */
[--C-:B------:R-:W-:Y:S02]  /*12290*/  HADD2.F32 R35, -RZ, R33.reuse.H0_H0 ;  /* 0x20000021ff237230 */ /* 0x100fe40000004100 */
[----:B------:R-:W-:Y:S02]  /*122a0*/  HADD2.F32 R48, -RZ, R33.H1_H1 ;  /* 0x30000021ff307230 */ /* 0x000fe40000004100 */
[----:B------:R-:W-:Y:S01]  /*122b0*/  FMUL.FTZ R33, R32, R47 ;  /* 0x0000002f20217220 */ /* 0x000fe20000410000 */
[----:B------:R-:W-:Y:S02]  /*122c0*/  HADD2.F32 R28, -RZ, R27.H0_H0 ;  /* 0x2000001bff1c7230 */ /* 0x000fe40000004100 */
[----:B------:R-:W-:-:S02]  /*122d0*/  HADD2.F32 R50, -RZ, R51.H1_H1 ;  /* 0x30000033ff327230 */ /* 0x000fc40000004100 */
[-C--:B------:R-:W-:Y:S01]  /*122e0*/  FMUL.FTZ R51, R32, R35.reuse ;  /* 0x0000002320337220 */ /* 0x080fe20000410000 */
[----:B------:R-:W-:Y:S02]  /*122f0*/  HADD2.F32 R11, -RZ, R11.H1_H1 ;  /* 0x3000000bff0b7230 */ /* 0x000fe40000004100 */
[C---:B------:R-:W-:Y:S01]  /*12300*/  FFMA.FTZ R57, R28.reuse, R35, -R33 ;  /* 0x000000231c397223 */ /* 0x040fe20000010821 */
[----:B------:R-:W-:Y:S01]  /*12310*/  HADD2.F32 R27, -RZ, R27.H1_H1 ;  /* 0x3000001bff1b7230 */ /* 0x000fe20000004100 */
[----:B------:R-:W-:Y:S01]  /*12320*/  F2FP.F16.E4M3.UNPACK_B R32, R13 ;  /* 0x0000000dff20723e */ /* 0x000fe200020006ff */
[----:B------:R-:W-:Y:S01]  /*12330*/  FFMA.FTZ R58, R28, R47, R51 ;  /* 0x0000002f1c3a7223 */ /* 0x000fe20000010033 */
[C---:B------:R-:W-:Y:S01]  /*12340*/  FMUL.FTZ R60, R11.reuse, R50 ;  /* 0x000000320b3c7220 */ /* 0x040fe20000410000 */
[----:B------:R-:W-:Y:S01]  /*12350*/  F2FP.F16.E4M3.UNPACK_B R33, R24 ;  /* 0x00000018ff21723e */ /* 0x000fe200020006ff */
[----:B------:R-:W-:Y:S01]  /*12360*/  FMUL.FTZ R11, R11, R48 ;  /* 0x000000300b0b7220 */ /* 0x000fe20000410000 */
[----:B------:R-:W-:-:S02]  /*12370*/  HADD2.F32 R28, -RZ, R32.H0_H0 ;  /* 0x20000020ff1c7230 */ /* 0x000fc40000004100 */
[C---:B------:R-:W-:Y:S01]  /*12380*/  FFMA.FTZ R60, R27.reuse, R48, -R60 ;  /* 0x000000301b3c7223 */ /* 0x040fe2000001083c */
[----:B------:R-:W-:Y:S02]  /*12390*/  HADD2.F32 R32, -RZ, R32.H1_H1 ;  /* 0x30000020ff207230 */ /* 0x000fe40000004100 */
[----:B------:R-:W-:Y:S01]  /*123a0*/  FFMA.FTZ R59, R27, R50, R11 ;  /* 0x000000321b3b7223 */ /* 0x000fe2000001000b */
[--C-:B------:R-:W-:Y:S02]  /*123b0*/  HADD2.F32 R35, -RZ, R33.reuse.H0_H0 ;  /* 0x20000021ff237230 */ /* 0x100fe40000004100 */
[----:B------:R-:W-:Y:S02]  /*123c0*/  HADD2.F32 R33, -RZ, R33.H1_H1 ;  /* 0x30000021ff217230 */ /* 0x000fe40000004100 */
[--C-:B------:R-:W-:Y:S01]  /*123d0*/  HADD2.F32 R27, -RZ, R6.reuse.H1_H1 ;  /* 0x30000006ff1b7230 */ /* 0x100fe20000004100 */
[----:B------:R-:W-:Y:S01]  /*123e0*/  F2FP.SATFINITE.E4M3.F32.PACK_AB_MERGE_C R58, R59, R58, RZ ;  /* 0x0000003a3b3a723e */ /* 0x000fe200048070ff */
[----:B------:R-:W-:-:S02]  /*123f0*/  HADD2.F32 R11, -RZ, R6.H0_H0 ;  /* 0x20000006ff0b7230 */ /* 0x000fc40000004100 */
[--C-:B------:R-:W-:Y:S02]  /*12400*/  HADD2.F32 R6, -RZ, R4.reuse.H0_H0 ;  /* 0x20000004ff067230 */ /* 0x100fe40000004100 */
[C---:B------:R-:W-:Y:S01]  /*12410*/  FMUL.FTZ R51, R27.reuse, R33 ;  /* 0x000000211b337220 */ /* 0x040fe20000410000 */
[----:B------:R-:W-:Y:S02]  /*12420*/  HADD2.F32 R4, -RZ, R4.H1_H1 ;  /* 0x30000004ff047230 */ /* 0x000fe40000004100 */
[----:B------:R-:W-:Y:S01]  /*12430*/  FMUL.FTZ R50, R27, R32 ;  /* 0x000000201b327220 */ /* 0x000fe20000410000 */
[C---:B------:R-:W-:Y:S01]  /*12440*/  FMUL.FTZ R47, R11.reuse, R35 ;  /* 0x000000230b2f7220 */ /* 0x040fe20000410000 */
[----:B------:R-:W-:Y:S01]  /*12450*/  FMUL.FTZ R48, R11, R28 ;  /* 0x0000001c0b307220 */ /* 0x000fe20000410000 */
[C---:B------:R-:W-:Y:S01]  /*12460*/  FFMA.FTZ R32, R4.reuse, R32, -R51 ;  /* 0x0000002004207223 */ /* 0x040fe20000010833 */
[----:B------:R-:W-:Y:S01]  /*12470*/  FFMA.FTZ R50, R4, R33, R50 ;  /* 0x0000002104327223 */ /* 0x000fe20000010032 */
[----:B------:R-:W-:Y:S01]  /*12480*/  F2FP.SATFINITE.E4M3.F32.PACK_AB_MERGE_C R4, R8, R5, RZ ;  /* 0x000000050804723e */ /* 0x000fe200048070ff */
[C---:B------:R-:W-:Y:S01]  /*12490*/  FFMA.FTZ R47, R6.reuse, R28, -R47 ;  /* 0x0000001c062f7223 */ /* 0x040fe2000001082f */
[----:B------:R-:W-:Y:S01]  /*124a0*/  FFMA.FTZ R11, R6, R35, R48 ;  /* 0x00000023060b7223 */ /* 0x000fe20000010030 */
[----:B------:R-:W-:-:S02]  /*124b0*/  F2FP.SATFINITE.E4M3.F32.PACK_AB_MERGE_C R8, R10, R7, RZ ;  /* 0x000000070a08723e */ /* 0x000fc400048070ff */
[----:B------:R-:W-:Y:S02]  /*124c0*/  F2FP.SATFINITE.E4M3.F32.PACK_AB_MERGE_C R5, R40, R37, RZ ;  /* 0x000000252805723e */ /* 0x000fe400048070ff */
[----:B------:R-:W-:Y:S02]  /*124d0*/  F2FP.SATFINITE.E4M3.F32.PACK_AB_MERGE_C R6, R56, R45, RZ ;  /* 0x0000002d3806723e */ /* 0x000fe400048070ff */
[----:B------:R-:W-:Y:S02]  /*124e0*/  F2FP.SATFINITE.E4M3.F32.PACK_AB_MERGE_C R7, R60, R57, RZ ;  /* 0x000000393c07723e */ /* 0x000fe400048070ff */
[----:B------:R-:W-:Y:S02]  /*124f0*/  F2FP.SATFINITE.E4M3.F32.PACK_AB_MERGE_C R10, R55, R46, RZ ;  /* 0x0000002e370a723e */ /* 0x000fe400048070ff */
[----:B------:R-:W-:Y:S02]  /*12500*/  F2FP.SATFINITE.E4M3.F32.PACK_AB_MERGE_C R4, R34, R9, R4 ;  /* 0x000000092204723e */ /* 0x000fe40004807004 */
[----:B------:R-:W-:-:S02]  /*12510*/  F2FP.SATFINITE.E4M3.F32.PACK_AB_MERGE_C R5, R44, R39, R5 ;  /* 0x000000272c05723e */ /* 0x000fc40004807005 */
[----:B------:R-:W-:Y:S02]  /*12520*/  F2FP.SATFINITE.E4M3.F32.PACK_AB_MERGE_C R6, R53, R52, R6 ;  /* 0x000000343506723e */ /* 0x000fe40004807006 */
[----:B------:R-:W-:Y:S02]  /*12530*/  F2FP.SATFINITE.E4M3.F32.PACK_AB_MERGE_C R7, R32, R47, R7 ;  /* 0x0000002f2007723e */ /* 0x000fe40004807007 */
[----:B------:R-:W-:Y:S02]  /*12540*/  F2FP.SATFINITE.E4M3.F32.PACK_AB_MERGE_C R8, R36, R29, R8 ;  /* 0x0000001d2408723e */ /* 0x000fe40004807008 */
[----:B------:R-:W-:Y:S01]  /*12550*/  F2FP.SATFINITE.E4M3.F32.PACK_AB_MERGE_C R9, R43, R42, R38 ;  /* 0x0000002a2b09723e */ /* 0x000fe20004807026 */
[----:B------:R1:W-:Y:S01]  /*12560*/  STS.128 [R61+0x20400], R4 ;  /* 0x020400043d007388 */ /* 0x0003e20000000c00 */
[----:B------:R-:W-:Y:S02]  /*12570*/  F2FP.SATFINITE.E4M3.F32.PACK_AB_MERGE_C R10, R49, R54, R10 ;  /* 0x00000036310a723e */ /* 0x000fe4000480700a */
[----:B------:R-:W-:-:S05]  /*12580*/  F2FP.SATFINITE.E4M3.F32.PACK_AB_MERGE_C R11, R50, R11, R58 ;  /* 0x0000000b320b723e */ /* 0x000fca000480703a */
[----:B------:R1:W-:Y:S02]  /*12590*/  STS.128 [R26+0x20400], R8 ;  /* 0x020400081a007388 */ /* 0x0003e40000000c00 */
.L_x_630:
[----:B------:R-:W-:Y:S05]  /*125a0*/  BSYNC B1 ;  /* 0x0000000000017941 */ /* 0x000fea0003800000 */
.L_x_629:
[----:B------:R-:W-:Y:S04]  /*125b0*/  BSSY B1, `(.L_x_631) ;  /* 0x00000cc000017945 */ /* 0x000fe80003800000 */
[----:B------:R-:W-:Y:S05]  /*125c0*/  @P2 BRA `(.L_x_632) ;  /* 0x0000000c00282947 */ /* 0x000fea0003800000 */
[----:B-1----:R-:W2:Y:S04]  /*125d0*/  LDL R6, [R1+0x28] ;  /* 0x0000280001067983 */ /* 0x002ea80000100800 */
[----:B------:R-:W3:Y:S01]  /*125e0*/  LDL R62, [R1+0x190] ;  /* 0x00019000013e7983 */ /* 0x000ee20000100800 */
[----:B------:R-:W-:Y:S01]  /*125f0*/  LEA.HI R4, R30, R31, RZ, 0x3 ;  /* 0x0000001f1e047211 */ /* 0x000fe200078f18ff */
[C---:B------:R-:W-:Y:S01]  /*12600*/  VIADD R8, R219.reuse, 0x20 ;  /* 0x00000020db087836 */ /* 0x040fe20000000000 */
[----:B------:R-:W-:Y:S01]  /*12610*/  F2FP.F16.E4M3.UNPACK_B R46, R14.H1 ;  /* 0x0000000eff2e723e */ /* 0x000fe200030006ff */
[----:B------:R-:W-:Y:S01]  /*12620*/  VIADD R9, R219, 0x20 ;  /* 0x00000020db097836 */ /* 0x000fe20000000000 */
[----:B------:R-:W-:Y:S01]  /*12630*/  LOP3.LUT R4, R4, 0xfffffff8, RZ, 0xc0, !PT ;  /* 0xfffffff804047812 */ /* 0x000fe200078ec0ff */
[----:B------:R-:W-:Y:S01]  /*12640*/  IMAD.SHL.U32 R8, R8, 0x80, RZ ;  /* 0x0000008008087824 */ /* 0x000fe200078e00ff */
[----:B------:R-:W-:Y:S01]  /*12650*/  F2FP.F16.E4M3.UNPACK_B R39, R0.H1 ;  /* 0x00000000ff27723e */ /* 0x000fe200030006ff */
[----:B------:R-:W-:Y:S01]  /*12660*/  IMAD.SHL.U32 R9, R9, 0x80, RZ ;  /* 0x0000008009097824 */ /* 0x000fe200078e00ff */
[----:B------:R-:W-:Y:S01]  /*12670*/  F2FP.F16.E4M3.UNPACK_B R45, R14 ;  /* 0x0000000eff2d723e */ /* 0x000fe200020006ff */
[----:B------:R-:W-:Y:S01]  /*12680*/  IMAD.IADD R4, R31, 0x1, -R4 ;  /* 0x000000011f047824 */ /* 0x000fe200078e0a04 */
[----:B------:R-:W-:Y:S01]  /*12690*/  LOP3.LUT R8, R8, 0x380, RZ, 0xc0, !PT ;  /* 0x0000038008087812 */ /* 0x000fe200078ec0ff */
[--C-:B------:R-:W-:Y:S01]  /*126a0*/  HADD2.F32 R48, -RZ, R46.reuse.H0_H0 ;  /* 0x2000002eff307230 */ /* 0x100fe20000004100 */
[----:B------:R-:W-:Y:S01]  /*126b0*/  LOP3.LUT R9, R9, 0x380, RZ, 0xc0, !PT ;  /* 0x0000038009097812 */ /* 0x000fe200078ec0ff */
[--C-:B------:R-:W-:Y:S01]  /*126c0*/  HADD2.F32 R40, -RZ, R39.reuse.H0_H0 ;  /* 0x20000027ff287230 */ /* 0x100fe20000004100 */
[----:B------:R-:W-:Y:S01]  /*126d0*/  LEA.HI R4, R21, R4, RZ, 0x1c ;  /* 0x0000000415047211 */ /* 0x000fe200078fe0ff */
[----:B------:R-:W-:Y:S01]  /*126e0*/  HADD2.F32 R39, -RZ, R39.H1_H1 ;  /* 0x30000027ff277230 */ /* 0x000fe20000004100 */
[----:B------:R-:W-:Y:S01]  /*126f0*/  SHF.R.U32.HI R8, RZ, 0x3, R8 ;  /* 0x00000003ff087819 */ /* 0x000fe20000011608 */
[----:B------:R-:W-:Y:S01]  /*12700*/  HADD2.F32 R49, -RZ, R46.H1_H1 ;  /* 0x3000002eff317230 */ /* 0x000fe20000004100 */
[----:B------:R-:W-:Y:S01]  /*12710*/  SHF.R.S32.HI R7, RZ, 0x1f, R4 ;  /* 0x0000001fff077819 */ /* 0x000fe20000011404 */
[----:B------:R-:W-:Y:S01]  /*12720*/  HADD2.F32 R47, -RZ, R45.H0_H0 ;  /* 0x2000002dff2f7230 */ /* 0x000fe20000004100 */
[----:B------:R-:W-:-:S02]  /*12730*/  SHF.L.U32 R5, R4, 0x4, RZ ;  /* 0x0000000404057819 */ /* 0x000fc400000006ff */
[----:B------:R-:W-:Y:S02]  /*12740*/  LEA.HI R7, R7, R4, RZ, 0x3 ;  /* 0x0000000407077211 */ /* 0x000fe400078f18ff */
[----:B------:R-:W-:Y:S02]  /*12750*/  LOP3.LUT R4, R9, 0x70, R5, 0xf8, !PT ;  /* 0x0000007009047812 */ /* 0x000fe400078ef805 */
[----:B------:R-:W-:Y:S02]  /*12760*/  SHF.L.U32 R7, R7, 0xb, RZ ;  /* 0x0000000b07077819 */ /* 0x000fe400000006ff */
[----:B------:R-:W-:Y:S02]  /*12770*/  LOP3.LUT R4, R4, R8, RZ, 0x3c, !PT ;  /* 0x0000000804047212 */ /* 0x000fe400078e3cff */
[----:B------:R-:W-:Y:S02]  /*12780*/  LOP3.LUT R7, R7, 0xffffc000, RZ, 0xc0, !PT ;  /* 0xffffc00007077812 */ /* 0x000fe400078ec0ff */
[----:B------:R-:W-:-:S02]  /*12790*/  F2FP.F16.E4M3.UNPACK_B R50, R15.H1 ;  /* 0x0000000fff32723e */ /* 0x000fc400030006ff */
[----:B------:R-:W-:Y:S02]  /*127a0*/  F2FP.F16.E4M3.UNPACK_B R52, R15 ;  /* 0x0000000fff34723e */ /* 0x000fe400020006ff */
[----:B------:R-:W-:Y:S01]  /*127b0*/  F2FP.F16.E4M3.UNPACK_B R55, R20.H1 ;  /* 0x00000014ff37723e */ /* 0x000fe200030006ff */
[----:B------:R-:W-:Y:S02]  /*127c0*/  HADD2.F32 R51, -RZ, R50.H0_H0 ;  /* 0x20000032ff337230 */ /* 0x000fe40000004100 */
[--C-:B------:R-:W-:Y:S02]  /*127d0*/  HADD2.F32 R54, -RZ, R52.reuse.H0_H0 ;  /* 0x20000034ff367230 */ /* 0x100fe40000004100 */
[----:B------:R-:W-:Y:S01]  /*127e0*/  HADD2.F32 R53, -RZ, R52.H1_H1 ;  /* 0x30000034ff357230 */ /* 0x000fe20000004100 */
[----:B------:R-:W-:Y:S01]  /*127f0*/  F2FP.F16.E4M3.UNPACK_B R52, R12.H1 ;  /* 0x0000000cff34723e */ /* 0x000fe200030006ff */
[--C-:B------:R-:W-:Y:S02]  /*12800*/  HADD2.F32 R56, -RZ, R55.reuse.H0_H0 ;  /* 0x20000037ff387230 */ /* 0x100fe40000004100 */
[----:B------:R-:W-:Y:S01]  /*12810*/  HADD2.F32 R55, -RZ, R55.H1_H1 ;  /* 0x30000037ff377230 */ /* 0x000fe20000004100 */
[----:B--2---:R-:W-:-:S02]  /*12820*/  IADD3 R26, R4, R7, R6 ;  /* 0x00000007041a7210 */ /* 0x004fc40007ffe006 */
[----:B---3--:R-:W1:Y:S03]  /*12830*/  LDS.128 R4, [R62+0x20400] ;  /* 0x020400003e047984 */ /* 0x008e660000000c00 */
[----:B------:R-:W-:-:S05]  /*12840*/  IMAD.IADD R26, R19, 0x1, R26 ;  /* 0x00000001131a7824 */ /* 0x000fca00078e021a */
[----:B------:R-:W2:Y:S01]  /*12850*/  LDS.128 R8, [R26+0x20400] ;  /* 0x020400001a087984 */ /* 0x000ea20000000c00 */
[----:B-1----:R-:W-:Y:S02]  /*12860*/  F2FP.F16.E4M3.UNPACK_B R27, R4.H1 ;  /* 0x00000004ff1b723e */ /* 0x002fe400030006ff */
[-C--:B------:R-:W-:Y:S02]  /*12870*/  F2FP.F16.E4M3.UNPACK_B R41, R5.reuse ;  /* 0x00000005ff29723e */ /* 0x080fe400020006ff */
[----:B------:R-:W-:Y:S02]  /*12880*/  F2FP.F16.E4M3.UNPACK_B R37, R5.H1 ;  /* 0x00000005ff25723e */ /* 0x000fe400030006ff */
[----:B--2---:R-:W-:Y:S02]  /*12890*/  F2FP.F16.E4M3.UNPACK_B R32, R8.H1 ;  /* 0x00000008ff20723e */ /* 0x004fe400030006ff */
[-C--:B------:R-:W-:Y:S02]  /*128a0*/  F2FP.F16.E4M3.UNPACK_B R33, R6.reuse ;  /* 0x00000006ff21723e */ /* 0x080fe400020006ff */
[----:B------:R-:W-:Y:S01]  /*128b0*/  F2FP.F16.E4M3.UNPACK_B R43, R6.H1 ;  /* 0x00000006ff2b723e */ /* 0x000fe200030006ff */
[--C-:B------:R-:W-:Y:S01]  /*128c0*/  HADD2.F32 R5, -RZ, R32.reuse.H0_H0 ;  /* 0x20000020ff057230 */ /* 0x100fe20000004100 */
[-C--:B------:R-:W-:Y:S01]  /*128d0*/  F2FP.F16.E4M3.UNPACK_B R42, R9.reuse ;  /* 0x00000009ff2a723e */ /* 0x080fe200020006ff */
[----:B------:R-:W-:Y:S01]  /*128e0*/  HADD2.F32 R6, -RZ, R27.H0_H0 ;  /* 0x2000001bff067230 */ /* 0x000fe20000004100 */
[----:B------:R-:W-:Y:S01]  /*128f0*/  F2FP.F16.E4M3.UNPACK_B R38, R9.H1 ;  /* 0x00000009ff26723e */ /* 0x000fe200030006ff */
[----:B------:R-:W-:-:S02]  /*12900*/  HADD2.F32 R32, -RZ, R32.H1_H1 ;  /* 0x30000020ff207230 */ /* 0x000fc40000004100 */
[-C--:B------:R-:W-:Y:S01]  /*12910*/  FMUL.FTZ R9, R48, R5.reuse ;  /* 0x0000000530097220 */ /* 0x080fe20000410000 */
[C---:B------:R-:W-:Y:S01]  /*12920*/  FMUL.FTZ R35, R40.reuse, R5 ;  /* 0x0000000528237220 */ /* 0x040fe20000410000 */
[----:B0-----:R-:W-:Y:S02]  /*12930*/  F2FP.F16.E4M3.UNPACK_B R34, R8 ;  /* 0x00000008ff22723e */ /* 0x001fe400020006ff */
[-C--:B------:R-:W-:Y:S01]  /*12940*/  FFMA.FTZ R5, R40, R6.reuse, -R9 ;  /* 0x0000000628057223 */ /* 0x080fe20000010809 */
[----:B------:R-:W-:Y:S01]  /*12950*/  FFMA.FTZ R6, R48, R6, R35 ;  /* 0x0000000630067223 */ /* 0x000fe20000010023 */
[----:B------:R-:W-:Y:S01]  /*12960*/  F2FP.F16.E4M3.UNPACK_B R35, R0 ;  /* 0x00000000ff23723e */ /* 0x000fe200020006ff */
[----:B------:R-:W-:Y:S01]  /*12970*/  HADD2.F32 R8, -RZ, R34.H0_H0 ;  /* 0x20000022ff087230 */ /* 0x000fe20000004100 */
[----:B------:R-:W-:Y:S01]  /*12980*/  F2FP.F16.E4M3.UNPACK_B R28, R4 ;  /* 0x00000004ff1c723e */ /* 0x000fe200020006ff */
[----:B------:R-:W-:Y:S01]  /*12990*/  HADD2.F32 R9, -RZ, R27.H1_H1 ;  /* 0x3000001bff097230 */ /* 0x000fe20000004100 */
[----:B------:R-:W-:Y:S01]  /*129a0*/  F2FP.F16.E4M3.UNPACK_B R36, R10 ;  /* 0x0000000aff24723e */ /* 0x000fe200020006ff */
[----:B------:R-:W-:Y:S01]  /*129b0*/  FMUL.FTZ R46, R49, R32 ;  /* 0x00000020312e7220 */ /* 0x000fe20000410000 */
[----:B------:R-:W-:Y:S01]  /*129c0*/  F2FP.F16.E4M3.UNPACK_B R44, R10.H1 ;  /* 0x0000000aff2c723e */ /* 0x000fe200030006ff */
[----:B------:R-:W-:Y:S01]  /*129d0*/  HADD2.F32 R27, -RZ, R28.H0_H0 ;  /* 0x2000001cff1b7230 */ /* 0x000fe20000004100 */
[-C--:B------:R-:W-:Y:S01]  /*129e0*/  F2FP.F16.E4M3.UNPACK_B R10, R11.reuse ;  /* 0x0000000bff0a723e */ /* 0x080fe200020006ff */
[----:B------:R-:W-:Y:S01]  /*129f0*/  FMUL.FTZ R48, R39, R32 ;  /* 0x0000002027307220 */ /* 0x000fe20000410000 */
[----:B------:R-:W-:Y:S01]  /*12a00*/  F2FP.F16.E4M3.UNPACK_B R29, R11.H1 ;  /* 0x0000000bff1d723e */ /* 0x000fe200030006ff */
[----:B------:R-:W-:-:S02]  /*12a10*/  HADD2.F32 R11, -RZ, R35.H0_H0 ;  /* 0x20000023ff0b7230 */ /* 0x000fc40000004100 */
[-C--:B------:R-:W-:Y:S01]  /*12a20*/  FMUL.FTZ R32, R47, R8.reuse ;  /* 0x000000082f207220 */ /* 0x080fe20000410000 */
[----:B------:R-:W-:Y:S01]  /*12a30*/  HADD2.F32 R34, -RZ, R34.H1_H1 ;  /* 0x30000022ff227230 */ /* 0x000fe20000004100 */
[----:B------:R-:W-:Y:S01]  /*12a40*/  F2FP.F16.E4M3.UNPACK_B R4, R7 ;  /* 0x00000007ff04723e */ /* 0x000fe200020006ff */
[C---:B------:R-:W-:Y:S01]  /*12a50*/  FMUL.FTZ R40, R11.reuse, R8 ;  /* 0x000000080b287220 */ /* 0x040fe20000410000 */
[----:B------:R-:W-:Y:S01]  /*12a60*/  FFMA.FTZ R11, R11, R27, -R32 ;  /* 0x0000001b0b0b7223 */ /* 0x000fe20000010820 */
[-C--:B------:R-:W-:Y:S01]  /*12a70*/  FFMA.FTZ R8, R39, R9.reuse, -R46 ;  /* 0x0000000927087223 */ /* 0x080fe2000001082e */
[----:B------:R-:W-:Y:S01]  /*12a80*/  FFMA.FTZ R9, R49, R9, R48 ;  /* 0x0000000931097223 */ /* 0x000fe20000010030 */
[----:B------:R-:W-:Y:S01]  /*12a90*/  FFMA.FTZ R27, R47, R27, R40 ;  /* 0x0000001b2f1b7223 */ /* 0x000fe20000010028 */
[----:B------:R-:W-:Y:S01]  /*12aa0*/  F2FP.F16.E4M3.UNPACK_B R47, R3.H1 ;  /* 0x00000003ff2f723e */ /* 0x000fe200030006ff */
[----:B------:R-:W-:Y:S01]  /*12ab0*/  HADD2.F32 R48, -RZ, R45.H1_H1 ;  /* 0x3000002dff307230 */ /* 0x000fe20000004100 */
[----:B------:R-:W-:Y:S01]  /*12ac0*/  F2FP.F16.E4M3.UNPACK_B R7, R7.H1 ;  /* 0x00000007ff07723e */ /* 0x000fe200030006ff */
[----:B------:R-:W-:-:S02]  /*12ad0*/  HADD2.F32 R46, -RZ, R35.H1_H1 ;  /* 0x30000023ff2e7230 */ /* 0x000fc40000004100 */
[----:B------:R-:W-:Y:S02]  /*12ae0*/  HADD2.F32 R32, -RZ, R28.H1_H1 ;  /* 0x3000001cff207230 */ /* 0x000fe40000004100 */
[-C--:B------:R-:W-:Y:S01]  /*12af0*/  FMUL.FTZ R39, R48, R34.reuse ;  /* 0x0000002230277220 */ /* 0x080fe20000410000 */
[----:B------:R-:W-:Y:S02]  /*12b00*/  HADD2.F32 R28, -RZ, R38.H0_H0 ;  /* 0x20000026ff1c7230 */ /* 0x000fe40000004100 */
[----:B------:R-:W-:Y:S01]  /*12b10*/  FMUL.FTZ R45, R46, R34 ;  /* 0x000000222e2d7220 */ /* 0x000fe20000410000 */
[----:B------:R-:W-:Y:S02]  /*12b20*/  HADD2.F32 R49, -RZ, R47.H0_H0 ;  /* 0x2000002fff317230 */ /* 0x000fe40000004100 */
[--C-:B------:R-:W-:Y:S02]  /*12b30*/  HADD2.F32 R35, -RZ, R37.reuse.H0_H0 ;  /* 0x20000025ff237230 */ /* 0x100fe40000004100 */
[----:B------:R-:W-:Y:S01]  /*12b40*/  FMUL.FTZ R34, R51, R28 ;  /* 0x0000001c33227220 */ /* 0x000fe20000410000 */
[----:B------:R-:W-:-:S02]  /*12b50*/  HADD2.F32 R37, -RZ, R37.H1_H1 ;  /* 0x30000025ff257230 */ /* 0x000fc40000004100 */
[C---:B------:R-:W-:Y:S01]  /*12b60*/  FMUL.FTZ R40, R49.reuse, R28 ;  /* 0x0000001c31287220 */ /* 0x040fe20000410000 */
[-C--:B------:R-:W-:Y:S01]  /*12b70*/  FFMA.FTZ R28, R46, R32.reuse, -R39 ;  /* 0x000000202e1c7223 */ /* 0x080fe20000010827 */
[----:B------:R-:W-:Y:S01]  /*12b80*/  FFMA.FTZ R32, R48, R32, R45 ;  /* 0x0000002030207223 */ /* 0x000fe2000001002d */
[----:B------:R-:W-:Y:S01]  /*12b90*/  FFMA.FTZ R34, R49, R35, -R34 ;  /* 0x0000002331227223 */ /* 0x000fe20000010822 */
[----:B------:R-:W-:Y:S01]  /*12ba0*/  F2FP.F16.E4M3.UNPACK_B R48, R3 ;  /* 0x00000003ff30723e */ /* 0x000fe200020006ff */
[----:B------:R-:W-:Y:S01]  /*12bb0*/  FFMA.FTZ R35, R51, R35, R40 ;  /* 0x0000002333237223 */ /* 0x000fe20000010028 */
[----:B------:R-:W-:Y:S02]  /*12bc0*/  HADD2.F32 R51, -RZ, R50.H1_H1 ;  /* 0x30000032ff337230 */ /* 0x000fe40000004100 */
[----:B------:R-:W-:Y:S02]  /*12bd0*/  HADD2.F32 R40, -RZ, R38.H1_H1 ;  /* 0x30000026ff287230 */ /* 0x000fe40000004100 */
[----:B------:R-:W-:-:S02]  /*12be0*/  HADD2.F32 R49, -RZ, R47.H1_H1 ;  /* 0x3000002fff317230 */ /* 0x000fc40000004100 */
[----:B------:R-:W-:Y:S02]  /*12bf0*/  HADD2.F32 R39, -RZ, R42.H0_H0 ;  /* 0x2000002aff277230 */ /* 0x000fe40000004100 */
[-C--:B------:R-:W-:Y:S01]  /*12c00*/  FMUL.FTZ R46, R51, R40.reuse ;  /* 0x00000028332e7220 */ /* 0x080fe20000410000 */
[----:B------:R-:W-:Y:S02]  /*12c10*/  HADD2.F32 R50, -RZ, R48.H0_H0 ;  /* 0x20000030ff327230 */ /* 0x000fe40000004100 */
[C---:B------:R-:W-:Y:S01]  /*12c20*/  FMUL.FTZ R40, R49.reuse, R40 ;  /* 0x0000002831287220 */ /* 0x040fe20000410000 */
[----:B------:R-:W-:Y:S02]  /*12c30*/  HADD2.F32 R38, -RZ, R41.H0_H0 ;  /* 0x20000029ff267230 */ /* 0x000fe40000004100 */
[-C--:B------:R-:W-:Y:S01]  /*12c40*/  FMUL.FTZ R45, R54, R39.reuse ;  /* 0x00000027362d7220 */ /* 0x080fe20000410000 */
[----:B------:R-:W-:Y:S02]  /*12c50*/  HADD2.F32 R42, -RZ, R42.H1_H1 ;  /* 0x3000002aff2a7230 */ /* 0x000fe40000004100 */
[C---:B------:R-:W-:Y:S01]  /*12c60*/  FMUL.FTZ R47, R50.reuse, R39 ;  /* 0x00000027322f7220 */ /* 0x040fe20000410000 */
[-C--:B------:R-:W-:Y:S01]  /*12c70*/  FFMA.FTZ R39, R49, R37.reuse, -R46 ;  /* 0x0000002531277223 */ /* 0x080fe2000001082e */
[----:B------:R-:W-:Y:S01]  /*12c80*/  FFMA.FTZ R40, R51, R37, R40 ;  /* 0x0000002533287223 */ /* 0x000fe20000010028 */
[-C--:B------:R-:W-:Y:S01]  /*12c90*/  FFMA.FTZ R37, R50, R38.reuse, -R45 ;  /* 0x0000002632257223 */ /* 0x080fe2000001082d */
[----:B------:R-:W-:Y:S01]  /*12ca0*/  FFMA.FTZ R38, R54, R38, R47 ;  /* 0x0000002636267223 */ /* 0x000fe2000001002f */
[----:B------:R-:W-:-:S02]  /*12cb0*/  HADD2.F32 R45, -RZ, R44.H0_H0 ;  /* 0x2000002cff2d7230 */ /* 0x000fc40000004100 */
[----:B------:R-:W-:Y:S02]  /*12cc0*/  HADD2.F32 R54, -RZ, R52.H0_H0 ;  /* 0x20000034ff367230 */ /* 0x000fe40000004100 */
[----:B------:R-:W-:Y:S02]  /*12cd0*/  HADD2.F32 R46, -RZ, R43.H0_H0 ;  /* 0x2000002bff2e7230 */ /* 0x000fe40000004100 */
[-C--:B------:R-:W-:Y:S01]  /*12ce0*/  FMUL.FTZ R47, R56, R45.reuse ;  /* 0x0000002d382f7220 */ /* 0x080fe20000410000 */
[----:B------:R-:W-:Y:S02]  /*12cf0*/  HADD2.F32 R51, -RZ, R48.H1_H1 ;  /* 0x30000030ff337230 */ /* 0x000fe40000004100 */
[C---:B------:R-:W-:Y:S01]  /*12d00*/  FMUL.FTZ R49, R54.reuse, R45 ;  /* 0x0000002d36317220 */ /* 0x040fe20000410000 */
[----:B------:R-:W-:Y:S02]  /*12d10*/  HADD2.F32 R41, -RZ, R41.H1_H1 ;  /* 0x30000029ff297230 */ /* 0x000fe40000004100 */
[----:B------:R-:W-:Y:S01]  /*12d20*/  FFMA.FTZ R45, R54, R46, -R47 ;  /* 0x0000002e362d7223 */ /* 0x000fe2000001082f */
[----:B------:R-:W-:Y:S01]  /*12d30*/  FMUL.FTZ R48, R53, R42 ;  /* 0x0000002a35307220 */ /* 0x000fe20000410000 */
[----:B------:R-:W-:Y:S01]  /*12d40*/  FFMA.FTZ R46, R56, R46, R49 ;  /* 0x0000002e382e7223 */ /* 0x000fe20000010031 */
[----:B------:R-:W-:-:S02]  /*12d50*/  HADD2.F32 R44, -RZ, R44.H1_H1 ;  /* 0x3000002cff2c7230 */ /* 0x000fc40000004100 */
[C---:B------:R-:W-:Y:S01]  /*12d60*/  FMUL.FTZ R50, R51.reuse, R42 ;  /* 0x0000002a33327220 */ /* 0x040fe20000410000 */
[----:B------:R-:W-:Y:S01]  /*12d70*/  HADD2.F32 R49, -RZ, R52.H1_H1 ;  /* 0x30000034ff317230 */ /* 0x000fe20000004100 */
[----:B------:R-:W-:Y:S01]  /*12d80*/  F2FP.F16.E4M3.UNPACK_B R52, R20 ;  /* 0x00000014ff34723e */ /* 0x000fe200020006ff */
[-C--:B------:R-:W-:Y:S01]  /*12d90*/  FFMA.FTZ R42, R51, R41.reuse, -R48 ;  /* 0x00000029332a7223 */ /* 0x080fe20000010830 */
[----:B------:R-:W-:Y:S02]  /*12da0*/  HADD2.F32 R43, -RZ, R43.H1_H1 ;  /* 0x3000002bff2b7230 */ /* 0x000fe40000004100 */
[----:B------:R-:W-:Y:S01]  /*12db0*/  FFMA.FTZ R41, R53, R41, R50 ;  /* 0x0000002935297223 */ /* 0x000fe20000010032 */
[----:B------:R-:W-:Y:S01]  /*12dc0*/  FMUL.FTZ R48, R55, R44 ;  /* 0x0000002c37307220 */ /* 0x000fe20000410000 */
[----:B------:R-:W-:Y:S01]  /*12dd0*/  F2FP.F16.E4M3.UNPACK_B R47, R12 ;  /* 0x0000000cff2f723e */ /* 0x000fe200020006ff */
[----:B------:R-:W-:Y:S01]  /*12de0*/  FMUL.FTZ R50, R49, R44 ;  /* 0x0000002c31327220 */ /* 0x000fe20000410000 */
[----:B------:R-:W-:-:S02]  /*12df0*/  HADD2.F32 R53, -RZ, R52.H0_H0 ;  /* 0x20000034ff357230 */ /* 0x000fc40000004100 */
[-C--:B------:R-:W-:Y:S01]  /*12e00*/  FFMA.FTZ R54, R49, R43.reuse, -R48 ;  /* 0x0000002b31367223 */ /* 0x080fe20000010830 */
[----:B------:R-:W-:Y:S02]  /*12e10*/  HADD2.F32 R44, -RZ, R36.H0_H0 ;  /* 0x20000024ff2c7230 */ /* 0x000fe40000004100 */
[----:B------:R-:W-:Y:S01]  /*12e20*/  FFMA.FTZ R49, R55, R43, R50 ;  /* 0x0000002b37317223 */ /* 0x000fe20000010032 */
[----:B------:R-:W-:Y:S01]  /*12e30*/  HADD2.F32 R51, -RZ, R47.H0_H0 ;  /* 0x2000002fff337230 */ /* 0x000fe20000004100 */
[----:B------:R-:W-:Y:S01]  /*12e40*/  F2FP.F16.E4M3.UNPACK_B R56, R24.H1 ;  /* 0x00000018ff38723e */ /* 0x000fe200030006ff */
[----:B------:R-:W-:Y:S02]  /*12e50*/  HADD2.F32 R43, -RZ, R33.H0_H0 ;  /* 0x20000021ff2b7230 */ /* 0x000fe40000004100 */
[-C--:B------:R-:W-:Y:S01]  /*12e60*/  FMUL.FTZ R48, R53, R44.reuse ;  /* 0x0000002c35307220 */ /* 0x080fe20000410000 */
[----:B------:R-:W-:Y:S02]  /*12e70*/  HADD2.F32 R55, -RZ, R52.H1_H1 ;  /* 0x30000034ff377230 */ /* 0x000fe40000004100 */
[----:B------:R-:W-:Y:S01]  /*12e80*/  FMUL.FTZ R44, R51, R44 ;  /* 0x0000002c332c7220 */ /* 0x000fe20000410000 */
[----:B------:R-:W-:-:S02]  /*12e90*/  HADD2.F32 R36, -RZ, R36.H1_H1 ;  /* 0x30000024ff247230 */ /* 0x000fc40000004100 */
[----:B------:R-:W-:Y:S01]  /*12ea0*/  FFMA.FTZ R48, R51, R43, -R48 ;  /* 0x0000002b33307223 */ /* 0x000fe20000010830 */
[----:B------:R-:W-:Y:S01]  /*12eb0*/  HADD2.F32 R47, -RZ, R47.H1_H1 ;  /* 0x3000002fff2f7230 */ /* 0x000fe20000004100 */
[----:B------:R-:W-:Y:S01]  /*12ec0*/  F2FP.F16.E4M3.UNPACK_B R51, R13.H1 ;  /* 0x0000000dff33723e */ /* 0x000fe200030006ff */
[----:B------:R-:W-:Y:S02]  /*12ed0*/  HADD2.F32 R33, -RZ, R33.H1_H1 ;  /* 0x30000021ff217230 */ /* 0x000fe40000004100 */
[-C--:B------:R-:W-:Y:S01]  /*12ee0*/  FMUL.FTZ R50, R55, R36.reuse ;  /* 0x0000002437327220 */ /* 0x080fe20000410000 */
[----:B------:R-:W-:Y:S01]  /*12ef0*/  FFMA.FTZ R44, R53, R43, R44 ;  /* 0x0000002b352c7223 */ /* 0x000fe2000001002c */
[C---:B------:R-:W-:Y:S01]  /*12f00*/  FMUL.FTZ R52, R47.reuse, R36 ;  /* 0x000000242f347220 */ /* 0x040fe20000410000 */
[----:B------:R-:W-:Y:S02]  /*12f10*/  HADD2.F32 R59, -RZ, R56.H0_H0 ;  /* 0x20000038ff3b7230 */ /* 0x000fe40000004100 */
[----:B------:R-:W-:Y:S01]  /*12f20*/  FFMA.FTZ R43, R47, R33, -R50 ;  /* 0x000000212f2b7223 */ /* 0x000fe20000010832 */
[----:B------:R-:W-:-:S02]  /*12f30*/  HADD2.F32 R36, -RZ, R29.H0_H0 ;  /* 0x2000001dff247230 */ /* 0x000fc40000004100 */
[----:B------:R-:W-:Y:S01]  /*12f40*/  FFMA.FTZ R47, R55, R33, R52 ;  /* 0x00000021372f7223 */ /* 0x000fe20000010034 */
[----:B------:R-:W-:Y:S01]  /*12f50*/  HADD2.F32 R53, -RZ, R51.H0_H0 ;  /* 0x20000033ff357230 */ /* 0x000fe20000004100 */
[----:B------:R-:W-:Y:S01]  /*12f60*/  F2FP.F16.E4M3.UNPACK_B R55, R13 ;  /* 0x0000000dff37723e */ /* 0x000fe200020006ff */
[----:B------:R-:W-:Y:S02]  /*12f70*/  HADD2.F32 R33, -RZ, R7.H0_H0 ;  /* 0x20000007ff217230 */ /* 0x000fe40000004100 */
[-C--:B------:R-:W-:Y:S01]  /*12f80*/  FMUL.FTZ R50, R59, R36.reuse ;  /* 0x000000243b327220 */ /* 0x080fe20000410000 */
[----:B------:R-:W-:Y:S02]  /*12f90*/  HADD2.F32 R57, -RZ, R51.H1_H1 ;  /* 0x30000033ff397230 */ /* 0x000fe40000004100 */
[C---:B------:R-:W-:Y:S01]  /*12fa0*/  FMUL.FTZ R36, R53.reuse, R36 ;  /* 0x0000002435247220 */ /* 0x040fe20000410000 */
[----:B------:R-:W-:Y:S02]  /*12fb0*/  HADD2.F32 R61, -RZ, R56.H1_H1 ;  /* 0x30000038ff3d7230 */ /* 0x000fe40000004100 */
[----:B------:R-:W-:Y:S01]  /*12fc0*/  FFMA.FTZ R51, R53, R33, -R50 ;  /* 0x0000002135337223 */ /* 0x000fe20000010832 */
[----:B------:R-:W-:-:S02]  /*12fd0*/  HADD2.F32 R29, -RZ, R29.H1_H1 ;  /* 0x3000001dff1d7230 */ /* 0x000fc40000004100 */
[----:B------:R-:W-:Y:S01]  /*12fe0*/  FFMA.FTZ R52, R59, R33, R36 ;  /* 0x000000213b347223 */ /* 0x000fe20000010024 */
[----:B------:R-:W-:Y:S01]  /*12ff0*/  HADD2.F32 R7, -RZ, R7.H1_H1 ;  /* 0x30000007ff077230 */ /* 0x000fe20000004100 */
[----:B------:R-:W-:Y:S01]  /*13000*/  F2FP.F16.E4M3.UNPACK_B R33, R24 ;  /* 0x00000018ff21723e */ /* 0x000fe200020006ff */
[-C--:B------:R-:W-:Y:S01]  /*13010*/  FMUL.FTZ R50, R61, R29.reuse ;  /* 0x0000001d3d327220 */ /* 0x080fe20000410000 */
[C---:B------:R-:W-:Y:S01]  /*13020*/  FMUL.FTZ R58, R57.reuse, R29 ;  /* 0x0000001d393a7220 */ /* 0x040fe20000410000 */
[----:B------:R-:W-:Y:S02]  /*13030*/  HADD2.F32 R29, -RZ, R10.H0_H0 ;  /* 0x2000000aff1d7230 */ /* 0x000fe40000004100 */
[-C--:B------:R-:W-:Y:S01]  /*13040*/  FFMA.FTZ R56, R57, R7.reuse, -R50 ;  /* 0x0000000739387223 */ /* 0x080fe20000010832 */
[----:B------:R-:W-:Y:S01]  /*13050*/  FFMA.FTZ R53, R61, R7, R58 ;  /* 0x000000073d357223 */ /* 0x000fe2000001003a */
[--C-:B------:R-:W-:Y:S02]  /*13060*/  HADD2.F32 R57, -RZ, R55.reuse.H0_H0 ;  /* 0x20000037ff397230 */ /* 0x100fe40000004100 */
[----:B------:R-:W-:Y:S01]  /*13070*/  HADD2.F32 R58, -RZ, R55.H1_H1 ;  /* 0x30000037ff3a7230 */ /* 0x000fe20000004100 */
[----:B------:R-:W-:Y:S01]  /*13080*/  F2FP.SATFINITE.E4M3.F32.PACK_AB_MERGE_C R51, R56, R51, RZ ;  /* 0x000000333833723e */ /* 0x000fe200048070ff */
[----:B------:R-:W-:-:S02]  /*13090*/  HADD2.F32 R55, -RZ, R33.H0_H0 ;  /* 0x20000021ff377230 */ /* 0x000fc40000004100 */
[-C--:B------:R-:W-:Y:S01]  /*130a0*/  FMUL.FTZ R50, R57, R29.reuse ;  /* 0x0000001d39327220 */ /* 0x080fe20000410000 */
[----:B------:R-:W-:Y:S01]  /*130b0*/  HADD2.F32 R60, -RZ, R33.H1_H1 ;  /* 0x30000021ff3c7230 */ /* 0x000fe20000004100 */
[----:B------:R-:W-:Y:S01]  /*130c0*/  F2FP.SATFINITE.E4M3.F32.PACK_AB_MERGE_C R52, R53, R52, RZ ;  /* 0x000000343534723e */ /* 0x000fe200048070ff */
[----:B------:R-:W-:Y:S02]  /*130d0*/  HADD2.F32 R10, -RZ, R10.H1_H1 ;  /* 0x3000000aff0a7230 */ /* 0x000fe40000004100 */
[----:B------:R-:W-:Y:S01]  /*130e0*/  FMUL.FTZ R36, R55, R29 ;  /* 0x0000001d37247220 */ /* 0x000fe20000410000 */
[--C-:B------:R-:W-:Y:S02]  /*130f0*/  HADD2.F32 R7, -RZ, R4.reuse.H0_H0 ;  /* 0x20000004ff077230 */ /* 0x100fe40000004100 */
[----:B------:R-:W-:Y:S02]  /*13100*/  HADD2.F32 R4, -RZ, R4.H1_H1 ;  /* 0x30000004ff047230 */ /* 0x000fe40000004100 */
[-C--:B------:R-:W-:Y:S01]  /*13110*/  FMUL.FTZ R29, R60, R10.reuse ;  /* 0x0000000a3c1d7220 */ /* 0x080fe20000410000 */
[C---:B------:R-:W-:Y:S01]  /*13120*/  FMUL.FTZ R33, R58.reuse, R10 ;  /* 0x0000000a3a217220 */ /* 0x040fe20000410000 */
[-C--:B------:R-:W-:Y:S01]  /*13130*/  FFMA.FTZ R36, R57, R7.reuse, -R36 ;  /* 0x0000000739247223 */ /* 0x080fe20000010824 */
[----:B------:R-:W-:Y:S01]  /*13140*/  FFMA.FTZ R50, R55, R7, R50 ;  /* 0x0000000737327223 */ /* 0x000fe20000010032 */
[-C--:B------:R-:W-:Y:S01]  /*13150*/  FFMA.FTZ R7, R58, R4.reuse, -R29 ;  /* 0x000000043a077223 */ /* 0x080fe2000001081d */
[----:B------:R-:W-:Y:S01]  /*13160*/  FFMA.FTZ R33, R60, R4, R33 ;  /* 0x000000043c217223 */ /* 0x000fe20000010021 */
[----:B------:R-:W-:-:S02]  /*13170*/  F2FP.SATFINITE.E4M3.F32.PACK_AB_MERGE_C R4, R8, R5, RZ ;  /* 0x000000050804723e */ /* 0x000fc400048070ff */
[----:B------:R-:W-:Y:S02]  /*13180*/  F2FP.SATFINITE.E4M3.F32.PACK_AB_MERGE_C R8, R9, R6, RZ ;  /* 0x000000060908723e */ /* 0x000fe400048070ff */
[----:B------:R-:W-:Y:S02]  /*13190*/  F2FP.SATFINITE.E4M3.F32.PACK_AB_MERGE_C R5, R39, R34, RZ ;  /* 0x000000222705723e */ /* 0x000fe400048070ff */
[----:B------:R-:W-:Y:S02]  /*131a0*/  F2FP.SATFINITE.E4M3.F32.PACK_AB_MERGE_C R6, R54, R45, RZ ;  /* 0x0000002d3606723e */ /* 0x000fe400048070ff */
[----:B------:R-:W-:Y:S02]  /*131b0*/  F2FP.SATFINITE.E4M3.F32.PACK_AB_MERGE_C R9, R40, R35, RZ ;  /* 0x000000232809723e */ /* 0x000fe400048070ff */
[----:B------:R-:W-:Y:S02]  /*131c0*/  F2FP.SATFINITE.E4M3.F32.PACK_AB_MERGE_C R10, R49, R46, RZ ;  /* 0x0000002e310a723e */ /* 0x000fe400048070ff */
[----:B------:R-:W-:-:S02]  /*131d0*/  F2FP.SATFINITE.E4M3.F32.PACK_AB_MERGE_C R4, R28, R11, R4 ;  /* 0x0000000b1c04723e */ /* 0x000fc40004807004 */
[----:B------:R-:W-:Y:S02]  /*131e0*/  F2FP.SATFINITE.E4M3.F32.PACK_AB_MERGE_C R5, R42, R37, R5 ;  /* 0x000000252a05723e */ /* 0x000fe40004807005 */
[----:B------:R-:W-:Y:S02]  /*131f0*/  F2FP.SATFINITE.E4M3.F32.PACK_AB_MERGE_C R6, R43, R48, R6 ;  /* 0x000000302b06723e */ /* 0x000fe40004807006 */
[----:B------:R-:W-:Y:S02]  /*13200*/  F2FP.SATFINITE.E4M3.F32.PACK_AB_MERGE_C R7, R7, R36, R51 ;  /* 0x000000240707723e */ /* 0x000fe40004807033 */
[----:B------:R-:W-:Y:S02]  /*13210*/  F2FP.SATFINITE.E4M3.F32.PACK_AB_MERGE_C R8, R32, R27, R8 ;  /* 0x0000001b2008723e */ /* 0x000fe40004807008 */
[----:B------:R-:W-:Y:S01]  /*13220*/  F2FP.SATFINITE.E4M3.F32.PACK_AB_MERGE_C R9, R41, R38, R9 ;  /* 0x000000262909723e */ /* 0x000fe20004807009 */
[----:B------:R2:W-:Y:S01]  /*13230*/  STS.128 [R62+0x20400], R4 ;  /* 0x020400043e007388 */ /* 0x0005e20000000c00 */
[----:B------:R-:W-:-:S02]  /*13240*/  F2FP.SATFINITE.E4M3.F32.PACK_AB_MERGE_C R10, R47, R44, R10 ;  /* 0x0000002c2f0a723e */ /* 0x000fc4000480700a */
[----:B------:R-:W-:-:S05]  /*13250*/  F2FP.SATFINITE.E4M3.F32.PACK_AB_MERGE_C R11, R33, R50, R52 ;  /* 0x00000032210b723e */ /* 0x000fca0004807034 */
[----:B------:R2:W-:Y:S02]  /*13260*/  STS.128 [R26+0x20400], R8 ;  /* 0x020400081a007388 */ /* 0x0005e40000000c00 */
.L_x_632:
[----:B------:R-:W-:Y:S05]  /*13270*/  BSYNC B1 ;  /* 0x0000000000017941 */ /* 0x000fea0003800000 */
.L_x_631:
[----:B------:R-:W-:Y:S04]  /*13280*/  BSSY B1, `(.L_x_633) ;  /* 0x00000cc000017945 */ /* 0x000fe80003800000 */
[----:B------:R-:W-:Y:S05]  /*13290*/  @P3 BRA `(.L_x_634) ;  /* 0x0000000c00283947 */ /* 0x000fea0003800000 */
[----:B-12---:R-:W2:Y:S04]  /*132a0*/  LDL R6, [R1+0x24] ;  /* 0x0000240001067983 */ /* 0x006ea80000100800 */
[----:B------:R-:W3:Y:S01]  /*132b0*/  LDL R62, [R1+0x18c] ;  /* 0x00018c00013e7983 */ /* 0x000ee20000100800 */
[----:B------:R-:W-:Y:S01]  /*132c0*/  LEA.HI R4, R30, R31, RZ, 0x3 ;  /* 0x0000001f1e047211 */ /* 0x000fe200078f18ff */
[C---:B------:R-:W-:Y:S01]  /*132d0*/  VIADD R8, R219.reuse, 0x40 ;  /* 0x00000040db087836 */ /* 0x040fe20000000000 */
[----:B------:R-:W-:Y:S01]  /*132e0*/  F2FP.F16.E4M3.UNPACK_B R46, R14.H1 ;  /* 0x0000000eff2e723e */ /* 0x000fe200030006ff */
[----:B------:R-:W-:Y:S01]  /*132f0*/  VIADD R9, R219, 0x40 ;  /* 0x00000040db097836 */ /* 0x000fe20000000000 */
[----:B------:R-:W-:Y:S02]  /*13300*/  LOP3.LUT R4, R4, 0xfffffff8, RZ, 0xc0, !PT ;  /* 0xfffffff804047812 */ /* 0x000fe400078ec0ff */
[----:B------:R-:W-:Y:S01]  /*13310*/  SHF.L.U32 R8, R8, 0x7, RZ ;  /* 0x0000000708087819 */ /* 0x000fe200000006ff */
[----:B------:R-:W-:Y:S01]  /*13320*/  IMAD.SHL.U32 R9, R9, 0x80, RZ ;  /* 0x0000008009097824 */ /* 0x000fe200078e00ff */
[----:B------:R-:W-:Y:S01]  /*13330*/  F2FP.F16.E4M3.UNPACK_B R39, R0.H1 ;  /* 0x00000000ff27723e */ /* 0x000fe200030006ff */
        /* <DEDUP_REMOVED lines=10> */
[----:B------:R-:W-:Y:S01]  /*133e0*/  IMAD.SHL.U32 R5, R4, 0x10, RZ ;  /* 0x0000001004057824 */ /* 0x000fe200078e00ff */
[----:B------:R-:W-:-:S02]  /*133f0*/  F2FP.F16.E4M3.UNPACK_B R45, R14 ;  /* 0x0000000eff2d723e */ /* 0x000fc400020006ff */
[----:B------:R-:W-:Y:S02]  /*13400*/  LEA.HI R7, R7, R4, RZ, 0x3 ;  /* 0x0000000407077211 */ /* 0x000fe400078f18ff */
[----:B------:R-:W-:Y:S01]  /*13410*/  LOP3.LUT R4, R9, 0x70, R5, 0xf8, !PT ;  /* 0x0000007009047812 */ /* 0x000fe200078ef805 */
[----:B------:R-:W-:Y:S01]  /*13420*/  HADD2.F32 R47, -RZ, R45.H0_H0 ;  /* 0x2000002dff2f7230 */ /* 0x000fe20000004100 */
[-C--:B------:R-:W-:Y:S01]  /*13430*/  F2FP.F16.E4M3.UNPACK_B R50, R15.reuse.H1 ;  /* 0x0000000fff32723e */ /* 0x080fe200030006ff */
[----:B------:R-:W-:Y:S01]  /*13440*/  IMAD.SHL.U32 R7, R7, 0x800, RZ ;  /* 0x0000080007077824 */ /* 0x000fe200078e00ff */
[----:B------:R-:W-:Y:S02]  /*13450*/  LOP3.LUT R4, R4, R8, RZ, 0x3c, !PT ;  /* 0x0000000804047212 */ /* 0x000fe400078e3cff */
[----:B------:R-:W-:Y:S01]  /*13460*/  F2FP.F16.E4M3.UNPACK_B R52, R15 ;  /* 0x0000000fff34723e */ /* 0x000fe200020006ff */
[----:B------:R-:W-:Y:S01]  /*13470*/  HADD2.F32 R51, -RZ, R50.H0_H0 ;  /* 0x20000032ff337230 */ /* 0x000fe20000004100 */
[----:B------:R-:W-:-:S02]  /*13480*/  LOP3.LUT R7, R7, 0xffffc000, RZ, 0xc0, !PT ;  /* 0xffffc00007077812 */ /* 0x000fc400078ec0ff */
[----:B------:R-:W-:Y:S01]  /*13490*/  F2FP.F16.E4M3.UNPACK_B R55, R20.H1 ;  /* 0x00000014ff37723e */ /* 0x000fe200030006ff */
[--C-:B------:R-:W-:Y:S02]  /*134a0*/  HADD2.F32 R54, -RZ, R52.reuse.H0_H0 ;  /* 0x20000034ff367230 */ /* 0x100fe40000004100 */
[----:B------:R-:W-:Y:S01]  /*134b0*/  HADD2.F32 R53, -RZ, R52.H1_H1 ;  /* 0x30000034ff357230 */ /* 0x000fe20000004100 */
[----:B------:R-:W-:Y:S01]  /*134c0*/  F2FP.F16.E4M3.UNPACK_B R52, R12.H1 ;  /* 0x0000000cff34723e */ /* 0x000fe200030006ff */
[--C-:B------:R-:W-:Y:S02]  /*134d0*/  HADD2.F32 R56, -RZ, R55.reuse.H0_H0 ;  /* 0x20000037ff387230 */ /* 0x100fe40000004100 */
[----:B------:R-:W-:Y:S01]  /*134e0*/  HADD2.F32 R55, -RZ, R55.H1_H1 ;  /* 0x30000037ff377230 */ /* 0x000fe20000004100 */
        /* <DEDUP_REMOVED lines=165> */
.L_x_634:
[----:B------:R-:W-:Y:S05]  /*13f40*/  BSYNC B1 ;  /* 0x0000000000017941 */ /* 0x000fea0003800000 */
.L_x_633:
[----:B------:R-:W-:Y:S05]  /*13f50*/  @P0 BRA `(.L_x_621) ;  /* 0x0000000c00280947 */ /* 0x000fea0003800000 */
[----:B-123--:R-:W2:Y:S04]  /*13f60*/  LDL R7, [R1+0x20] ;  /* 0x0000200001077983 */ /* 0x00eea80000100800 */
        /* <DEDUP_REMOVED lines=8> */
[--C-:B------:R-:W-:Y:S01]  /*13ff0*/  HADD2.F32 R44, -RZ, R41.reuse.H0_H0 ;  /* 0x20000029ff2c7230 */ /* 0x100fe20000004100 */
[----:B------:R-:W-:Y:S01]  /*14000*/  IADD3 R30, R31, -R30, RZ ;  /* 0x8000001e1f1e7210 */ /* 0x000fe20007ffe0ff */
[----:B------:R-:W-:Y:S01]  /*14010*/  HADD2.F32 R45, -RZ, R41.H1_H1 ;  /* 0x30000029ff2d7230 */ /* 0x000fe20000004100 */
[----:B------:R-:W-:Y:S01]  /*14020*/  SHF.L.U32 R8, R8, 0x7, RZ ;  /* 0x0000000708087819 */ /* 0x000fe200000006ff */
[----:B------:R-:W-:Y:S01]  /*14030*/  HADD2.F32 R42, -RZ, R40.H0_H0 ;  /* 0x20000028ff2a7230 */ /* 0x000fe20000004100 */
[----:B------:R-:W-:-:S02]  /*14040*/  LEA.HI R21, R21, R30, RZ, 0x1c ;  /* 0x0000001e15157211 */ /* 0x000fc400078fe0ff */
[----:B------:R-:W-:Y:S02]  /*14050*/  LOP3.LUT R8, R8, 0x380, RZ, 0xc0, !PT ;  /* 0x0000038008087812 */ /* 0x000fe400078ec0ff */
[----:B------:R-:W-:Y:S01]  /*14060*/  SHF.R.S32.HI R6, RZ, 0x1f, R21 ;  /* 0x0000001fff067819 */ /* 0x000fe20000011415 */
[----:B------:R-:W-:Y:S01]  /*14070*/  IMAD.SHL.U32 R4, R21, 0x10, RZ ;  /* 0x0000001015047824 */ /* 0x000fe200078e00ff */
[----:B------:R-:W-:Y:S02]  /*14080*/  LOP3.LUT R5, R5, 0x380, RZ, 0xc0, !PT ;  /* 0x0000038005057812 */ /* 0x000fe400078ec0ff */
[----:B------:R-:W-:Y:S02]  /*14090*/  LEA.HI R6, R6, R21, RZ, 0x3 ;  /* 0x0000001506067211 */ /* 0x000fe400078f18ff */
[----:B------:R-:W-:Y:S02]  /*140a0*/  SHF.R.U32.HI R5, RZ, 0x3, R5 ;  /* 0x00000003ff057819 */ /* 0x000fe40000011605 */
[----:B------:R-:W-:Y:S01]  /*140b0*/  LOP3.LUT R4, R8, 0x70, R4, 0xf8, !PT ;  /* 0x0000007008047812 */ /* 0x000fe200078ef804 */
[----:B------:R-:W-:Y:S01]  /*140c0*/  IMAD.SHL.U32 R6, R6, 0x800, RZ ;  /* 0x0000080006067824 */ /* 0x000fe200078e00ff */
[----:B------:R-:W-:-:S02]  /*140d0*/  F2FP.F16.E4M3.UNPACK_B R46, R15.H1 ;  /* 0x0000000fff2e723e */ /* 0x000fc400030006ff */
[----:B------:R-:W-:Y:S02]  /*140e0*/  LOP3.LUT R4, R4, R5, RZ, 0x3c, !PT ;  /* 0x0000000504047212 */ /* 0x000fe400078e3cff */
[----:B------:R-:W-:Y:S01]  /*140f0*/  LOP3.LUT R5, R6, 0xffffc000, RZ, 0xc0, !PT ;  /* 0xffffc00006057812 */ /* 0x000fe200078ec0ff */
[--C-:B------:R-:W-:Y:S02]  /*14100*/  HADD2.F32 R48, -RZ, R46.reuse.H0_H0 ;  /* 0x2000002eff307230 */ /* 0x100fe40000004100 */
[----:B------:R-:W-:Y:S01]  /*14110*/  HADD2.F32 R49, -RZ, R46.H1_H1 ;  /* 0x3000002eff317230 */ /* 0x000fe20000004100 */
[----:B--2---:R-:W-:Y:S02]  /*14120*/  IADD3 R8, R4, R5, R7 ;  /* 0x0000000504087210 */ /* 0x004fe40007ffe007 */
[----:B---3--:R-:W1:Y:S03]  /*14130*/  LDS.128 R4, [R50+0x20400] ;  /* 0x0204000032047984 */ /* 0x008e660000000c00 */
[----:B------:R-:W-:-:S05]  /*14140*/  IMAD.IADD R21, R19, 0x1, R8 ;  /* 0x0000000113157824 */ /* 0x000fca00078e0208 */
[----:B------:R-:W0:Y:S01]  /*14150*/  LDS.128 R8, [R21+0x20400] ;  /* 0x0204000015087984 */ /* 0x000e220000000c00 */
[----:B-1----:R-:W-:Y:S02]  /*14160*/  F2FP.F16.E4M3.UNPACK_B R29, R4.H1 ;  /* 0x00000004ff1d723e */ /* 0x002fe400030006ff */
[-C--:B------:R-:W-:Y:S02]  /*14170*/  F2FP.F16.E4M3.UNPACK_B R36, R5.reuse ;  /* 0x00000005ff24723e */ /* 0x080fe400020006ff */
[----:B------:R-:W-:Y:S02]  /*14180*/  F2FP.F16.E4M3.UNPACK_B R33, R5.H1 ;  /* 0x00000005ff21723e */ /* 0x000fe400030006ff */
[----:B0-----:R-:W-:Y:S02]  /*14190*/  F2FP.F16.E4M3.UNPACK_B R34, R8.H1 ;  /* 0x00000008ff22723e */ /* 0x001fe400030006ff */
        /* <DEDUP_REMOVED lines=9> */
[----:B------:R-:W-:Y:S01]  /*14230*/  F2FP.F16.E4M3.UNPACK_B R30, R8 ;  /* 0x00000008ff1e723e */ /* 0x000fe200020006ff */
[----:B------:R-:W-:Y:S02]  /*14240*/  HADD2.F32 R29, -RZ, R29.H1_H1 ;  /* 0x3000001dff1d7230 */ /* 0x000fe40000004100 */
[-C--:B------:R-:W-:Y:S01]  /*14250*/  FFMA.FTZ R5, R42, R6.reuse, -R9 ;  /* 0x000000062a057223 */ /* 0x080fe20000010809 */
[----:B------:R-:W-:Y:S01]  /*14260*/  FFMA.FTZ R6, R44, R6, R39 ;  /* 0x000000062c067223 */ /* 0x000fe20000010027 */
[----:B------:R-:W-:Y:S01]  /*14270*/  F2FP.F16.E4M3.UNPACK_B R42, R14 ;  /* 0x0000000eff2a723e */ /* 0x000fe200020006ff */
[----:B------:R-:W-:Y:S01]  /*14280*/  HADD2.F32 R9, -RZ, R40.H1_H1 ;  /* 0x30000028ff097230 */ /* 0x000fe20000004100 */
[----:B------:R-:W-:Y:S01]  /*14290*/  F2FP.F16.E4M3.UNPACK_B R39, R0 ;  /* 0x00000000ff27723e */ /* 0x000fe200020006ff */
[----:B------:R-:W-:Y:S01]  /*142a0*/  HADD2.F32 R0, -RZ, R30.H0_H0 ;  /* 0x2000001eff007230 */ /* 0x000fe20000004100 */
[----:B------:R-:W-:Y:S01]  /*142b0*/  F2FP.F16.E4M3.UNPACK_B R27, R4 ;  /* 0x00000004ff1b723e */ /* 0x000fe200020006ff */
[----:B------:R-:W-:-:S02]  /*142c0*/  HADD2.F32 R43, -RZ, R42.H0_H0 ;  /* 0x2000002aff2b7230 */ /* 0x000fc40000004100 */
[----:B------:R-:W-:Y:S01]  /*142d0*/  FMUL.FTZ R40, R45, R34 ;  /* 0x000000222d287220 */ /* 0x000fe20000410000 */
[----:B------:R-:W-:Y:S01]  /*142e0*/  HADD2.F32 R41, -RZ, R39.H0_H0 ;  /* 0x20000027ff297230 */ /* 0x000fe20000004100 */
[----:B------:R-:W-:Y:S01]  /*142f0*/  F2FP.F16.E4M3.UNPACK_B R31, R10 ;  /* 0x0000000aff1f723e */ /* 0x000fe200020006ff */
[----:B------:R-:W-:Y:S01]  /*14300*/  FMUL.FTZ R34, R9, R34 ;  /* 0x0000002209227220 */ /* 0x000fe20000410000 */
[----:B------:R-:W-:Y:S01]  /*14310*/  F2FP.F16.E4M3.UNPACK_B R35, R10.H1 ;  /* 0x0000000aff23723e */ /* 0x000fe200030006ff */
[-C--:B------:R-:W-:Y:S01]  /*14320*/  FMUL.FTZ R10, R43, R0.reuse ;  /* 0x000000002b0a7220 */ /* 0x080fe20000410000 */
[-C--:B------:R-:W-:Y:S01]  /*14330*/  F2FP.F16.E4M3.UNPACK_B R8, R11.reuse ;  /* 0x0000000bff08723e */ /* 0x080fe200020006ff */
[----:B------:R-:W-:Y:S01]  /*14340*/  FMUL.FTZ R14, R41, R0 ;  /* 0x00000000290e7220 */ /* 0x000fe20000410000 */
[----:B------:R-:W-:Y:S01]  /*14350*/  F2FP.F16.E4M3.UNPACK_B R26, R11.H1 ;  /* 0x0000000bff1a723e */ /* 0x000fe200030006ff */
[----:B------:R-:W-:Y:S02]  /*14360*/  HADD2.F32 R11, -RZ, R27.H0_H0 ;  /* 0x2000001bff0b7230 */ /* 0x000fe40000004100 */
[----:B------:R-:W-:Y:S01]  /*14370*/  FFMA.FTZ R0, R9, R29, -R40 ;  /* 0x0000001d09007223 */ /* 0x000fe20000010828 */
[----:B------:R-:W-:Y:S01]  /*14380*/  F2FP.F16.E4M3.UNPACK_B R40, R3.H1 ;  /* 0x00000003ff28723e */ /* 0x000fe200030006ff */
[----:B------:R-:W-:Y:S01]  /*14390*/  FFMA.FTZ R9, R45, R29, R34 ;  /* 0x0000001d2d097223 */ /* 0x000fe20000010022 */
[----:B------:R-:W-:-:S02]  /*143a0*/  HADD2.F32 R44, -RZ, R42.H1_H1 ;  /* 0x3000002aff2c7230 */ /* 0x000fc40000004100 */
[-C--:B------:R-:W-:Y:S01]  /*143b0*/  FFMA.FTZ R10, R41, R11.reuse, -R10 ;  /* 0x0000000b290a7223 */ /* 0x080fe2000001080a */
[----:B------:R-:W-:Y:S02]  /*143c0*/  HADD2.F32 R29, -RZ, R38.H0_H0 ;  /* 0x20000026ff1d7230 */ /* 0x000fe40000004100 */
[----:B------:R-:W-:Y:S01]  /*143d0*/  FFMA.FTZ R11, R43, R11, R14 ;  /* 0x0000000b2b0b7223 */ /* 0x000fe2000001000e */
[----:B------:R-:W-:Y:S01]  /*143e0*/  HADD2.F32 R42, -RZ, R40.H0_H0 ;  /* 0x20000028ff2a7230 */ /* 0x000fe20000004100 */
[----:B------:R-:W-:Y:S01]  /*143f0*/  F2FP.F16.E4M3.UNPACK_B R4, R7 ;  /* 0x00000007ff04723e */ /* 0x000fe200020006ff */
[----:B------:R-:W-:Y:S02]  /*14400*/  HADD2.F32 R14, -RZ, R27.H1_H1 ;  /* 0x3000001bff0e7230 */ /* 0x000fe40000004100 */
[-C--:B------:R-:W-:Y:S01]  /*14410*/  FMUL.FTZ R43, R48, R29.reuse ;  /* 0x0000001d302b7220 */ /* 0x080fe20000410000 */
[----:B------:R-:W-:Y:S02]  /*14420*/  HADD2.F32 R27, -RZ, R30.H1_H1 ;  /* 0x3000001eff1b7230 */ /* 0x000fe40000004100 */
[----:B------:R-:W-:Y:S01]  /*14430*/  FMUL.FTZ R45, R42, R29 ;  /* 0x0000001d2a2d7220 */ /* 0x000fe20000410000 */
[----:B------:R-:W-:Y:S01]  /*14440*/  HADD2.F32 R30, -RZ, R33.H0_H0 ;  /* 0x20000021ff1e7230 */ /* 0x000fe20000004100 */
[----:B------:R-:W-:Y:S01]  /*14450*/  F2FP.F16.E4M3.UNPACK_B R7, R7.H1 ;  /* 0x00000007ff07723e */ /* 0x000fe200030006ff */
[----:B------:R-:W-:-:S02]  /*14460*/  HADD2.F32 R34, -RZ, R39.H1_H1 ;  /* 0x30000027ff227230 */ /* 0x000fc40000004100 */
[----:B------:R-:W-:Y:S01]  /*14470*/  FMUL.FTZ R39, R44, R27 ;  /* 0x0000001b2c277220 */ /* 0x000fe20000410000 */
[----:B------:R-:W-:Y:S02]  /*14480*/  HADD2.F32 R38, -RZ, R38.H1_H1 ;  /* 0x30000026ff267230 */ /* 0x000fe40000004100 */
[-C--:B------:R-:W-:Y:S01]  /*14490*/  FFMA.FTZ R29, R42, R30.reuse, -R43 ;  /* 0x0000001e2a1d7223 */ /* 0x080fe2000001082b */
[----:B------:R-:W-:Y:S01]  /*144a0*/  FFMA.FTZ R30, R48, R30, R45 ;  /* 0x0000001e301e7223 */ /* 0x000fe2000001002d */
[----:B------:R-:W-:Y:S01]  /*144b0*/  F2FP.F16.E4M3.UNPACK_B R45, R15 ;  /* 0x0000000fff2d723e */ /* 0x000fe200020006ff */
[C---:B------:R-:W-:Y:S01]  /*144c0*/  FMUL.FTZ R41, R34.reuse, R27 ;  /* 0x0000001b22297220 */ /* 0x040fe20000410000 */
[-C--:B------:R-:W-:Y:S01]  /*144d0*/  FFMA.FTZ R27, R34, R14.reuse, -R39 ;  /* 0x0000000e221b7223 */ /* 0x080fe20000010827 */
[----:B------:R-:W-:Y:S01]  /*144e0*/  F2FP.F16.E4M3.UNPACK_B R39, R3 ;  /* 0x00000003ff27723e */ /* 0x000fe200020006ff */
[----:B------:R-:W-:Y:S02]  /*144f0*/  HADD2.F32 R43, -RZ, R40.H1_H1 ;  /* 0x30000028ff2b7230 */ /* 0x000fe40000004100 */
[----:B------:R-:W-:Y:S01]  /*14500*/  FFMA.FTZ R14, R44, R14, R41 ;  /* 0x0000000e2c0e7223 */ /* 0x000fe20000010029 */
[----:B------:R-:W-:-:S02]  /*14510*/  HADD2.F32 R47, -RZ, R45.H0_H0 ;  /* 0x2000002dff2f7230 */ /* 0x000fc40000004100 */
[-C--:B------:R-:W-:Y:S01]  /*14520*/  FMUL.FTZ R34, R49, R38.reuse ;  /* 0x0000002631227220 */ /* 0x080fe20000410000 */
[----:B------:R-:W-:Y:S02]  /*14530*/  HADD2.F32 R3, -RZ, R37.H0_H0 ;  /* 0x20000025ff037230 */ /* 0x000fe40000004100 */
[----:B------:R-:W-:Y:S01]  /*14540*/  FMUL.FTZ R42, R43, R38 ;  /* 0x000000262b2a7220 */ /* 0x000fe20000410000 */
        /* <DEDUP_REMOVED lines=8> */
[----:B------:R-:W-:Y:S01]  /*145d0*/  F2FP.F16.E4M3.UNPACK_B R45, R12.H1 ;  /* 0x0000000cff2d723e */ /* 0x000fe200030006ff */
[----:B------:R-:W-:Y:S02]  /*145e0*/  HADD2.F32 R38, -RZ, R36.H1_H1 ;  /* 0x30000024ff267230 */ /* 0x000fe40000004100 */
[-C--:B------:R-:W-:Y:S01]  /*145f0*/  FFMA.FTZ R34, R43, R33.reuse, -R34 ;  /* 0x000000212b227223 */ /* 0x080fe20000010822 */
[----:B------:R-:W-:Y:S02]  /*14600*/  HADD2.F32 R36, -RZ, R37.H1_H1 ;  /* 0x30000025ff247230 */ /* 0x000fe40000004100 */
[----:B------:R-:W-:Y:S01]  /*14610*/  FFMA.FTZ R33, R49, R33, R42 ;  /* 0x0000002131217223 */ /* 0x000fe2000001002a */
[----:B------:R-:W-:Y:S01]  /*14620*/  FFMA.FTZ R15, R47, R15, R40 ;  /* 0x0000000f2f0f7223 */ /* 0x000fe20000010028 */
[----:B------:R-:W-:Y:S01]  /*14630*/  HADD2.F32 R44, -RZ, R39.H1_H1 ;  /* 0x30000027ff2c7230 */ /* 0x000fe20000004100 */
[----:B------:R-:W-:Y:S01]  /*14640*/  F2FP.SATFINITE.E4M3.F32.PACK_AB_MERGE_C R0, R0, R5, RZ ;  /* 0x000000050000723e */ /* 0x000fe200048070ff */
[----:B------:R-:W-:-:S02]  /*14650*/  HADD2.F32 R49, -RZ, R48.H0_H0 ;  /* 0x20000030ff317230 */ /* 0x000fc40000004100 */
[-C--:B------:R-:W-:Y:S01]  /*14660*/  FMUL.FTZ R41, R46, R36.reuse ;  /* 0x000000242e297220 */ /* 0x080fe20000410000 */
[----:B------:R-:W-:Y:S02]  /*14670*/  HADD2.F32 R39, -RZ, R35.H0_H0 ;  /* 0x20000023ff277230 */ /* 0x000fe40000004100 */
[C---:B------:R-:W-:Y:S01]  /*14680*/  FMUL.FTZ R43, R44.reuse, R36 ;  /* 0x000000242c2b7220 */ /* 0x040fe20000410000 */
[----:B------:R-:W-:Y:S02]  /*14690*/  HADD2.F32 R47, -RZ, R45.H0_H0 ;  /* 0x2000002dff2f7230 */ /* 0x000fe40000004100 */
[----:B------:R-:W-:Y:S01]  /*146a0*/  FFMA.FTZ R36, R44, R38, -R41 ;  /* 0x000000262c247223 */ /* 0x000fe20000010829 */
[----:B------:R-:W-:Y:S02]  /*146b0*/  HADD2.F32 R37, -RZ, R32.H0_H0 ;  /* 0x20000020ff257230 */ /* 0x000fe40000004100 */
[----:B------:R-:W-:Y:S01]  /*146c0*/  FMUL.FTZ R40, R49, R39 ;  /* 0x0000002731287220 */ /* 0x000fe20000410000 */
[----:B------:R-:W-:-:S02]  /*146d0*/  HADD2.F32 R48, -RZ, R48.H1_H1 ;  /* 0x30000030ff307230 */ /* 0x000fc40000004100 */
[C---:B------:R-:W-:Y:S01]  /*146e0*/  FMUL.FTZ R42, R47.reuse, R39 ;  /* 0x000000272f2a7220 */ /* 0x040fe20000410000 */
[----:B------:R-:W-:Y:S02]  /*146f0*/  HADD2.F32 R35, -RZ, R35.H1_H1 ;  /* 0x30000023ff237230 */ /* 0x000fe40000004100 */
[-C--:B------:R-:W-:Y:S01]  /*14700*/  FFMA.FTZ R40, R47, R37.reuse, -R40 ;  /* 0x000000252f287223 */ /* 0x080fe20000010828 */
[----:B------:R-:W-:Y:S01]  /*14710*/  HADD2.F32 R44, -RZ, R45.H1_H1 ;  /* 0x3000002dff2c7230 */ /* 0x000fe20000004100 */
[----:B------:R-:W-:Y:S01]  /*14720*/  F2FP.F16.E4M3.UNPACK_B R45, R20 ;  /* 0x00000014ff2d723e */ /* 0x000fe200020006ff */
[----:B------:R-:W-:Y:S01]  /*14730*/  FFMA.FTZ R42, R49, R37, R42 ;  /* 0x00000025312a7223 */ /* 0x000fe2000001002a */
[----:B------:R-:W-:Y:S02]  /*14740*/  HADD2.F32 R32, -RZ, R32.H1_H1 ;  /* 0x30000020ff207230 */ /* 0x000fe40000004100 */
[-C--:B------:R-:W-:Y:S01]  /*14750*/  FMUL.FTZ R37, R48, R35.reuse ;  /* 0x0000002330257220 */ /* 0x080fe20000410000 */
[----:B------:R-:W-:Y:S01]  /*14760*/  FFMA.FTZ R38, R46, R38, R43 ;  /* 0x000000262e267223 */ /* 0x000fe2000001002b */
[----:B------:R-:W-:Y:S01]  /*14770*/  F2FP.F16.E4M3.UNPACK_B R39, R12 ;  /* 0x0000000cff27723e */ /* 0x000fe200020006ff */
[----:B------:R-:W-:Y:S01]  /*14780*/  FMUL.FTZ R35, R44, R35 ;  /* 0x000000232c237220 */ /* 0x000fe20000410000 */
[----:B------:R-:W-:-:S02]  /*14790*/  HADD2.F32 R46, -RZ, R45.H0_H0 ;  /* 0x2000002dff2e7230 */ /* 0x000fc40000004100 */
[-C--:B------:R-:W-:Y:S01]  /*147a0*/  FFMA.FTZ R41, R44, R32.reuse, -R37 ;  /* 0x000000202c297223 */ /* 0x080fe20000010825 */
[----:B------:R-:W-:Y:S02]  /*147b0*/  HADD2.F32 R20, -RZ, R31.H0_H0 ;  /* 0x2000001fff147230 */ /* 0x000fe40000004100 */
[----:B------:R-:W-:Y:S01]  /*147c0*/  FFMA.FTZ R43, R48, R32, R35 ;  /* 0x00000020302b7223 */ /* 0x000fe20000010023 */
[----:B------:R-:W-:Y:S01]  /*147d0*/  HADD2.F32 R32, -RZ, R39.H0_H0 ;  /* 0x20000027ff207230 */ /* 0x000fe20000004100 */
[----:B------:R-:W-:Y:S01]  /*147e0*/  F2FP.SATFINITE.E4M3.F32.PACK_AB_MERGE_C R5, R34, R29, RZ ;  /* 0x0000001d2205723e */ /* 0x000fe200048070ff */
        /* <DEDUP_REMOVED lines=9> */
[----:B------:R-:W-:Y:S01]  /*14880*/  FMUL.FTZ R39, R44, R31 ;  /* 0x0000001f2c277220 */ /* 0x000fe20000410000 */
[----:B------:R-:W-:Y:S01]  /*14890*/  FFMA.FTZ R37, R46, R12, R37 ;  /* 0x0000000c2e257223 */ /* 0x000fe20000010025 */
[----:B------:R-:W-:Y:S01]  /*148a0*/  F2FP.F16.E4M3.UNPACK_B R12, R13.H1 ;  /* 0x0000000dff0c723e */ /* 0x000fe200030006ff */
[C---:B------:R-:W-:Y:S01]  /*148b0*/  FMUL.FTZ R31, R32.reuse, R31 ;  /* 0x0000001f201f7220 */ /* 0x040fe20000410000 */
[----:B------:R-:W-:Y:S02]  /*148c0*/  HADD2.F32 R46, -RZ, R45.H0_H0 ;  /* 0x2000002dff2e7230 */ /* 0x000fe40000004100 */
[----:B------:R-:W-:Y:S01]  /*148d0*/  FFMA.FTZ R32, R32, R28, -R39 ;  /* 0x0000001c20207223 */ /* 0x000fe20000010827 */
[----:B------:R-:W-:-:S02]  /*148e0*/  HADD2.F32 R20, -RZ, R26.H0_H0 ;  /* 0x2000001aff147230 */ /* 0x000fc40000004100 */
[----:B------:R-:W-:Y:S01]  /*148f0*/  FFMA.FTZ R28, R44, R28, R31 ;  /* 0x0000001c2c1c7223 */ /* 0x000fe2000001001f */
[--C-:B------:R-:W-:Y:S01]  /*14900*/  HADD2.F32 R44, -RZ, R12.reuse.H0_H0 ;  /* 0x2000000cff2c7230 */ /* 0x100fe20000004100 */
[----:B------:R-:W-:Y:S01]  /*14910*/  F2FP.F16.E4M3.UNPACK_B R13, R13 ;  /* 0x0000000dff0d723e */ /* 0x000fe200020006ff */
[----:B------:R-:W-:Y:S02]  /*14920*/  HADD2.F32 R47, -RZ, R12.H1_H1 ;  /* 0x3000000cff2f7230 */ /* 0x000fe40000004100 */
[----:B------:R-:W-:Y:S01]  /*14930*/  FMUL.FTZ R31, R46, R20 ;  /* 0x000000142e1f7220 */ /* 0x000fe20000410000 */
[----:B------:R-:W-:Y:S01]  /*14940*/  HADD2.F32 R12, -RZ, R7.H0_H0 ;  /* 0x20000007ff0c7230 */ /* 0x000fe20000004100 */
[----:B------:R-:W-:Y:S01]  /*14950*/  F2FP.SATFINITE.E4M3.F32.PACK_AB_MERGE_C R42, R43, R42, RZ ;  /* 0x0000002a2b2a723e */ /* 0x000fe200048070ff */
[----:B------:R-:W-:Y:S02]  /*14960*/  HADD2.F32 R49, -RZ, R45.H1_H1 ;  /* 0x3000002dff317230 */ /* 0x000fe40000004100 */
[----:B------:R-:W-:Y:S01]  /*14970*/  FMUL.FTZ R45, R44, R20 ;  /* 0x000000142c2d7220 */ /* 0x000fe20000410000 */
[----:B------:R-:W-:-:S02]  /*14980*/  HADD2.F32 R26, -RZ, R26.H1_H1 ;  /* 0x3000001aff1a7230 */ /* 0x000fc40000004100 */
[----:B------:R-:W-:Y:S01]  /*14990*/  FFMA.FTZ R39, R44, R12, -R31 ;  /* 0x0000000c2c277223 */ /* 0x000fe2000001081f */
[----:B------:R-:W-:Y:S01]  /*149a0*/  HADD2.F32 R7, -RZ, R7.H1_H1 ;  /* 0x30000007ff077230 */ /* 0x000fe20000004100 */
[----:B------:R-:W-:Y:S01]  /*149b0*/  F2FP.F16.E4M3.UNPACK_B R31, R24 ;  /* 0x00000018ff1f723e */ /* 0x000fe200020006ff */
[----:B------:R-:W-:Y:S01]  /*149c0*/  FFMA.FTZ R45, R46, R12, R45 ;  /* 0x0000000c2e2d7223 */ /* 0x000fe2000001002d */
[-C--:B------:R-:W-:Y:S01]  /*149d0*/  FMUL.FTZ R20, R49, R26.reuse ;  /* 0x0000001a31147220 */ /* 0x080fe20000410000 */
[C---:B------:R-:W-:Y:S01]  /*149e0*/  FMUL.FTZ R26, R47.reuse, R26 ;  /* 0x0000001a2f1a7220 */ /* 0x040fe20000410000 */
[----:B------:R-:W-:Y:S01]  /*149f0*/  HADD2.F32 R12, -RZ, R8.H0_H0 ;  /* 0x20000008ff0c7230 */ /* 0x000fe20000004100 */
[----:B------:R-:W-:Y:S01]  /*14a00*/  F2FP.SATFINITE.E4M3.F32.PACK_AB_MERGE_C R5, R36, R3, R5 ;  /* 0x000000032405723e */ /* 0x000fe20004807005 */
[-C--:B------:R-:W-:Y:S01]  /*14a10*/  FFMA.FTZ R24, R47, R7.reuse, -R20 ;  /* 0x000000072f187223 */ /* 0x080fe20000010814 */
[----:B------:R-:W-:Y:S01]  /*14a20*/  FFMA.FTZ R26, R49, R7, R26 ;  /* 0x00000007311a7223 */ /* 0x000fe2000001001a */
[----:B------:R-:W-:-:S02]  /*14a30*/  HADD2.F32 R49, -RZ, R31.H0_H0 ;  /* 0x2000001fff317230 */ /* 0x000fc40000004100 */
[----:B------:R-:W-:Y:S01]  /*14a40*/  HADD2.F32 R47, -RZ, R13.H0_H0 ;  /* 0x2000000dff2f7230 */ /* 0x000fe20000004100 */
[----:B------:R-:W-:Y:S01]  /*14a50*/  F2FP.SATFINITE.E4M3.F32.PACK_AB_MERGE_C R24, R24, R39, RZ ;  /* 0x000000271818723e */ /* 0x000fe200048070ff */
[----:B------:R-:W-:Y:S02]  /*14a60*/  HADD2.F32 R46, -RZ, R31.H1_H1 ;  /* 0x3000001fff2e7230 */ /* 0x000fe40000004100 */
[-C--:B------:R-:W-:Y:S01]  /*14a70*/  FMUL.FTZ R20, R49, R12.reuse ;  /* 0x0000000c31147220 */ /* 0x080fe20000410000 */
[----:B------:R-:W-:Y:S02]  /*14a80*/  HADD2.F32 R8, -RZ, R8.H1_H1 ;  /* 0x30000008ff087230 */ /* 0x000fe40000004100 */
[----:B------:R-:W-:Y:S01]  /*14a90*/  FMUL.FTZ R12, R47, R12 ;  /* 0x0000000c2f0c7220 */ /* 0x000fe20000410000 */
[----:B------:R-:W-:Y:S01]  /*14aa0*/  HADD2.F32 R44, -RZ, R13.H1_H1 ;  /* 0x3000000dff2c7230 */ /* 0x000fe20000004100 */
[----:B------:R-:W-:Y:S01]  /*14ab0*/  F2FP.SATFINITE.E4M3.F32.PACK_AB_MERGE_C R26, R26, R45, RZ ;  /* 0x0000002d1a1a723e */ /* 0x000fe200048070ff */
[----:B------:R-:W-:-:S02]  /*14ac0*/  HADD2.F32 R7, -RZ, R4.H0_H0 ;  /* 0x20000004ff077230 */ /* 0x000fc40000004100 */
[-C--:B------:R-:W-:Y:S01]  /*14ad0*/  FMUL.FTZ R13, R46, R8.reuse ;  /* 0x000000082e0d7220 */ /* 0x080fe20000410000 */
[----:B------:R-:W-:Y:S02]  /*14ae0*/  HADD2.F32 R4, -RZ, R4.H1_H1 ;  /* 0x30000004ff047230 */ /* 0x000fe40000004100 */
[C---:B------:R-:W-:Y:S01]  /*14af0*/  FMUL.FTZ R31, R44.reuse, R8 ;  /* 0x000000082c1f7220 */ /* 0x040fe20000410000 */
[----:B------:R-:W-:Y:S01]  /*14b00*/  F2FP.SATFINITE.E4M3.F32.PACK_AB_MERGE_C R8, R9, R6, RZ ;  /* 0x000000060908723e */ /* 0x000fe200048070ff */
        /* <DEDUP_REMOVED lines=8> */
[----:B------:R-:W-:Y:S02]  /*14b90*/  F2FP.SATFINITE.E4M3.F32.PACK_AB_MERGE_C R6, R32, R35, R6 ;  /* 0x000000232006723e */ /* 0x000fe40004807006 */
[----:B------:R-:W-:Y:S02]  /*14ba0*/  F2FP.SATFINITE.E4M3.F32.PACK_AB_MERGE_C R7, R7, R20, R24 ;  /* 0x000000140707723e */ /* 0x000fe40004807018 */
[----:B------:R-:W-:Y:S02]  /*14bb0*/  F2FP.SATFINITE.E4M3.F32.PACK_AB_MERGE_C R9, R38, R15, R9 ;  /* 0x0000000f2609723e */ /* 0x000fe40004807009 */
[----:B------:R-:W-:Y:S01]  /*14bc0*/  F2FP.SATFINITE.E4M3.F32.PACK_AB_MERGE_C R10, R28, R37, R42 ;  /* 0x000000251c0a723e */ /* 0x000fe2000480702a */
[----:B------:R4:W-:Y:S01]  /*14bd0*/  STS.128 [R50+0x20400], R4 ;  /* 0x0204000432007388 */ /* 0x0009e20000000c00 */
[----:B------:R-:W-:-:S05]  /*14be0*/  F2FP.SATFINITE.E4M3.F32.PACK_AB_MERGE_C R11, R31, R12, R26 ;  /* 0x0000000c1f0b723e */ /* 0x000fca000480701a */
[----:B------:R4:W-:Y:S02]  /*14bf0*/  STS.128 [R21+0x20400], R8 ;  /* 0x0204000815007388 */ /* 0x0009e40000000c00 */
.L_x_621:
[----:B------:R-:W-:Y:S05]  /*14c00*/  BSYNC B0 ;  /* 0x0000000000007941 */ /* 0x000fea0003800000 */
.L_x_602:
[----:B------:R-:W-:Y:S01]  /*14c10*/  @!PT LDS RZ, [RZ] ;  /* 0x00000000fffff984 */ /* 0x000fe20000000800 */
[----:B------:R-:W-:Y:S01]  /*14c20*/  @!PT LDS RZ, [RZ] ;  /* 0x00000000fffff984 */ /* 0x000fe20000000800 */
[----:B------:R-:W-:Y:S01]  /*14c30*/  @!PT LDS RZ, [RZ] ;  /* 0x00000000fffff984 */ /* 0x000fe20000000800 */
[----:B------:R-:W-:Y:S01]  /*14c40*/  @!PT LDS RZ, [RZ] ;  /* 0x00000000fffff984 */ /* 0x000fe20000000800 */
[----:B------:R0:W-:Y:S06]  /*14c50*/  MEMBAR.ALL.CTA ;  /* 0x0000000000007992 */ /* 0x0001ec0000008000 */
[----:B0-----:R-:W0:Y:S01]  /*14c60*/  FENCE.VIEW.ASYNC.S ;  /* 0x00000000000073c6 */ /* 0x001e220000000000 */
[----:B------:R-:W-:Y:S05]  /*14c70*/  WARPSYNC.ALL ;  /* 0x0000000000007948 */ /* 0x000fea0003800000 */
[----:B0-----:R-:W-:Y:S06]  /*14c80*/  BAR.SYNC.DEFER_BLOCKING 0xd, 0x100 ;  /* 0x0344000000007b1d */ /* 0x001fec0000010000 */
.L_x_600:
[----:B-12---:R-:W1:Y:S01]  /*14c90*/  S2R R0, SR_TID.X ;  /* 0x0000000000007919 */ /* 0x006e620000002100 */
[----:B------:R-:W-:Y:S05]  /*14ca0*/  WARPSYNC.ALL ;  /* 0x0000000000007948 */ /* 0x000fea0003800000 */
[----:B-1----:R-:W-:-:S05]  /*14cb0*/  SHF.R.U32.HI R0, RZ, 0x7, R0 ;  /* 0x00000007ff007819 */ /* 0x002fca0000011600 */
[----:B---34-:R-:W-:Y:S02]  /*14cc0*/  VIADD R11, R0, 0x8 ;  /* 0x00000008000b7836 */ /* 0x018fe40000000000 */
[----:B------:R-:W-:-:S03]  /*14cd0*/  IMAD.U32 R0, RZ, RZ, UR39 ;  /* 0x00000027ff007e24 */ /* 0x000fc6000f8e00ff */
[----:B------:R1:W-:Y:S02]  /*14ce0*/  BAR.SYNC.DEFER_BLOCKING R11, 0x100 ;  /* 0x0004000b0000751d */ /* 0x0003e40000010000 */
[----:B------:R-:W-:-:S13]  /*14cf0*/  ISETP.NE.AND P0, PT, R0, 0x3, PT ;  /* 0x000000030000780c */ /* 0x000fda0003f05270 */
[----:B-1----:R-:W-:Y:S05]  /*14d00*/  @!P0 BRA `(.L_x_635) ;  /* 0x0000000000048947 */ /* 0x002fea0003800000 */
[----:B------:R-:W-:Y:S01]  /*14d10*/  BPT.TRAP 0x1 ;  /* 0x000000040000795c */ /* 0x000fe20000300000 */
.L_x_635:
[----:B------:R-:W-:Y:S02]  /*14d20*/  LEA R3, R222, R19, 0x3 ;  /* 0x00000013de037211 */ /* 0x000fe400078e18ff */
[----:B------:R-:W-:-:S04]  /*14d30*/  SHF.L.U32 R10, R223, 0x1f, RZ ;  /* 0x0000001fdf0a7819 */ /* 0x000fc800000006ff */
[----:B------:R1:W2:Y:S01]  /*14d40*/  SYNCS.PHASECHK.TRANS64.TRYWAIT P1, [R3+URZ+0x38830], R10 ;  /* 0x0388300a030075a7 */ /* 0x0002a2000802017f */
[----:B------:R-:W-:Y:S05]  /*14d50*/  @!P0 BRA `(.L_x_636) ;  /* 0x0000000000048947 */ /* 0x000fea0003800000 */
[----:B------:R-:W-:Y:S01]  /*14d60*/  BPT.TRAP 0x1 ;  /* 0x000000040000795c */ /* 0x000fe20000300000 */
.L_x_636:
[----:B--2---:R-:W-:Y:S05]  /*14d70*/  @P1 BRA `(.L_x_637) ;  /* 0x0000000000081947 */ /* 0x004fea0003800000 */
[----:B------:R-:W2:Y:S02]  /*14d80*/  SYNCS.PHASECHK.TRANS64.TRYWAIT P1, [R3+URZ+0x38830], R10 ;  /* 0x0388300a030075a7 */ /* 0x000ea4000802017f */
[----:B--2---:R-:W-:Y:S05]  /*14d90*/  @!P1 BRA `(.L_x_638) ;  /* 0x0000015c009c9947 */ /* 0x004fea0003800000 */
.L_x_637:
[----:B------:R-:W-:Y:S05]  /*14da0*/  WARPSYNC.ALL ;  /* 0x0000000000007948 */ /* 0x000fea0003800000 */
[----:B------:R-:W-:Y:S01]  /*14db0*/  R2UR UR4, R19 ;  /* 0x00000000130472ca */ /* 0x000fe200000e0000 */
[----:B------:R-:W-:Y:S01]  /*14dc0*/  IMAD.MOV.U32 R5, RZ, RZ, 0x40000040 ;  /* 0x40000040ff057424 */ /* 0x000fe200078e00ff */
[----:B------:R-:W-:Y:S01]  /*14dd0*/  R2UR UR5, R25 ;  /* 0x00000000190572ca */ /* 0x000fe200000e0000 */
[----:B------:R-:W-:Y:S01]  /*14de0*/  UMOV UR9, 0x40000040 ;  /* 0x4000004000097882 */ /* 0x000fe20000000000 */
[----:B-----5:R-:W-:Y:S01]  /*14df0*/  WARPGROUP.ARRIVE ;  /* 0x00000000000079c5 */ /* 0x020fe20000000000 */
[----:B------:R-:W-:Y:S01]  /*14e00*/  MOV R7, 0x40000040 ;  /* 0x4000004000077802 */ /* 0x000fe20000000f00 */
[----:B------:R-:W-:Y:S01]  /*14e10*/  IMAD.U32 R229, RZ, RZ, UR9 ;  /* 0x00000009ffe57e24 */ /* 0x000fe2000f8e00ff */
[----:B------:R-:W-:Y:S01]  /*14e20*/  R2UR UR11, R5 ;  /* 0x00000000050b72ca */ /* 0x000fe200000e0000 */
[----:B------:R-:W-:Y:S01]  /*14e30*/  UMOV UR57, 0x40000040 ;  /* 0x4000004000397882 */ /* 0x000fe20000000000 */
[----:B------:R-:W-:Y:S01]  /*14e40*/  UMOV UR53, 0x40000040 ;  /* 0x4000004000357882 */ /* 0x000fe20000000000 */
[----:B------:R-:W-:Y:S01]  /*14e50*/  UMOV UR49, 0x40000040 ;  /* 0x4000004000317882 */ /* 0x000fe20000000000 */
[----:B------:R-:W-:Y:S01]  /*14e60*/  UMOV UR45, 0x40000040 ;  /* 0x40000040002d7882 */ /* 0x000fe20000000000 */
[----:B------:R-:W-:Y:S01]  /*14e70*/  IMAD.MOV.U32 R5, RZ, RZ, 0x40000040 ;  /* 0x40000040ff057424 */ /* 0x000fe200078e00ff */
[----:B------:R-:W-:Y:S01]  /*14e80*/  UIADD3 UR4, UR4, 0x28400, URZ ;  /* 0x0002840004047890 */ /* 0x000fe2000fffe03f */
[----:B------:R-:W3:Y:S01]  /*14e90*/  S2R R0, SR_TID.X ;  /* 0x0000000000007919 */ /* 0x000ee20000002100 */
[----:B------:R-:W-:-:S02]  /*14ea0*/  ULOP3.LUT UR5, UR5, 0x10000, URZ, 0xfc, !UPT ;  /* 0x0001000005057892 */ /* 0x000fc4000f8efc3f */
[----:B------:R-:W-:Y:S01]  /*14eb0*/  USHF.R.U32.HI UR4, URZ, 0x4, UR4 ;  /* 0x000000043f047899 */ /* 0x000fe20008011604 */
[----:B------:R-:W-:Y:S01]  /*14ec0*/  R2UR UR43, R5 ;  /* 0x00000000052b72ca */ /* 0x000fe200000e0000 */
[----:B------:R-:W-:Y:S02]  /*14ed0*/  UIADD3 UR56, UR5, 0x6, URZ ;  /* 0x0000000605387890 */ /* 0x000fe4000fffe03f */
[----:B------:R-:W-:Y:S01]  /*14ee0*/  ULOP3.LUT UR4, UR4, 0x3fff, URZ, 0xc0, !UPT ;  /* 0x00003fff04047892 */ /* 0x000fe2000f8ec03f */
[----:B------:R-:W-:Y:S01]  /*14ef0*/  UMOV UR8, UR5 ;  /* 0x0000000500087c82 */ /* 0x000fe20008000000 */
[----:B------:R-:W-:Y:S01]  /*14f00*/  UIADD3 UR52, UR5, 0x400, URZ ;  /* 0x0000040005347890 */ /* 0x000fe2000fffe03f */
[----:B------:R-:W-:Y:S01]  /*14f10*/  IMAD.U32 R228, RZ, RZ, UR8 ;  /* 0x00000008ffe47e24 */ /* 0x000fe2000f8e00ff */
[----:B------:R-:W-:Y:S02]  /*14f20*/  ULOP3.LUT UR61, UR4, 0x10000, URZ, 0xfc, !UPT ;  /* 0x00010000043d7892 */ /* 0x000fe4000f8efc3f */
[----:B------:R-:W-:-:S02]  /*14f30*/  UIADD3 UR4, UR5, 0x2, URZ ;  /* 0x0000000205047890 */ /* 0x000fc4000fffe03f */
[----:B------:R-:W-:Y:S02]  /*14f40*/  UIADD3 UR48, UR5, 0x402, URZ ;  /* 0x0000040205307890 */ /* 0x000fe4000fffe03f */
[----:B------:R-:W-:Y:S01]  /*14f50*/  LEA R4, R222, UR61, 0xb ;  /* 0x0000003dde047c11 */ /* 0x000fe2000f8e58ff */
[----:B------:R-:W-:Y:S02]  /*14f60*/  UIADD3 UR44, UR5, 0x404, URZ ;  /* 0x00000404052c7890 */ /* 0x000fe4000fffe03f */
[----:B------:R-:W-:Y:S01]  /*14f70*/  UIADD3 UR40, UR5, 0x406, URZ ;  /* 0x0000040605287890 */ /* 0x000fe2000fffe03f */
[C---:B------:R-:W-:Y:S01]  /*14f80*/  R2UR UR10, R4.reuse ;  /* 0x00000000040a72ca */ /* 0x040fe200000e0000 */
[----:B------:R-:W-:Y:S01]  /*14f90*/  VIADD R6, R4, 0x2 ;  /* 0x0000000204067836 */ /* 0x000fe20000000000 */
[----:B------:R-:W-:Y:S01]  /*14fa0*/  UMOV UR41, 0x40000040 ;  /* 0x4000004000297882 */ /* 0x000fe20000000000 */
[----:B---3--:R-:W-:-:S10]  /*14fb0*/  SHF.R.U32.HI R0, RZ, 0x7, R0 ;  /* 0x00000007ff007819 */ /* 0x008fd40000011600 */
[----:B------:R-:W-:Y:S01]  /*14fc0*/  QGMMA.64x128x32.F32.E4M3.E4M3 R24, gdesc[UR8], RZ, !UPT, gsb0 ;  /* 0x01e00000081879f3 */ /* 0x000fe2000c0008ff */
[----:B------:R-:W-:Y:S01]  /*14fd0*/  R2UR UR10, R6 ;  /* 0x00000000060a72ca */ /* 0x000fe200000e0000 */
[----:B------:R-:W-:Y:S01]  /*14fe0*/  UMOV UR8, UR4 ;  /* 0x0000000400087c82 */ /* 0x000fe20008000000 */
[----:B------:R-:W-:Y:S01]  /*14ff0*/  R2UR UR11, R7 ;  /* 0x00000000070b72ca */ /* 0x000fe200000e0000 */
[----:B------:R-:W-:Y:S01]  /*15000*/  UMOV UR9, 0x40000040 ;  /* 0x4000004000097882 */ /* 0x000fe20000000000 */
[----:B------:R-:W-:Y:S01]  /*15010*/  VIADD R6, R4, 0x4 ;  /* 0x0000000404067836 */ /* 0x000fe20000000000 */
[----:B------:R-:W-:Y:S01]  /*15020*/  UIADD3 UR4, UR5, 0x4, URZ ;  /* 0x0000000405047890 */ /* 0x000fe2000fffe03f */
[----:B------:R-:W-:Y:S01]  /*15030*/  IMAD.MOV.U32 R7, RZ, RZ, 0x40000040 ;  /* 0x40000040ff077424 */ /* 0x000fe200078e00ff */
[----:B------:R-:W-:Y:S01]  /*15040*/  IADD3 R9, -R0, 0xb, RZ ;  /* 0x0000000b00097810 */ /* 0x000fe20007ffe1ff */
[----:B------:R-:W-:Y:S02]  /*15050*/  IMAD.U32 R226, RZ, RZ, UR8 ;  /* 0x00000008ffe27e24 */ /* 0x000fe4000f8e00ff */
[----:B------:R-:W-:Y:S01]  /*15060*/  IMAD.U32 R227, RZ, RZ, UR9 ;  /* 0x00000009ffe37e24 */ /* 0x000fe2000f8e00ff */
[----:B------:R-:W-:-:S02]  /*15070*/  WARPGROUP.DEPBAR.LE gsb0, 0x0 ;  /* 0x00008000000079c5 */ /* 0x000fc40000010000 */
[----:B------:R-:W-:-:S06]  /*15080*/  WARPGROUP.ARRIVE ;  /* 0x00000000000079c5 */ /* 0x000fcc0000000000 */
[----:B------:R-:W-:Y:S01]  /*15090*/  QGMMA.64x128x32.F32.E4M3.E4M3 R24, gdesc[UR8], R24, gsb0 ;  /* 0x01e00000081879f3 */ /* 0x000fe20008000818 */
[----:B------:R-:W-:Y:S01]  /*150a0*/  R2UR UR10, R6 ;  /* 0x00000000060a72ca */ /* 0x000fe200000e0000 */
[----:B------:R-:W-:Y:S01]  /*150b0*/  UMOV UR8, UR4 ;  /* 0x0000000400087c82 */ /* 0x000fe20008000000 */
[----:B------:R-:W-:Y:S01]  /*150c0*/  R2UR UR11, R7 ;  /* 0x00000000070b72ca */ /* 0x000fe200000e0000 */
[----:B------:R-:W-:Y:S01]  /*150d0*/  UMOV UR9, 0x40000040 ;  /* 0x4000004000097882 */ /* 0x000fe20000000000 */
[----:B------:R-:W-:Y:S01]  /*150e0*/  VIADD R6, R4, 0x6 ;  /* 0x0000000604067836 */ /* 0x000fe20000000000 */
[----:B------:R-:W-:Y:S01]  /*150f0*/  MOV R224, UR8 ;  /* 0x0000000800e07c02 */ /* 0x000fe20008000f00 */
[----:B------:R-:W-:Y:S02]  /*15100*/  IMAD.MOV.U32 R7, RZ, RZ, 0x40000040 ;  /* 0x40000040ff077424 */ /* 0x000fe400078e00ff */
[----:B------:R-:W-:Y:S01]  /*15110*/  IMAD.U32 R225, RZ, RZ, UR9 ;  /* 0x00000009ffe17e24 */ /* 0x000fe2000f8e00ff */
[----:B------:R-:W-:Y:S01]  /*15120*/  R2UR UR58, R6 ;  /* 0x00000000063a72ca */ /* 0x000fe200000e0000 */
[----:B------:R-:W-:Y:S01]  /*15130*/  VIADD R6, R4, 0x400 ;  /* 0x0000040004067836 */ /* 0x000fe20000000000 */
[----:B------:R-:W-:-:S02]  /*15140*/  R2UR UR59, R7 ;  /* 0x00000000073b72ca */ /* 0x000fc400000e0000 */
[----:B------:R-:W-:Y:S02]  /*15150*/  MOV R7, 0x40000040 ;  /* 0x4000004000077802 */ /* 0x000fe40000000f00 */
[----:B------:R-:W-:Y:S01]  /*15160*/  R2UR UR54, R6 ;  /* 0x00000000063672ca */ /* 0x000fe200000e0000 */
[----:B------:R-:W-:Y:S01]  /*15170*/  VIADD R6, R4, 0x402 ;  /* 0x0000040204067836 */ /* 0x000fe20000000000 */
[----:B------:R-:W-:Y:S01]  /*15180*/  R2UR UR55, R7 ;  /* 0x00000000073772ca */ /* 0x000fe200000e0000 */
[----:B------:R-:W-:-:S03]  /*15190*/  IMAD.MOV.U32 R7, RZ, RZ, 0x40000040 ;  /* 0x40000040ff077424 */ /* 0x000fc600078e00ff */
[----:B------:R-:W-:Y:S01]  /*151a0*/  R2UR UR50, R6 ;  /* 0x00000000063272ca */ /* 0x000fe200000e0000 */
[C---:B------:R-:W-:Y:S01]  /*151b0*/  VIADD R6, R4.reuse, 0x404 ;  /* 0x0000040404067836 */ /* 0x040fe20000000000 */
[----:B------:R-:W-:Y:S01]  /*151c0*/  R2UR UR51, R7 ;  /* 0x00000000073372ca */ /* 0x000fe200000e0000 */
[----:B------:R-:W-:Y:S01]  /*151d0*/  IMAD.MOV.U32 R7, RZ, RZ, 0x40000040 ;  /* 0x40000040ff077424 */ /* 0x000fe200078e00ff */
[----:B------:R-:W-:Y:S02]  /*151e0*/  IADD3 R4, R4, 0x406, RZ ;  /* 0x0000040604047810 */ /* 0x000fe40007ffe0ff */
[----:B------:R-:W-:Y:S02]  /*151f0*/  R2UR UR46, R6 ;  /* 0x00000000062e72ca */ /* 0x000fe400000e0000 */
[----:B------:R-:W-:Y:S02]  /*15200*/  R2UR UR47, R7 ;  /* 0x00000000072f72ca */ /* 0x000fe400000e0000 */
[----:B------:R-:W-:Y:S01]  /*15210*/  R2UR UR42, R4 ;  /* 0x00000000042a72ca */ /* 0x000fe200000e0000 */
        /* <DEDUP_REMOVED lines=22> */
.L_x_639:
[----:B------:R-:W4:Y:S01]  /*15380*/  LDL R0, [R1+0x64] ;  /* 0x0000640001007983 */ /* 0x000f220000100800 */
[----:B------:R-:W-:Y:S01]  /*15390*/  IMAD R4, R168, -0x80, R94 ;  /* 0xffffff80a8047824 */ /* 0x000fe200078e025e */
[----:B------:R-:W-:-:S04]  /*153a0*/  P2R R6, PR, RZ, 0x1 ;  /* 0x00000001ff067803 */ /* 0x000fc80000000000 */
[----:B----4-:R-:W-:-:S04]  /*153b0*/  IADD3 R4, -R0, 0x80, R4 ;  /* 0x0000008000047810 */ /* 0x010fc80007ffe104 */
        /* <DEDUP_REMOVED lines=11> */
[----:B------:R-:W-:-:S02]  /*15470*/  FSEL R15, R26, -INF , P3 ;  /* 0xff8000001a0f7808 */ /* 0x000fc40001800000 */
[----:B------:R-:W-:Y:S02]  /*15480*/  ISETP.GT.AND P3, PT, R4, 0x11, PT ;  /* 0x000000110400780c */ /* 0x000fe40003f64270 */
[----:B0-----:R-:W-:Y:S02]  /*15490*/  FSEL R13, R32, -INF , P4 ;  /* 0xff800000200d7808 */ /* 0x001fe40002000000 */
[----:B------:R-:W-:Y:S02]  /*154a0*/  FMNMX.FTZ R0, R29, R0, !PT ;  /* 0x000000001d007209 */ /* 0x000fe40007810000 */
[----:B------:R-:W-:Y:S02]  /*154b0*/  FSEL R27, R27, -INF , P1 ;  /* 0xff8000001b1b7808 */ /* 0x000fe40000800000 */
[----:B------:R-:W-:Y:S02]  /*154c0*/  ISETP.GT.AND P1, PT, R4, 0x18, PT ;  /* 0x000000180400780c */ /* 0x000fe40003f24270 */
[----:B------:R-:W-:-:S02]  /*154d0*/  FSEL R33, R33, -INF , P3 ;  /* 0xff80000021217808 */ /* 0x000fc40001800000 */
[----:B------:R-:W-:Y:S02]  /*154e0*/  FMNMX.FTZ R0, R13, R0, !PT ;  /* 0x000000000d007209 */ /* 0x000fe40007810000 */
[----:B------:R-:W-:Y:S02]  /*154f0*/  FSEL R21, R30, -INF , P2 ;  /* 0xff8000001e157808 */ /* 0x000fe40001000000 */
[----:B------:R-:W-:Y:S02]  /*15500*/  ISETP.GT.AND P2, PT, R4, 0x19, PT ;  /* 0x000000190400780c */ /* 0x000fe40003f44270 */
[----:B------:R-:W-:Y:S02]  /*15510*/  FSEL R89, R36, -INF , P1 ;  /* 0xff80000024597808 */ /* 0x000fe40000800000 */
[----:B------:R-:W-:Y:S02]  /*15520*/  FMNMX.FTZ R0, R33, R0, !PT ;  /* 0x0000000021007209 */ /* 0x000fe40007810000 */
[----:B------:R-:W-:-:S02]  /*15530*/  FSEL R31, R31, -INF , P5 ;  /* 0xff8000001f1f7808 */ /* 0x000fc40002800000 */
[----:B------:R-:W-:Y:S02]  /*15540*/  ISETP.GT.AND P5, PT, R4, 0x20, PT ;  /* 0x000000200400780c */ /* 0x000fe40003fa4270 */
[----:B------:R-:W-:Y:S02]  /*15550*/  FSEL R37, R37, -INF , P2 ;  /* 0xff80000025257808 */ /* 0x000fe40001000000 */
        /* <DEDUP_REMOVED lines=54> */
[C---:B------:R-:W-:Y:S02]  /*158c0*/  ISETP.GT.AND P2, PT, R4.reuse, 0x58, PT ;  /* 0x000000580400780c */ /* 0x040fe40003f44270 */
[----:B------:R-:W-:Y:S02]  /*158d0*/  FSEL R119, R65, -INF , P1 ;  /* 0xff80000041777808 */ /* 0x000fe40000800000 */
[----:B------:R-:W-:Y:S02]  /*158e0*/  FMNMX.FTZ R0, R117, R0, !PT ;  /* 0x0000000075007209 */ /* 0x000fe40007810000 */
        /* <DEDUP_REMOVED lines=25> */
[----:B------:R-:W-:Y:S01]  /*15a80*/  FSEL R65, R62, -INF , P5 ;  /* 0xff8000003e417808 */ /* 0x000fe20002800000 */
[----:B------:R-:W-:Y:S01]  /*15a90*/  IMAD.U32 R62, RZ, RZ, UR60 ;  /* 0x0000003cff3e7e24 */ /* 0x000fe2000f8e00ff */
[----:B------:R-:W-:Y:S02]  /*15aa0*/  FSEL R133, R81, -INF , P4 ;  /* 0xff80000051857808 */ /* 0x000fe40002000000 */
[----:B------:R-:W-:Y:S02]  /*15ab0*/  FMNMX.FTZ R0, R131, R0, !PT ;  /* 0x0000000083007209 */ /* 0x000fe40007810000 */
[----:B------:R-:W-:Y:S02]  /*15ac0*/  ISETP.GT.AND P5, PT, R4, 0x78, PT ;  /* 0x000000780400780c */ /* 0x000fe40003fa4270 */
[----:B------:R-:W-:Y:S02]  /*15ad0*/  FMNMX.FTZ R0, R133, R0, !PT ;  /* 0x0000000085007209 */ /* 0x000fe40007810000 */
[----:B------:R-:W-:-:S02]  /*15ae0*/  FSEL R81, R84, -INF , P5 ;  /* 0xff80000054517808 */ /* 0x000fc40002800000 */
[----:B------:R-:W-:Y:S02]  /*15af0*/  ISETP.GT.AND P6, PT, R4, 0x79, PT ;  /* 0x000000790400780c */ /* 0x000fe40003fc4270 */
[----:B------:R-:W-:Y:S02]  /*15b00*/  FMNMX.FTZ R0, R81, R0, !PT ;  /* 0x0000000051007209 */ /* 0x000fe40007810000 */
[----:B------:R-:W-:Y:S02]  /*15b10*/  FSEL R85, R85, -INF , P6 ;  /* 0xff80000055557808 */ /* 0x000fe40003000000 */
[----:B------:R-:W-:Y:S02]  /*15b20*/  P2R R20, PR, RZ, 0x4 ;  /* 0x00000004ff147803 */ /* 0x000fe40000000000 */
[----:B------:R-:W-:Y:S02]  /*15b30*/  FMNMX.FTZ R8, R85, R0, !PT ;  /* 0x0000000055087209 */ /* 0x000fe40007810000 */
[----:B------:R-:W-:-:S02]  /*15b40*/  P2R R26, PR, RZ, 0x1 ;  /* 0x00000001ff1a7803 */ /* 0x000fc40000000000 */
[----:B------:R-:W-:Y:S01]  /*15b50*/  P2R R24, PR, RZ, 0x2 ;  /* 0x00000002ff187803 */ /* 0x000fe20000000000 */
[----:B------:R-:W0:Y:S01]  /*15b60*/  SHFL.BFLY PT, R135, R8, 0x2, 0x1f ;  /* 0x0c401f0008877f89 */ /* 0x000e2200000e0000 */
[C---:B------:R-:W-:Y:S02]  /*15b70*/  ISETP.GT.AND P1, PT, R4.reuse, 0x59, PT ;  /* 0x000000590400780c */ /* 0x040fe40003f24270 */
[----:B------:R-:W-:Y:S02]  /*15b80*/  ISETP.GT.AND P0, PT, R4, 0x60, PT ;  /* 0x000000600400780c */ /* 0x000fe40003f04270 */
[----:B------:R-:W-:Y:S02]  /*15b90*/  FSEL R71, R71, -INF , P1 ;  /* 0xff80000047477808 */ /* 0x000fe40000800000 */
[----:B------:R-:W-:Y:S02]  /*15ba0*/  ISETP.NE.AND P1, PT, R24, RZ, PT ;  /* 0x000000ff1800720c */ /* 0x000fe40003f25270 */
[----:B------:R-:W-:-:S02]  /*15bb0*/  FSEL R83, R83, -INF , P4 ;  /* 0xff80000053537808 */ /* 0x000fc40002000000 */
[----:B------:R-:W-:Y:S02]  /*15bc0*/  FSEL R137, R78, -INF , P1 ;  /* 0xff8000004e897808 */ /* 0x000fe40000800000 */
[----:B------:R-:W-:Y:S02]  /*15bd0*/  FSEL R87, R87, -INF , P6 ;  /* 0xff80000057577808 */ /* 0x000fe40003000000 */
[----:B0-----:R-:W-:Y:S02]  /*15be0*/  FMNMX.FTZ R12, R8, R135, !PT ;  /* 0x00000087080c7209 */ /* 0x001fe40007810000 */
[----:B------:R-:W-:-:S03]  /*15bf0*/  FMNMX.FTZ R8, R15, R27, !PT ;  /* 0x0000001b0f087209 */ /* 0x000fc60007810000 */
[----:B------:R-:W0:Y:S01]  /*15c00*/  SHFL.BFLY PT, R135, R12, 0x1, 0x1f ;  /* 0x0c201f000c877f89 */ /* 0x000e2200000e0000 */
[----:B------:R-:W-:-:S04]  /*15c10*/  FMNMX.FTZ R8, R21, R8, !PT ;  /* 0x0000000815087209 */ /* 0x000fc80007810000 */
[----:B------:R-:W-:-:S04]  /*15c20*/  FMNMX.FTZ R8, R31, R8, !PT ;  /* 0x000000081f087209 */ /* 0x000fc80007810000 */
[----:B------:R-:W-:-:S04]  /*15c30*/  FMNMX.FTZ R8, R91, R8, !PT ;  /* 0x000000085b087209 */ /* 0x000fc80007810000 */
[----:B------:R-:W-:-:S04]  /*15c40*/  FMNMX.FTZ R8, R35, R8, !PT ;  /* 0x0000000823087209 */ /* 0x000fc80007810000 */
[----:B------:R-:W-:Y:S02]  /*15c50*/  FMNMX.FTZ R8, R41, R8, !PT ;  /* 0x0000000829087209 */ /* 0x000fe40007810000 */
[----:B0-----:R-:W-:Y:S02]  /*15c60*/  FMNMX.FTZ R0, R12, R135, !PT ;  /* 0x000000870c007209 */ /* 0x001fe40007810000 */
[----:B------:R-:W-:Y:S02]  /*15c70*/  FMNMX.FTZ R12, R39, R8, !PT ;  /* 0x00000008270c7209 */ /* 0x000fe40007810000 */
[----:B------:R-:W-:Y:S01]  /*15c80*/  FSETP.NEU.FTZ.AND P2, PT, R0, -INF , PT ;  /* 0xff8000000000780b */ /* 0x000fe20003f5d000 */
[----:B------:R-:W-:-:S01]  /*15c90*/  FFMA.FTZ R14, R2, R0, -8 ;  /* 0xc1000000020e7423 */ /* 0x000fc20000010000 */
[----:B------:R-:W-:Y:S02]  /*15ca0*/  FMNMX.FTZ R12, R45, R12, !PT ;  /* 0x0000000c2d0c7209 */ /* 0x000fe40007810000 */
[----:B------:R-:W-:-:S02]  /*15cb0*/  FSEL R135, R74, -INF , P0 ;  /* 0xff8000004a877808 */ /* 0x000fc40000000000 */
[----:B------:R-:W-:Y:S02]  /*15cc0*/  FMNMX.FTZ R12, R43, R12, !PT ;  /* 0x0000000c2b0c7209 */ /* 0x000fe40007810000 */
[----:B------:R-:W-:Y:S02]  /*15cd0*/  FSEL R4, R14, RZ, P2 ;  /* 0x000000ff0e047208 */ /* 0x000fe40001000000 */
[----:B------:R-:W-:Y:S02]  /*15ce0*/  FMNMX.FTZ R12, R49, R12, !PT ;  /* 0x0000000c310c7209 */ /* 0x000fe40007810000 */
[----:B------:R-:W-:Y:S01]  /*15cf0*/  ISETP.NE.AND P2, PT, R20, RZ, PT ;  /* 0x000000ff1400720c */ /* 0x000fe20003f45270 */
[C-C-:B------:R-:W-:Y:S01]  /*15d00*/  FFMA.FTZ R152, R2.reuse, R5, -R4.reuse ;  /* 0x0000000502987223 */ /* 0x140fe20000010804 */
[----:B------:R-:W-:Y:S01]  /*15d10*/  FMNMX.FTZ R12, R47, R12, !PT ;  /* 0x0000000c2f0c7209 */ /* 0x000fe20007810000 */
[--C-:B------:R-:W-:Y:S01]  /*15d20*/  FFMA.FTZ R5, R2, R25, -R4.reuse ;  /* 0x0000001902057223 */ /* 0x100fe20000010804 */
[----:B------:R-:W-:Y:S01]  /*15d30*/  ISETP.NE.AND P0, PT, R26, RZ, PT ;  /* 0x000000ff1a00720c */ /* 0x000fe20003f05270 */
[C-C-:B------:R-:W-:Y:S01]  /*15d40*/  FFMA.FTZ R25, R2.reuse, R29, -R4.reuse ;  /* 0x0000001d02197223 */ /* 0x140fe20000010804 */
[----:B------:R-:W-:Y:S01]  /*15d50*/  FMNMX.FTZ R12, R107, R12, !PT ;  /* 0x0000000c6b0c7209 */ /* 0x000fe20007810000 */
[C-C-:B------:R-:W-:Y:S01]  /*15d60*/  FFMA.FTZ R29, R2.reuse, R95, -R4.reuse ;  /* 0x0000005f021d7223 */ /* 0x140fe20000010804 */
[----:B------:R-:W-:Y:S01]  /*15d70*/  FSEL R75, R75, -INF , P0 ;  /* 0xff8000004b4b7808 */ /* 0x000fe20000000000 */
[C-C-:B------:R-:W-:Y:S01]  /*15d80*/  FFMA.FTZ R97, R2.reuse, R97, -R4.reuse ;  /* 0x0000006102617223 */ /* 0x140fe20000010804 */
[----:B------:R-:W-:Y:S01]  /*15d90*/  FMNMX.FTZ R12, R51, R12, !PT ;  /* 0x0000000c330c7209 */ /* 0x000fe20007810000 */
[C-C-:B------:R-:W-:Y:S01]  /*15da0*/  FFMA.FTZ R154, R2.reuse, R13, -R4.reuse ;  /* 0x0000000d029a7223 */ /* 0x140fe20000010804 */
[----:B------:R-:W-:Y:S01]  /*15db0*/  FSEL R79, R79, -INF , P2 ;  /* 0xff8000004f4f7808 */ /* 0x000fe20001000000 */
[C-C-:B------:R-:W-:Y:S01]  /*15dc0*/  FFMA.FTZ R89, R2.reuse, R89, -R4.reuse ;  /* 0x0000005902597223 */ /* 0x140fe20000010804 */
[----:B------:R-:W-:Y:S01]  /*15dd0*/  FMNMX.FTZ R12, R111, R12, !PT ;  /* 0x0000000c6f0c7209 */ /* 0x000fe20007810000 */
[--C-:B------:R-:W-:Y:S01]  /*15de0*/  FFMA.FTZ R156, R2, R93, -R4.reuse ;  /* 0x0000005d029c7223 */ /* 0x100fe20000010804 */
[----:B------:R-:W-:Y:S01]  /*15df0*/  FSEL R95, R82, -INF , P3 ;  /* 0xff800000525f7808 */ /* 0x000fe20001800000 */
[----:B------:R0:W-:Y:S01]  /*15e00*/  MUFU.EX2 R8, R89 ;  /* 0x0000005900087308 */ /* 0x0001e20000000800 */
[----:B------:R-:W-:Y:S01]  /*15e10*/  FMNMX.FTZ R14, R55, R12, !PT ;  /* 0x0000000c370e7209 */ /* 0x000fe20007810000 */
[--C-:B------:R-:W-:Y:S01]  /*15e20*/  FFMA.FTZ R158, R2, R101, -R4.reuse ;  /* 0x00000065029e7223 */ /* 0x100fe20000010804 */
[----:B------:R-:W-:Y:S01]  /*15e30*/  ISETP.NE.AND P0, PT, R6, RZ, PT ;  /* 0x000000ff0600720c */ /* 0x000fe20003f05270 */
[C-C-:B------:R-:W-:Y:S01]  /*15e40*/  FFMA.FTZ R6, R2.reuse, R7, -R4.reuse ;  /* 0x0000000702067223 */ /* 0x140fe20000010804 */
[----:B------:R-:W-:Y:S01]  /*15e50*/  FMNMX.FTZ R14, R115, R14, !PT ;  /* 0x0000000e730e7209 */ /* 0x000fe20007810000 */
[C-C-:B------:R-:W-:Y:S01]  /*15e60*/  FFMA.FTZ R7, R2.reuse, R33, -R4.reuse ;  /* 0x0000002102077223 */ /* 0x140fe20000010804 */
[----:B------:R-:W-:-:S01]  /*15e70*/  FFMA.FTZ R93, R2, R53, -R4 ;  /* 0x00000035025d7223 */ /* 0x000fc20000010804 */
[----:B------:R4:W-:Y:S01]  /*15e80*/  MUFU.EX2 R12, R97 ;  /* 0x00000061000c7308 */ /* 0x0009e20000000800 */
[----:B------:R-:W-:Y:S01]  /*15e90*/  FMNMX.FTZ R14, R59, R14, !PT ;  /* 0x0000000e3b0e7209 */ /* 0x000fe20007810000 */
[C-C-:B0-----:R-:W-:Y:S01]  /*15ea0*/  FFMA.FTZ R89, R2.reuse, R99, -R4.reuse ;  /* 0x0000006302597223 */ /* 0x141fe20000010804 */
[----:B------:R-:W-:-:S01]  /*15eb0*/  FFMA.FTZ R99, R2, R61, -R4 ;  /* 0x0000003d02637223 */ /* 0x000fc20000010804 */
[C-C-:B------:R-:W-:Y:S01]  /*15ec0*/  FFMA.FTZ R61, R2.reuse, R73, -R4.reuse ;  /* 0x00000049023d7223 */ /* 0x140fe20000010804 */
[----:B------:R-:W-:Y:S01]  /*15ed0*/  FMNMX.FTZ R14, R65, R14, !PT ;  /* 0x0000000e410e7209 */ /* 0x000fe20007810000 */
[C-C-:B------:R-:W-:Y:S01]  /*15ee0*/  FFMA.FTZ R33, R2.reuse, R37, -R4.reuse ;  /* 0x0000002502217223 */ /* 0x140fe20000010804 */
[----:B------:R-:W-:-:S01]  /*15ef0*/  FFMA.FTZ R53, R2, R57, -R4 ;  /* 0x0000003902357223 */ /* 0x000fc20000010804 */
[C-C-:B------:R-:W-:Y:S01]  /*15f00*/  FFMA.FTZ R101, R2.reuse, R69, -R4.reuse ;  /* 0x0000004502657223 */ /* 0x140fe20000010804 */
[----:B------:R-:W-:Y:S01]  /*15f10*/  FMNMX.FTZ R14, R63, R14, !PT ;  /* 0x0000000e3f0e7209 */ /* 0x000fe20007810000 */
[--C-:B------:R-:W-:Y:S01]  /*15f20*/  FFMA.FTZ R73, R2, R77, -R4.reuse ;  /* 0x0000004d02497223 */ /* 0x100fe20000010804 */
[----:B----4-:R-:W-:Y:S01]  /*15f30*/  FSEL R97, R86, -INF , P5 ;  /* 0xff80000056617808 */ /* 0x010fe20002800000 */
[C-C-:B------:R-:W-:Y:S01]  /*15f40*/  FFMA.FTZ R37, R2.reuse, R103, -R4.reuse ;  /* 0x0000006702257223 */ /* 0x140fe20000010804 */
[----:B------:R-:W-:Y:S01]  /*15f50*/  FMNMX.FTZ R14, R123, R14, !PT ;  /* 0x0000000e7b0e7209 */ /* 0x000fe20007810000 */
[C-C-:B------:R-:W-:Y:S01]  /*15f60*/  FFMA.FTZ R105, R2.reuse, R105, -R4.reuse ;  /* 0x0000006902697223 */ /* 0x140fe20000010804 */
[----:B------:R-:W-:-:S01]  /*15f70*/  FFMA.FTZ R160, R2, R109, -R4 ;  /* 0x0000006d02a07223 */ /* 0x000fc20000010804 */
        /* <DEDUP_REMOVED lines=12> */
[----:B------:R-:W-:Y:S01]  /*16040*/  FFMA.FTZ R77, R2, R85, -R4 ;  /* 0x00000055024d7223 */ /* 0x000fe20000010804 */
[----:B------:R-:W-:Y:S01]  /*16050*/  FMNMX.FTZ R20, R135, R20, !PT ;  /* 0x0000001487147209 */ /* 0x000fe20007810000 */
[----:B------:R-:W-:Y:S03]  /*16060*/  MUFU.EX2 R152, R152 ;  /* 0x0000009800987308 */ /* 0x000fe60000000800 */
[----:B------:R-:W-:-:S04]  /*16070*/  FMNMX.FTZ R20, R75, R20, !PT ;  /* 0x000000144b147209 */ /* 0x000fc80007810000 */
[----:B------:R-:W-:Y:S01]  /*16080*/  FMNMX.FTZ R20, R137, R20, !PT ;  /* 0x0000001489147209 */ /* 0x000fe20007810000 */
[----:B------:R-:W0:Y:S03]  /*16090*/  MUFU.EX2 R5, R5 ;  /* 0x0000000500057308 */ /* 0x000e260000000800 */
[----:B------:R-:W-:-:S04]  /*160a0*/  FMNMX.FTZ R20, R79, R20, !PT ;  /* 0x000000144f147209 */ /* 0x000fc80007810000 */
[----:B------:R-:W-:Y:S01]  /*160b0*/  FMNMX.FTZ R20, R95, R20, !PT ;  /* 0x000000145f147209 */ /* 0x000fe20007810000 */
[----:B------:R-:W4:Y:S03]  /*160c0*/  MUFU.EX2 R6, R6 ;  /* 0x0000000600067308 */ /* 0x000f260000000800 */
[----:B------:R-:W-:-:S04]  /*160d0*/  FMNMX.FTZ R20, R83, R20, !PT ;  /* 0x0000001453147209 */ /* 0x000fc80007810000 */
[----:B------:R-:W-:Y:S01]  /*160e0*/  FMNMX.FTZ R20, R97, R20, !PT ;  /* 0x0000001461147209 */ /* 0x000fe20007810000 */
[----:B------:R-:W5:Y:S03]  /*160f0*/  MUFU.EX2 R25, R25 ;  /* 0x0000001900197308 */ /* 0x000f660000000800 */
[----:B------:R-:W-:-:S05]  /*16100*/  FMNMX.FTZ R13, R87, R20, !PT ;  /* 0x00000014570d7209 */ /* 0x000fca0007810000 */
[----:B------:R-:W1:Y:S01]  /*16110*/  SHFL.BFLY PT, R26, R13, 0x2, 0x1f ;  /* 0x0c401f000d1a7f89 */ /* 0x000e6200000e0000 */
[----:B------:R-:W2:Y:S08]  /*16120*/  MUFU.EX2 R154, R154 ;  /* 0x0000009a009a7308 */ /* 0x000eb00000000800 */
[----:B------:R-:W3:Y:S08]  /*16130*/  MUFU.EX2 R7, R7 ;  /* 0x0000000700077308 */ /* 0x000ef00000000800 */
[----:B------:R-:W-:Y:S01]  /*16140*/  MUFU.EX2 R33, R33 ;  /* 0x0000002100217308 */ /* 0x000fe20000000800 */
[----:B-1----:R-:W-:-:S07]  /*16150*/  FMNMX.FTZ R26, R13, R26, !PT ;  /* 0x0000001a0d1a7209 */ /* 0x002fce0007810000 */
[----:B------:R-:W-:Y:S01]  /*16160*/  MUFU.EX2 R156, R156 ;  /* 0x0000009c009c7308 */ /* 0x000fe20000000800 */
[----:B------:R-:W1:Y:S07]  /*16170*/  SHFL.BFLY PT, R13, R26, 0x1, 0x1f ;  /* 0x0c201f001a0d7f89 */ /* 0x000e6e00000e0000 */
[----:B------:R-:W-:Y:S08]  /*16180*/  MUFU.EX2 R29, R29 ;  /* 0x0000001d001d7308 */ /* 0x000ff00000000800 */
[----:B------:R-:W-:Y:S08]  /*16190*/  MUFU.EX2 R89, R89 ;  /* 0x0000005900597308 */ /* 0x000ff00000000800 */
[----:B------:R-:W-:Y:S01]  /*161a0*/  MUFU.EX2 R158, R158 ;  /* 0x0000009e009e7308 */ /* 0x000fe20000000800 */
[----:B-1----:R-:W-:-:S04]  /*161b0*/  FMNMX.FTZ R13, R26, R13, !PT ;  /* 0x0000000d1a0d7209 */ /* 0x002fc80007810000 */
[----:B------:R-:W-:Y:S01]  /*161c0*/  FSETP.NEU.FTZ.AND P1, PT, R13, -INF , PT ;  /* 0xff8000000d00780b */ /* 0x000fe20003f3d000 */
[----:B------:R-:W-:-:S02]  /*161d0*/  FFMA.FTZ R26, R2, R13, -8 ;  /* 0xc1000000021a7423 */ /* 0x000fc4000001000d */
[----:B------:R-:W-:Y:S03]  /*161e0*/  MUFU.EX2 R37, R37 ;  /* 0x0000002500257308 */ /* 0x000fe60000000800 */
[----:B------:R-:W-:-:S05]  /*161f0*/  FSEL R4, R26, RZ, P1 ;  /* 0x000000ff1a047208 */ /* 0x000fca0000800000 */
[----:B------:R-:W-:Y:S01]  /*16200*/  MUFU.EX2 R14, R105 ;  /* 0x00000069000e7308 */ /* 0x000fe20000000800 */
[----:B------:R-:W-:-:S01]  /*16210*/  FFMA.FTZ R153, R2, R15, -R4 ;  /* 0x0000000f02997223 */ /* 0x000fc20000010804 */
[C-C-:B------:R-:W-:Y:S01]  /*16220*/  FFMA.FTZ R26, R2.reuse, R27, -R4.reuse ;  /* 0x0000001b021a7223 */ /* 0x140fe20000010804 */
[----:B------:R-:W-:-:S01]  /*16230*/  FFMA.FTZ R15, R2, R21, -R4 ;  /* 0x00000015020f7223 */ /* 0x000fc20000010804 */
[C-C-:B------:R-:W-:Y:S01]  /*16240*/  FFMA.FTZ R38, R2.reuse, R31, -R4.reuse ;  /* 0x0000001f02267223 */ /* 0x140fe20000010804 */
[----:B------:R-:W-:-:S01]  /*16250*/  FFMA.FTZ R155, R2, R91, -R4 ;  /* 0x0000005b029b7223 */ /* 0x000fc20000010804 */
[C-C-:B------:R-:W-:Y:S01]  /*16260*/  FFMA.FTZ R30, R2.reuse, R35, -R4.reuse ;  /* 0x00000023021e7223 */ /* 0x140fe20000010804 */
[----:B------:R-:W-:-:S01]  /*16270*/  FFMA.FTZ R21, R2, R41, -R4 ;  /* 0x0000002902157223 */ /* 0x000fc20000010804 */
[----:B------:R-:W-:Y:S01]  /*16280*/  MUFU.EX2 R153, R153 ;  /* 0x0000009900997308 */ /* 0x000fe20000000800 */
[----:B------:R-:W-:-:S01]  /*16290*/  FFMA.FTZ R40, R2, R39, -R4 ;  /* 0x0000002702287223 */ /* 0x000fc20000010804 */
[----:B0-----:R-:W-:Y:S01]  /*162a0*/  FADD.FTZ R39, R152, R5 ;  /* 0x0000000598277221 */ /* 0x001fe20000010000 */
[----:B------:R-:W-:-:S01]  /*162b0*/  FFMA.FTZ R157, R2, R45, -R4 ;  /* 0x0000002d029d7223 */ /* 0x000fc20000010804 */
[C-C-:B------:R-:W-:Y:S01]  /*162c0*/  FFMA.FTZ R34, R2.reuse, R43, -R4.reuse ;  /* 0x0000002b02227223 */ /* 0x140fe20000010804 */
[----:B------:R-:W-:-:S01]  /*162d0*/  FFMA.FTZ R27, R2, R49, -R4 ;  /* 0x00000031021b7223 */ /* 0x000fc20000010804 */
[----:B----4-:R-:W-:Y:S01]  /*162e0*/  FADD.FTZ R50, R6, R39 ;  /* 0x0000002706327221 */ /* 0x010fe20000010000 */
[----:B------:R-:W-:-:S01]  /*162f0*/  FFMA.FTZ R44, R2, R47, -R4 ;  /* 0x0000002f022c7223 */ /* 0x000fc20000010804 */
[----:B------:R-:W0:Y:S01]  /*16300*/  MUFU.EX2 R26, R26 ;  /* 0x0000001a001a7308 */ /* 0x000e220000000800 */
[----:B------:R-:W-:-:S01]  /*16310*/  FFMA.FTZ R159, R2, R107, -R4 ;  /* 0x0000006b029f7223 */ /* 0x000fc20000010804 */
[----:B-----5:R-:W-:Y:S01]  /*16320*/  FADD.FTZ R41, R25, R50 ;  /* 0x0000003219297221 */ /* 0x020fe20000010000 */
[----:B------:R-:W-:-:S01]  /*16330*/  FFMA.FTZ R36, R2, R51, -R4 ;  /* 0x0000003302247223 */ /* 0x000fc20000010804 */
[C-C-:B------:R-:W-:Y:S01]  /*16340*/  FFMA.FTZ R31, R2.reuse, R111, -R4.reuse ;  /* 0x0000006f021f7223 */ /* 0x140fe20000010804 */
[----:B------:R-:W-:-:S01]  /*16350*/  FFMA.FTZ R48, R2, R55, -R4 ;  /* 0x0000003702307223 */ /* 0x000fc20000010804 */
[----:B--2---:R-:W-:Y:S01]  /*16360*/  FADD.FTZ R50, R154, R41 ;  /* 0x000000299a327221 */ /* 0x004fe20000010000 */
[----:B------:R-:W-:-:S01]  /*16370*/  FFMA.FTZ R161, R2, R115, -R4 ;  /* 0x0000007302a17223 */ /* 0x000fc20000010804 */
[----:B------:R-:W1:Y:S01]  /*16380*/  MUFU.EX2 R15, R15 ;  /* 0x0000000f000f7308 */ /* 0x000e620000000800 */
[----:B------:R-:W-:-:S01]  /*16390*/  FFMA.FTZ R42, R2, R59, -R4 ;  /* 0x0000003b022a7223 */ /* 0x000fc20000010804 */
[----:B---3--:R-:W-:Y:S01]  /*163a0*/  FADD.FTZ R41, R7, R50 ;  /* 0x0000003207297221 */ /* 0x008fe20000010000 */
[----:B------:R-:W-:-:S01]  /*163b0*/  FFMA.FTZ R35, R2, R65, -R4 ;  /* 0x0000004102237223 */ /* 0x000fc20000010804 */
[C-C-:B------:R-:W-:Y:S01]  /*163c0*/  FFMA.FTZ R52, R2.reuse, R63, -R4.reuse ;  /* 0x0000003f02347223 */ /* 0x140fe20000010804 */
[----:B------:R-:W-:-:S01]  /*163d0*/  FFMA.FTZ R163, R2, R123, -R4 ;  /* 0x0000007b02a37223 */ /* 0x000fc20000010804 */
[----:B------:R-:W-:Y:S01]  /*163e0*/  FADD.FTZ R54, R8, R41 ;  /* 0x0000002908367221 */ /* 0x000fe20000010000 */
[----:B------:R-:W-:-:S01]  /*163f0*/  FFMA.FTZ R165, R2, R135, -R4 ;  /* 0x0000008702a57223 */ /* 0x000fc20000010804 */
[----:B------:R-:W2:Y:S01]  /*16400*/  MUFU.EX2 R38, R38 ;  /* 0x0000002600267308 */ /* 0x000ea20000000800 */
[----:B0-----:R-:W-:-:S01]  /*16410*/  FADD.FTZ R46, R153, R26 ;  /* 0x0000001a992e7221 */ /* 0x001fc20000010000 */
[----:B------:R-:W-:Y:S01]  /*16420*/  FADD.FTZ R41, R33, R54 ;  /* 0x0000003621297221 */ /* 0x000fe20000010000 */
[----:B------:R-:W-:-:S01]  /*16430*/  FFMA.FTZ R167, R2, R95, -R4 ;  /* 0x0000005f02a77223 */ /* 0x000fc20000010804 */
[----:B------:R-:W-:Y:S01]  /*16440*/  F2FP.SATFINITE.E4M3.F32.PACK_AB_MERGE_C R33, R33, R8, RZ ;  /* 0x000000082121723e */ /* 0x000fe200048070ff */
[----:B------:R-:W-:-:S01]  /*16450*/  FFMA.FTZ R83, R2, R83, -R4 ;  /* 0x0000005302537223 */ /* 0x000fc20000010804 */
[----:B------:R-:W-:Y:S01]  /*16460*/  FADD.FTZ R54, R156, R41 ;  /* 0x000000299c367221 */ /* 0x000fe20000010000 */
[----:B------:R-:W-:-:S01]  /*16470*/  FFMA.FTZ R97, R2, R97, -R4 ;  /* 0x0000006102617223 */ /* 0x000fc20000010804 */
[----:B------:R-:W0:Y:S01]  /*16480*/  MUFU.EX2 R155, R155 ;  /* 0x0000009b009b7308 */ /* 0x000e220000000800 */
[----:B-1----:R-:W-:-:S01]  /*16490*/  FADD.FTZ R39, R15, R46 ;  /* 0x0000002e0f277221 */ /* 0x002fc20000010000 */
[----:B------:R-:W-:Y:S01]  /*164a0*/  FADD.FTZ R43, R29, R54 ;  /* 0x000000361d2b7221 */ /* 0x000fe20000010000 */
[----:B------:R-:W-:-:S01]  /*164b0*/  FFMA.FTZ R54, R2, R71, -R4 ;  /* 0x0000004702367223 */ /* 0x000fc20000010804 */
[----:B------:R-:W-:-:S02]  /*164c0*/  F2FP.SATFINITE.E4M3.F32.PACK_AB_MERGE_C R25, R25, R6, RZ ;  /* 0x000000061919723e */ /* 0x000fc400048070ff */
[----:B------:R-:W-:-:S01]  /*164d0*/  FADD.FTZ R56, R12, R43 ;  /* 0x0000002b0c387221 */ /* 0x000fc20000010000 */
[----:B------:R-:W-:Y:S01]  /*164e0*/  F2FP.SATFINITE.E4M3.F32.PACK_AB_MERGE_C R154, R7, R154, R33 ;  /* 0x0000009a079a723e */ /* 0x000fe20004807021 */
[----:B------:R-:W1:Y:S01]  /*164f0*/  MUFU.EX2 R30, R30 ;  /* 0x0000001e001e7308 */ /* 0x000e620000000800 */
[----:B--2---:R-:W-:-:S01]  /*16500*/  FADD.FTZ R46, R38, R39 ;  /* 0x00000027262e7221 */ /* 0x004fc20000010000 */
[C---:B------:R-:W-:Y:S01]  /*16510*/  FADD.FTZ R43, R89.reuse, R56 ;  /* 0x00000038592b7221 */ /* 0x040fe20000010000 */
[----:B------:R-:W-:Y:S02]  /*16520*/  F2FP.SATFINITE.E4M3.F32.PACK_AB_MERGE_C R89, R89, R12, RZ ;  /* 0x0000000c5959723e */ /* 0x000fe400048070ff */
[----:B------:R-:W-:Y:S01]  /*16530*/  F2FP.SATFINITE.E4M3.F32.PACK_AB_MERGE_C R38, R38, R15, RZ ;  /* 0x0000000f2626723e */ /* 0x000fe200048070ff */
[----:B------:R-:W-:-:S01]  /*16540*/  FADD.FTZ R56, R158, R43 ;  /* 0x0000002b9e387221 */ /* 0x000fc20000010000 */
[----:B------:R-:W-:Y:S01]  /*16550*/  F2FP.SATFINITE.E4M3.F32.PACK_AB_MERGE_C R152, R5, R152, R25 ;  /* 0x000000980598723e */ /* 0x000fe20004807019 */
[----:B------:R-:W2:Y:S01]  /*16560*/  MUFU.EX2 R21, R21 ;  /* 0x0000001500157308 */ /* 0x000ea20000000800 */
[----:B0-----:R-:W-:-:S01]  /*16570*/  FADD.FTZ R39, R155, R46 ;  /* 0x0000002e9b277221 */ /* 0x001fc20000010000 */
[----:B------:R-:W-:Y:S01]  /*16580*/  FADD.FTZ R43, R37, R56 ;  /* 0x00000038252b7221 */ /* 0x000fe20000010000 */
[----:B------:R-:W-:-:S01]  /*16590*/  FFMA.FTZ R46, R2, R67, -R4 ;  /* 0x00000043022e7223 */ /* 0x000fc20000010804 */
[----:B------:R-:W-:-:S02]  /*165a0*/  F2FP.SATFINITE.E4M3.F32.PACK_AB_MERGE_C R156, R29, R156, R89 ;  /* 0x0000009c1d9c723e */ /* 0x000fc40004807059 */
[----:B------:R-:W-:-:S01]  /*165b0*/  FADD.FTZ R58, R14, R43 ;  /* 0x0000002b0e3a7221 */ /* 0x000fc20000010000 */
[----:B------:R-:W-:Y:S01]  /*165c0*/  F2FP.SATFINITE.E4M3.F32.PACK_AB_MERGE_C R153, R26, R153, R38 ;  /* 0x000000991a99723e */ /* 0x000fe20004807026 */
[----:B------:R-:W0:Y:S01]  /*165d0*/  MUFU.EX2 R40, R40 ;  /* 0x0000002800287308 */ /* 0x000e220000000800 */
[----:B-1----:R-:W-:-:S07]  /*165e0*/  FADD.FTZ R50, R30, R39 ;  /* 0x000000271e327221 */ /* 0x002fce0000010000 */
[----:B------:R-:W1:Y:S01]  /*165f0*/  MUFU.EX2 R157, R157 ;  /* 0x0000009d009d7308 */ /* 0x000e620000000800 */
[----:B--2---:R-:W-:-:S07]  /*16600*/  FADD.FTZ R39, R21, R50 ;  /* 0x0000003215277221 */ /* 0x004fce0000010000 */
[----:B------:R-:W2:Y:S01]  /*16610*/  MUFU.EX2 R34, R34 ;  /* 0x0000002200227308 */ /* 0x000ea20000000800 */
[----:B0-----:R-:W-:-:S01]  /*16620*/  FADD.FTZ R50, R40, R39 ;  /* 0x0000002728327221 */ /* 0x001fc20000010000 */
[----:B------:R-:W-:Y:S01]  /*16630*/  FFMA.FTZ R39, R2, R127, -R4 ;  /* 0x0000007f02277223 */ /* 0x000fe20000010804 */
[----:B------:R-:W-:-:S04]  /*16640*/  F2FP.SATFINITE.E4M3.F32.PACK_AB_MERGE_C R40, R40, R21, RZ ;  /* 0x000000152828723e */ /* 0x000fc800048070ff */
[----:B------:R-:W-:Y:S01]  /*16650*/  F2FP.SATFINITE.E4M3.F32.PACK_AB_MERGE_C R155, R30, R155, R40 ;  /* 0x0000009b1e9b723e */ /* 0x000fe20004807028 */
[----:B------:R-:W0:Y:S01]  /*16660*/  MUFU.EX2 R27, R27 ;  /* 0x0000001b001b7308 */ /* 0x000e220000000800 */
[----:B-1----:R-:W-:-:S07]  /*16670*/  FADD.FTZ R41, R157, R50 ;  /* 0x000000329d297221 */ /* 0x002fce0000010000 */
[----:B------:R-:W1:Y:S01]  /*16680*/  MUFU.EX2 R44, R44 ;  /* 0x0000002c002c7308 */ /* 0x000e620000000800 */
[----:B--2---:R-:W-:-:S07]  /*16690*/  FADD.FTZ R50, R34, R41 ;  /* 0x0000002922327221 */ /* 0x004fce0000010000 */
[----:B------:R-:W2:Y:S01]  /*166a0*/  MUFU.EX2 R159, R159 ;  /* 0x0000009f009f7308 */ /* 0x000ea20000000800 */
[----:B0-----:R-:W-:-:S07]  /*166b0*/  FADD.FTZ R41, R27, R50 ;  /* 0x000000321b297221 */ /* 0x001fce0000010000 */
[----:B------:R-:W0:Y:S01]  /*166c0*/  MUFU.EX2 R36, R36 ;  /* 0x0000002400247308 */ /* 0x000e220000000800 */
[----:B-1----:R-:W-:-:S01]  /*166d0*/  FADD.FTZ R50, R44, R41 ;  /* 0x000000292c327221 */ /* 0x002fc20000010000 */
[----:B------:R-:W-:-:S04]  /*166e0*/  F2FP.SATFINITE.E4M3.F32.PACK_AB_MERGE_C R27, R44, R27, RZ ;  /* 0x0000001b2c1b723e */ /* 0x000fc800048070ff */
[----:B------:R-:W-:Y:S02]  /*166f0*/  F2FP.SATFINITE.E4M3.F32.PACK_AB_MERGE_C R157, R34, R157, R27 ;  /* 0x0000009d229d723e */ /* 0x000fe4000480701b */
[----:B------:R-:W1:Y:S01]  /*16700*/  MUFU.EX2 R31, R31 ;  /* 0x0000001f001f7308 */ /* 0x000e620000000800 */
[----:B--2---:R-:W-:-:S01]  /*16710*/  FADD.FTZ R41, R159, R50 ;  /* 0x000000329f297221 */ /* 0x004fc20000010000 */
[----:B------:R-:W-:-:S06]  /*16720*/  FFMA.FTZ R50, R2, R75, -R4 ;  /* 0x0000004b02327223 */ /* 0x000fcc0000010804 */
[----:B------:R-:W2:Y:S01]  /*16730*/  MUFU.EX2 R93, R93 ;  /* 0x0000005d005d7308 */ /* 0x000ea20000000800 */
[----:B0-----:R-:W-:-:S07]  /*16740*/  FADD.FTZ R56, R36, R41 ;  /* 0x0000002924387221 */ /* 0x001fce0000010000 */
[----:B------:R-:W0:Y:S01]  /*16750*/  MUFU.EX2 R48, R48 ;  /* 0x0000003000307308 */ /* 0x000e220000000800 */
[----:B-1----:R-:W-:-:S07]  /*16760*/  FADD.FTZ R41, R31, R56 ;  /* 0x000000381f297221 */ /* 0x002fce0000010000 */
[----:B------:R-:W1:Y:S01]  /*16770*/  MUFU.EX2 R160, R160 ;  /* 0x000000a000a07308 */ /* 0x000e620000000800 */
[----:B--2---:R-:W-:-:S01]  /*16780*/  FADD.FTZ R43, R93, R58 ;  /* 0x0000003a5d2b7221 */ /* 0x004fc20000010000 */
[----:B------:R-:W-:-:S04]  /*16790*/  F2FP.SATFINITE.E4M3.F32.PACK_AB_MERGE_C R14, R93, R14, RZ ;  /* 0x0000000e5d0e723e */ /* 0x000fc800048070ff */
[----:B------:R-:W-:Y:S02]  /*167a0*/  F2FP.SATFINITE.E4M3.F32.PACK_AB_MERGE_C R158, R37, R158, R14 ;  /* 0x0000009e259e723e */ /* 0x000fe4000480700e */
[----:B------:R-:W2:Y:S01]  /*167b0*/  MUFU.EX2 R161, R161 ;  /* 0x000000a100a17308 */ /* 0x000ea20000000800 */
[----:B0-----:R-:W-:-:S01]  /*167c0*/  FADD.FTZ R56, R48, R41 ;  /* 0x0000002930387221 */ /* 0x001fc20000010000 */
[----:B------:R-:W-:Y:S01]  /*167d0*/  FFMA.FTZ R41, R2, R137, -R4 ;  /* 0x0000008902297223 */ /* 0x000fe20000010804 */
[----:B------:R-:W-:-:S04]  /*167e0*/  F2FP.SATFINITE.E4M3.F32.PACK_AB_MERGE_C R31, R48, R31, RZ ;  /* 0x0000001f301f723e */ /* 0x000fc800048070ff */
[----:B------:R-:W-:Y:S01]  /*167f0*/  F2FP.SATFINITE.E4M3.F32.PACK_AB_MERGE_C R159, R36, R159, R31 ;  /* 0x0000009f249f723e */ /* 0x000fe2000480701f */
[----:B------:R-:W0:Y:S01]  /*16800*/  MUFU.EX2 R53, R53 ;  /* 0x0000003500357308 */ /* 0x000e220000000800 */
[----:B-1----:R-:W-:-:S01]  /*16810*/  FADD.FTZ R58, R160, R43 ;  /* 0x0000002ba03a7221 */ /* 0x002fc20000010000 */
[----:B------:R-:W-:-:S05]  /*16820*/  VIADD R43, R3, 0x38840 ;  /* 0x00038840032b7836 */ /* 0x000fca0000000000 */
[----:B------:R-:W-:Y:S01]  /*16830*/  PRMT R43, R62, 0x654, R43 ;  /* 0x000006543e2b7816 */ /* 0x000fe2000000002b */
[----:B------:R-:W1:Y:S01]  /*16840*/  MUFU.EX2 R42, R42 ;  /* 0x0000002a002a7308 */ /* 0x000e620000000800 */
[----:B--2---:R-:W-:-:S01]  /*16850*/  FADD.FTZ R45, R161, R56 ;  /* 0x00000038a12d7221 */ /* 0x004fc20000010000 */
[C-C-:B------:R-:W-:Y:S01]  /*16860*/  FFMA.FTZ R56, R2.reuse, R79, -R4.reuse ;  /* 0x0000004f02387223 */ /* 0x140fe20000010804 */
[----:B------:R2:W-:Y:S01]  /*16870*/  SYNCS.ARRIVE.TRANS64.RED.A1T0 RZ, [R43+URZ], RZ ;  /* 0x000000ff2bff79a7 */ /* 0x0005e2000810043f */
[----:B------:R-:W-:-:S04]  /*16880*/  FFMA.FTZ R4, R2, R87, -R4 ;  /* 0x0000005702047223 */ /* 0x000fc80000010804 */
[----:B------:R-:W3:Y:S01]  /*16890*/  MUFU.EX2 R20, R113 ;  /* 0x0000007100147308 */ /* 0x000ee20000000800 */
[----:B0-----:R-:W-:-:S07]  /*168a0*/  FADD.FTZ R47, R53, R58 ;  /* 0x0000003a352f7221 */ /* 0x001fce0000010000 */
[----:B------:R-:W0:Y:S01]  /*168b0*/  MUFU.EX2 R35, R35 ;  /* 0x0000002300237308 */ /* 0x000e220000000800 */
[----:B-1----:R-:W-:-:S07]  /*168c0*/  FADD.FTZ R58, R42, R45 ;  /* 0x0000002d2a3a7221 */ /* 0x002fce0000010000 */
[----:B------:R-:W1:Y:S01]  /*168d0*/  MUFU.EX2 R99, R99 ;  /* 0x0000006300637308 */ /* 0x000e620000000800 */
[----:B---3--:R-:W-:-:S07]  /*168e0*/  FADD.FTZ R60, R20, R47 ;  /* 0x0000002f143c7221 */ /* 0x008fce0000010000 */
[----:B------:R-:W3:Y:S01]  /*168f0*/  MUFU.EX2 R52, R52 ;  /* 0x0000003400347308 */ /* 0x000ee20000000800 */
[----:B0-----:R-:W-:-:S07]  /*16900*/  FADD.FTZ R45, R35, R58 ;  /* 0x0000003a232d7221 */ /* 0x001fce0000010000 */
[----:B------:R-:W0:Y:S01]  /*16910*/  MUFU.EX2 R162, R162 ;  /* 0x000000a200a27308 */ /* 0x000e220000000800 */
[----:B-1----:R-:W-:-:S01]  /*16920*/  FADD.FTZ R47, R99, R60 ;  /* 0x0000003c632f7221 */ /* 0x002fc20000010000 */
[----:B------:R-:W-:-:S04]  /*16930*/  F2FP.SATFINITE.E4M3.F32.PACK_AB_MERGE_C R20, R99, R20, RZ ;  /* 0x000000146314723e */ /* 0x000fc800048070ff */
[----:B------:R-:W-:Y:S02]  /*16940*/  F2FP.SATFINITE.E4M3.F32.PACK_AB_MERGE_C R160, R53, R160, R20 ;  /* 0x000000a035a0723e */ /* 0x000fe40004807014 */
[----:B------:R-:W2:Y:S01]  /*16950*/  MUFU.EX2 R163, R163 ;  /* 0x000000a300a37308 */ /* 0x000ea20000000800 */
[----:B---3--:R-:W-:-:S01]  /*16960*/  FADD.FTZ R58, R52, R45 ;  /* 0x0000002d343a7221 */ /* 0x008fc20000010000 */
[----:B------:R-:W-:-:S04]  /*16970*/  F2FP.SATFINITE.E4M3.F32.PACK_AB_MERGE_C R35, R52, R35, RZ ;  /* 0x000000233423723e */ /* 0x000fc800048070ff */
[----:B------:R-:W-:Y:S02]  /*16980*/  F2FP.SATFINITE.E4M3.F32.PACK_AB_MERGE_C R161, R42, R161, R35 ;  /* 0x000000a12aa1723e */ /* 0x000fe40004807023 */
[----:B------:R-:W1:Y:S01]  /*16990*/  MUFU.EX2 R57, R57 ;  /* 0x0000003900397308 */ /* 0x000e620000000800 */
[----:B0-----:R-:W-:-:S07]  /*169a0*/  FADD.FTZ R60, R162, R47 ;  /* 0x0000002fa23c7221 */ /* 0x001fce0000010000 */
[----:B------:R-:W0:Y:S01]  /*169b0*/  MUFU.EX2 R46, R46 ;  /* 0x0000002e002e7308 */ /* 0x000e220000000800 */
[----:B--2---:R-:W-:-:S07]  /*169c0*/  FADD.FTZ R43, R163, R58 ;  /* 0x0000003aa32b7221 */ /* 0x004fce0000010000 */
[----:B------:R-:W2:Y:S01]  /*169d0*/  MUFU.EX2 R24, R24 ;  /* 0x0000001800187308 */ /* 0x000ea20000000800 */
[----:B-1----:R-:W-:-:S07]  /*169e0*/  FADD.FTZ R45, R57, R60 ;  /* 0x0000003c392d7221 */ /* 0x002fce0000010000 */
[----:B------:R-:W1:Y:S01]  /*169f0*/  MUFU.EX2 R39, R39 ;  /* 0x0000002700277308 */ /* 0x000e620000000800 */
[----:B0-----:R-:W-:-:S07]  /*16a00*/  FADD.FTZ R58, R46, R43 ;  /* 0x0000002b2e3a7221 */ /* 0x001fce0000010000 */
[----:B------:R-:W0:Y:S01]  /*16a10*/  MUFU.EX2 R101, R101 ;  /* 0x0000006500657308 */ /* 0x000e220000000800 */
[----:B--2---:R-:W-:-:S07]  /*16a20*/  FADD.FTZ R60, R24, R45 ;  /* 0x0000002d183c7221 */ /* 0x004fce0000010000 */
[----:B------:R-:W2:Y:S01]  /*16a30*/  MUFU.EX2 R54, R54 ;  /* 0x0000003600367308 */ /* 0x000ea20000000800 */
[----:B-1----:R-:W-:-:S07]  /*16a40*/  FADD.FTZ R43, R39, R58 ;  /* 0x0000003a272b7221 */ /* 0x002fce0000010000 */
[----:B------:R-:W1:Y:S01]  /*16a50*/  MUFU.EX2 R164, R164 ;  /* 0x000000a400a47308 */ /* 0x000e620000000800 */
[----:B0-----:R-:W-:-:S01]  /*16a60*/  FADD.FTZ R45, R101, R60 ;  /* 0x0000003c652d7221 */ /* 0x001fc20000010000 */
[----:B------:R-:W-:-:S04]  /*16a70*/  F2FP.SATFINITE.E4M3.F32.PACK_AB_MERGE_C R24, R101, R24, RZ ;  /* 0x000000186518723e */ /* 0x000fc800048070ff */
[----:B------:R-:W-:Y:S02]  /*16a80*/  F2FP.SATFINITE.E4M3.F32.PACK_AB_MERGE_C R162, R57, R162, R24 ;  /* 0x000000a239a2723e */ /* 0x000fe40004807018 */
[----:B------:R-:W0:Y:S01]  /*16a90*/  MUFU.EX2 R165, R165 ;  /* 0x000000a500a57308 */ /* 0x000e220000000800 */
[----:B--2---:R-:W-:-:S01]  /*16aa0*/  FADD.FTZ R8, R54, R43 ;  /* 0x0000002b36087221 */ /* 0x004fc20000010000 */
[----:B------:R-:W-:-:S04]  /*16ab0*/  F2FP.SATFINITE.E4M3.F32.PACK_AB_MERGE_C R39, R54, R39, RZ ;  /* 0x000000273627723e */ /* 0x000fc800048070ff */
[----:B------:R-:W-:Y:S02]  /*16ac0*/  F2FP.SATFINITE.E4M3.F32.PACK_AB_MERGE_C R163, R46, R163, R39 ;  /* 0x000000a32ea3723e */ /* 0x000fe40004807027 */
        /* <DEDUP_REMOVED lines=13> */
[C---:B-1----:R-:W-:Y:S01]  /*16ba0*/  F2FP.SATFINITE.E4M3.F32.PACK_AB_MERGE_C R28, R73.reuse, R28, RZ ;  /* 0x0000001c491c723e */ /* 0x042fe200048070ff */
[----:B------:R-:W-:-:S03]  /*16bb0*/  FADD.FTZ R73, R73, R12 ;  /* 0x0000000c49497221 */ /* 0x000fc60000010000 */
[----:B------:R-:W-:-:S03]  /*16bc0*/  F2FP.SATFINITE.E4M3.F32.PACK_AB_MERGE_C R164, R61, R164, R28 ;  /* 0x000000a43da4723e */ /* 0x000fc6000480701c */
[----:B------:R-:W1:Y:S01]  /*16bd0*/  MUFU.EX2 R167, R167 ;  /* 0x000000a700a77308 */ /* 0x000e620000000800 */
[----:B0-----:R-:W-:-:S01]  /*16be0*/  FADD.FTZ R8, R56, R43 ;  /* 0x0000002b38087221 */ /* 0x001fc20000010000 */
[----:B------:R-:W-:-:S04]  /*16bf0*/  F2FP.SATFINITE.E4M3.F32.PACK_AB_MERGE_C R41, R56, R41, RZ ;  /* 0x000000293829723e */ /* 0x000fc800048070ff */
[----:B------:R-:W-:Y:S02]  /*16c00*/  F2FP.SATFINITE.E4M3.F32.PACK_AB_MERGE_C R165, R50, R165, R41 ;  /* 0x000000a532a5723e */ /* 0x000fe40004807029 */
        /* <DEDUP_REMOVED lines=20> */
.L_x_640:
[----:B------:R0:W1:Y:S01]  /*16d50*/  SYNCS.PHASECHK.TRANS64.TRYWAIT P1, [R3+URZ+0x38850], R10 ;  /* 0x0388500a030075a7 */ /* 0x000062000802017f */
[----:B------:R-:W-:Y:S05]  /*16d60*/  @!P0 BRA `(.L_x_641) ;  /* 0x0000000000048947 */ /* 0x000fea0003800000 */
[----:B------:R-:W-:Y:S01]  /*16d70*/  BPT.TRAP 0x1 ;  /* 0x000000040000795c */ /* 0x000fe20000300000 */
.L_x_641:
[----:B------:R-:W-:Y:S04]  /*16d80*/  BSSY B0, `(.L_x_642) ;  /* 0x0000004000007945 */ /* 0x000fe80003800000 */
[----:B-1----:R-:W-:Y:S05]  /*16d90*/  @P1 BRA `(.L_x_643) ;  /* 0x0000000000081947 */ /* 0x002fea0003800000 */
[----:B------:R-:W1:Y:S02]  /*16da0*/  SYNCS.PHASECHK.TRANS64.TRYWAIT P1, [R3+URZ+0x38850], R10 ;  /* 0x0388500a030075a7 */ /* 0x000e64000802017f */
[----:B-1----:R-:W-:Y:S05]  /*16db0*/  @!P1 BRA `(.L_x_644) ;  /* 0x0000013c00a89947 */ /* 0x002fea0003800000 */
.L_x_643:
[----:B------:R-:W-:Y:S05]  /*16dc0*/  BSYNC B0 ;  /* 0x0000000000007941 */ /* 0x000fea0003800000 */
.L_x_642:
[----:B------:R-:W-:Y:S05]  /*16dd0*/  WARPSYNC.ALL ;  /* 0x0000000000007948 */ /* 0x000fea0003800000 */
[----:B------:R-:W-:Y:S01]  /*16de0*/  R2UR UR4, R19 ;  /* 0x00000000130472ca */ /* 0x000fe200000e0000 */
[----:B------:R2:W-:Y:S01]  /*16df0*/  BAR.SYNC.DEFER_BLOCKING R11, 0x100 ;  /* 0x0004000b0000751d */ /* 0x0005e20000010000 */
[----:B------:R-:W-:Y:S02]  /*16e00*/  IMAD.MOV.U32 R15, RZ, RZ, 0x40000040 ;  /* 0x40000040ff0f7424 */ /* 0x000fe400078e00ff */
[----:B------:R-:W-:-:S03]  /*16e10*/  IMAD.MOV.U32 R7, RZ, RZ, 0x40000040 ;  /* 0x40000040ff077424 */ /* 0x000fc600078e00ff */
[----:B------:R-:W-:Y:S01]  /*16e20*/  R2UR UR7, R15 ;  /* 0x000000000f0772ca */ /* 0x000fe200000e0000 */
[----:B--2---:R-:W-:Y:S01]  /*16e30*/  IMAD.MOV.U32 R11, RZ, RZ, 0x40000040 ;  /* 0x40000040ff0b7424 */ /* 0x004fe200078e00ff */
[----:B------:R-:W-:Y:S02]  /*16e40*/  R2UR UR15, R7 ;  /* 0x00000000070f72ca */ /* 0x000fe400000e0000 */
[----:B------:R-:W-:Y:S02]  /*16e50*/  R2UR UR19, R15 ;  /* 0x000000000f1372ca */ /* 0x000fe400000e0000 */
[----:B------:R-:W-:Y:S01]  /*16e60*/  UIADD3 UR4, UR4, 0x400, URZ ;  /* 0x0000040004047890 */ /* 0x000fe2000fffe03f */
[----:B------:R-:W-:-:S03]  /*16e70*/  R2UR UR11, R11 ;  /* 0x000000000b0b72ca */ /* 0x000fc600000e0000 */
[----:B------:R-:W-:-:S04]  /*16e80*/  USHF.R.U32.HI UR4, URZ, 0x4, UR4 ;  /* 0x000000043f047899 */ /* 0x000fc80008011604 */
[----:B------:R-:W-:-:S04]  /*16e90*/  ULOP3.LUT UR4, UR4, 0x3fff, URZ, 0xc0, !UPT ;  /* 0x00003fff04047892 */ /* 0x000fc8000f8ec03f */
[----:B------:R-:W-:Y:S01]  /*16ea0*/  ULOP3.LUT UR42, UR4, 0x10000, URZ, 0xfc, !UPT ;  /* 0x00010000042a7892 */ /* 0x000fe2000f8efc3f */
[----:B------:R-:W-:-:S05]  /*16eb0*/  WARPGROUP.ARRIVE ;  /* 0x00000000000079c5 */ /* 0x000fca0000000000 */
[----:B------:R-:W-:-:S04]  /*16ec0*/  LEA R14, R222, UR42, 0xb ;  /* 0x0000002ade0e7c11 */ /* 0x000fc8000f8e58ff */
[C---:B------:R-:W-:Y:S01]  /*16ed0*/  R2UR UR6, R14.reuse ;  /* 0x000000000e0672ca */ /* 0x040fe200000e0000 */
[C---:B------:R-:W-:Y:S01]  /*16ee0*/  VIADD R6, R14.reuse, 0x4 ;  /* 0x000000040e067836 */ /* 0x040fe20000000000 */
[C---:B01----:R-:W-:Y:S01]  /*16ef0*/  IADD3 R10, R14.reuse, 0x2, RZ ;  /* 0x000000020e0a7810 */ /* 0x043fe20007ffe0ff */
[----:B------:R-:W-:-:S03]  /*16f00*/  VIADD R14, R14, 0x6 ;  /* 0x000000060e0e7836 */ /* 0x000fc60000000000 */
[----:B------:R-:W-:Y:S02]  /*16f10*/  R2UR UR10, R10 ;  /* 0x000000000a0a72ca */ /* 0x000fe400000e0000 */
[----:B------:R-:W-:Y:S02]  /*16f20*/  R2UR UR14, R6 ;  /* 0x00000000060e72ca */ /* 0x000fe400000e0000 */
[----:B------:R-:W-:-:S03]  /*16f30*/  R2UR UR18, R14 ;  /* 0x000000000e1272ca */ /* 0x000fc600000e0000 */
[----:B------:R-:W-:Y:S03]  /*16f40*/  QGMMA.64x256x32.F32.E4M3.E4M3 R24, R152, gdesc[UR4], RZ, !UPT, gsb0 ;  /* 0x03e0000498187df3 */ /* 0x000fe6000c0008ff */
[----:B------:R-:W-:Y:S02]  /*16f50*/  WARPGROUP.DEPBAR.LE gsb0, 0x0 ;  /* 0x00008000000079c5 */ /* 0x000fe40000010000 */
[----:B------:R-:W-:-:S15]  /*16f60*/  WARPGROUP.ARRIVE ;  /* 0x00000000000079c5 */ /* 0x000fde0000000000 */
[----:B------:R-:W-:-:S08]  /*16f70*/  NOP ;  /* 0x0000000000007918 */ /* 0x000fd00000000000 */
[----:B------:R-:W-:Y:S03]  /*16f80*/  QGMMA.64x256x32.F32.E4M3.E4M3 R24, R156, gdesc[UR8], R24, gsb0 ;  /* 0x03e000089c187df3 */ /* 0x000fe60008000818 */
        /* <DEDUP_REMOVED lines=9> */
[----:B------:R-:W-:Y:S05]  /*17020*/  @!P0 BRA `(.L_x_645) ;  /* 0x0000000000048947 */ /* 0x000fea0003800000 */
[----:B------:R-:W-:Y:S01]  /*17030*/  BPT.TRAP 0x1 ;  /* 0x000000040000795c */ /* 0x000fe20000300000 */
.L_x_645:
[----:B------:R-:W2:Y:S01]  /*17040*/  LDL R6, [R1+0x8] ;  /* 0x0000080001067983 */ /* 0x000ea20000100800 */
[----:B------:R-:W-:Y:S01]  /*17050*/  IMAD.U32 R5, RZ, RZ, UR60 ;  /* 0x0000003cff057e24 */ /* 0x000fe2000f8e00ff */
[----:B------:R-:W-:-:S04]  /*17060*/  IADD3 R3, R3, 0x38860, RZ ;  /* 0x0003886003037810 */ /* 0x000fc80007ffe0ff */
[----:B------:R-:W-:-:S04]  /*17070*/  PRMT R3, R5, 0x654, R3 ;  /* 0x0000065405037816 */ /* 0x000fc80000000003 */
[----:B------:R0:W-:Y:S02]  /*17080*/  SYNCS.ARRIVE.TRANS64.RED.A1T0 RZ, [R3+URZ], RZ ;  /* 0x000000ff03ff79a7 */ /* 0x0001e4000810043f */
[----:B0-----:R-:W-:-:S05]  /*17090*/  VIADD R3, R168, 0xfffffffe ;  /* 0xfffffffea8037836 */ /* 0x001fca0000000000 */
[----:B--2---:R-:W-:-:S13]  /*170a0*/  ISETP.GE.AND P1, PT, R3, R6, PT ;  /* 0x000000060300720c */ /* 0x004fda0003f26270 */
[----:B------:R-:W-:Y:S05]  /*170b0*/  @!P1 BRA `(.L_x_646) ;  /* 0x00000024003c9947 */ /* 0x000fea0003800000 */
[----:B------:R-:W-:Y:S02]  /*170c0*/  IMAD.MOV.U32 R10, RZ, RZ, R13 ;  /* 0x000000ffff0a7224 */ /* 0x000fe400078e000d */
[----:B------:R-:W-:-:S07]  /*170d0*/  IMAD.MOV.U32 R12, RZ, RZ, R0 ;  /* 0x000000ffff0c7224 */ /* 0x000fce00078e0000 */
.L_x_658:
[----:B0-2---:R-:W2:Y:S01]  /*170e0*/  LDL R5, [R1+0x8] ;  /* 0x0000080001057983 */ /* 0x005ea20000100800 */
[----:B------:R-:W-:Y:S01]  /*170f0*/  IADD3 R222, R222, 0x1, RZ ;  /* 0x00000001dede7810 */ /* 0x000fe20007ffe0ff */
[----:B------:R-:W-:Y:S01]  /*17100*/  IMAD.MOV.U32 R0, RZ, RZ, R3 ;  /* 0x000000ffff007224 */ /* 0x000fe200078e0003 */
[----:B------:R-:W-:Y:S05]  /*17110*/  YIELD ;  /* 0x0000000000007946 */ /* 0x000fea0003800000 */
[----:B------:R-:W-:Y:S01]  /*17120*/  ISETP.NE.AND P2, PT, R222, 0x2, PT ;  /* 0x00000002de00780c */ /* 0x000fe20003f45270 */
[----:B------:R-:W-:-:S03]  /*17130*/  VIADD R3, R3, 0xffffffff ;  /* 0xffffffff03037836 */ /* 0x000fc60000000000 */
[----:B------:R-:W-:-:S05]  /*17140*/  SEL R7, R222, RZ, P2 ;  /* 0x000000ffde077207 */ /* 0x000fca0001000000 */
[----:B------:R-:W-:Y:S01]  /*17150*/  IMAD.MOV.U32 R222, RZ, RZ, R7 ;  /* 0x000000ffffde7224 */ /* 0x000fe200078e0007 */
[----:B--2---:R-:W-:Y:S02]  /*17160*/  ISETP.GT.AND P1, PT, R0, R5, PT ;  /* 0x000000050000720c */ /* 0x004fe40003f24270 */
[----:B------:R-:W-:-:S04]  /*17170*/  SEL R0, RZ, 0x1, P2 ;  /* 0x00000001ff007807 */ /* 0x000fc80001000000 */
[----:B------:R-:W-:Y:S01]  /*17180*/  LOP3.LUT R223, R223, R0, RZ, 0x3c, !PT ;  /* 0x00000000dfdf7212 */ /* 0x000fe200078e3cff */
[----:B------:R-:W-:Y:S06]  /*17190*/  @!P0 BRA `(.L_x_647) ;  /* 0x0000000000048947 */ /* 0x000fec0003800000 */
[----:B------:R-:W-:Y:S01]  /*171a0*/  BPT.TRAP 0x1 ;  /* 0x000000040000795c */ /* 0x000fe20000300000 */
.L_x_647:
[----:B------:R-:W-:Y:S01]  /*171b0*/  IMAD R5, R222, 0x8, R19 ;  /* 0x00000008de057824 */ /* 0x000fe200078e0213 */
[----:B------:R-:W-:-:S04]  /*171c0*/  SHF.L.U32 R6, R223, 0x1f, RZ ;  /* 0x0000001fdf067819 */ /* 0x000fc800000006ff */
[----:B------:R0:W1:Y:S01]  /*171d0*/  SYNCS.PHASECHK.TRANS64.TRYWAIT P2, [R5+URZ+0x38830], R6 ;  /* 0x03883006050075a7 */ /* 0x000062000804017f */
[----:B------:R-:W-:Y:S05]  /*171e0*/  @!P0 BRA `(.L_x_648) ;  /* 0x0000000000048947 */ /* 0x000fea0003800000 */
[----:B------:R-:W-:Y:S01]  /*171f0*/  BPT.TRAP 0x1 ;  /* 0x000000040000795c */ /* 0x000fe20000300000 */
.L_x_648:
[----:B------:R-:W-:Y:S01]  /*17200*/  LEA R14, R7, UR61, 0xb ;  /* 0x0000003d070e7c11 */ /* 0x000fe2000f8e58ff */
[----:B------:R-:W-:-:S03]  /*17210*/  IMAD.MOV.U32 R15, RZ, RZ, 0x40000040 ;  /* 0x40000040ff0f7424 */ /* 0x000fc600078e00ff */
[C---:B------:R-:W-:Y:S01]  /*17220*/  IADD3 R20, R14.reuse, 0x2, RZ ;  /* 0x000000020e147810 */ /* 0x040fe20007ffe0ff */
[----:B------:R-:W-:Y:S01]  /*17230*/  VIADD R0, R14, 0x4 ;  /* 0x000000040e007836 */ /* 0x000fe20000000000 */
[----:B-1----:R-:W-:Y:S06]  /*17240*/  @P2 BRA `(.L_x_649) ;  /* 0x0000000000082947 */ /* 0x002fec0003800000 */
[----:B------:R-:W1:Y:S02]  /*17250*/  SYNCS.PHASECHK.TRANS64.TRYWAIT P2, [R5+URZ+0x38830], R6 ;  /* 0x03883006050075a7 */ /* 0x000e64000804017f */
[----:B-1----:R-:W-:Y:S05]  /*17260*/  @!P2 BRA `(.L_x_650) ;  /* 0x000001380090a947 */ /* 0x002fea0003800000 */
.L_x_649:
[C---:B------:R-:W-:Y:S01]  /*17270*/  VIADD R152, R14.reuse, 0x6 ;  /* 0x000000060e987836 */ /* 0x040fe20000000000 */
[----:B------:R-:W-:Y:S05]  /*17280*/  WARPSYNC.ALL ;  /* 0x0000000000007948 */ /* 0x000fea0003800000 */
[C---:B------:R-:W-:Y:S01]  /*17290*/  R2UR UR10, R14.reuse ;  /* 0x000000000e0a72ca */ /* 0x040fe200000e0000 */
[----:B------:R-:W-:Y:S01]  /*172a0*/  IMAD.MOV.U32 R153, RZ, RZ, 0x40000040 ;  /* 0x40000040ff997424 */ /* 0x000fe200078e00ff */
[----:B------:R-:W-:Y:S01]  /*172b0*/  R2UR UR11, R15 ;  /* 0x000000000f0b72ca */ /* 0x000fe200000e0000 */
[----:B------:R-:W-:Y:S01]  /*172c0*/  VIADD R154, R14, 0x404 ;  /* 0x000004040e9a7836 */ /* 0x000fe20000000000 */
[----:B------:R-:W-:Y:S01]  /*172d0*/  R2UR UR18, R152 ;  /* 0x00000000981272ca */ /* 0x000fe200000e0000 */
[----:B------:R-:W-:Y:S01]  /*172e0*/  VIADD R152, R14, 0x402 ;  /* 0x000004020e987836 */ /* 0x000fe20000000000 */
[----:B------:R-:W-:Y:S01]  /*172f0*/  R2UR UR8, R228 ;  /* 0x00000000e40872ca */ /* 0x000fe200000e0000 */
[----:B------:R-:W-:Y:S01]  /*17300*/  IMAD.MOV.U32 R155, RZ, RZ, 0x40000040 ;  /* 0x40000040ff9b7424 */ /* 0x000fe200078e00ff */
[----:B------:R-:W-:Y:S01]  /*17310*/  R2UR UR9, R229 ;  /* 0x00000000e50972ca */ /* 0x000fe200000e0000 */
[----:B------:R-:W-:Y:S01]  /*17320*/  IMAD.MOV.U32 R21, RZ, RZ, 0x40000040 ;  /* 0x40000040ff157424 */ /* 0x000fe200078e00ff */
[C---:B------:R-:W-:Y:S01]  /*17330*/  R2UR UR19, R153.reuse ;  /* 0x00000000991372ca */ /* 0x040fe200000e0000 */
[----:B------:R-:W-:Y:S01]  /*17340*/  UMOV UR16, UR56 ;  /* 0x0000003800107c82 */ /* 0x000fe20008000000 */
[----:B------:R-:W-:Y:S01]  /*17350*/  R2UR UR26, R152 ;  /* 0x00000000981a72ca */ /* 0x000fe200000e0000 */
[----:B------:R-:W-:Y:S01]  /*17360*/  UMOV UR17, UR57 ;  /* 0x0000003900117c82 */ /* 0x000fe20008000000 */
[----:B------:R-:W-:Y:S01]  /*17370*/  R2UR UR27, R153 ;  /* 0x00000000991b72ca */ /* 0x000fe200000e0000 */
[----:B------:R-:W-:Y:S01]  /*17380*/  UMOV UR20, UR52 ;  /* 0x0000003400147c82 */ /* 0x000fe20008000000 */
[----:B------:R-:W-:Y:S01]  /*17390*/  R2UR UR30, R154 ;  /* 0x000000009a1e72ca */ /* 0x000fe200000e0000 */
[----:B------:R-:W-:Y:S01]  /*173a0*/  UMOV UR21, UR53 ;  /* 0x0000003500157c82 */ /* 0x000fe20008000000 */
[----:B------:R-:W-:Y:S01]  /*173b0*/  R2UR UR31, R155 ;  /* 0x000000009b1f72ca */ /* 0x000fe200000e0000 */
[----:B------:R-:W-:Y:S01]  /*173c0*/  UMOV UR24, UR48 ;  /* 0x0000003000187c82 */ /* 0x000fe20008000000 */
[----:B------:R-:W-:Y:S01]  /*173d0*/  WARPGROUP.ARRIVE ;  /* 0x00000000000079c5 */ /* 0x000fe20000000000 */
[----:B------:R-:W-:Y:S01]  /*173e0*/  R2UR UR6, R20 ;  /* 0x00000000140672ca */ /* 0x000fe200000e0000 */
[----:B------:R-:W-:Y:S01]  /*173f0*/  UMOV UR25, UR49 ;  /* 0x0000003100197c82 */ /* 0x000fe20008000000 */
[----:B------:R-:W-:Y:S01]  /*17400*/  R2UR UR7, R21 ;  /* 0x00000000150772ca */ /* 0x000fe200000e0000 */
[----:B------:R-:W-:Y:S01]  /*17410*/  UMOV UR28, UR44 ;  /* 0x0000002c001c7c82 */ /* 0x000fe20008000000 */
[----:B------:R-:W-:Y:S01]  /*17420*/  R2UR UR4, R226 ;  /* 0x00000000e20472ca */ /* 0x000fe200000e0000 */
[----:B------:R-:W-:Y:S01]  /*17430*/  QGMMA.64x128x32.F32.E4M3.E4M3 R152, gdesc[UR8], RZ, !UPT, gsb0 ;  /* 0x01e00000089879f3 */ /* 0x000fe2000c0008ff */
[----:B------:R-:W-:Y:S01]  /*17440*/  R2UR UR5, R227 ;  /* 0x00000000e30572ca */ /* 0x000fe200000e0000 */
[----:B------:R-:W-:Y:S01]  /*17450*/  UMOV UR29, UR45 ;  /* 0x0000002d001d7c82 */ /* 0x000fe20008000000 */
[----:B------:R-:W-:Y:S01]  /*17460*/  MOV R20, R0 ;  /* 0x0000000000147202 */ /* 0x000fe20000000f00 */
[----:B------:R-:W-:Y:S01]  /*17470*/  IMAD.MOV.U32 R15, RZ, RZ, 0x40000040 ;  /* 0x40000040ff0f7424 */ /* 0x000fe200078e00ff */
[----:B------:R-:W-:Y:S01]  /*17480*/  R2UR UR15, R21 ;  /* 0x00000000150f72ca */ /* 0x000fe200000e0000 */
[----:B------:R-:W-:Y:S01]  /*17490*/  UMOV UR32, UR40 ;  /* 0x0000002800207c82 */ /* 0x000fe20008000000 */
[----:B------:R-:W-:Y:S01]  /*174a0*/  R2UR UR14, R20 ;  /* 0x00000000140e72ca */ /* 0x000fe200000e0000 */
[----:B------:R-:W-:Y:S01]  /*174b0*/  VIADD R20, R14, 0x400 ;  /* 0x000004000e147836 */ /* 0x000fe20000000000 */
[----:B------:R-:W-:Y:S01]  /*174c0*/  R2UR UR12, R224 ;  /* 0x00000000e00c72ca */ /* 0x000fe200000e0000 */
[----:B------:R-:W-:Y:S01]  /*174d0*/  UMOV UR33, UR41 ;  /* 0x0000002900217c82 */ /* 0x000fe20008000000 */
[----:B------:R-:W-:Y:S01]  /*174e0*/  R2UR UR13, R225 ;  /* 0x00000000e10d72ca */ /* 0x000fe200000e0000 */
[----:B------:R-:W2:Y:S01]  /*174f0*/  S2R R9, SR_TID.X ;  /* 0x0000000000097919 */ /* 0x000ea20000002100 */
[----:B------:R-:W-:-:S02]  /*17500*/  R2UR UR22, R20 ;  /* 0x00000000141672ca */ /* 0x000fc400000e0000 */
[----:B------:R-:W-:Y:S02]  /*17510*/  R2UR UR23, R21 ;  /* 0x00000000151772ca */ /* 0x000fe400000e0000 */
[----:B------:R-:W-:Y:S02]  /*17520*/  IADD3 R14, R14, 0x406, RZ ;  /* 0x000004060e0e7810 */ /* 0x000fe40007ffe0ff */
[----:B------:R-:W-:Y:S02]  /*17530*/  R2UR UR35, R15 ;  /* 0x000000000f2372ca */ /* 0x000fe400000e0000 */
[----:B------:R-:W-:Y:S02]  /*17540*/  R2UR UR34, R14 ;  /* 0x000000000e2272ca */ /* 0x000fe400000e0000 */
[----:B--2---:R-:W-:-:S04]  /*17550*/  SHF.R.U32.HI R9, RZ, 0x7, R9 ;  /* 0x00000007ff097819 */ /* 0x004fc80000011609 */
        /* <DEDUP_REMOVED lines=26> */
.L_x_651:
        /* <DEDUP_REMOVED lines=64> */
[----:B------:R-:W3:Y:S04]  /*17b00*/  SHFL.BFLY PT, R11, R0, 0x2, 0x1f ;  /* 0x0c401f00000b7f89 */ /* 0x000ee800000e0000 */
[----:B------:R-:W4:Y:S01]  /*17b10*/  SHFL.BFLY PT, R14, R13, 0x2, 0x1f ;  /* 0x0c401f000d0e7f89 */ /* 0x000f2200000e0000 */
[----:B---3--:R-:W-:Y:S02]  /*17b20*/  FMNMX.FTZ R0, R0, R11, !PT ;  /* 0x0000000b00007209 */ /* 0x008fe40007810000 */
[----:B----4-:R-:W-:-:S03]  /*17b30*/  FMNMX.FTZ R13, R13, R14, !PT ;  /* 0x0000000e0d0d7209 */ /* 0x010fc60007810000 */
[----:B------:R-:W3:Y:S04]  /*17b40*/  SHFL.BFLY PT, R11, R0, 0x1, 0x1f ;  /* 0x0c201f00000b7f89 */ /* 0x000ee800000e0000 */
[----:B------:R-:W4:Y:S01]  /*17b50*/  SHFL.BFLY PT, R14, R13, 0x1, 0x1f ;  /* 0x0c201f000d0e7f89 */ /* 0x000f2200000e0000 */
[----:B---3--:R-:W-:Y:S02]  /*17b60*/  FMNMX.FTZ R0, R0, R11, !PT ;  /* 0x0000000b00007209 */ /* 0x008fe40007810000 */
[----:B----4-:R-:W-:-:S03]  /*17b70*/  FMNMX.FTZ R13, R13, R14, !PT ;  /* 0x0000000e0d0d7209 */ /* 0x010fc60007810000 */
[----:B------:R-:W-:Y:S01]  /*17b80*/  FFMA.FTZ R11, R2, R0, -8 ;  /* 0xc1000000020b7423 */ /* 0x000fe20000010000 */
[----:B------:R-:W-:-:S03]  /*17b90*/  FADD.FTZ R12, -R0, R12 ;  /* 0x0000000c000c7221 */ /* 0x000fc60000010100 */
[C-C-:B------:R-:W-:Y:S01]  /*17ba0*/  FFMA.FTZ R152, R2.reuse, R152, -R11.reuse ;  /* 0x0000009802987223 */ /* 0x140fe2000001080b */
[C---:B------:R-:W-:Y:S01]  /*17bb0*/  FMUL.FTZ R12, R2.reuse, R12 ;  /* 0x0000000c020c7220 */ /* 0x040fe20000410000 */
[C-C-:B------:R-:W-:Y:S01]  /*17bc0*/  FFMA.FTZ R153, R2.reuse, R153, -R11.reuse ;  /* 0x0000009902997223 */ /* 0x140fe2000001080b */
[----:B------:R-:W-:-:S01]  /*17bd0*/  FFMA.FTZ R156, R2, R156, -R11 ;  /* 0x0000009c029c7223 */ /* 0x000fc2000001080b */
[----:B------:R-:W-:Y:S01]  /*17be0*/  FFMA.FTZ R157, R2, R157, -R11 ;  /* 0x0000009d029d7223 */ /* 0x000fe2000001080b */
[----:B------:R-:W-:-:S01]  /*17bf0*/  FADD.FTZ R10, -R13, R10 ;  /* 0x0000000a0d0a7221 */ /* 0x000fc20000010100 */
[----:B------:R-:W-:Y:S01]  /*17c00*/  MUFU.EX2 R152, R152 ;  /* 0x0000009800987308 */ /* 0x000fe20000000800 */
[----:B------:R-:W-:-:S01]  /*17c10*/  FFMA.FTZ R15, R2, R13, -8 ;  /* 0xc1000000020f7423 */ /* 0x000fc2000001000d */
[C-C-:B------:R-:W-:Y:S01]  /*17c20*/  FFMA.FTZ R160, R2.reuse, R160, -R11.reuse ;  /* 0x000000a002a07223 */ /* 0x140fe2000001080b */
[C---:B------:R-:W-:Y:S01]  /*17c30*/  FMUL.FTZ R10, R2.reuse, R10 ;  /* 0x0000000a020a7220 */ /* 0x040fe20000410000 */
[C---:B------:R-:W-:Y:S01]  /*17c40*/  FFMA.FTZ R161, R2.reuse, R161, -R11 ;  /* 0x000000a102a17223 */ /* 0x040fe2000001080b */
[----:B------:R-:W-:-:S01]  /*17c50*/  FFMA.FTZ R14, R2, R155, -R15 ;  /* 0x0000009b020e7223 */ /* 0x000fc2000001080f */
[C-C-:B------:R-:W-:Y:S01]  /*17c60*/  FFMA.FTZ R21, R2.reuse, R158, -R15.reuse ;  /* 0x0000009e02157223 */ /* 0x140fe2000001080f */
[----:B------:R-:W-:-:S01]  /*17c70*/  FFMA.FTZ R20, R2, R159, -R15 ;  /* 0x0000009f02147223 */ /* 0x000fc2000001080f */
[----:B------:R-:W3:Y:S01]  /*17c80*/  MUFU.EX2 R12, R12 ;  /* 0x0000000c000c7308 */ /* 0x000ee20000000800 */
[----:B------:R-:W-:-:S01]  /*17c90*/  FFMA.FTZ R164, R2, R164, -R11 ;  /* 0x000000a402a47223 */ /* 0x000fc2000001080b */
[C-C-:B------:R-:W-:Y:S01]  /*17ca0*/  FFMA.FTZ R165, R2.reuse, R165, -R11.reuse ;  /* 0x000000a502a57223 */ /* 0x140fe2000001080b */
[----:B------:R-:W-:-:S01]  /*17cb0*/  FFMA.FTZ R168, R2, R168, -R11 ;  /* 0x000000a802a87223 */ /* 0x000fc2000001080b */
[C-C-:B------:R-:W-:Y:S01]  /*17cc0*/  FFMA.FTZ R169, R2.reuse, R169, -R11.reuse ;  /* 0x000000a902a97223 */ /* 0x140fe2000001080b */
[----:B------:R-:W-:-:S01]  /*17cd0*/  FFMA.FTZ R172, R2, R172, -R11 ;  /* 0x000000ac02ac7223 */ /* 0x000fc2000001080b */
[C-C-:B------:R-:W-:Y:S01]  /*17ce0*/  FFMA.FTZ R173, R2.reuse, R173, -R11.reuse ;  /* 0x000000ad02ad7223 */ /* 0x140fe2000001080b */
[----:B------:R-:W-:-:S01]  /*17cf0*/  FFMA.FTZ R176, R2, R176, -R11 ;  /* 0x000000b002b07223 */ /* 0x000fc2000001080b */
[----:B------:R-:W4:Y:S01]  /*17d00*/  MUFU.EX2 R153, R153 ;  /* 0x0000009900997308 */ /* 0x000f220000000800 */
[----:B------:R-:W-:-:S01]  /*17d10*/  FFMA.FTZ R177, R2, R177, -R11 ;  /* 0x000000b102b17223 */ /* 0x000fc2000001080b */
[C-C-:B------:R-:W-:Y:S01]  /*17d20*/  FFMA.FTZ R180, R2.reuse, R180, -R11.reuse ;  /* 0x000000b402b47223 */ /* 0x140fe2000001080b */
[----:B------:R-:W-:-:S01]  /*17d30*/  FFMA.FTZ R181, R2, R181, -R11 ;  /* 0x000000b502b57223 */ /* 0x000fc2000001080b */
[C-C-:B------:R-:W-:Y:S01]  /*17d40*/  FFMA.FTZ R184, R2.reuse, R184, -R11.reuse ;  /* 0x000000b802b87223 */ /* 0x140fe2000001080b */
[----:B------:R-:W-:-:S01]  /*17d50*/  FFMA.FTZ R185, R2, R185, -R11 ;  /* 0x000000b902b97223 */ /* 0x000fc2000001080b */
[C-C-:B------:R-:W-:Y:S01]  /*17d60*/  FFMA.FTZ R188, R2.reuse, R188, -R11.reuse ;  /* 0x000000bc02bc7223 */ /* 0x140fe2000001080b */
[----:B------:R-:W-:-:S01]  /*17d70*/  FFMA.FTZ R189, R2, R189, -R11 ;  /* 0x000000bd02bd7223 */ /* 0x000fc2000001080b */
[----:B------:R-:W5:Y:S01]  /*17d80*/  MUFU.EX2 R156, R156 ;  /* 0x0000009c009c7308 */ /* 0x000f620000000800 */
[----:B---3--:R-:W-:-:S01]  /*17d90*/  FFMA.FTZ R8, R12, R8, R152 ;  /* 0x000000080c087223 */ /* 0x008fc20000010098 */
[C-C-:B------:R-:W-:Y:S01]  /*17da0*/  FFMA.FTZ R192, R2.reuse, R192, -R11.reuse ;  /* 0x000000c002c07223 */ /* 0x140fe2000001080b */
[----:B------:R-:W-:-:S01]  /*17db0*/  FFMA.FTZ R193, R2, R193, -R11 ;  /* 0x000000c102c17223 */ /* 0x000fc2000001080b */
[C-C-:B------:R-:W-:Y:S01]  /*17dc0*/  FFMA.FTZ R196, R2.reuse, R196, -R11.reuse ;  /* 0x000000c402c47223 */ /* 0x140fe2000001080b */
[----:B------:R-:W-:-:S01]  /*17dd0*/  FFMA.FTZ R197, R2, R197, -R11 ;  /* 0x000000c502c57223 */ /* 0x000fc2000001080b */
[C-C-:B------:R-:W-:Y:S01]  /*17de0*/  FFMA.FTZ R200, R2.reuse, R200, -R11.reuse ;  /* 0x000000c802c87223 */ /* 0x140fe2000001080b */
[----:B------:R-:W-:-:S01]  /*17df0*/  FFMA.FTZ R201, R2, R201, -R11 ;  /* 0x000000c902c97223 */ /* 0x000fc2000001080b */
[----:B------:R-:W3:Y:S01]  /*17e00*/  MUFU.EX2 R157, R157 ;  /* 0x0000009d009d7308 */ /* 0x000ee20000000800 */
[----:B----4-:R-:W-:-:S01]  /*17e10*/  FADD.FTZ R8, R153, R8 ;  /* 0x0000000899087221 */ /* 0x010fc20000010000 */
[C-C-:B------:R-:W-:Y:S01]  /*17e20*/  FFMA.FTZ R204, R2.reuse, R204, -R11.reuse ;  /* 0x000000cc02cc7223 */ /* 0x140fe2000001080b */
[----:B------:R-:W-:-:S01]  /*17e30*/  FFMA.FTZ R205, R2, R205, -R11 ;  /* 0x000000cd02cd7223 */ /* 0x000fc2000001080b */
[C-C-:B------:R-:W-:Y:S01]  /*17e40*/  FFMA.FTZ R208, R2.reuse, R208, -R11.reuse ;  /* 0x000000d002d07223 */ /* 0x140fe2000001080b */
[----:B------:R-:W-:-:S01]  /*17e50*/  FFMA.FTZ R209, R2, R209, -R11 ;  /* 0x000000d102d17223 */ /* 0x000fc2000001080b */
[C-C-:B------:R-:W-:Y:S01]  /*17e60*/  FFMA.FTZ R212, R2.reuse, R212, -R11.reuse ;  /* 0x000000d402d47223 */ /* 0x140fe2000001080b */
[----:B------:R-:W-:-:S01]  /*17e70*/  FFMA.FTZ R11, R2, R213, -R11 ;  /* 0x000000d5020b7223 */ /* 0x000fc2000001080b */
[----:B------:R-:W-:Y:S01]  /*17e80*/  MUFU.EX2 R10, R10 ;  /* 0x0000000a000a7308 */ /* 0x000fe20000000800 */
[----:B-----5:R-:W-:-:S01]  /*17e90*/  FADD.FTZ R8, R156, R8 ;  /* 0x000000089c087221 */ /* 0x020fc20000010000 */
[C-C-:B------:R-:W-:Y:S01]  /*17ea0*/  FFMA.FTZ R155, R2.reuse, R162, -R15.reuse ;  /* 0x000000a2029b7223 */ /* 0x140fe2000001080f */
[----:B------:R-:W-:-:S01]  /*17eb0*/  FFMA.FTZ R158, R2, R167, -R15 ;  /* 0x000000a7029e7223 */ /* 0x000fc2000001080f */
[C-C-:B------:R-:W-:Y:S01]  /*17ec0*/  FFMA.FTZ R159, R2.reuse, R178, -R15.reuse ;  /* 0x000000b2029f7223 */ /* 0x140fe2000001080f */
[----:B------:R-:W-:-:S01]  /*17ed0*/  FFMA.FTZ R162, R2, R179, -R15 ;  /* 0x000000b302a27223 */ /* 0x000fc2000001080f */
[----:B------:R-:W-:-:S02]  /*17ee0*/  IMAD.U32 R167, RZ, RZ, UR60 ;  /* 0x0000003cffa77e24 */ /* 0x000fc4000f8e00ff */
[----:B------:R-:W-:-:S01]  /*17ef0*/  FFMA.FTZ R186, R2, R186, -R15 ;  /* 0x000000ba02ba7223 */ /* 0x000fc2000001080f */
[----:B------:R-:W-:Y:S01]  /*17f00*/  MUFU.EX2 R14, R14 ;  /* 0x0000000e000e7308 */ /* 0x000fe20000000800 */
[C---:B---3--:R-:W-:Y:S01]  /*17f10*/  F2FP.SATFINITE.E4M3.F32.PACK_AB_MERGE_C R156, R157.reuse, R156, RZ ;  /* 0x0000009c9d9c723e */ /* 0x048fe200048070ff */
[----:B------:R-:W-:Y:S01]  /*17f20*/  FADD.FTZ R8, R157, R8 ;  /* 0x000000089d087221 */ /* 0x000fe20000010000 */
[----:B------:R-:W-:-:S01]  /*17f30*/  FFMA.FTZ R157, R2, R170, -R15 ;  /* 0x000000aa029d7223 */ /* 0x000fc2000001080f */
[C-C-:B------:R-:W-:Y:S01]  /*17f40*/  FFMA.FTZ R170, R2.reuse, R182, -R15.reuse ;  /* 0x000000b602aa7223 */ /* 0x140fe2000001080f */
[----:B------:R-:W-:Y:S01]  /*17f50*/  F2FP.SATFINITE.E4M3.F32.PACK_AB_MERGE_C R152, R153, R152, R156 ;  /* 0x000000989998723e */ /* 0x000fe2000480709c */
[C-C-:B------:R-:W-:Y:S01]  /*17f60*/  FFMA.FTZ R153, R2.reuse, R154, -R15.reuse ;  /* 0x0000009a02997223 */ /* 0x140fe2000001080f */
[----:B------:R-:W-:-:S01]  /*17f70*/  FFMA.FTZ R156, R2, R166, -R15 ;  /* 0x000000a6029c7223 */ /* 0x000fc2000001080f */
[----:B------:R-:W-:Y:S01]  /*17f80*/  MUFU.EX2 R21, R21 ;  /* 0x0000001500157308 */ /* 0x000fe20000000800 */
[----:B------:R-:W-:-:S01]  /*17f90*/  FFMA.FTZ R166, R2, R175, -R15 ;  /* 0x000000af02a67223 */ /* 0x000fc2000001080f */
[----:B------:R-:W-:-:S02]  /*17fa0*/  VIADD R154, R5, 0x38840 ;  /* 0x00038840059a7836 */ /* 0x000fc40000000000 */
[----:B------:R-:W-:-:S01]  /*17fb0*/  FFMA.FTZ R190, R2, R190, -R15 ;  /* 0x000000be02be7223 */ /* 0x000fc2000001080f */
[C-C-:B------:R-:W-:Y:S01]  /*17fc0*/  FFMA.FTZ R191, R2.reuse, R191, -R15.reuse ;  /* 0x000000bf02bf7223 */ /* 0x140fe2000001080f */
[----:B------:R-:W-:-:S01]  /*17fd0*/  FFMA.FTZ R194, R2, R194, -R15 ;  /* 0x000000c202c27223 */ /* 0x000fc2000001080f */
[C-C-:B------:R-:W-:Y:S01]  /*17fe0*/  FFMA.FTZ R195, R2.reuse, R195, -R15.reuse ;  /* 0x000000c302c37223 */ /* 0x140fe2000001080f */
[----:B------:R-:W-:Y:S01]  /*17ff0*/  PRMT R154, R167, 0x654, R154 ;  /* 0x00000654a79a7816 */ /* 0x000fe2000000009a */
        /* <DEDUP_REMOVED lines=12> */
[----:B------:R5:W-:Y:S01]  /*180c0*/  SYNCS.ARRIVE.TRANS64.RED.A1T0 RZ, [R154+URZ], RZ ;  /* 0x000000ff9aff79a7 */ /* 0x000be2000810043f */
[-C--:B------:R-:W-:Y:S01]  /*180d0*/  FMUL.FTZ R24, R24, R12.reuse ;  /* 0x0000000c18187220 */ /* 0x080fe20000410000 */
[-C--:B------:R-:W-:Y:S01]  /*180e0*/  FMUL.FTZ R25, R25, R12.reuse ;  /* 0x0000000c19197220 */ /* 0x080fe20000410000 */
[----:B------:R-:W-:Y:S01]  /*180f0*/  FMUL.FTZ R28, R28, R12 ;  /* 0x0000000c1c1c7220 */ /* 0x000fe20000410000 */
[----:B------:R-:W0:Y:S01]  /*18100*/  MUFU.EX2 R160, R160 ;  /* 0x000000a000a07308 */ /* 0x000e220000000800 */
[----:B---3--:R-:W-:-:S01]  /*18110*/  FFMA.FTZ R4, R10, R4, R153 ;  /* 0x000000040a047223 */ /* 0x008fc20000010099 */
[-C--:B------:R-:W-:Y:S01]  /*18120*/  FMUL.FTZ R29, R29, R12.reuse ;  /* 0x0000000c1d1d7220 */ /* 0x080fe20000410000 */
[-C--:B------:R-:W-:Y:S01]  /*18130*/  FMUL.FTZ R32, R32, R12.reuse ;  /* 0x0000000c20207220 */ /* 0x080fe20000410000 */
[----:B------:R-:W-:Y:S01]  /*18140*/  FMUL.FTZ R33, R33, R12 ;  /* 0x0000000c21217220 */ /* 0x000fe20000410000 */
[----:B------:R-:W-:-:S01]  /*18150*/  FADD.FTZ R4, R14, R4 ;  /* 0x000000040e047221 */ /* 0x000fc20000010000 */
[-C--:B------:R-:W-:Y:S01]  /*18160*/  FMUL.FTZ R36, R36, R12.reuse ;  /* 0x0000000c24247220 */ /* 0x080fe20000410000 */
[----:B------:R-:W-:Y:S01]  /*18170*/  FMUL.FTZ R37, R37, R12 ;  /* 0x0000000c25257220 */ /* 0x000fe20000410000 */
[----:B------:R-:W3:Y:S01]  /*18180*/  MUFU.EX2 R161, R161 ;  /* 0x000000a100a17308 */ /* 0x000ee20000000800 */
[----:B------:R-:W-:-:S01]  /*18190*/  FADD.FTZ R4, R21, R4 ;  /* 0x0000000415047221 */ /* 0x000fc20000010000 */
[----:B----4-:R-:W-:Y:S01]  /*181a0*/  F2FP.SATFINITE.E4M3.F32.PACK_AB_MERGE_C R21, R20, R21, RZ ;  /* 0x000000151415723e */ /* 0x010fe200048070ff */
[-C--:B------:R-:W-:Y:S01]  /*181b0*/  FMUL.FTZ R40, R40, R12.reuse ;  /* 0x0000000c28287220 */ /* 0x080fe20000410000 */
[----:B------:R-:W-:Y:S01]  /*181c0*/  FMUL.FTZ R41, R41, R12 ;  /* 0x0000000c29297220 */ /* 0x000fe20000410000 */
[----:B------:R-:W-:-:S01]  /*181d0*/  FADD.FTZ R4, R20, R4 ;  /* 0x0000000414047221 */ /* 0x000fc20000010000 */
[----:B------:R-:W-:Y:S01]  /*181e0*/  F2FP.SATFINITE.E4M3.F32.PACK_AB_MERGE_C R153, R14, R153, R21 ;  /* 0x000000990e99723e */ /* 0x000fe20004807015 */
[----:B------:R-:W-:-:S01]  /*181f0*/  FFMA.FTZ R21, R2, R171, -R15 ;  /* 0x000000ab02157223 */ /* 0x000fc2000001080f */
[----:B------:R4:W-:Y:S01]  /*18200*/  MUFU.EX2 R14, R11 ;  /* 0x0000000b000e7308 */ /* 0x0009e20000000800 */
[----:B0-----:R-:W-:-:S01]  /*18210*/  FADD.FTZ R8, R160, R8 ;  /* 0x00000008a0087221 */ /* 0x001fc20000010000 */
[--C-:B------:R-:W-:Y:S01]  /*18220*/  FFMA.FTZ R171, R2, R183, -R15.reuse ;  /* 0x000000b702ab7223 */ /* 0x100fe2000001080f */
[-C--:B------:R-:W-:Y:S01]  /*18230*/  FMUL.FTZ R44, R44, R12.reuse ;  /* 0x0000000c2c2c7220 */ /* 0x080fe20000410000 */
[-C--:B------:R-:W-:Y:S01]  /*18240*/  FMUL.FTZ R45, R45, R12.reuse ;  /* 0x0000000c2d2d7220 */ /* 0x080fe20000410000 */
[-C--:B------:R-:W-:Y:S01]  /*18250*/  FMUL.FTZ R48, R48, R12.reuse ;  /* 0x0000000c30307220 */ /* 0x080fe20000410000 */
[-C--:B------:R-:W-:Y:S01]  /*18260*/  FMUL.FTZ R49, R49, R12.reuse ;  /* 0x0000000c31317220 */ /* 0x080fe20000410000 */
[----:B------:R-:W-:Y:S01]  /*18270*/  FMUL.FTZ R52, R52, R12 ;  /* 0x0000000c34347220 */ /* 0x000fe20000410000 */
[----:B------:R-:W0:Y:S01]  /*18280*/  MUFU.EX2 R155, R155 ;  /* 0x0000009b009b7308 */ /* 0x000e220000000800 */
[----:B----4-:R-:W-:-:S01]  /*18290*/  FFMA.FTZ R11, R2, R163, -R15 ;  /* 0x000000a3020b7223 */ /* 0x010fc2000001080f */
[----:B---3--:R-:W-:Y:S01]  /*182a0*/  FADD.FTZ R8, R161, R8 ;  /* 0x00000008a1087221 */ /* 0x008fe20000010000 */
[----:B------:R-:W-:-:S01]  /*182b0*/  FFMA.FTZ R163, R2, R174, -R15 ;  /* 0x000000ae02a37223 */ /* 0x000fc2000001080f */
[----:B------:R-:W-:Y:S01]  /*182c0*/  FFMA.FTZ R15, R2, R215, -R15 ;  /* 0x000000d7020f7223 */ /* 0x000fe2000001080f */
[-C--:B------:R-:W-:Y:S01]  /*182d0*/  FMUL.FTZ R53, R53, R12.reuse ;  /* 0x0000000c35357220 */ /* 0x080fe20000410000 */
[-C--:B------:R-:W-:Y:S01]  /*182e0*/  FMUL.FTZ R56, R56, R12.reuse ;  /* 0x0000000c38387220 */ /* 0x080fe20000410000 */
[-C--:B------:R-:W-:Y:S01]  /*182f0*/  FMUL.FTZ R57, R57, R12.reuse ;  /* 0x0000000c39397220 */ /* 0x080fe20000410000 */
[----:B------:R-:W3:Y:S01]  /*18300*/  MUFU.EX2 R164, R164 ;  /* 0x000000a400a47308 */ /* 0x000ee20000000800 */
[-C--:B------:R-:W-:Y:S01]  /*18310*/  FMUL.FTZ R60, R60, R12.reuse ;  /* 0x0000000c3c3c7220 */ /* 0x080fe20000410000 */
[-C--:B------:R-:W-:Y:S01]  /*18320*/  FMUL.FTZ R61, R61, R12.reuse ;  /* 0x0000000c3d3d7220 */ /* 0x080fe20000410000 */
[-C--:B------:R-:W-:Y:S01]  /*18330*/  FMUL.FTZ R64, R64, R12.reuse ;  /* 0x0000000c40407220 */ /* 0x080fe20000410000 */
[-C--:B------:R-:W-:Y:S01]  /*18340*/  FMUL.FTZ R65, R65, R12.reuse ;  /* 0x0000000c41417220 */ /* 0x080fe20000410000 */
[-C--:B------:R-:W-:Y:S01]  /*18350*/  FMUL.FTZ R68, R68, R12.reuse ;  /* 0x0000000c44447220 */ /* 0x080fe20000410000 */
[-C--:B------:R-:W-:Y:S01]  /*18360*/  FMUL.FTZ R69, R69, R12.reuse ;  /* 0x0000000c45457220 */ /* 0x080fe20000410000 */
[----:B------:R-:W-:Y:S01]  /*18370*/  FMUL.FTZ R72, R72, R12 ;  /* 0x0000000c48487220 */ /* 0x000fe20000410000 */
[----:B------:R-:W4:Y:S01]  /*18380*/  MUFU.EX2 R11, R11 ;  /* 0x0000000b000b7308 */ /* 0x000f220000000800 */
        /* <DEDUP_REMOVED lines=16> */
[----:B----4-:R-:W-:-:S01]  /*18490*/  FADD.FTZ R4, R11, R4 ;  /* 0x000000040b047221 */ /* 0x010fc20000010000 */
        /* <DEDUP_REMOVED lines=8> */
[----:B-----5:R-:W-:Y:S01]  /*18520*/  F2FP.SATFINITE.E4M3.F32.PACK_AB_MERGE_C R154, R165, R164, RZ ;  /* 0x000000a4a59a723e */ /* 0x020fe200048070ff */
[-C--:B------:R-:W-:Y:S01]  /*18530*/  FMUL.FTZ R109, R109, R12.reuse ;  /* 0x0000000c6d6d7220 */ /* 0x080fe20000410000 */
[-C--:B------:R-:W-:Y:S01]  /*18540*/  FMUL.FTZ R112, R112, R12.reuse ;  /* 0x0000000c70707220 */ /* 0x080fe20000410000 */
[----:B------:R-:W-:Y:S01]  /*18550*/  FMUL.FTZ R113, R113, R12 ;  /* 0x0000000c71717220 */ /* 0x000fe20000410000 */
[----:B------:R-:W-:Y:S01]  /*18560*/  F2FP.SATFINITE.E4M3.F32.PACK_AB_MERGE_C R154, R161, R160, R154 ;  /* 0x000000a0a19a723e */ /* 0x000fe2000480709a */
        /* <DEDUP_REMOVED lines=19> */
[----:B------:R-:W-:Y:S01]  /*186a0*/  F2FP.SATFINITE.E4M3.F32.PACK_AB_MERGE_C R156, R158, R156, RZ ;  /* 0x0000009c9e9c723e */ /* 0x000fe200048070ff */
[-C--:B------:R-:W-:Y:S01]  /*186b0*/  FMUL.FTZ R141, R141, R12.reuse ;  /* 0x0000000c8d8d7220 */ /* 0x080fe20000410000 */
[-C--:B------:R-:W-:Y:S01]  /*186c0*/  FMUL.FTZ R144, R144, R12.reuse ;  /* 0x0000000c90907220 */ /* 0x080fe20000410000 */
[-C--:B------:R-:W-:Y:S01]  /*186d0*/  FMUL.FTZ R145, R145, R12.reuse ;  /* 0x0000000c91917220 */ /* 0x080fe20000410000 */
[----:B------:R-:W-:Y:S01]  /*186e0*/  F2FP.SATFINITE.E4M3.F32.PACK_AB_MERGE_C R155, R11, R155, R156 ;  /* 0x0000009b0b9b723e */ /* 0x000fe2000480709c */
[----:B------:R-:W-:Y:S01]  /*186f0*/  FMUL.FTZ R148, R148, R12 ;  /* 0x0000000c94947220 */ /* 0x000fe20000410000 */
[----:B------:R-:W0:Y:S01]  /*18700*/  MUFU.EX2 R172, R172 ;  /* 0x000000ac00ac7308 */ /* 0x000e220000000800 */
[----:B---3--:R-:W-:-:S01]  /*18710*/  FADD.FTZ R8, R169, R8 ;  /* 0x00000008a9087221 */ /* 0x008fc20000010000 */
[----:B------:R-:W-:Y:S01]  /*18720*/  FMUL.FTZ R149, R149, R12 ;  /* 0x0000000c95957220 */ /* 0x000fe20000410000 */
        /* <DEDUP_REMOVED lines=31> */
[----:B------:R-:W-:Y:S01]  /*18920*/  F2FP.SATFINITE.E4M3.F32.PACK_AB_MERGE_C R172, R173, R172, RZ ;  /* 0x000000acadac723e */ /* 0x000fe200048070ff */
        /* <DEDUP_REMOVED lines=27> */
[----:B------:R-:W-:Y:S01]  /*18ae0*/  F2FP.SATFINITE.E4M3.F32.PACK_AB_MERGE_C R157, R21, R157, R163 ;  /* 0x0000009d159d723e */ /* 0x000fe200048070a3 */
        /* <DEDUP_REMOVED lines=28> */
[----:B------:R-:W-:Y:S01]  /*18cb0*/  FMUL.FTZ R151, R151, R10 ;  /* 0x0000000a97977220 */ /* 0x000fe20000410000 */
[----:B------:R-:W-:-:S04]  /*18cc0*/  F2FP.SATFINITE.E4M3.F32.PACK_AB_MERGE_C R156, R169, R168, R172 ;  /* 0x000000a8a99c723e */ /* 0x000fc800048070ac */
[----:B------:R-:W0:Y:S01]  /*18cd0*/  MUFU.EX2 R184, R184 ;  /* 0x000000b800b87308 */ /* 0x000e220000000800 */
[----:B---3--:R-:W-:-:S01]  /*18ce0*/  FADD.FTZ R8, R181, R8 ;  /* 0x00000008b5087221 */ /* 0x008fc20000010000 */
[----:B------:R-:W-:-:S04]  /*18cf0*/  F2FP.SATFINITE.E4M3.F32.PACK_AB_MERGE_C R158, R181, R180, RZ ;  /* 0x000000b4b59e723e */ /* 0x000fc800048070ff */
[----:B------:R-:W-:Y:S02]  /*18d00*/  F2FP.SATFINITE.E4M3.F32.PACK_AB_MERGE_C R158, R177, R176, R158 ;  /* 0x000000b0b19e723e */ /* 0x000fe4000480709e */
[----:B------:R-:W3:Y:S01]  /*18d10*/  MUFU.EX2 R171, R171 ;  /* 0x000000ab00ab7308 */ /* 0x000ee20000000800 */
[----:B----4-:R-:W-:-:S07]  /*18d20*/  FADD.FTZ R4, R170, R4 ;  /* 0x00000004aa047221 */ /* 0x010fce0000010000 */
[----:B------:R-:W4:Y:S01]  /*18d30*/  MUFU.EX2 R185, R185 ;  /* 0x000000b900b97308 */ /* 0x000f220000000800 */
[----:B0-----:R-:W-:-:S07]  /*18d40*/  FADD.FTZ R8, R184, R8 ;  /* 0x00000008b8087221 */ /* 0x001fce0000010000 */
        /* <DEDUP_REMOVED lines=9> */
[----:B---3--:R-:W-:-:S07]  /*18de0*/  FADD.FTZ R8, R188, R8 ;  /* 0x00000008bc087221 */ /* 0x008fce0000010000 */
[----:B------:R-:W3:Y:S01]  /*18df0*/  MUFU.EX2 R190, R190 ;  /* 0x000000be00be7308 */ /* 0x000ee20000000800 */
[----:B----4-:R-:W-:-:S07]  /*18e00*/  FADD.FTZ R4, R167, R4 ;  /* 0x00000004a7047221 */ /* 0x010fce0000010000 */
[----:B------:R-:W4:Y:S01]  /*18e10*/  MUFU.EX2 R192, R192 ;  /* 0x000000c000c07308 */ /* 0x000f220000000800 */
[----:B0-----:R-:W-:-:S01]  /*18e20*/  FADD.FTZ R8, R189, R8 ;  /* 0x00000008bd087221 */ /* 0x001fc20000010000 */
[----:B------:R-:W-:-:S04]  /*18e30*/  F2FP.SATFINITE.E4M3.F32.PACK_AB_MERGE_C R160, R189, R188, RZ ;  /* 0x000000bcbda0723e */ /* 0x000fc800048070ff */
[----:B------:R-:W-:Y:S02]  /*18e40*/  F2FP.SATFINITE.E4M3.F32.PACK_AB_MERGE_C R160, R185, R184, R160 ;  /* 0x000000b8b9a0723e */ /* 0x000fe400048070a0 */
        /* <DEDUP_REMOVED lines=13> */
[----:B0-----:R-:W-:-:S07]  /*18f20*/  FADD.FTZ R8, R196, R8 ;  /* 0x00000008c4087221 */ /* 0x001fce0000010000 */
[----:B------:R-:W0:Y:S01]  /*18f30*/  MUFU.EX2 R198, R198 ;  /* 0x000000c600c67308 */ /* 0x000e220000000800 */
[----:B---3--:R-:W-:-:S07]  /*18f40*/  FADD.FTZ R4, R195, R4 ;  /* 0x00000004c3047221 */ /* 0x008fce0000010000 */
[----:B------:R-:W3:Y:S01]  /*18f50*/  MUFU.EX2 R200, R200 ;  /* 0x000000c800c87308 */ /* 0x000ee20000000800 */
[----:B----4-:R-:W-:-:S01]  /*18f60*/  FADD.FTZ R8, R197, R8 ;  /* 0x00000008c5087221 */ /* 0x010fc20000010000 */
[----:B------:R-:W-:-:S04]  /*18f70*/  F2FP.SATFINITE.E4M3.F32.PACK_AB_MERGE_C R196, R197, R196, RZ ;  /* 0x000000c4c5c4723e */ /* 0x000fc800048070ff */
[----:B------:R-:W-:Y:S02]  /*18f80*/  F2FP.SATFINITE.E4M3.F32.PACK_AB_MERGE_C R162, R193, R192, R196 ;  /* 0x000000c0c1a2723e */ /* 0x000fe400048070c4 */
        /* <DEDUP_REMOVED lines=34> */
[----:B------:R-:W-:-:S03]  /*191b0*/  F2FP.SATFINITE.E4M3.F32.PACK_AB_MERGE_C R166, R14, R212, RZ ;  /* 0x000000d40ea6723e */ /* 0x000fc600048070ff */
[----:B------:R-:W-:Y:S01]  /*191c0*/  FADD.FTZ R8, R14, R8 ;  /* 0x000000080e087221 */ /* 0x000fe20000010000 */
[----:B------:R-:W-:Y:S02]  /*191d0*/  F2FP.SATFINITE.E4M3.F32.PACK_AB_MERGE_C R166, R209, R208, R166 ;  /* 0x000000d0d1a6723e */ /* 0x000fe400048070a6 */
[----:B------:R-:W3:Y:S01]  /*191e0*/  MUFU.EX2 R15, R15 ;  /* 0x0000000f000f7308 */ /* 0x000ee20000000800 */
[----:B----4-:R-:W-:-:S04]  /*191f0*/  FADD.FTZ R4, R211, R4 ;  /* 0x00000004d3047221 */ /* 0x010fc80000010000 */
[----:B0-----:R-:W-:Y:S01]  /*19200*/  FADD.FTZ R4, R214, R4 ;  /* 0x00000004d6047221 */ /* 0x001fe20000010000 */
[----:B---3--:R-:W-:-:S03]  /*19210*/  F2FP.SATFINITE.E4M3.F32.PACK_AB_MERGE_C R14, R15, R214, RZ ;  /* 0x000000d60f0e723e */ /* 0x008fc600048070ff */
[----:B------:R-:W-:Y:S01]  /*19220*/  FADD.FTZ R4, R15, R4 ;  /* 0x000000040f047221 */ /* 0x000fe20000010000 */
[----:B------:R-:W-:Y:S01]  /*19230*/  F2FP.SATFINITE.E4M3.F32.PACK_AB_MERGE_C R167, R211, R210, R14 ;  /* 0x000000d2d3a7723e */ /* 0x000fe2000480700e */
[----:B------:R-:W-:Y:S06]  /*19240*/  @!P0 BRA `(.L_x_652) ;  /* 0x0000000000048947 */ /* 0x000fec0003800000 */
[----:B------:R-:W-:Y:S01]  /*19250*/  BPT.TRAP 0x1 ;  /* 0x000000040000795c */ /* 0x000fe20000300000 */
.L_x_652:
[----:B------:R0:W3:Y:S01]  /*19260*/  SYNCS.PHASECHK.TRANS64.TRYWAIT P2, [R5+URZ+0x38850], R6 ;  /* 0x03885006050075a7 */ /* 0x0000e2000804017f */
[----:B------:R-:W-:Y:S05]  /*19270*/  @!P0 BRA `(.L_x_653) ;  /* 0x0000000000048947 */ /* 0x000fea0003800000 */
[----:B------:R-:W-:Y:S01]  /*19280*/  BPT.TRAP 0x1 ;  /* 0x000000040000795c */ /* 0x000fe20000300000 */
.L_x_653:
[----:B------:R-:W-:Y:S04]  /*19290*/  BSSY B0, `(.L_x_654) ;  /* 0x0000004000007945 */ /* 0x000fe80003800000 */
[----:B---3--:R-:W-:Y:S05]  /*192a0*/  @P2 BRA `(.L_x_655) ;  /* 0x0000000000082947 */ /* 0x008fea0003800000 */
[----:B------:R-:W3:Y:S02]  /*192b0*/  SYNCS.PHASECHK.TRANS64.TRYWAIT P2, [R5+URZ+0x38850], R6 ;  /* 0x03885006050075a7 */ /* 0x000ee4000804017f */
[----:B---3--:R-:W-:Y:S05]  /*192c0*/  @!P2 BRA `(.L_x_656) ;  /* 0x00000118008ca947 */ /* 0x008fea0003800000 */
.L_x_655:
[----:B------:R-:W-:Y:S05]  /*192d0*/  BSYNC B0 ;  /* 0x0000000000007941 */ /* 0x000fea0003800000 */
.L_x_654:
[----:B------:R-:W4:Y:S01]  /*192e0*/  S2R R10, SR_TID.X ;  /* 0x00000000000a7919 */ /* 0x000f220000002100 */
[----:B01-3--:R-:W-:Y:S01]  /*192f0*/  LEA R6, R7, UR42, 0xb ;  /* 0x0000002a07067c11 */ /* 0x00bfe2000f8e58ff */
[----:B------:R-:W-:Y:S05]  /*19300*/  WARPSYNC.ALL ;  /* 0x0000000000007948 */ /* 0x000fea0003800000 */
[----:B------:R-:W-:Y:S01]  /*19310*/  MOV R7, 0x40000040 ;  /* 0x4000004000077802 */ /* 0x000fe20000000f00 */
[----:B------:R-:W-:Y:S01]  /*19320*/  IMAD.MOV.U32 R11, RZ, RZ, 0x40000040 ;  /* 0x40000040ff0b7424 */ /* 0x000fe200078e00ff */
[----:B------:R-:W-:Y:S02]  /*19330*/  R2UR UR6, R6 ;  /* 0x00000000060672ca */ /* 0x000fe400000e0000 */
[----:B------:R-:W-:-:S02]  /*19340*/  R2UR UR7, R7 ;  /* 0x00000000070772ca */ /* 0x000fc400000e0000 */
[----:B----4-:R-:W-:-:S05]  /*19350*/  SHF.R.U32.HI R10, RZ, 0x7, R10 ;  /* 0x00000007ff0a7819 */ /* 0x010fca000001160a */
[----:B------:R-:W-:Y:S02]  /*19360*/  VIADD R7, R10, 0x8 ;  /* 0x000000080a077836 */ /* 0x000fe40000000000 */
[----:B------:R-:W-:-:S03]  /*19370*/  VIADD R10, R6, 0x2 ;  /* 0x00000002060a7836 */ /* 0x000fc60000000000 */
[----:B------:R0:W-:Y:S02]  /*19380*/  BAR.SYNC.DEFER_BLOCKING R7, 0x100 ;  /* 0x000400070000751d */ /* 0x0001e40000010000 */
[----:B0-----:R-:W-:-:S04]  /*19390*/  IMAD.MOV.U32 R7, RZ, RZ, 0x40000040 ;  /* 0x40000040ff077424 */ /* 0x001fc800078e00ff */
[----:B------:R-:W-:-:S06]  /*193a0*/  WARPGROUP.ARRIVE ;  /* 0x00000000000079c5 */ /* 0x000fcc0000000000 */
[----:B------:R-:W-:Y:S01]  /*193b0*/  QGMMA.64x256x32.F32.E4M3.E4M3 R24, R152, gdesc[UR4], R24, gsb0 ;  /* 0x03e0000498187df3 */ /* 0x000fe20008000818 */
[----:B------:R-:W-:Y:S01]  /*193c0*/  R2UR UR6, R10 ;  /* 0x000000000a0672ca */ /* 0x000fe200000e0000 */
[C---:B------:R-:W-:Y:S01]  /*193d0*/  VIADD R10, R6.reuse, 0x4 ;  /* 0x00000004060a7836 */ /* 0x040fe20000000000 */
[----:B------:R-:W-:Y:S01]  /*193e0*/  R2UR UR7, R11 ;  /* 0x000000000b0772ca */ /* 0x000fe200000e0000 */
[----:B------:R-:W-:Y:S01]  /*193f0*/  VIADD R6, R6, 0x6 ;  /* 0x0000000606067836 */ /* 0x000fe20000000000 */
[----:B------:R-:W-:Y:S01]  /*19400*/  MOV R11, 0x40000040 ;  /* 0x40000040000b7802 */ /* 0x000fe20000000f00 */
[----:B------:R-:W-:Y:S02]  /*19410*/  WARPGROUP.DEPBAR.LE gsb0, 0x0 ;  /* 0x00008000000079c5 */ /* 0x000fe40000010000 */
[----:B------:R-:W-:-:S15]  /*19420*/  WARPGROUP.ARRIVE ;  /* 0x00000000000079c5 */ /* 0x000fde0000000000 */
[----:B------:R-:W-:-:S05]  /*19430*/  NOP ;  /* 0x0000000000007918 */ /* 0x000fca0000000000 */
[----:B------:R-:W-:Y:S01]  /*19440*/  QGMMA.64x256x32.F32.E4M3.E4M3 R24, R156, gdesc[UR4], R24, gsb0 ;  /* 0x03e000049c187df3 */ /* 0x000fe20008000818 */
[----:B------:R-:W-:Y:S02]  /*19450*/  R2UR UR6, R10 ;  /* 0x000000000a0672ca */ /* 0x000fe400000e0000 */
[----:B------:R-:W-:Y:S01]  /*19460*/  R2UR UR7, R11 ;  /* 0x000000000b0772ca */ /* 0x000fe200000e0000 */
[----:B------:R-:W-:Y:S02]  /*19470*/  WARPGROUP.DEPBAR.LE gsb0, 0x0 ;  /* 0x00008000000079c5 */ /* 0x000fe40000010000 */
[----:B------:R-:W-:-:S15]  /*19480*/  WARPGROUP.ARRIVE ;  /* 0x00000000000079c5 */ /* 0x000fde0000000000 */
[----:B------:R-:W-:-:S07]  /*19490*/  NOP ;  /* 0x0000000000007918 */ /* 0x000fce0000000000 */
[----:B------:R-:W-:Y:S01]  /*194a0*/  QGMMA.64x256x32.F32.E4M3.E4M3 R24, R160, gdesc[UR4], R24, gsb0 ;  /* 0x03e00004a0187df3 */ /* 0x000fe20008000818 */
[----:B------:R-:W-:Y:S02]  /*194b0*/  R2UR UR6, R6 ;  /* 0x00000000060672ca */ /* 0x000fe400000e0000 */
[----:B------:R-:W-:Y:S01]  /*194c0*/  R2UR UR7, R7 ;  /* 0x00000000070772ca */ /* 0x000fe200000e0000 */
[----:B------:R-:W-:Y:S02]  /*194d0*/  WARPGROUP.DEPBAR.LE gsb0, 0x0 ;  /* 0x00008000000079c5 */ /* 0x000fe40000010000 */
[----:B------:R-:W-:-:S15]  /*194e0*/  WARPGROUP.ARRIVE ;  /* 0x00000000000079c5 */ /* 0x000fde0000000000 */
[----:B------:R-:W-:-:S07]  /*194f0*/  NOP ;  /* 0x0000000000007918 */ /* 0x000fce0000000000 */
[----:B------:R-:W-:Y:S03]  /*19500*/  QGMMA.64x256x32.F32.E4M3.E4M3 R24, R164, gdesc[UR4], R24, gsb0 ;  /* 0x03e00004a4187df3 */ /* 0x000fe60008000818 */
[----:B------:R-:W-:Y:S02]  /*19510*/  WARPGROUP.DEPBAR.LE gsb0, 0x0 ;  /* 0x00008000000079c5 */ /* 0x000fe40000010000 */
[----:B------:R-:W-:Y:S05]  /*19520*/  @!P0 BRA `(.L_x_657) ;  /* 0x0000000000048947 */ /* 0x000fea0003800000 */
[----:B------:R-:W-:Y:S01]  /*19530*/  BPT.TRAP 0x1 ;  /* 0x000000040000795c */ /* 0x000fe20000300000 */
.L_x_657:
[----:B------:R-:W-:Y:S01]  /*19540*/  VIADD R5, R5, 0x38860 ;  /* 0x0003886005057836 */ /* 0x000fe20000000000 */
[----:B------:R-:W-:Y:S01]  /*19550*/  MOV R10, R13 ;  /* 0x0000000d000a7202 */ /* 0x000fe20000000f00 */
[----:B------:R-:W-:Y:S02]  /*19560*/  IMAD.U32 R6, RZ, RZ, UR60 ;  /* 0x0000003cff067e24 */ /* 0x000fe4000f8e00ff */
[----:B------:R-:W-:-:S03]  /*19570*/  IMAD.MOV.U32 R12, RZ, RZ, R0 ;  /* 0x000000ffff0c7224 */ /* 0x000fc600078e0000 */
[----:B------:R-:W-:-:S04]  /*19580*/  PRMT R5, R6, 0x654, R5 ;  /* 0x0000065406057816 */ /* 0x000fc80000000005 */
[----:B------:R0:W-:Y:S01]  /*19590*/  SYNCS.ARRIVE.TRANS64.RED.A1T0 RZ, [R5+URZ], RZ ;  /* 0x000000ff05ff79a7 */ /* 0x0001e2000810043f */
[----:B------:R-:W-:Y:S05]  /*195a0*/  @P1 BRA `(.L_x_658) ;  /* 0xffffffd800cc1947 */ /* 0x000fea000383ffff */
.L_x_646:
[----:B------:R-:W3:Y:S04]  /*195b0*/  LDL R14, [R1+0x4c] ;  /* 0x00004c00010e7983 */ /* 0x000ee80000100800 */
[----:B------:R-:W4:Y:S01]  /*195c0*/  LDL R11, [R1+0x38] ;  /* 0x00003800010b7983 */ /* 0x000f220000100800 */
[----:B------:R-:W-:Y:S05]  /*195d0*/  WARPSYNC.ALL ;  /* 0x0000000000007948 */ /* 0x000fea0003800000 */
[----:B------:R-:W1:Y:S01]  /*195e0*/  SHFL.BFLY PT, R3, R8, 0x2, 0x1f ;  /* 0x0c401f0008037f89 */ /* 0x000e6200000e0000 */
[----:B------:R-:W-:Y:S01]  /*195f0*/  CS2R R6, SRZ ;  /* 0x0000000000067805 */ /* 0x000fe2000001ff00 */
[----:B------:R-:W-:Y:S01]  /*19600*/  IMAD.MOV.U32 R170, RZ, RZ, -0x800000 ;  /* 0xff800000ffaa7424 */ /* 0x000fe200078e00ff */
[----:B------:R-:W-:Y:S01]  /*19610*/  ULDC.64 UR4, c[0x0][0x9a0] ;  /* 0x0002680000047ab9 */ /* 0x000fe20000000a00 */
[----:B------:R-:W-:-:S02]  /*19620*/  IMAD.MOV.U32 R169, RZ, RZ, -0x800000 ;  /* 0xff800000ffa97424 */ /* 0x000fc400078e00ff */
[----:B-1----:R-:W-:Y:S02]  /*19630*/  FADD.FTZ R3, R3, R8 ;  /* 0x0000000803037221 */ /* 0x002fe40000010000 */
[----:B------:R-:W5:Y:S04]  /*19640*/  LDL.LU R8, [R1+0x54] ;  /* 0x0000540001087983 */ /* 0x000f680000300800 */
[----:B0-----:R-:W0:Y:S02]  /*19650*/  SHFL.BFLY PT, R5, R3, 0x1, 0x1f ;  /* 0x0c201f0003057f89 */ /* 0x001e2400000e0000 */
[----:B0-----:R-:W-:Y:S01]  /*19660*/  FADD.FTZ R5, R3, R5 ;  /* 0x0000000503057221 */ /* 0x001fe20000010000 */
[----:B------:R0:W-:Y:S08]  /*19670*/  BAR.ARV R9, 0x100 ;  /* 0x000400090000751d */ /* 0x0001f00000002000 */
[----:B------:R-:W-:Y:S06]  /*19680*/  BAR.ARV 0x8, 0x180 ;  /* 0x0206000000007b1d */ /* 0x000fec0000002000 */
[----:B------:R-:W-:-:S13]  /*19690*/  FSETP.NE.FTZ.AND P0, PT, R5, RZ, PT ;  /* 0x000000ff0500720b */ /* 0x000fda0003f15000 */
[----:B------:R1:W-:Y:S02]  /*196a0*/  @P0 MUFU.RCP R6, R5 ;  /* 0x0000000500060308 */ /* 0x0003e40000001000 */
[----:B-1----:R-:W-:-:S05]  /*196b0*/  FMUL.FTZ R5, R5, 0.00390625 ;  /* 0x3b80000005057820 */ /* 0x002fca0000410000 */
[----:B------:R-:W-:-:S13]  /*196c0*/  FSETP.NE.FTZ.AND P0, PT, R5, RZ, PT ;  /* 0x000000ff0500720b */ /* 0x000fda0003f15000 */
[----:B------:R1:W2:Y:S02]  /*196d0*/  @P0 MUFU.LG2 R3, R5 ;  /* 0x0000000500030308 */ /* 0x0002a40000000c00 */
[----:B-1----:R-:W-:Y:S01]  /*196e0*/  @P0 FMUL.FTZ R5, R2, 0.69314718246459960938 ;  /* 0x3f31721802050820 */ /* 0x002fe20000410000 */
[----:B--2---:R-:W-:-:S04]  /*196f0*/  @P0 FMUL.FTZ R3, R3, 0.69314718246459960938 ;  /* 0x3f31721803030820 */ /* 0x004fc80000410000 */
[----:B------:R-:W-:Y:S02]  /*19700*/  @P0 FFMA.FTZ R170, R5, R0, R3 ;  /* 0x0000000005aa0223 */ /* 0x000fe40000010003 */
[----:B------:R-:W1:Y:S02]  /*19710*/  SHFL.BFLY PT, R0, R4, 0x2, 0x1f ;  /* 0x0c401f0004007f89 */ /* 0x000e6400000e0000 */
[----:B-1----:R-:W-:-:S05]  /*19720*/  FADD.FTZ R0, R0, R4 ;  /* 0x0000000400007221 */ /* 0x002fca0000010000 */
[----:B------:R-:W1:Y:S02]  /*19730*/  SHFL.BFLY PT, R3, R0, 0x1, 0x1f ;  /* 0x0c201f0000037f89 */ /* 0x000e6400000e0000 */
[----:B-1----:R-:W-:-:S04]  /*19740*/  FADD.FTZ R3, R0, R3 ;  /* 0x0000000300037221 */ /* 0x002fc80000010000 */
[C---:B------:R-:W-:Y:S01]  /*19750*/  FMUL.FTZ R0, R3.reuse, 0.00390625 ;  /* 0x3b80000003007820 */ /* 0x040fe20000410000 */
[----:B------:R-:W-:-:S13]  /*19760*/  FSETP.NE.FTZ.AND P0, PT, R3, RZ, PT ;  /* 0x000000ff0300720b */ /* 0x000fda0003f15000 */
[----:B------:R-:W-:Y:S01]  /*19770*/  @P0 MUFU.RCP R7, R3 ;  /* 0x0000000300070308 */ /* 0x000fe20000001000 */
[----:B------:R-:W-:-:S13]  /*19780*/  FSETP.NE.FTZ.AND P0, PT, R0, RZ, PT ;  /* 0x000000ff0000720b */ /* 0x000fda0003f15000 */
[----:B------:R-:W1:Y:S01]  /*19790*/  @P0 MUFU.LG2 R0, R0 ;  /* 0x0000000000000308 */ /* 0x000e620000000c00 */
[----:B------:R-:W-:Y:S01]  /*197a0*/  @P0 FMUL.FTZ R2, R2, 0.69314718246459960938 ;  /* 0x3f31721802020820 */ /* 0x000fe20000410000 */
[----:B-1----:R-:W-:-:S04]  /*197b0*/  @P0 FMUL.FTZ R0, R0, 0.69314718246459960938 ;  /* 0x3f31721800000820 */ /* 0x002fc80000410000 */
[----:B------:R-:W-:Y:S01]  /*197c0*/  @P0 FFMA.FTZ R169, R2, R13, R0 ;  /* 0x0000000d02a90223 */ /* 0x000fe20000010000 */
[----:B------:R-:W-:-:S04]  /*197d0*/  ISETP.NE.U32.AND P0, PT, RZ, UR4, PT ;  /* 0x00000004ff007c0c */ /* 0x000fc8000bf05070 */
[----:B------:R-:W-:-:S13]  /*197e0*/  ISETP.NE.AND.EX P0, PT, RZ, UR5, PT, P0 ;  /* 0x00000005ff007c0c */ /* 0x000fda000bf05300 */
[----:B------:R-:W3:Y:S02]  /*197f0*/  @P0 LDC.64 R2, c[0x0][0x9c8] ;  /* 0x00027200ff020b82 */ /* 0x000ee40000000a00 */
[----:B---3--:R-:W-:-:S04]  /*19800*/  @P0 IMAD R4, R14, R2, RZ ;  /* 0x000000020e040224 */ /* 0x008fc800078e02ff */
[C---:B----4-:R-:W-:Y:S02]  /*19810*/  @P0 IMAD R4, R11.reuse, R3, R4 ;  /* 0x000000030b040224 */ /* 0x050fe400078e0204 */
[----:B------:R-:W-:-:S04]  /*19820*/  @P0 IMAD.WIDE.U32 R2, R11, R2, RZ ;  /* 0x000000020b020225 */ /* 0x000fc800078e00ff */
[----:B------:R-:W-:Y:S01]  /*19830*/  @P0 IMAD.IADD R5, R3, 0x1, R4 ;  /* 0x0000000103050824 */ /* 0x000fe200078e0204 */
[----:B------:R-:W-:Y:S02]  /*19840*/  @P0 MOV R4, R2 ;  /* 0x0000000200040202 */ /* 0x000fe40000000f00 */
[----:B------:R-:W1:Y:S03]  /*19850*/  @P0 LDC.64 R2, c[0x0][0x9d0] ;  /* 0x00027400ff020b82 */ /* 0x000e660000000a00 */
[----:B-1----:R-:W-:-:S04]  /*19860*/  @P0 IMAD.WIDE.U32 R4, R220, R2, R4 ;  /* 0x00000002dc040225 */ /* 0x002fc800078e0004 */
[----:B------:R-:W-:Y:S01]  /*19870*/  @P0 IMAD R3, R220, R3, R5 ;  /* 0x00000003dc030224 */ /* 0x000fe200078e0205 */
[----:B------:R-:W-:-:S04]  /*19880*/  @P0 LEA R2, P1, R4, UR4, 0x2 ;  /* 0x0000000404020c11 */ /* 0x000fc8000f8210ff */
[----:B------:R-:W-:Y:S01]  /*19890*/  @P0 LEA.HI.X R3, R4, UR5, R3, 0x2, P1 ;  /* 0x0000000504030c11 */ /* 0x000fe200088f1403 */
[----:B------:R-:W-:-:S06]  /*198a0*/  IMAD.MOV.U32 R4, RZ, RZ, 0x3f800000 ;  /* 0x3f800000ff047424 */ /* 0x000fcc00078e00ff */
[----:B------:R-:W2:Y:S01]  /*198b0*/  @P0 LDG.E R4, desc[UR36][R2.64] ;  /* 0x0000002402040981 */ /* 0x000ea2000c1e1900 */
[----:B-----5:R-:W-:-:S05]  /*198c0*/  VIADD R8, R8, 0x1 ;  /* 0x0000000108087836 */ /* 0x020fca0000000000 */
[----:B------:R0:W-:Y:S01]  /*198d0*/  STL [R1+0x54], R8 ;  /* 0x0000540801007387 */ /* 0x0001e20000100800 */
[----:B------:R-:W-:-:S05]  /*198e0*/  VIADD R222, R222, 0x1 ;  /* 0x00000001dede7836 */ /* 0x000fca0000000000 */
[C---:B------:R-:W-:Y:S02]  /*198f0*/  ISETP.NE.AND P1, PT, R222.reuse, 0x2, PT ;  /* 0x00000002de00780c */ /* 0x040fe40003f25270 */
[----:B------:R-:W-:Y:S02]  /*19900*/  PLOP3.LUT P0, PT, PT, PT, PT, 0x8, 0x0 ;  /* 0x000000000000781c */ /* 0x000fe40003f0e170 */
[----:B------:R-:W-:Y:S01]  /*19910*/  SEL R222, R222, RZ, P1 ;  /* 0x000000ffdede7207 */ /* 0x000fe20000800000 */
[-C--:B--2---:R-:W-:Y:S01]  /*19920*/  FMUL.FTZ R0, R6, R4.reuse ;  /* 0x0000000406007220 */ /* 0x084fe20000410000 */
[----:B------:R-:W-:-:S03]  /*19930*/  FMUL.FTZ R2, R7, R4 ;  /* 0x0000000407027220 */ /* 0x000fc60000410000 */
        /* <DEDUP_REMOVED lines=64> */
[----:B------:R-:W-:Y:S01]  /*19d40*/  SEL R0, RZ, 0x1, P1 ;  /* 0x00000001ff007807 */ /* 0x000fe20000800000 */
        /* <DEDUP_REMOVED lines=64> */
[----:B0-----:R-:W-:-:S07]  /*1a150*/  LOP3.LUT R223, R223, R0, RZ, 0x3c, !PT ;  /* 0x00000000dfdf7212 */ /* 0x001fce00078e3cff */
.L_x_593:
[----:B------:R-:W-:Y:S05]  /*1a160*/  WARPSYNC.ALL ;  /* 0x0000000000007948 */ /* 0x000fea0003800000 */
[----:B------:R-:W2:Y:S01]  /*1a170*/  LDL R0, [R1+0x3c] ;  /* 0x00003c0001007983 */ /* 0x000ea20000100800 */
[----:B------:R-:W0:Y:S01]  /*1a180*/  S2UR UR60, SR_CgaCtaId ;  /* 0x00000000003c79c3 */ /* 0x000e220000008800 */
[----:B------:R-:W-:Y:S01]  /*1a190*/  UMOV UR4, 0x400 ;  /* 0x0000040000047882 */ /* 0x000fe20000000000 */
[----:B------:R-:W-:Y:S01]  /*1a1a0*/  BSSY B0, `(.L_x_659) ;  /* 0x000071d000007945 */ /* 0x000fe20003800000 */
[----:B0-----:R-:W-:-:S06]  /*1a1b0*/  ULEA UR4, UR60, UR4, 0x18 ;  /* 0x000000043c047291 */ /* 0x001fcc000f8ec03f */
[----:B------:R-:W-:Y:S01]  /*1a1c0*/  IMAD.U32 R19, RZ, RZ, UR4 ;  /* 0x00000004ff137e24 */ /* 0x000fe2000f8e00ff */
[----:B------:R-:W-:Y:S06]  /*1a1d0*/  BAR.SYNC.DEFER_BLOCKING 0x5, 0x180 ;  /* 0x0146000000007b1d */ /* 0x000fec0000010000 */
[----:B------:R0:W1:Y:S02]  /*1a1e0*/  LDS.128 R40, [R19+0x388d0] ;  /* 0x0388d00013287984 */ /* 0x0000640000000c00 */
[----:B------:R-:W-:Y:S06]  /*1a1f0*/  BAR.ARV 0x4, 0x180 ;  /* 0x0106000000007b1d */ /* 0x000fec0000002000 */
[----:B--2---:R-:W-:-:S13]  /*1a200*/  ISETP.NE.AND P1, PT, R0, RZ, PT ;  /* 0x000000ff0000720c */ /* 0x004fda0003f25270 */
[----:B------:R-:W2:Y:S02]  /*1a210*/  @!P1 LDC R0, c[0x0][0xad4] ;  /* 0x0002b500ff009b82 */ /* 0x000ea40000000800 */
[----:B--2---:R0:W-:Y:S01]  /*1a220*/  @!P1 STL [R1+0x3c], R0 ;  /* 0x00003c0001009387 */ /* 0x0041e20000100800 */
[----:B-1----:R-:W-:Y:S05]  /*1a230*/  @P0 BRA `(.L_x_660) ;  /* 0x0000006000540947 */ /* 0x002fea0003800000 */
[----:B------:R-:W2:Y:S01]  /*1a240*/  LDL R2, [R1+0x1a0] ;  /* 0x0001a00001027983 */ /* 0x000ea20000100800 */
[----:B------:R-:W-:Y:S01]  /*1a250*/  ULDC.64 UR4, c[0x4][0x38] ;  /* 0x01000e0000047ab9 */ /* 0x000fe20000000a00 */
[----:B0-----:R-:W0:Y:S01]  /*1a260*/  S2R R0, SR_SWINHI ;  /* 0x0000000000007919 */ /* 0x001e220000002f00 */
[----:B-----5:R-:W1:Y:S01]  /*1a270*/  S2R R24, SR_TID.X ;  /* 0x0000000000187919 */ /* 0x020e620000002100 */
[----:B------:R-:W-:Y:S02]  /*1a280*/  MOV R20, R19 ;  /* 0x0000001300147202 */ /* 0x000fe40000000f00 */
[----:B0-----:R-:W-:-:S03]  /*1a290*/  MOV R21, R0 ;  /* 0x0000000000157202 */ /* 0x001fc60000000f00 */
[----:B--2---:R-:W-:-:S03]  /*1a2a0*/  IMAD.WIDE R2, R2, 0x2, R20 ;  /* 0x0000000202027825 */ /* 0x004fc600078e0214 */
[C---:B------:R-:W-:Y:S02]  /*1a2b0*/  IADD3 R46, P5, R2.reuse, 0xc000, RZ ;  /* 0x0000c000022e7810 */ /* 0x040fe40007fbe0ff */
[----:B------:R-:W-:Y:S02]  /*1a2c0*/  IADD3 R50, P1, R2, 0xc060, RZ ;  /* 0x0000c06002327810 */ /* 0x000fe40007f3e0ff */
[----:B------:R-:W-:Y:S02]  /*1a2d0*/  LOP3.LUT R47, R46, 0x380, RZ, 0xc0, !PT ;  /* 0x000003802e2f7812 */ /* 0x000fe400078ec0ff */
[----:B------:R-:W-:Y:S02]  /*1a2e0*/  LOP3.LUT R0, R50, 0x380, RZ, 0xc0, !PT ;  /* 0x0000038032007812 */ /* 0x000fe400078ec0ff */
[----:B------:R-:W-:Y:S02]  /*1a2f0*/  SHF.R.U64 R47, R47, 0x3, RZ ;  /* 0x000000032f2f7819 */ /* 0x000fe400000012ff */
[----:B------:R-:W-:-:S02]  /*1a300*/  IADD3 R54, P0, R2, 0xc040, RZ ;  /* 0x0000c04002367810 */ /* 0x000fc40007f1e0ff */
[----:B------:R-:W-:Y:S01]  /*1a310*/  LOP3.LUT R46, R47, R46, RZ, 0x3c, !PT ;  /* 0x0000002e2f2e7212 */ /* 0x000fe200078e3cff */
[--C-:B------:R-:W-:Y:S01]  /*1a320*/  IMAD.X R47, RZ, RZ, R3.reuse, P5 ;  /* 0x000000ffff2f7224 */ /* 0x100fe200028e0603 */
[----:B------:R-:W-:Y:S02]  /*1a330*/  SHF.R.U64 R0, R0, 0x3, RZ ;  /* 0x0000000300007819 */ /* 0x000fe400000012ff */
[----:B------:R-:W-:Y:S02]  /*1a340*/  LOP3.LUT R55, R54, 0x380, RZ, 0xc0, !PT ;  /* 0x0000038036377812 */ /* 0x000fe400078ec0ff */
[C---:B------:R-:W-:Y:S02]  /*1a350*/  IADD3 R26, P5, R2.reuse, 0x4040, RZ ;  /* 0x00004040021a7810 */ /* 0x040fe40007fbe0ff */
[----:B------:R-:W-:Y:S02]  /*1a360*/  IADD3 R30, P4, R2, 0x8060, RZ ;  /* 0x00008060021e7810 */ /* 0x000fe40007f9e0ff */
[----:B------:R-:W-:Y:S01]  /*1a370*/  LOP3.LUT R50, R0, R50, RZ, 0x3c, !PT ;  /* 0x0000003200327212 */ /* 0x000fe200078e3cff */
[----:B------:R-:W-:Y:S01]  /*1a380*/  IMAD.X R27, RZ, RZ, R3, P5 ;  /* 0x000000ffff1b7224 */ /* 0x000fe200028e0603 */
[----:B------:R-:W-:-:S02]  /*1a390*/  SHF.R.U64 R55, R55, 0x3, RZ ;  /* 0x0000000337377819 */ /* 0x000fc400000012ff */
[----:B------:R-:W-:Y:S02]  /*1a3a0*/  LOP3.LUT R0, R26, 0x380, RZ, 0xc0, !PT ;  /* 0x000003801a007812 */ /* 0x000fe400078ec0ff */
[----:B------:R-:W-:Y:S02]  /*1a3b0*/  LOP3.LUT R31, R30, 0x380, RZ, 0xc0, !PT ;  /* 0x000003801e1f7812 */ /* 0x000fe400078ec0ff */
[----:B------:R-:W-:Y:S01]  /*1a3c0*/  LOP3.LUT R54, R55, R54, RZ, 0x3c, !PT ;  /* 0x0000003637367212 */ /* 0x000fe200078e3cff */
[----:B------:R-:W-:Y:S01]  /*1a3d0*/  IMAD.X R55, RZ, RZ, R3, P0 ;  /* 0x000000ffff377224 */ /* 0x000fe200000e0603 */
[----:B------:R-:W-:Y:S02]  /*1a3e0*/  IADD3.X R51, RZ, R3, RZ, P1, !PT ;  /* 0x00000003ff337210 */ /* 0x000fe40000ffe4ff */
[----:B------:R-:W-:Y:S02]  /*1a3f0*/  SHF.R.U64 R0, R0, 0x3, RZ ;  /* 0x0000000300007819 */ /* 0x000fe400000012ff */
[----:B------:R-:W-:-:S02]  /*1a400*/  IADD3 R38, P3, R2, 0xc020, RZ ;  /* 0x0000c02002267810 */ /* 0x000fc40007f7e0ff */
[----:B------:R-:W-:Y:S02]  /*1a410*/  SHF.R.U64 R31, R31, 0x3, RZ ;  /* 0x000000031f1f7819 */ /* 0x000fe400000012ff */
[----:B------:R-:W-:Y:S02]  /*1a420*/  LOP3.LUT R26, R0, R26, RZ, 0x3c, !PT ;  /* 0x0000001a001a7212 */ /* 0x000fe400078e3cff */
[----:B------:R-:W-:Y:S02]  /*1a430*/  MOV R4, R50 ;  /* 0x0000003200047202 */ /* 0x000fe40000000f00 */
[----:B------:R-:W-:Y:S02]  /*1a440*/  LOP3.LUT R39, R38, 0x380, RZ, 0xc0, !PT ;  /* 0x0000038026277812 */ /* 0x000fe400078ec0ff */
[----:B------:R-:W-:Y:S01]  /*1a450*/  LOP3.LUT R30, R31, R30, RZ, 0x3c, !PT ;  /* 0x0000001e1f1e7212 */ /* 0x000fe200078e3cff */
[----:B------:R-:W-:Y:S01]  /*1a460*/  IMAD.X R31, RZ, RZ, R3, P4 ;  /* 0x000000ffff1f7224 */ /* 0x000fe200020e0603 */
[----:B------:R-:W-:Y:S01]  /*1a470*/  MOV R0, R54 ;  /* 0x0000003600007202 */ /* 0x000fe20000000f00 */
[----:B------:R-:W-:Y:S01]  /*1a480*/  STL [R1+0x104], R4 ;  /* 0x0001040401007387 */ /* 0x000fe20000100800 */
[----:B------:R-:W-:-:S02]  /*1a490*/  IADD3 R50, P4, R2, 0x4020, RZ ;  /* 0x0000402002327810 */ /* 0x000fc40007f9e0ff */
[----:B------:R-:W-:Y:S01]  /*1a4a0*/  IADD3 R34, P2, R2, 0x8040, RZ ;  /* 0x0000804002227810 */ /* 0x000fe20007f5e0ff */
[----:B------:R0:W-:Y:S01]  /*1a4b0*/  STL [R1+0xec], R0 ;  /* 0x0000ec0001007387 */ /* 0x0001e20000100800 */
[----:B------:R-:W-:Y:S02]  /*1a4c0*/  SHF.R.U64 R39, R39, 0x3, RZ ;  /* 0x0000000327277819 */ /* 0x000fe400000012ff */
[----:B------:R-:W-:Y:S02]  /*1a4d0*/  LOP3.LUT R35, R34, 0x380, RZ, 0xc0, !PT ;  /* 0x0000038022237812 */ /* 0x000fe400078ec0ff */
[----:B------:R-:W-:Y:S01]  /*1a4e0*/  LOP3.LUT R38, R39, R38, RZ, 0x3c, !PT ;  /* 0x0000002627267212 */ /* 0x000fe200078e3cff */
[----:B------:R-:W-:Y:S01]  /*1a4f0*/  IMAD.X R39, RZ, RZ, R3, P3 ;  /* 0x000000ffff277224 */ /* 0x000fe200018e0603 */
[----:B------:R-:W-:Y:S02]  /*1a500*/  SHF.R.U64 R35, R35, 0x3, RZ ;  /* 0x0000000323237819 */ /* 0x000fe400000012ff */
[----:B------:R-:W-:-:S02]  /*1a510*/  IADD3 R6, P1, R2, 0x8020, RZ ;  /* 0x0000802002067810 */ /* 0x000fc40007f3e0ff */
[----:B0-----:R-:W-:Y:S02]  /*1a520*/  LOP3.LUT R0, R50, 0x380, RZ, 0xc0, !PT ;  /* 0x0000038032007812 */ /* 0x001fe400078ec0ff */
[----:B------:R-:W-:Y:S02]  /*1a530*/  MOV R4, R38 ;  /* 0x0000002600047202 */ /* 0x000fe40000000f00 */
[----:B------:R-:W-:Y:S02]  /*1a540*/  SHF.R.U64 R0, R0, 0x3, RZ ;  /* 0x0000000300007819 */ /* 0x000fe400000012ff */
[----:B------:R-:W-:Y:S01]  /*1a550*/  LOP3.LUT R34, R35, R34, RZ, 0x3c, !PT ;  /* 0x0000002223227212 */ /* 0x000fe200078e3cff */
[----:B------:R0:W-:Y:S01]  /*1a560*/  STL [R1+0xe4], R4 ;  /* 0x0000e40401007387 */ /* 0x0001e20000100800 */
[----:B------:R-:W-:Y:S02]  /*1a570*/  LOP3.LUT R50, R0, R50, RZ, 0x3c, !PT ;  /* 0x0000003200327212 */ /* 0x000fe400078e3cff */
[----:B------:R-:W-:-:S02]  /*1a580*/  MOV R0, R46 ;  /* 0x0000002e00007202 */ /* 0x000fc40000000f00 */
[----:B------:R-:W-:Y:S02]  /*1a590*/  IADD3.X R35, RZ, R3, RZ, P2, !PT ;  /* 0x00000003ff237210 */ /* 0x000fe400017fe4ff */
[----:B------:R-:W-:Y:S01]  /*1a5a0*/  IADD3 R38, P2, R2, 0x4000, RZ ;  /* 0x0000400002267810 */ /* 0x000fe20007f5e0ff */
[----:B------:R2:W-:Y:S01]  /*1a5b0*/  STL [R1+0xc8], R0 ;  /* 0x0000c80001007387 */ /* 0x0005e20000100800 */
[----:B------:R-:W-:Y:S02]  /*1a5c0*/  LOP3.LUT R7, R6, 0x380, RZ, 0xc0, !PT ;  /* 0x0000038006077812 */ /* 0x000fe400078ec0ff */
[----:B------:R-:W-:Y:S01]  /*1a5d0*/  IADD3 R8, P0, R2, 0x8000, RZ ;  /* 0x0000800002087810 */ /* 0x000fe20007f1e0ff */
[----:B------:R-:W-:Y:S01]  /*1a5e0*/  IMAD.X R39, RZ, RZ, R3, P2 ;  /* 0x000000ffff277224 */ /* 0x000fe200010e0603 */
[----:B------:R-:W-:Y:S02]  /*1a5f0*/  SHF.R.U64 R7, R7, 0x3, RZ ;  /* 0x0000000307077819 */ /* 0x000fe400000012ff */
[----:B0-----:R-:W-:-:S02]  /*1a600*/  MOV R4, R30 ;  /* 0x0000001e00047202 */ /* 0x001fc40000000f00 */
[----:B------:R-:W-:Y:S01]  /*1a610*/  LOP3.LUT R6, R7, R6, RZ, 0x3c, !PT ;  /* 0x0000000607067212 */ /* 0x000fe200078e3cff */
[----:B------:R-:W-:Y:S01]  /*1a620*/  IMAD.X R7, RZ, RZ, R3, P1 ;  /* 0x000000ffff077224 */ /* 0x000fe200008e0603 */
[----:B--2---:R-:W-:Y:S01]  /*1a630*/  LOP3.LUT R0, R38, 0x380, RZ, 0xc0, !PT ;  /* 0x0000038026007812 */ /* 0x004fe200078ec0ff */
[----:B------:R0:W-:Y:S01]  /*1a640*/  STL [R1+0xbc], R4 ;  /* 0x0000bc0401007387 */ /* 0x0001e20000100800 */
[----:B------:R-:W-:Y:S02]  /*1a650*/  LOP3.LUT R9, R8, 0x380, RZ, 0xc0, !PT ;  /* 0x0000038008097812 */ /* 0x000fe400078ec0ff */
[----:B------:R-:W-:Y:S02]  /*1a660*/  SHF.R.U64 R0, R0, 0x3, RZ ;  /* 0x0000000300007819 */ /* 0x000fe400000012ff */
[----:B------:R-:W-:Y:S02]  /*1a670*/  IADD3 R14, P3, R2, 0x4060, RZ ;  /* 0x00004060020e7810 */ /* 0x000fe40007f7e0ff */
[----:B------:R-:W-:-:S02]  /*1a680*/  LOP3.LUT R38, R0, R38, RZ, 0x3c, !PT ;  /* 0x0000002600267212 */ /* 0x000fc400078e3cff */
[----:B------:R-:W-:Y:S02]  /*1a690*/  MOV R0, R34 ;  /* 0x0000002200007202 */ /* 0x000fe40000000f00 */
[----:B------:R-:W-:Y:S02]  /*1a6a0*/  IADD3 R30, P1, R2, 0x60, RZ ;  /* 0x00000060021e7810 */ /* 0x000fe40007f3e0ff */
[----:B------:R-:W-:Y:S01]  /*1a6b0*/  SHF.R.U64 R9, R9, 0x3, RZ ;  /* 0x0000000309097819 */ /* 0x000fe200000012ff */
[----:B------:R2:W-:Y:S01]  /*1a6c0*/  STL [R1+0xac], R0 ;  /* 0x0000ac0001007387 */ /* 0x0005e20000100800 */
[----:B------:R-:W-:Y:S01]  /*1a6d0*/  LOP3.LUT R15, R14, 0x380, RZ, 0xc0, !PT ;  /* 0x000003800e0f7812 */ /* 0x000fe200078ec0ff */
[--C-:B------:R-:W-:Y:S01]  /*1a6e0*/  IMAD.X R31, RZ, RZ, R3.reuse, P1 ;  /* 0x000000ffff1f7224 */ /* 0x100fe200008e0603 */
[----:B------:R-:W-:Y:S01]  /*1a6f0*/  LOP3.LUT R8, R9, R8, RZ, 0x3c, !PT ;  /* 0x0000000809087212 */ /* 0x000fe200078e3cff */
[----:B------:R-:W-:Y:S01]  /*1a700*/  IMAD.X R9, RZ, RZ, R3, P0 ;  /* 0x000000ffff097224 */ /* 0x000fe200000e0603 */
[----:B------:R-:W-:-:S02]  /*1a710*/  SHF.R.U64 R15, R15, 0x3, RZ ;  /* 0x000000030f0f7819 */ /* 0x000fc400000012ff */
[----:B0-----:R-:W-:Y:S02]  /*1a720*/  MOV R4, R6 ;  /* 0x0000000600047202 */ /* 0x001fe40000000f00 */
[----:B------:R-:W-:Y:S01]  /*1a730*/  LOP3.LUT R14, R15, R14, RZ, 0x3c, !PT ;  /* 0x0000000e0f0e7212 */ /* 0x000fe200078e3cff */
[--C-:B------:R-:W-:Y:S01]  /*1a740*/  IMAD.X R15, RZ, RZ, R3.reuse, P3 ;  /* 0x000000ffff0f7224 */ /* 0x100fe200018e0603 */
[----:B--2---:R-:W-:Y:S01]  /*1a750*/  LOP3.LUT R0, R30, 0x380, RZ, 0xc0, !PT ;  /* 0x000003801e007812 */ /* 0x004fe200078ec0ff */
[----:B------:R0:W-:Y:S01]  /*1a760*/  STL [R1+0xa8], R4 ;  /* 0x0000a80401007387 */ /* 0x0001e20000100800 */
[----:B------:R-:W-:Y:S02]  /*1a770*/  IADD3 R6, P0, R2, 0x40, RZ ;  /* 0x0000004002067810 */ /* 0x000fe40007f1e0ff */
[----:B------:R-:W-:Y:S02]  /*1a780*/  SHF.R.U64 R0, R0, 0x3, RZ ;  /* 0x0000000300007819 */ /* 0x000fe400000012ff */
[----:B------:R-:W-:Y:S01]  /*1a790*/  IADD3.X R51, RZ, R3, RZ, P4, !PT ;  /* 0x00000003ff337210 */ /* 0x000fe200027fe4ff */
[----:B------:R-:W-:Y:S01]  /*1a7a0*/  IMAD.X R7, RZ, RZ, R3, P0 ;  /* 0x000000ffff077224 */ /* 0x000fe200000e0603 */
[----:B------:R-:W-:-:S02]  /*1a7b0*/  LOP3.LUT R30, R0, R30, RZ, 0x3c, !PT ;  /* 0x0000001e001e7212 */ /* 0x000fc400078e3cff */
[----:B------:R-:W-:Y:S02]  /*1a7c0*/  MOV R0, R8 ;  /* 0x0000000800007202 */ /* 0x000fe40000000f00 */
[----:B0-----:R-:W-:Y:S02]  /*1a7d0*/  MOV R4, R14 ;  /* 0x0000000e00047202 */ /* 0x001fe40000000f00 */
[----:B------:R-:W-:Y:S01]  /*1a7e0*/  MOV R215, R50 ;  /* 0x0000003200d77202 */ /* 0x000fe20000000f00 */
[----:B------:R0:W-:Y:S01]  /*1a7f0*/  STL [R1+0xa4], R0 ;  /* 0x0000a40001007387 */ /* 0x0001e20000100800 */
[----:B------:R-:W-:Y:S02]  /*1a800*/  MOV R214, R38 ;  /* 0x0000002600d67202 */ /* 0x000fe40000000f00 */
[----:B------:R-:W-:Y:S01]  /*1a810*/  MOV R213, R30 ;  /* 0x0000001e00d57202 */ /* 0x000fe20000000f00 */
[----:B------:R-:W-:Y:S01]  /*1a820*/  STL [R1+0x9c], R4 ;  /* 0x00009c0401007387 */ /* 0x000fe20000100800 */
[----:B0-----:R-:W-:-:S05]  /*1a830*/  MOV R0, R26 ;  /* 0x0000001a00007202 */ /* 0x001fca0000000f00 */
[----:B------:R0:W-:Y:S02]  /*1a840*/  STL [R1+0x8], R0 ;  /* 0x0000080001007387 */ /* 0x0001e40000100800 */
[----:B0-----:R-:W-:-:S04]  /*1a850*/  LOP3.LUT R0, R6, 0x380, RZ, 0xc0, !PT ;  /* 0x0000038006007812 */ /* 0x001fc800078ec0ff */
[----:B------:R-:W-:-:S04]  /*1a860*/  SHF.R.U64 R0, R0, 0x3, RZ ;  /* 0x0000000300007819 */ /* 0x000fc800000012ff */
[----:B------:R-:W-:-:S04]  /*1a870*/  LOP3.LUT R6, R0, R6, RZ, 0x3c, !PT ;  /* 0x0000000600067212 */ /* 0x000fc800078e3cff */
[----:B------:R-:W-:Y:S02]  /*1a880*/  MOV R212, R6 ;  /* 0x0000000600d47202 */ /* 0x000fe40000000f00 */
[----:B------:R-:W-:-:S04]  /*1a890*/  IADD3 R6, P0, R2, 0x20, RZ ;  /* 0x0000002002067810 */ /* 0x000fc80007f1e0ff */
[----:B------:R-:W-:Y:S01]  /*1a8a0*/  LOP3.LUT R0, R6, 0x380, RZ, 0xc0, !PT ;  /* 0x0000038006007812 */ /* 0x000fe200078ec0ff */
[----:B------:R-:W-:-:S03]  /*1a8b0*/  IMAD.X R7, RZ, RZ, R3, P0 ;  /* 0x000000ffff077224 */ /* 0x000fc600000e0603 */
[----:B------:R-:W-:-:S04]  /*1a8c0*/  SHF.R.U64 R0, R0, 0x3, RZ ;  /* 0x0000000300007819 */ /* 0x000fc800000012ff */
[----:B------:R-:W-:Y:S02]  /*1a8d0*/  LOP3.LUT R6, R0, R6, RZ, 0x3c, !PT ;  /* 0x0000000600067212 */ /* 0x000fe400078e3cff */
[----:B------:R-:W-:Y:S02]  /*1a8e0*/  LOP3.LUT R0, R2, 0x380, RZ, 0xc0, !PT ;  /* 0x0000038002007812 */ /* 0x000fe400078ec0ff */
[----:B------:R-:W-:Y:S02]  /*1a8f0*/  MOV R211, R6 ;  /* 0x0000000600d37202 */ /* 0x000fe40000000f00 */
[----:B------:R-:W-:-:S04]  /*1a900*/  SHF.R.U64 R0, R0, 0x3, RZ ;  /* 0x0000000300007819 */ /* 0x000fc800000012ff */
[----:B------:R-:W-:Y:S02]  /*1a910*/  LOP3.LUT R2, R0, R2, RZ, 0x3c, !PT ;  /* 0x0000000200027212 */ /* 0x000fe400078e3cff */
[C---:B-1----:R-:W-:Y:S02]  /*1a920*/  LOP3.LUT P0, R0, R24.reuse, 0x3, RZ, 0xc0, !PT ;  /* 0x0000000318007812 */ /* 0x042fe4000780c0ff */
[----:B------:R-:W-:Y:S02]  /*1a930*/  MOV R210, R2 ;  /* 0x0000000200d27202 */ /* 0x000fe40000000f00 */
[----:B------:R-:W-:Y:S02]  /*1a940*/  SHF.L.U32 R2, R24, 0x2, RZ ;  /* 0x0000000218027819 */ /* 0x000fe400000006ff */
[----:B------:R-:W-:Y:S02]  /*1a950*/  ISETP.EQ.OR P0, PT, R0, 0x3, !P0 ;  /* 0x000000030000780c */ /* 0x000fe40004702670 */
[----:B------:R-:W-:-:S02]  /*1a960*/  LOP3.LUT R2, R2, 0xc, RZ, 0xc0, !PT ;  /* 0x0000000c02027812 */ /* 0x000fc400078ec0ff */
[----:B------:R-:W-:Y:S02]  /*1a970*/  SEL R4, R5, R25, P0 ;  /* 0x0000001905047207 */ /* 0x000fe40000000000 */
[----:B------:R-:W-:Y:S02]  /*1a980*/  IADD3 R2, P1, R2, UR4, RZ ;  /* 0x0000000402027c10 */ /* 0x000fe4000ff3e0ff */
[----:B------:R-:W-:Y:S02]  /*1a990*/  SEL R5, R25, R5, P0 ;  /* 0x0000000519057207 */ /* 0x000fe40000000000 */
[----:B------:R-:W-:Y:S01]  /*1a9a0*/  SEL R9, R28, R29, P0 ;  /* 0x0000001d1c097207 */ /* 0x000fe20000000000 */
[----:B------:R-:W-:Y:S01]  /*1a9b0*/  IMAD.X R3, RZ, RZ, UR5, P1 ;  /* 0x00000005ff037e24 */ /* 0x000fe200088e06ff */
[----:B------:R-:W-:-:S04]  /*1a9c0*/  SEL R6, R29, R28, P0 ;  /* 0x0000001c1d067207 */ /* 0x000fc80000000000 */
[----:B------:R0:W5:Y:S01]  /*1a9d0*/  LDG.E.CONSTANT R0, desc[UR36][R2.64] ;  /* 0x0000002402007981 */ /* 0x000162000c1e9900 */
[----:B------:R-:W-:-:S03]  /*1a9e0*/  UMOV UR4, 0xffffffff ;  /* 0xffffffff00047882 */ /* 0x000fc60000000000 */
[----:B------:R-:W-:Y:S05]  /*1a9f0*/  BRA.DIV UR4, `(.L_x_661) ;  /* 0x0000010204d47947 */ /* 0x000fea000b800000 */
[----:B------:R-:W-:Y:S01]  /*1aa00*/  SEL R34, R52, R53, P0 ;  /* 0x0000003534227207 */ /* 0x000fe20000000000 */
[----:B0----5:R-:W-:Y:S01]  /*1aa10*/  SHFL.IDX PT, R3, R9, R0, 0x1c1f ;  /* 0x001c1f0009037589 */ /* 0x021fe200000e0000 */
[----:B------:R-:W-:Y:S02]  /*1aa20*/  SEL R52, R53, R52, P0 ;  /* 0x0000003435347207 */ /* 0x000fe40000000000 */
[----:B------:R-:W-:Y:S01]  /*1aa30*/  SEL R53, R120, R121, P0 ;  /* 0x0000007978357207 */ /* 0x000fe20000000000 */
[----:B------:R-:W-:Y:S01]  /*1aa40*/  SHFL.IDX PT, R4, R4, R0, 0x1c1f ;  /* 0x001c1f0004047589 */ /* 0x000fe200000e0000 */
[----:B------:R-:W-:Y:S02]  /*1aa50*/  SEL R120, R121, R120, P0 ;  /* 0x0000007879787207 */ /* 0x000fe40000000000 */
[----:B------:R-:W-:Y:S01]  /*1aa60*/  SEL R121, R98, R99, P0 ;  /* 0x0000006362797207 */ /* 0x000fe20000000000 */
[----:B------:R-:W-:Y:S01]  /*1aa70*/  SHFL.IDX PT, R34, R34, R0, 0x1c1f ;  /* 0x001c1f0022227589 */ /* 0x000fe200000e0000 */
[----:B------:R-:W-:-:S02]  /*1aa80*/  SEL R47, R104, R105, P0 ;  /* 0x00000069682f7207 */ /* 0x000fc40000000000 */
[----:B------:R-:W-:Y:S01]  /*1aa90*/  SEL R99, R99, R98, P0 ;  /* 0x0000006263637207 */ /* 0x000fe20000000000 */
[----:B------:R-:W-:Y:S01]  /*1aaa0*/  SHFL.IDX PT, R53, R53, R0, 0x1c1f ;  /* 0x001c1f0035357589 */ /* 0x000fe200000e0000 */
[----:B------:R-:W-:Y:S02]  /*1aab0*/  SEL R104, R105, R104, P0 ;  /* 0x0000006869687207 */ /* 0x000fe40000000000 */
[----:B------:R-:W-:Y:S01]  /*1aac0*/  SEL R55, R128, R129, P0 ;  /* 0x0000008180377207 */ /* 0x000fe20000000000 */
[----:B------:R-:W-:Y:S01]  /*1aad0*/  SHFL.IDX PT, R47, R47, R0, 0x1c1f ;  /* 0x001c1f002f2f7589 */ /* 0x000fe200000e0000 */
[----:B------:R-:W-:Y:S02]  /*1aae0*/  SEL R98, R110, R111, P0 ;  /* 0x0000006f6e627207 */ /* 0x000fe40000000000 */
        /* <DEDUP_REMOVED lines=29> */
[----:B------:R-:W-:-:S02]  /*1acc0*/  SEL R67, R74, R75, P0 ;  /* 0x0000004b4a437207 */ /* 0x000fc40000000000 */
[----:B------:R-:W-:Y:S02]  /*1acd0*/  SEL R123, R123, R122, P0 ;  /* 0x0000007a7b7b7207 */ /* 0x000fe40000000000 */
        /* <DEDUP_REMOVED lines=18> */
[----:B------:R-:W-:Y:S02]  /*1ae00*/  LOP3.LUT R2, R0, 0x2, RZ, 0x3c, !PT ;  /* 0x0000000200027812 */ /* 0x000fe400078e3cff */
[----:B------:R-:W-:Y:S01]  /*1ae10*/  SEL R32, R33, R32, P0 ;  /* 0x0000002021207207 */ /* 0x000fe20000000000 */
[----:B------:R-:W-:Y:S01]  /*1ae20*/  SHFL.IDX PT, R71, R71, R0, 0x1c1f ;  /* 0x001c1f0047477589 */ /* 0x000fe200000e0000 */
[----:B------:R-:W-:Y:S02]  /*1ae30*/  SEL R36, R37, R36, P0 ;  /* 0x0000002425247207 */ /* 0x000fe40000000000 */
[----:B------:R-:W-:Y:S01]  /*1ae40*/  SEL R25, R56, R57, P0 ;  /* 0x0000003938197207 */ /* 0x000fe20000000000 */
[----:B------:R-:W0:Y:S01]  /*1ae50*/  SHFL.IDX PT, R93, R93, R2, 0x1c1f ;  /* 0x001c1f025d5d7589 */ /* 0x000e2200000e0000 */
[----:B------:R-:W-:-:S02]  /*1ae60*/  SEL R38, R84, R85, P0 ;  /* 0x0000005554267207 */ /* 0x000fc40000000000 */
[----:B------:R-:W-:Y:S01]  /*1ae70*/  SEL R39, R88, R89, P0 ;  /* 0x0000005958277207 */ /* 0x000fe20000000000 */
[----:B------:R-:W1:Y:S01]  /*1ae80*/  SHFL.IDX PT, R96, R96, R2, 0x1c1f ;  /* 0x001c1f0260607589 */ /* 0x000e6200000e0000 */
[----:B------:R-:W-:Y:S02]  /*1ae90*/  SEL R78, R79, R78, P0 ;  /* 0x0000004e4f4e7207 */ /* 0x000fe40000000000 */
[----:B------:R-:W-:Y:S01]  /*1aea0*/  SEL R82, R83, R82, P0 ;  /* 0x0000005253527207 */ /* 0x000fe20000000000 */
[----:B------:R-:W2:Y:S01]  /*1aeb0*/  SHFL.IDX PT, R104, R104, R2, 0x1c1f ;  /* 0x001c1f0268687589 */ /* 0x000ea200000e0000 */
[----:B------:R-:W-:Y:S02]  /*1aec0*/  SEL R127, R130, R131, P0 ;  /* 0x00000083827f7207 */ /* 0x000fe40000000000 */
[----:B------:R-:W-:Y:S01]  /*1aed0*/  SEL R56, R57, R56, P0 ;  /* 0x0000003839387207 */ /* 0x000fe20000000000 */
[----:B------:R-:W3:Y:S01]  /*1aee0*/  SHFL.IDX PT, R108, R108, R2, 0x1c1f ;  /* 0x001c1f026c6c7589 */ /* 0x000ee200000e0000 */
[----:B------:R-:W-:-:S02]  /*1aef0*/  SEL R33, R60, R61, P0 ;  /* 0x0000003d3c217207 */ /* 0x000fc40000000000 */
[----:B------:R-:W-:Y:S01]  /*1af00*/  SEL R24, R64, R65, P0 ;  /* 0x0000004140187207 */ /* 0x000fe20000000000 */
[----:B------:R-:W4:Y:S01]  /*1af10*/  SHFL.IDX PT, R6, R6, R2, 0x1c1f ;  /* 0x001c1f0206067589 */ /* 0x000f2200000e0000 */
[----:B------:R-:W-:Y:S02]  /*1af20*/  SEL R31, R68, R69, P0 ;  /* 0x00000045441f7207 */ /* 0x000fe40000000000 */
[----:B------:R-:W-:Y:S01]  /*1af30*/  SEL R30, R72, R73, P0 ;  /* 0x00000049481e7207 */ /* 0x000fe20000000000 */
[----:B------:R-:W4:Y:S01]  /*1af40*/  SHFL.IDX PT, R44, R44, R2, 0x1c1f ;  /* 0x001c1f022c2c7589 */ /* 0x000f2200000e0000 */
[----:B------:R-:W-:Y:S02]  /*1af50*/  SEL R35, R76, R77, P0 ;  /* 0x0000004d4c237207 */ /* 0x000fe40000000000 */
[----:B------:R-:W-:Y:S01]  /*1af60*/  SEL R37, R80, R81, P0 ;  /* 0x0000005150257207 */ /* 0x000fe20000000000 */
[----:B------:R-:W4:Y:S01]  /*1af70*/  SHFL.IDX PT, R48, R48, R2, 0x1c1f ;  /* 0x001c1f0230307589 */ /* 0x000f2200000e0000 */
[----:B------:R-:W-:-:S02]  /*1af80*/  SEL R84, R85, R84, P0 ;  /* 0x0000005455547207 */ /* 0x000fc40000000000 */
[----:B------:R-:W-:Y:S01]  /*1af90*/  SEL R88, R89, R88, P0 ;  /* 0x0000005859587207 */ /* 0x000fe20000000000 */
[----:B------:R-:W-:Y:S01]  /*1afa0*/  SHFL.IDX PT, R38, R38, R0, 0x1c1f ;  /* 0x001c1f0026267589 */ /* 0x000fe200000e0000 */
[----:B------:R-:W-:Y:S02]  /*1afb0*/  SEL R46, R100, R101, P0 ;  /* 0x00000065642e7207 */ /* 0x000fe40000000000 */
[----:B------:R-:W-:Y:S01]  /*1afc0*/  SEL R50, R112, R113, P0 ;  /* 0x0000007170327207 */ /* 0x000fe20000000000 */
[----:B------:R-:W4:Y:S01]  /*1afd0*/  SHFL.IDX PT, R84, R84, R2, 0x1c1f ;  /* 0x001c1f0254547589 */ /* 0x000f2200000e0000 */
[----:B------:R-:W-:Y:S02]  /*1afe0*/  SEL R51, R116, R117, P0 ;  /* 0x0000007574337207 */ /* 0x000fe40000000000 */
[----:B------:R-:W-:Y:S01]  /*1aff0*/  SEL R54, R124, R125, P0 ;  /* 0x0000007d7c367207 */ /* 0x000fe20000000000 */
[----:B------:R-:W-:Y:S01]  /*1b000*/  SHFL.IDX PT, R39, R39, R0, 0x1c1f ;  /* 0x001c1f0027277589 */ /* 0x000fe200000e0000 */
[----:B------:R-:W-:-:S02]  /*1b010*/  SEL R79, R86, R87, P0 ;  /* 0x00000057564f7207 */ /* 0x000fc40000000000 */
[----:B------:R-:W-:Y:S01]  /*1b020*/  SEL R83, R90, R91, P0 ;  /* 0x0000005b5a537207 */ /* 0x000fe20000000000 */
[----:B------:R-:W4:Y:S01]  /*1b030*/  SHFL.IDX PT, R88, R88, R2, 0x1c1f ;  /* 0x001c1f0258587589 */ /* 0x000f2200000e0000 */
        /* <DEDUP_REMOVED lines=84> */
[----:B0-----:R-:W-:Y:S02]  /*1b580*/  SEL R173, R40, R93, P0 ;  /* 0x0000005d28ad7207 */ /* 0x001fe40000000000 */
[----:B------:R-:W-:Y:S01]  /*1b590*/  SEL R172, R93, R40, P0 ;  /* 0x000000285dac7207 */ /* 0x000fe20000000000 */
[----:B------:R-:W0:Y:S01]  /*1b5a0*/  SHFL.IDX PT, R10, R36, R2, 0x1c1f ;  /* 0x001c1f02240a7589 */ /* 0x000e2200000e0000 */
[----:B-1----:R-:W-:-:S02]  /*1b5b0*/  SEL R171, R45, R96, P0 ;  /* 0x000000602dab7207 */ /* 0x002fc40000000000 */
[----:B------:R-:W-:Y:S01]  /*1b5c0*/  SEL R168, R96, R45, P0 ;  /* 0x0000002d60a87207 */ /* 0x000fe20000000000 */
[----:B------:R-:W-:Y:S01]  /*1b5d0*/  SHFL.IDX PT, R31, R31, R0, 0x1c1f ;  /* 0x001c1f001f1f7589 */ /* 0x000fe200000e0000 */
[----:B------:R-:W-:Y:S02]  /*1b5e0*/  SEL R150, R151, R150, P0 ;  /* 0x0000009697967207 */ /* 0x000fe40000000000 */
[----:B--2---:R-:W-:Y:S01]  /*1b5f0*/  SEL R96, R47, R104, P0 ;  /* 0x000000682f607207 */ /* 0x004fe20000000000 */
[----:B------:R-:W1:Y:S01]  /*1b600*/  SHFL.IDX PT, R68, R68, R2, 0x1c1f ;  /* 0x001c1f0244447589 */ /* 0x000e6200000e0000 */
[----:B---3--:R-:W-:Y:S02]  /*1b610*/  SEL R93, R49, R108, P0 ;  /* 0x0000006c315d7207 */ /* 0x008fe40000000000 */
[----:B----4-:R-:W-:Y:S01]  /*1b620*/  SEL R204, R3, R6, P0 ;  /* 0x0000000603cc7207 */ /* 0x010fe20000000000 */
[----:B------:R-:W-:Y:S01]  /*1b630*/  SHFL.IDX PT, R30, R30, R0, 0x1c1f ;  /* 0x001c1f001e1e7589 */ /* 0x000fe200000e0000 */
[----:B------:R-:W-:-:S02]  /*1b640*/  SEL R205, R6, R3, P0 ;  /* 0x0000000306cd7207 */ /* 0x000fc40000000000 */
[----:B------:R-:W-:Y:S01]  /*1b650*/  SEL R196, R29, R44, P0 ;  /* 0x0000002c1dc47207 */ /* 0x000fe20000000000 */
[----:B------:R-:W2:Y:S01]  /*1b660*/  SHFL.IDX PT, R72, R72, R2, 0x1c1f ;  /* 0x001c1f0248487589 */ /* 0x000ea200000e0000 */
[----:B------:R-:W-:Y:S02]  /*1b670*/  SEL R197, R44, R29, P0 ;  /* 0x0000001d2cc57207 */ /* 0x000fe40000000000 */
[----:B------:R-:W-:Y:S01]  /*1b680*/  SEL R194, R26, R48, P0 ;  /* 0x000000301ac27207 */ /* 0x000fe20000000000 */
[----:B------:R-:W-:Y:S01]  /*1b690*/  SHFL.IDX PT, R35, R35, R0, 0x1c1f ;  /* 0x001c1f0023237589 */ /* 0x000fe200000e0000 */
[----:B------:R-:W-:Y:S02]  /*1b6a0*/  SEL R195, R48, R26, P0 ;  /* 0x0000001a30c37207 */ /* 0x000fe40000000000 */
[----:B------:R-:W-:Y:S01]  /*1b6b0*/  SEL R177, R38, R84, P0 ;  /* 0x0000005426b17207 */ /* 0x000fe20000000000 */
[----:B------:R-:W3:Y:S01]  /*1b6c0*/  SHFL.IDX PT, R76, R76, R2, 0x1c1f ;  /* 0x001c1f024c4c7589 */ /* 0x000ee200000e0000 */
        /* <DEDUP_REMOVED lines=25> */
[----:B0-----:R-:W-:Y:S01]  /*1b860*/  SEL R200, R7, R10, P0 ;  /* 0x0000000a07c87207 */ /* 0x001fe20000000000 */
[----:B------:R-:W-:Y:S01]  /*1b870*/  SHFL.IDX PT, R57, R57, R0, 0x1c1f ;  /* 0x001c1f0039397589 */ /* 0x000fe200000e0000 */
[----:B------:R-:W-:-:S02]  /*1b880*/  SEL R201, R10, R7, P0 ;  /* 0x000000070ac97207 */ /* 0x000fc40000000000 */
[----:B------:R-:W-:Y:S01]  /*1b890*/  SEL R198, R28, R27, P0 ;  /* 0x0000001b1cc67207 */ /* 0x000fe20000000000 */
[----:B------:R-:W0:Y:S01]  /*1b8a0*/  SHFL.IDX PT, R132, R132, R2, 0x1c1f ;  /* 0x001c1f0284847589 */ /* 0x000e2200000e0000 */
[----:B------:R-:W-:Y:S02]  /*1b8b0*/  SEL R199, R27, R28, P0 ;  /* 0x0000001c1bc77207 */ /* 0x000fe40000000000 */
[----:B------:R-:W-:Y:S01]  /*1b8c0*/  SEL R192, R34, R52, P0 ;  /* 0x0000003422c07207 */ /* 0x000fe20000000000 */
[----:B------:R-:W-:Y:S01]  /*1b8d0*/  SHFL.IDX PT, R61, R61, R0, 0x1c1f ;  /* 0x001c1f003d3d7589 */ /* 0x000fe200000e0000 */
[----:B------:R-:W-:Y:S02]  /*1b8e0*/  SEL R193, R52, R34, P0 ;  /* 0x0000002234c17207 */ /* 0x000fe40000000000 */
[----:B------:R-:W-:Y:S01]  /*1b8f0*/  SEL R190, R25, R56, P0 ;  /* 0x0000003819be7207 */ /* 0x000fe20000000000 */
[----:B------:R-:W0:Y:S01]  /*1b900*/  SHFL.IDX PT, R136, R136, R2, 0x1c1f ;  /* 0x001c1f0288887589 */ /* 0x000e2200000e0000 */
[----:B------:R-:W-:-:S02]  /*1b910*/  SEL R191, R56, R25, P0 ;  /* 0x0000001938bf7207 */ /* 0x000fc40000000000 */
[----:B------:R-:W-:Y:S01]  /*1b920*/  SEL R188, R33, R60, P0 ;  /* 0x0000003c21bc7207 */ /* 0x000fe20000000000 */
[----:B------:R-:W-:Y:S01]  /*1b930*/  SHFL.IDX PT, R65, R65, R0, 0x1c1f ;  /* 0x001c1f0041417589 */ /* 0x000fe200000e0000 */
[----:B------:R-:W-:Y:S02]  /*1b940*/  SEL R189, R60, R33, P0 ;  /* 0x000000213cbd7207 */ /* 0x000fe40000000000 */
[----:B------:R-:W-:Y:S01]  /*1b950*/  SEL R187, R24, R64, P0 ;  /* 0x0000004018bb7207 */ /* 0x000fe20000000000 */
[----:B------:R-:W0:Y:S01]  /*1b960*/  SHFL.IDX PT, R140, R140, R2, 0x1c1f ;  /* 0x001c1f028c8c7589 */ /* 0x000e2200000e0000 */
[----:B------:R-:W-:Y:S02]  /*1b970*/  SEL R186, R64, R24, P0 ;  /* 0x0000001840ba7207 */ /* 0x000fe40000000000 */
[----:B-1----:R-:W-:Y:S01]  /*1b980*/  SEL R185, R31, R68, P0 ;  /* 0x000000441fb97207 */ /* 0x002fe20000000000 */
[----:B------:R-:W-:Y:S01]  /*1b990*/  SHFL.IDX PT, R69, R69, R0, 0x1c1f ;  /* 0x001c1f0045457589 */ /* 0x000fe200000e0000 */
[----:B------:R-:W-:-:S02]  /*1b9a0*/  SEL R184, R68, R31, P0 ;  /* 0x0000001f44b87207 */ /* 0x000fc40000000000 */
[----:B--2---:R-:W-:Y:S01]  /*1b9b0*/  SEL R183, R30, R72, P0 ;  /* 0x000000481eb77207 */ /* 0x004fe20000000000 */
[----:B------:R-:W1:Y:S01]  /*1b9c0*/  SHFL.IDX PT, R144, R144, R2, 0x1c1f ;  /* 0x001c1f0290907589 */ /* 0x000e6200000e0000 */
[----:B------:R-:W-:Y:S02]  /*1b9d0*/  SEL R182, R72, R30, P0 ;  /* 0x0000001e48b67207 */ /* 0x000fe40000000000 */
[----:B---3--:R-:W-:Y:S01]  /*1b9e0*/  SEL R181, R35, R76, P0 ;  /* 0x0000004c23b57207 */ /* 0x008fe20000000000 */
[----:B------:R-:W-:Y:S01]  /*1b9f0*/  SHFL.IDX PT, R73, R73, R0, 0x1c1f ;  /* 0x001c1f0049497589 */ /* 0x000fe200000e0000 */
[----:B------:R-:W-:Y:S02]  /*1ba00*/  SEL R180, R76, R35, P0 ;  /* 0x000000234cb47207 */ /* 0x000fe40000000000 */
[----:B----4-:R-:W-:Y:S01]  /*1ba10*/  SEL R179, R37, R80, P0 ;  /* 0x0000005025b37207 */ /* 0x010fe20000000000 */
[----:B------:R-:W2:Y:S01]  /*1ba20*/  SHFL.IDX PT, R148, R148, R2, 0x1c1f ;  /* 0x001c1f0294947589 */ /* 0x000ea200000e0000 */
[----:B------:R-:W-:-:S02]  /*1ba30*/  SEL R178, R80, R37, P0 ;  /* 0x0000002550b27207 */ /* 0x000fc40000000000 */
[----:B------:R-:W-:Y:S01]  /*1ba40*/  SEL R100, R100, R46, P0 ;  /* 0x0000002e64647207 */ /* 0x000fe20000000000 */
        /* <DEDUP_REMOVED lines=14> */
[----:B0-----:R-:W-:Y:S01]  /*1bb30*/  SEL R6, R57, R132, P0 ;  /* 0x0000008439067207 */ /* 0x001fe20000000000 */
[----:B------:R-:W0:Y:S01]  /*1bb40*/  SHFL.IDX PT, R154, R154, R2, 0x1c1f ;  /* 0x001c1f029a9a7589 */ /* 0x000e2200000e0000 */
[----:B------:R-:W-:-:S02]  /*1bb50*/  SEL R7, R61, R136, P0 ;  /* 0x000000883d077207 */ /* 0x000fc40000000000 */
[----:B------:R-:W-:Y:S01]  /*1bb60*/  SEL R8, R65, R140, P0 ;  /* 0x0000008c41087207 */ /* 0x000fe20000000000 */
[----:B------:R-:W-:Y:S01]  /*1bb70*/  SHFL.IDX PT, R89, R89, R0, 0x1c1f ;  /* 0x001c1f0059597589 */ /* 0x000fe200000e0000 */
[----:B-1----:R-:W-:Y:S02]  /*1bb80*/  SEL R9, R69, R144, P0 ;  /* 0x0000009045097207 */ /* 0x002fe40000000000 */
[----:B--2---:R-:W-:Y:S01]  /*1bb90*/  SEL R10, R73, R148, P0 ;  /* 0x00000094490a7207 */ /* 0x004fe20000000000 */
[----:B------:R-:W1:Y:S01]  /*1bba0*/  SHFL.IDX PT, R155, R155, R2, 0x1c1f ;  /* 0x001c1f029b9b7589 */ /* 0x000e6200000e0000 */
[----:B---3--:R-:W-:Y:S02]  /*1bbb0*/  SEL R24, R77, R152, P0 ;  /* 0x000000984d187207 */ /* 0x008fe40000000000 */
[----:B------:R-:W-:Y:S01]  /*1bbc0*/  SEL R64, R114, R111, P0 ;  /* 0x0000006f72407207 */ /* 0x000fe20000000000 */
[----:B------:R-:W-:Y:S01]  /*1bbd0*/  SHFL.IDX PT, R92, R92, R0, 0x1c1f ;  /* 0x001c1f005c5c7589 */ /* 0x000fe200000e0000 */
[----:B------:R-:W-:-:S02]  /*1bbe0*/  SEL R72, R121, R119, P0 ;  /* 0x0000007779487207 */ /* 0x000fc40000000000 */
[----:B------:R-:W-:Y:S01]  /*1bbf0*/  SEL R76, R123, R127, P0 ;  /* 0x0000007f7b4c7207 */ /* 0x000fe20000000000 */
[----:B------:R-:W2:Y:S01]  /*1bc00*/  SHFL.IDX PT, R32, R156, R2, 0x1c1f ;  /* 0x001c1f029c207589 */ /* 0x000ea200000e0000 */
[----:B----4-:R-:W-:Y:S02]  /*1bc10*/  SEL R25, R81, R146, P0 ;  /* 0x0000009251197207 */ /* 0x010fe40000000000 */
[----:B------:R-:W-:Y:S01]  /*1bc20*/  SEL R54, R124, R54, P0 ;  /* 0x000000367c367207 */ /* 0x000fe20000000000 */
[----:B------:R-:W-:Y:S01]  /*1bc30*/  SHFL.IDX PT, R94, R94, R0, 0x1c1f ;  /* 0x001c1f005e5e7589 */ /* 0x000fe200000e0000 */
[----:B------:R-:W-:Y:S02]  /*1bc40*/  SEL R55, R128, R55, P0 ;  /* 0x0000003780377207 */ /* 0x000fe40000000000 */
[----:B------:R-:W-:Y:S01]  /*1bc50*/  SEL R57, R132, R57, P0 ;  /* 0x0000003984397207 */ /* 0x000fe20000000000 */
[----:B------:R-:W3:Y:S01]  /*1bc60*/  SHFL.IDX PT, R157, R157, R2, 0x1c1f ;  /* 0x001c1f029d9d7589 */ /* 0x000ee200000e0000 */
[----:B0-----:R-:W-:-:S02]  /*1bc70*/  SEL R26, R85, R154, P0 ;  /* 0x0000009a551a7207 */ /* 0x001fc40000000000 */
[----:B------:R-:W-:Y:S01]  /*1bc80*/  SEL R61, R136, R61, P0 ;  /* 0x0000003d883d7207 */ /* 0x000fe20000000000 */
[----:B------:R-:W-:Y:S01]  /*1bc90*/  SHFL.IDX PT, R97, R97, R0, 0x1c1f ;  /* 0x001c1f0061617589 */ /* 0x000fe200000e0000 */
[----:B------:R-:W-:Y:S02]  /*1bca0*/  SEL R65, R140, R65, P0 ;  /* 0x000000418c417207 */ /* 0x000fe40000000000 */
[----:B------:R-:W-:Y:S01]  /*1bcb0*/  SEL R69, R144, R69, P0 ;  /* 0x0000004590457207 */ /* 0x000fe20000000000 */
[----:B------:R-:W0:Y:S01]  /*1bcc0*/  SHFL.IDX PT, R158, R158, R2, 0x1c1f ;  /* 0x001c1f029e9e7589 */ /* 0x000e2200000e0000 */
[----:B-1----:R-:W-:Y:S02]  /*1bcd0*/  SEL R27, R89, R155, P0 ;  /* 0x0000009b591b7207 */ /* 0x002fe40000000000 */
[----:B------:R-:W-:Y:S01]  /*1bce0*/  SEL R73, R148, R73, P0 ;  /* 0x0000004994497207 */ /* 0x000fe20000000000 */
[----:B------:R-:W-:Y:S01]  /*1bcf0*/  SHFL.IDX PT, R101, R101, R0, 0x1c1f ;  /* 0x001c1f0065657589 */ /* 0x000fe200000e0000 */
[----:B------:R-:W-:-:S02]  /*1bd00*/  SEL R77, R152, R77, P0 ;  /* 0x0000004d984d7207 */ /* 0x000fc40000000000 */
[----:B------:R-:W-:Y:S01]  /*1bd10*/  SEL R81, R146, R81, P0 ;  /* 0x0000005192517207 */ /* 0x000fe20000000000 */
[----:B------:R-:W1:Y:S01]  /*1bd20*/  SHFL.IDX PT, R159, R159, R2, 0x1c1f ;  /* 0x001c1f029f9f7589 */ /* 0x000e6200000e0000 */
[----:B--2---:R-:W-:Y:S02]  /*1bd30*/  SEL R36, R92, R32, P0 ;  /* 0x000000205c247207 */ /* 0x004fe40000000000 */
[----:B------:R-:W-:Y:S01]  /*1bd40*/  SEL R85, R154, R85, P0 ;  /* 0x000000559a557207 */ /* 0x000fe20000000000 */
[----:B------:R-:W2:Y:S01]  /*1bd50*/  SHFL.IDX PT, R59, R59, R2, 0x1c1f ;  /* 0x001c1f023b3b7589 */ /* 0x000ea200000e0000 */
[----:B------:R-:W-:Y:S02]  /*1bd60*/  SEL R89, R155, R89, P0 ;  /* 0x000000599b597207 */ /* 0x000fe40000000000 */
[----:B------:R-:W-:Y:S01]  /*1bd70*/  SEL R92, R32, R92, P0 ;  /* 0x0000005c205c7207 */ /* 0x000fe20000000000 */
[----:B------:R-:W-:Y:S01]  /*1bd80*/  SHFL.IDX PT, R113, R62, R0, 0x1c1f ;  /* 0x001c1f003e717589 */ /* 0x000fe200000e0000 */
[----:B---3--:R-:W-:-:S02]  /*1bd90*/  SEL R37, R94, R157, P0 ;  /* 0x0000009d5e257207 */ /* 0x008fc40000000000 */
[----:B------:R-:W-:Y:S01]  /*1bda0*/  SEL R94, R157, R94, P0 ;  /* 0x0000005e9d5e7207 */ /* 0x000fe20000000000 */
[----:B------:R-:W3:Y:S01]  /*1bdb0*/  SHFL.IDX PT, R109, R109, R2, 0x1c1f ;  /* 0x001c1f026d6d7589 */ /* 0x000ee200000e0000 */
[----:B------:R-:W-:Y:S02]  /*1bdc0*/  SEL R111, R111, R114, P0 ;  /* 0x000000726f6f7207 */ /* 0x000fe40000000000 */
[----:B------:R-:W-:Y:S01]  /*1bdd0*/  SEL R119, R119, R121, P0 ;  /* 0x0000007977777207 */ /* 0x000fe20000000000 */
[----:B------:R-:W-:Y:S01]  /*1bde0*/  SHFL.IDX PT, R117, R66, R0, 0x1c1f ;  /* 0x001c1f0042757589 */ /* 0x000fe200000e0000 */
[----:B0-----:R-:W-:Y:S02]  /*1bdf0*/  SEL R38, R97, R158, P0 ;  /* 0x0000009e61267207 */ /* 0x001fe40000000000 */
[----:B------:R-:W-:Y:S01]  /*1be00*/  SEL R97, R158, R97, P0 ;  /* 0x000000619e617207 */ /* 0x000fe20000000000 */
[----:B------:R-:W0:Y:S01]  /*1be10*/  SHFL.IDX PT, R70, R70, R2, 0x1c1f ;  /* 0x001c1f0246467589 */ /* 0x000e2200000e0000 */
[----:B------:R-:W-:-:S03]  /*1be20*/  SEL R123, R127, R123, P0 ;  /* 0x0000007b7f7b7207 */ /* 0x000fc60000000000 */
[----:B------:R-:W-:Y:S01]  /*1be30*/  SHFL.IDX PT, R79, R79, R0, 0x1c1f ;  /* 0x001c1f004f4f7589 */ /* 0x000fe200000e0000 */
[----:B-1----:R-:W-:Y:S02]  /*1be40*/  SEL R39, R101, R159, P0 ;  /* 0x0000009f65277207 */ /* 0x002fe40000000000 */
[----:B------:R-:W-:Y:S01]  /*1be50*/  SEL R101, R159, R101, P0 ;  /* 0x000000659f657207 */ /* 0x000fe20000000000 */
[----:B------:R-:W1:Y:S01]  /*1be60*/  SHFL.IDX PT, R86, R86, R2, 0x1c1f ;  /* 0x001c1f0256567589 */ /* 0x000e6200000e0000 */
[----:B--2---:R-:W-:Y:S02]  /*1be70*/  SEL R40, R105, R59, P0 ;  /* 0x0000003b69287207 */ /* 0x004fe40000000000 */
[----:B------:R-:W-:Y:S01]  /*1be80*/  SEL R59, R59, R105, P0 ;  /* 0x000000693b3b7207 */ /* 0x000fe20000000000 */
[----:B------:R-:W-:Y:S04]  /*1be90*/  SHFL.IDX PT, R83, R83, R0, 0x1c1f ;  /* 0x001c1f0053537589 */ /* 0x000fe800000e0000 */
[----:B------:R-:W2:Y:S01]  /*1bea0*/  SHFL.IDX PT, R90, R90, R2, 0x1c1f ;  /* 0x001c1f025a5a7589 */ /* 0x000ea200000e0000 */
[----:B---3--:R-:W-:-:S02]  /*1beb0*/  SEL R45, R113, R109, P0 ;  /* 0x0000006d712d7207 */ /* 0x008fc40000000000 */
[----:B------:R-:W-:Y:S01]  /*1bec0*/  SEL R109, R109, R113, P0 ;  /* 0x000000716d6d7207 */ /* 0x000fe20000000000 */
[----:B------:R-:W-:Y:S04]  /*1bed0*/  SHFL.IDX PT, R87, R87, R0, 0x1c1f ;  /* 0x001c1f0057577589 */ /* 0x000fe800000e0000 */
[----:B------:R-:W3:Y:S01]  /*1bee0*/  SHFL.IDX PT, R95, R95, R2, 0x1c1f ;  /* 0x001c1f025f5f7589 */ /* 0x000ee200000e0000 */
[----:B0-----:R-:W-:Y:S02]  /*1bef0*/  SEL R46, R117, R70, P0 ;  /* 0x00000046752e7207 */ /* 0x001fe40000000000 */
[----:B------:R-:W-:Y:S01]  /*1bf00*/  SEL R70, R70, R117, P0 ;  /* 0x0000007546467207 */ /* 0x000fe20000000000 */
[----:B------:R-:W0:Y:S04]  /*1bf10*/  SHFL.IDX PT, R99, R99, R2, 0x1c1f ;  /* 0x001c1f0263637589 */ /* 0x000e2800000e0000 */
[----:B------:R-:W-:Y:S01]  /*1bf20*/  SHFL.IDX PT, R91, R91, R0, 0x1c1f ;  /* 0x001c1f005b5b7589 */ /* 0x000fe200000e0000 */
[----:B-1----:R-:W-:-:S02]  /*1bf30*/  SEL R50, R79, R86, P0 ;  /* 0x000000564f327207 */ /* 0x002fc40000000000 */
[----:B------:R-:W-:Y:S01]  /*1bf40*/  SEL R79, R86, R79, P0 ;  /* 0x0000004f564f7207 */ /* 0x000fe20000000000 */
[----:B------:R-:W1:Y:S04]  /*1bf50*/  SHFL.IDX PT, R102, R102, R2, 0x1c1f ;  /* 0x001c1f0266667589 */ /* 0x000e6800000e0000 */
[----:B------:R-:W4:Y:S01]  /*1bf60*/  SHFL.IDX PT, R106, R106, R2, 0x1c1f ;  /* 0x001c1f026a6a7589 */ /* 0x000f2200000e0000 */
[----:B--2---:R-:W-:Y:S02]  /*1bf70*/  SEL R51, R83, R90, P0 ;  /* 0x0000005a53337207 */ /* 0x004fe40000000000 */
[----:B------:R-:W-:Y:S01]  /*1bf80*/  SEL R83, R90, R83, P0 ;  /* 0x000000535a537207 */ /* 0x000fe20000000000 */
[----:B------:R-:W2:Y:S04]  /*1bf90*/  SHFL.IDX PT, R110, R110, R2, 0x1c1f ;  /* 0x001c1f026e6e7589 */ /* 0x000ea800000e0000 */
[----:B------:R-:W2:Y:S01]  /*1bfa0*/  SHFL.IDX PT, R118, R118, R2, 0x1c1f ;  /* 0x001c1f0276767589 */ /* 0x000ea200000e0000 */
[----:B---3--:R-:W-:-:S02]  /*1bfb0*/  SEL R52, R87, R95, P0 ;  /* 0x0000005f57347207 */ /* 0x008fc40000000000 */
[----:B------:R-:W-:Y:S01]  /*1bfc0*/  SEL R87, R95, R87, P0 ;  /* 0x000000575f577207 */ /* 0x000fe20000000000 */
[----:B------:R-:W3:Y:S01]  /*1bfd0*/  SHFL.IDX PT, R126, R126, R2, 0x1c1f ;  /* 0x001c1f027e7e7589 */ /* 0x000ee200000e0000 */
[----:B0-----:R-:W-:Y:S02]  /*1bfe0*/  SEL R53, R103, R99, P0 ;  /* 0x0000006367357207 */ /* 0x001fe40000000000 */
[----:B------:R-:W-:Y:S01]  /*1bff0*/  SEL R99, R99, R103, P0 ;  /* 0x0000006763637207 */ /* 0x000fe20000000000 */
[----:B------:R-:W0:Y:S04]  /*1c000*/  SHFL.IDX PT, R134, R134, R2, 0x1c1f ;  /* 0x001c1f0286867589 */ /* 0x000e2800000e0000 */
[----:B------:R-:W-:Y:S01]  /*1c010*/  SHFL.IDX PT, R131, R135, R0, 0x1c1f ;  /* 0x001c1f0087837589 */ /* 0x000fe200000e0000 */
[----:B-1----:R-:W-:-:S02]  /*1c020*/  SEL R56, R91, R102, P0 ;  /* 0x000000665b387207 */ /* 0x002fc40000000000 */
[----:B------:R-:W-:Y:S01]  /*1c030*/  SEL R91, R102, R91, P0 ;  /* 0x0000005b665b7207 */ /* 0x000fe20000000000 */
[----:B------:R-:W1:Y:S01]  /*1c040*/  SHFL.IDX PT, R129, R138, R2, 0x1c1f ;  /* 0x001c1f028a817589 */ /* 0x000e6200000e0000 */
[----:B----4-:R-:W-:Y:S02]  /*1c050*/  SEL R60, R107, R106, P0 ;  /* 0x0000006a6b3c7207 */ /* 0x010fe40000000000 */
[----:B------:R-:W-:Y:S01]  /*1c060*/  SEL R106, R106, R107, P0 ;  /* 0x0000006b6a6a7207 */ /* 0x000fe20000000000 */
[----:B------:R-:W-:Y:S01]  /*1c070*/  SHFL.IDX PT, R133, R133, R0, 0x1c1f ;  /* 0x001c1f0085857589 */ /* 0x000fe200000e0000 */
[----:B--2---:R-:W-:Y:S02]  /*1c080*/  SEL R63, R98, R110, P0 ;  /* 0x0000006e623f7207 */ /* 0x004fe40000000000 */
[----:B------:R-:W-:Y:S01]  /*1c090*/  SEL R98, R110, R98, P0 ;  /* 0x000000626e627207 */ /* 0x000fe20000000000 */
[----:B------:R-:W2:Y:S01]  /*1c0a0*/  SHFL.IDX PT, R130, R142, R2, 0x1c1f ;  /* 0x001c1f028e827589 */ /* 0x000ea200000e0000 */
[----:B------:R-:W-:-:S02]  /*1c0b0*/  SEL R68, R115, R118, P0 ;  /* 0x0000007673447207 */ /* 0x000fc40000000000 */
[----:B------:R-:W-:Y:S01]  /*1c0c0*/  SEL R115, R118, R115, P0 ;  /* 0x0000007376737207 */ /* 0x000fe20000000000 */
[----:B------:R-:W4:Y:S01]  /*1c0d0*/  SHFL.IDX PT, R62, R208, R0, 0x1c1f ;  /* 0x001c1f00d03e7589 */ /* 0x000f2200000e0000 */
[----:B---3--:R-:W-:Y:S02]  /*1c0e0*/  SEL R74, R122, R126, P0 ;  /* 0x0000007e7a4a7207 */ /* 0x008fe40000000000 */
[----:B------:R-:W-:Y:S01]  /*1c0f0*/  SEL R122, R126, R122, P0 ;  /* 0x0000007a7e7a7207 */ /* 0x000fe20000000000 */
[----:B------:R-:W3:Y:S01]  /*1c100*/  SHFL.IDX PT, R66, R137, R0, 0x1c1f ;  /* 0x001c1f0089427589 */ /* 0x000ee200000e0000 */
[----:B0-----:R-:W-:Y:S02]  /*1c110*/  SEL R78, R125, R134, P0 ;  /* 0x000000867d4e7207 */ /* 0x001fe40000000000 */
[----:B------:R-:W-:Y:S01]  /*1c120*/  SEL R125, R134, R125, P0 ;  /* 0x0000007d867d7207 */ /* 0x000fe20000000000 */
[----:B------:R-:W0:Y:S01]  /*1c130*/  SHFL.IDX PT, R11, R209, R2, 0x1c1f ;  /* 0x001c1f02d10b7589 */ /* 0x000e2200000e0000 */
[----:B-1----:R-:W-:-:S03]  /*1c140*/  SEL R80, R131, R129, P0 ;  /* 0x0000008183507207 */ /* 0x002fc60000000000 */
[----:B------:R1:W0:Y:S01]  /*1c150*/  SHFL.IDX PT, R0, R150, R2, 0x1c1f ;  /* 0x001c1f0296007589 */ /* 0x00022200000e0000 */
[----:B------:R-:W-:Y:S02]  /*1c160*/  SEL R129, R129, R131, P0 ;  /* 0x0000008381817207 */ /* 0x000fe40000000000 */
[----:B--2---:R-:W-:Y:S02]  /*1c170*/  SEL R82, R133, R130, P0 ;  /* 0x0000008285527207 */ /* 0x004fe40000000000 */
[----:B------:R-:W-:Y:S01]  /*1c180*/  SEL R130, R130, R133, P0 ;  /* 0x0000008582827207 */ /* 0x000fe20000000000 */
[----:B-1--4-:R-:W-:-:S07]  /*1c190*/  IMAD.MOV.U32 R2, RZ, RZ, RZ ;  /* 0x000000ffff027224 */ /* 0x012fce00078e00ff */
.L_x_1028:
[----:B------:R-:W2:Y:S01]  /*1c1a0*/  LDL.LU R86, [R1+0x8] ;  /* 0x0000080001567983 */ /* 0x000ea20000300800 */
[----:B------:R-:W-:Y:S05]  /*1c1b0*/  WARPSYNC.ALL ;  /* 0x0000000000007948 */ /* 0x000fea0003800000 */
[----:B------:R-:W4:Y:S01]  /*1c1c0*/  LDL.LU R105, [R1+0x9c] ;  /* 0x00009c0001697983 */ /* 0x000f220000300800 */
[----:B------:R-:W-:Y:S01]  /*1c1d0*/  F2FP.BF16.F32.PACK_AB R12, R204, R206 ;  /* 0x000000cecc0c723e */ /* 0x000fe200000010ff */
[----:B------:R-:W-:Y:S01]  /*1c1e0*/  ULDC.64 UR4, c[0x0][0xc00] ;  /* 0x0003000000047ab9 */ /* 0x000fe20000000a00 */
[----:B------:R-:W-:Y:S01]  /*1c1f0*/  F2FP.BF16.F32.PACK_AB R13, R25, R24 ;  /* 0x00000018190d723e */ /* 0x000fe200000010ff */
[----:B------:R-:W3:Y:S01]  /*1c200*/  LDL.LU R103, [R1+0xa4] ;  /* 0x0000a40001677983 */ /* 0x000ee20000300800 */
[----:B------:R-:W-:Y:S01]  /*1c210*/  F2FP.BF16.F32.PACK_AB R14, R205, R207 ;  /* 0x000000cfcd0e723e */ /* 0x000fe200000010ff */
[----:B------:R-:W-:Y:S01]  /*1c220*/  ULDC.64 UR6, c[0x0][0xc08] ;  /* 0x0003020000067ab9 */ /* 0x000fe20000000a00 */
[----:B------:R-:W-:Y:S01]  /*1c230*/  F2FP.BF16.F32.PACK_AB R15, R81, R77 ;  /* 0x0000004d510f723e */ /* 0x000fe200000010ff */
[----:B------:R-:W3:Y:S01]  /*1c240*/  LDL.LU R102, [R1+0xa8] ;  /* 0x0000a80001667983 */ /* 0x000ee20000300800 */
[----:B------:R-:W-:Y:S01]  /*1c250*/  F2FP.BF16.F32.PACK_AB R28, R200, R202 ;  /* 0x000000cac81c723e */ /* 0x000fe200000010ff */
[----:B------:R-:W1:Y:S02]  /*1c260*/  LDC R107, c[0x0][0xbe8] ;  /* 0x0002fa00ff6b7b82 */ /* 0x000e640000000800 */
[----:B------:R-:W3:Y:S04]  /*1c270*/  LDL.LU R95, [R1+0xac] ;  /* 0x0000ac00015f7983 */ /* 0x000ee80000300800 */
[----:B------:R-:W3:Y:S01]  /*1c280*/  LDL.LU R90, [R1+0xbc] ;  /* 0x0000bc00015a7983 */ /* 0x000ee20000300800 */
[----:B------:R-:W-:-:S02]  /*1c290*/  F2FP.BF16.F32.PACK_AB R29, R27, R26 ;  /* 0x0000001a1b1d723e */ /* 0x000fc400000010ff */
[----:B------:R-:W-:Y:S01]  /*1c2a0*/  F2FP.BF16.F32.PACK_AB R30, R201, R203 ;  /* 0x000000cbc91e723e */ /* 0x000fe200000010ff */
[----:B------:R-:W-:Y:S01]  /*1c2b0*/  BAR.SYNC.DEFER_BLOCKING 0x1, 0x100 ;  /* 0x0044000000007b1d */ /* 0x000fe20000010000 */
[----:B------:R-:W-:Y:S02]  /*1c2c0*/  F2FP.BF16.F32.PACK_AB R31, R89, R85 ;  /* 0x00000055591f723e */ /* 0x000fe400000010ff */
[----:B------:R-:W-:Y:S02]  /*1c2d0*/  F2FP.BF16.F32.PACK_AB R32, R196, R198 ;  /* 0x000000c6c420723e */ /* 0x000fe400000010ff */
[----:B------:R-:W-:Y:S02]  /*1c2e0*/  F2FP.BF16.F32.PACK_AB R33, R37, R36 ;  /* 0x000000242521723e */ /* 0x000fe400000010ff */
[----:B------:R-:W-:Y:S02]  /*1c2f0*/  F2FP.BF16.F32.PACK_AB R34, R197, R199 ;  /* 0x000000c7c522723e */ /* 0x000fe400000010ff */
[----:B------:R-:W-:Y:S01]  /*1c300*/  F2FP.BF16.F32.PACK_AB R35, R94, R92 ;  /* 0x0000005c5e23723e */ /* 0x000fe200000010ff */
[----:B------:R0:W-:Y:S04]  /*1c310*/  STSM.16.M88.4 [R210], R12 ;  /* 0x0000000cd2007844 */ /* 0x0001e80000000200 */
[----:B------:R0:W-:Y:S04]  /*1c320*/  STSM.16.M88.4 [R211], R28 ;  /* 0x0000001cd3007844 */ /* 0x0001e80000000200 */
[----:B------:R1:W-:Y:S01]  /*1c330*/  STSM.16.M88.4 [R212], R32 ;  /* 0x00000020d4007844 */ /* 0x0003e20000000200 */
[----:B0-----:R-:W-:-:S02]  /*1c340*/  F2FP.BF16.F32.PACK_AB R12, R192, R194 ;  /* 0x000000c2c00c723e */ /* 0x001fc400000010ff */
[----:B------:R-:W-:Y:S02]  /*1c350*/  F2FP.BF16.F32.PACK_AB R13, R39, R38 ;  /* 0x00000026270d723e */ /* 0x000fe400000010ff */
[----:B------:R-:W-:Y:S02]  /*1c360*/  F2FP.BF16.F32.PACK_AB R14, R193, R195 ;  /* 0x000000c3c10e723e */ /* 0x000fe400000010ff */
[----:B------:R-:W-:Y:S02]  /*1c370*/  F2FP.BF16.F32.PACK_AB R15, R101, R97 ;  /* 0x00000061650f723e */ /* 0x000fe400000010ff */
[----:B------:R-:W-:Y:S02]  /*1c380*/  F2FP.BF16.F32.PACK_AB R28, R188, R190 ;  /* 0x000000bebc1c723e */ /* 0x000fe400000010ff */
[----:B------:R-:W-:Y:S01]  /*1c390*/  F2FP.BF16.F32.PACK_AB R29, R44, R40 ;  /* 0x000000282c1d723e */ /* 0x000fe200000010ff */
[----:B------:R0:W-:Y:S01]  /*1c3a0*/  STSM.16.M88.4 [R213], R12 ;  /* 0x0000000cd5007844 */ /* 0x0001e20000000200 */
[----:B------:R-:W-:-:S02]  /*1c3b0*/  F2FP.BF16.F32.PACK_AB R30, R189, R191 ;  /* 0x000000bfbd1e723e */ /* 0x000fc400000010ff */
[----:B------:R-:W-:Y:S02]  /*1c3c0*/  F2FP.BF16.F32.PACK_AB R31, R58, R59 ;  /* 0x0000003b3a1f723e */ /* 0x000fe400000010ff */
[----:B-1----:R-:W-:Y:S02]  /*1c3d0*/  F2FP.BF16.F32.PACK_AB R32, R185, R187 ;  /* 0x000000bbb920723e */ /* 0x002fe400000010ff */
[----:B------:R-:W-:Y:S01]  /*1c3e0*/  F2FP.BF16.F32.PACK_AB R33, R46, R45 ;  /* 0x0000002d2e21723e */ /* 0x000fe200000010ff */
[----:B------:R1:W-:Y:S01]  /*1c3f0*/  STSM.16.M88.4 [R214], R28 ;  /* 0x0000001cd6007844 */ /* 0x0003e20000000200 */
[----:B------:R-:W-:Y:S02]  /*1c400*/  F2FP.BF16.F32.PACK_AB R34, R184, R186 ;  /* 0x000000bab822723e */ /* 0x000fe400000010ff */
[----:B------:R-:W-:Y:S02]  /*1c410*/  F2FP.BF16.F32.PACK_AB R35, R70, R109 ;  /* 0x0000006d4623723e */ /* 0x000fe400000010ff */
[----:B0-----:R-:W-:-:S03]  /*1c420*/  F2FP.BF16.F32.PACK_AB R12, R181, R183 ;  /* 0x000000b7b50c723e */ /* 0x001fc600000010ff */
[----:B------:R0:W-:Y:S01]  /*1c430*/  STSM.16.M88.4 [R215], R32 ;  /* 0x00000020d7007844 */ /* 0x0001e20000000200 */
[----:B------:R-:W-:Y:S02]  /*1c440*/  F2FP.BF16.F32.PACK_AB R13, R48, R47 ;  /* 0x0000002f300d723e */ /* 0x000fe400000010ff */
[----:B------:R-:W-:Y:S02]  /*1c450*/  F2FP.BF16.F32.PACK_AB R14, R180, R182 ;  /* 0x000000b6b40e723e */ /* 0x000fe400000010ff */
[----:B------:R-:W-:Y:S02]  /*1c460*/  F2FP.BF16.F32.PACK_AB R15, R71, R67 ;  /* 0x00000043470f723e */ /* 0x000fe400000010ff */
        /* <DEDUP_REMOVED lines=8> */
[----:B--2---:R0:W-:Y:S04]  /*1c4f0*/  STSM.16.M88.4 [R86], R12 ;  /* 0x0000000c56007844 */ /* 0x0041e80000000200 */
[----:B0-----:R-:W2:Y:S04]  /*1c500*/  LDL.LU R86, [R1+0xc8] ;  /* 0x0000c80001567983 */ /* 0x001ea80000300800 */
[----:B----4-:R0:W-:Y:S01]  /*1c510*/  STSM.16.M88.4 [R105], R28 ;  /* 0x0000001c69007844 */ /* 0x0101e20000000200 */
[----:B------:R-:W-:-:S02]  /*1c520*/  F2FP.BF16.F32.PACK_AB R12, R147, R171 ;  /* 0x000000ab930c723e */ /* 0x000fc400000010ff */
[----:B------:R-:W-:Y:S02]  /*1c530*/  F2FP.BF16.F32.PACK_AB R13, R56, R53 ;  /* 0x00000035380d723e */ /* 0x000fe400000010ff */
[----:B------:R-:W-:Y:S02]  /*1c540*/  F2FP.BF16.F32.PACK_AB R14, R100, R168 ;  /* 0x000000a8640e723e */ /* 0x000fe400000010ff */
[----:B------:R-:W-:Y:S01]  /*1c550*/  F2FP.BF16.F32.PACK_AB R15, R91, R99 ;  /* 0x000000635b0f723e */ /* 0x000fe200000010ff */
[----:B---3--:R1:W-:Y:S04]  /*1c560*/  STSM.16.M88.4 [R103], R32 ;  /* 0x0000002067007844 */ /* 0x0083e80000000200 */
[----:B0-----:R-:W3:Y:S04]  /*1c570*/  LDL.LU R105, [R1+0xe4] ;  /* 0x0000e40001697983 */ /* 0x001ee80000300800 */
[----:B------:R0:W-:Y:S04]  /*1c580*/  STSM.16.M88.4 [R102], R12 ;  /* 0x0000000c66007844 */ /* 0x0001e80000000200 */
[----:B-1----:R-:W4:Y:S01]  /*1c590*/  LDL.LU R103, [R1+0xec] ;  /* 0x0000ec0001677983 */ /* 0x002f220000300800 */
[----:B------:R-:W-:-:S02]  /*1c5a0*/  F2FP.BF16.F32.PACK_AB R28, R93, R96 ;  /* 0x000000605d1c723e */ /* 0x000fc400000010ff */
[----:B------:R-:W-:Y:S02]  /*1c5b0*/  F2FP.BF16.F32.PACK_AB R29, R63, R60 ;  /* 0x0000003c3f1d723e */ /* 0x000fe400000010ff */
[----:B------:R-:W-:Y:S02]  /*1c5c0*/  F2FP.BF16.F32.PACK_AB R30, R108, R104 ;  /* 0x000000686c1e723e */ /* 0x000fe400000010ff */
[----:B------:R-:W-:Y:S01]  /*1c5d0*/  F2FP.BF16.F32.PACK_AB R31, R98, R106 ;  /* 0x0000006a621f723e */ /* 0x000fe200000010ff */
[----:B0-----:R-:W4:Y:S01]  /*1c5e0*/  LDL.LU R102, [R1+0x104] ;  /* 0x0001040001667983 */ /* 0x001f220000300800 */
[----:B------:R-:W-:Y:S02]  /*1c5f0*/  F2FP.BF16.F32.PACK_AB R32, R84, R88 ;  /* 0x000000585420723e */ /* 0x000fe400000010ff */
[----:B------:R-:W-:Y:S01]  /*1c600*/  F2FP.BF16.F32.PACK_AB R33, R68, R64 ;  /* 0x000000404421723e */ /* 0x000fe200000010ff */
[----:B------:R0:W-:Y:S01]  /*1c610*/  STSM.16.M88.4 [R95], R28 ;  /* 0x0000001c5f007844 */ /* 0x0001e20000000200 */
[----:B------:R-:W-:-:S02]  /*1c620*/  F2FP.BF16.F32.PACK_AB R34, R116, R112 ;  /* 0x000000707422723e */ /* 0x000fc400000010ff */
[----:B------:R-:W-:-:S05]  /*1c630*/  F2FP.BF16.F32.PACK_AB R35, R115, R111 ;  /* 0x0000006f7323723e */ /* 0x000fca00000010ff */
[----:B------:R1:W-:Y:S04]  /*1c640*/  STSM.16.M88.4 [R90], R32 ;  /* 0x000000205a007844 */ /* 0x0003e80000000200 */
[----:B0-----:R-:W4:Y:S04]  /*1c650*/  LDL.LU R95, [R1+0x44] ;  /* 0x00004400015f7983 */ /* 0x001f280000300800 */
[----:B-1----:R-:W4:Y:S01]  /*1c660*/  LDL.LU R90, [R1+0x48] ;  /* 0x00004800015a7983 */ /* 0x002f220000300800 */
[----:B------:R-:W-:Y:S02]  /*1c670*/  F2FP.BF16.F32.PACK_AB R12, R4, R3 ;  /* 0x00000003040c723e */ /* 0x000fe400000010ff */
[----:B------:R-:W-:-:S02]  /*1c680*/  F2FP.BF16.F32.PACK_AB R13, R74, R72 ;  /* 0x000000484a0d723e */ /* 0x000fc400000010ff */
[----:B------:R-:W-:Y:S02]  /*1c690*/  F2FP.BF16.F32.PACK_AB R14, R54, R120 ;  /* 0x00000078360e723e */ /* 0x000fe400000010ff */
[----:B------:R-:W-:Y:S02]  /*1c6a0*/  F2FP.BF16.F32.PACK_AB R15, R122, R119 ;  /* 0x000000777a0f723e */ /* 0x000fe400000010ff */
[----:B------:R-:W-:Y:S02]  /*1c6b0*/  F2FP.BF16.F32.PACK_AB R28, R6, R5 ;  /* 0x00000005061c723e */ /* 0x000fe400000010ff */
[----:B------:R-:W-:Y:S02]  /*1c6c0*/  F2FP.BF16.F32.PACK_AB R29, R78, R76 ;  /* 0x0000004c4e1d723e */ /* 0x000fe400000010ff */
[----:B------:R-:W-:Y:S02]  /*1c6d0*/  F2FP.BF16.F32.PACK_AB R30, R57, R55 ;  /* 0x00000037391e723e */ /* 0x000fe400000010ff */
[----:B------:R-:W-:-:S02]  /*1c6e0*/  F2FP.BF16.F32.PACK_AB R31, R125, R123 ;  /* 0x0000007b7d1f723e */ /* 0x000fc400000010ff */
[----:B------:R-:W-:Y:S02]  /*1c6f0*/  F2FP.BF16.F32.PACK_AB R32, R8, R7 ;  /* 0x000000070820723e */ /* 0x000fe400000010ff */
[----:B------:R-:W-:Y:S02]  /*1c700*/  F2FP.BF16.F32.PACK_AB R33, R82, R80 ;  /* 0x000000505221723e */ /* 0x000fe400000010ff */
[----:B------:R-:W-:Y:S02]  /*1c710*/  F2FP.BF16.F32.PACK_AB R34, R65, R61 ;  /* 0x0000003d4122723e */ /* 0x000fe400000010ff */
[----:B------:R-:W-:Y:S01]  /*1c720*/  F2FP.BF16.F32.PACK_AB R35, R130, R129 ;  /* 0x000000818223723e */ /* 0x000fe200000010ff */
[----:B--2---:R0:W-:Y:S04]  /*1c730*/  STSM.16.M88.4 [R86], R12 ;  /* 0x0000000c56007844 */ /* 0x0041e80000000200 */
[----:B0-----:R-:W2:Y:S04]  /*1c740*/  LDL.LU R86, [R1+0x3c] ;  /* 0x00003c0001567983 */ /* 0x001ea80000300800 */
[----:B---3--:R0:W-:Y:S01]  /*1c750*/  STSM.16.M88.4 [R105], R28 ;  /* 0x0000001c69007844 */ /* 0x0081e20000000200 */
[----:B------:R-:W-:-:S02]  /*1c760*/  F2FP.BF16.F32.PACK_AB R12, R10, R9 ;  /* 0x000000090a0c723e */ /* 0x000fc400000010ff */
[----:B------:R-:W-:Y:S01]  /*1c770*/  F2FP.BF16.F32.PACK_AB R14, R73, R69 ;  /* 0x00000045490e723e */ /* 0x000fe200000010ff */
[----:B----4-:R-:W-:Y:S01]  /*1c780*/  STSM.16.M88.4 [R103], R32 ;  /* 0x0000002067007844 */ /* 0x010fe20000000200 */
[----:B0-----:R-:W-:Y:S02]  /*1c790*/  SEL R28, R62, R11, P0 ;  /* 0x0000000b3e1c7207 */ /* 0x001fe40000000000 */
[----:B------:R-:W-:Y:S02]  /*1c7a0*/  SEL R30, R11, R62, P0 ;  /* 0x0000003e0b1e7207 */ /* 0x000fe40000000000 */
[----:B------:R-:W-:Y:S02]  /*1c7b0*/  SEL R29, R66, R0, P0 ;  /* 0x00000000421d7207 */ /* 0x000fe40000000000 */
[----:B------:R-:W-:Y:S02]  /*1c7c0*/  SEL R31, R0, R66, P0 ;  /* 0x00000042001f7207 */ /* 0x000fe40000000000 */
[----:B------:R-:W-:-:S02]  /*1c7d0*/  F2FP.BF16.F32.PACK_AB R13, R29, R28 ;  /* 0x0000001c1d0d723e */ /* 0x000fc400000010ff */
[----:B------:R-:W-:-:S05]  /*1c7e0*/  F2FP.BF16.F32.PACK_AB R15, R31, R30 ;  /* 0x0000001e1f0f723e */ /* 0x000fca00000010ff */
[----:B------:R0:W-:Y:S01]  /*1c7f0*/  STSM.16.M88.4 [R102], R12 ;  /* 0x0000000c66007844 */ /* 0x0001e20000000200 */
[----:B------:R-:W-:Y:S01]  /*1c800*/  BAR.SYNC.DEFER_BLOCKING 0x1, 0x100 ;  /* 0x0044000000007b1d */ /* 0x000fe20000010000 */
[----:B------:R-:W-:-:S04]  /*1c810*/  ISETP.NE.U32.AND P0, PT, RZ, UR4, PT ;  /* 0x00000004ff007c0c */ /* 0x000fc8000bf05070 */
[----:B------:R-:W-:Y:S02]  /*1c820*/  ISETP.NE.AND.EX P0, PT, RZ, UR5, PT, P0 ;  /* 0x00000005ff007c0c */ /* 0x000fe4000bf05300 */
[----:B0-----:R-:W-:-:S04]  /*1c830*/  IADD3 R12, P1, R95, UR4, RZ ;  /* 0x000000045f0c7c10 */ /* 0x001fc8000ff3e0ff */
[----:B------:R-:W-:-:S07]  /*1c840*/  IADD3.X R13, R90, UR5, RZ, P1, !PT ;  /* 0x000000055a0d7c10 */ /* 0x000fce0008ffe4ff */
[----:B------:R-:W5:Y:S01]  /*1c850*/  @P0 LDG.E R2, desc[UR36][R12.64] ;  /* 0x000000240c020981 */ /* 0x000f62000c1e1900 */
[----:B------:R-:W-:-:S04]  /*1c860*/  ISETP.NE.U32.AND P3, PT, RZ, UR6, PT ;  /* 0x00000006ff007c0c */ /* 0x000fc8000bf65070 */
[----:B------:R-:W-:Y:S01]  /*1c870*/  ISETP.NE.AND.EX P3, PT, RZ, UR7, PT, P3 ;  /* 0x00000007ff007c0c */ /* 0x000fe2000bf65330 */
[----:B------:R-:W-:-:S12]  /*1c880*/  IMAD.MOV.U32 R11, RZ, RZ, 0x9b8 ;  /* 0x000009b8ff0b7424 */ /* 0x000fd800078e00ff */
[----:B------:R-:W-:Y:S01]  /*1c890*/  @P3 IADD3 R14, P1, R95, UR6, RZ ;  /* 0x000000065f0e3c10 */ /* 0x000fe2000ff3e0ff */
[----:B------:R-:W-:Y:S02]  /*1c8a0*/  ULDC UR6, c[0x0][0xa88] ;  /* 0x0002a20000067ab9 */ /* 0x000fe40000000800 */
[----:B------:R-:W-:Y:S01]  /*1c8b0*/  IMAD.U32 R66, RZ, RZ, UR6 ;  /* 0x00000006ff427e24 */ /* 0x000fe2000f8e00ff */
[----:B------:R-:W-:-:S05]  /*1c8c0*/  @P3 IADD3.X R15, R90, UR7, RZ, P1, !PT ;  /* 0x000000075a0f3c10 */ /* 0x000fca0008ffe4ff */
[----:B------:R0:W5:Y:S01]  /*1c8d0*/  @P3 LDG.E R66, desc[UR36][R14.64] ;  /* 0x000000240e423981 */ /* 0x000162000c1e1900 */
[----:B------:R-:W-:-:S13]  /*1c8e0*/  ISETP.NE.AND P1, PT, R107, 0x1, PT ;  /* 0x000000016b00780c */ /* 0x000fda0003f25270 */
[----:B------:R-:W1:Y:S01]  /*1c8f0*/  @P1 LDC R0, c[0x0][0xbf0] ;  /* 0x0002fc00ff001b82 */ /* 0x000e620000000800 */
[----:B--2---:R-:W-:-:S07]  /*1c900*/  ISETP.GT.AND P2, PT, R86, 0x1, PT ;  /* 0x000000015600780c */ /* 0x004fce0003f44270 */
[----:B------:R-:W2:Y:S01]  /*1c910*/  @P1 LDC R86, c[0x0][0xbec] ;  /* 0x0002fb00ff561b82 */ /* 0x000ea20000000800 */
[----:B------:R-:W-:-:S07]  /*1c920*/  SEL R11, R11, 0x978, P2 ;  /* 0x000009780b0b7807 */ /* 0x000fce0001000000 */
[----:B0-----:R0:W3:Y:S08]  /*1c930*/  LDC.64 R14, c[0x0][R11+0x220] ;  /* 0x000088000b0e7b82 */ /* 0x0010f00000000a00 */
[----:B------:R0:W4:Y:S08]  /*1c940*/  LDC.64 R32, c[0x0][R11+0x218] ;  /* 0x000086000b207b82 */ /* 0x0001300000000a00 */
[----:B------:R0:W0:Y:S01]  /*1c950*/  LDC.64 R34, c[0x0][R11+0x228] ;  /* 0x00008a000b227b82 */ /* 0x0000220000000a00 */
[----:B-1----:R-:W-:Y:S05]  /*1c960*/  @P3 BRA `(.L_x_662) ;  /* 0x0000000000103947 */ /* 0x002fea0003800000 */
[----:B------:R-:W-:Y:S05]  /*1c970*/  @!P0 BRA `(.L_x_662) ;  /* 0x00000000000c8947 */ /* 0x000fea0003800000 */
[----:B-----5:R-:W2:Y:S04]  /*1c980*/  LDG.E R66, desc[UR36][R12.64] ;  /* 0x000000240c427981 */ /* 0x020ea8000c1e1900 */
[----:B------:R-:W2:Y:S02]  /*1c990*/  LDG.E R12, desc[UR36][R12.64+0x4] ;  /* 0x000004240c0c7981 */ /* 0x000ea4000c1e1900 */
[----:B--2---:R-:W-:-:S07]  /*1c9a0*/  IADD3 R66, -R66, R12, RZ ;  /* 0x0000000c42427210 */ /* 0x004fce0007ffe1ff */
.L_x_662:
[----:B------:R-:W2:Y:S01]  /*1c9b0*/  LDL R12, [R1+0x19c] ;  /* 0x00019c00010c7983 */ /* 0x000ea20000100800 */
[----:B------:R-:W-:Y:S01]  /*1c9c0*/  ISETP.NE.U32.AND P0, PT, RZ, UR4, PT ;  /* 0x00000004ff007c0c */ /* 0x000fe2000bf05070 */
[----:B------:R-:W1:Y:S02]  /*1c9d0*/  LDC.64 R102, c[0x0][0xba8] ;  /* 0x0002ea00ff667b82 */ /* 0x000e640000000a00 */
[----:B------:R-:W3:Y:S04]  /*1c9e0*/  LDL.LU R13, [R1+0x38] ;  /* 0x00003800010d7983 */ /* 0x000ee80000300800 */
[----:B------:R-:W0:Y:S04]  /*1c9f0*/  LDL.LU R90, [R1+0x4c] ;  /* 0x00004c00015a7983 */ /* 0x000e280000300800 */
[----:B------:R-:W2:Y:S04]  /*1ca00*/  LDL R113, [R1+0x50] ;  /* 0x0000500001717983 */ /* 0x000ea80000100800 */
[----:B------:R-:W4:Y:S01]  /*1ca10*/  LDL R110, [R1+0x60] ;  /* 0x00006000016e7983 */ /* 0x000f220000100800 */
[----:B------:R-:W-:-:S03]  /*1ca20*/  ISETP.NE.AND.EX P0, PT, RZ, UR5, PT, P0 ;  /* 0x00000005ff007c0c */ /* 0x000fc6000bf05300 */
[----:B------:R-:W4:Y:S04]  /*1ca30*/  LDL R117, [R1+0x194] ;  /* 0x0001940001757983 */ /* 0x000f280000100800 */
[----:B------:R-:W4:Y:S01]  /*1ca40*/  LDL R114, [R1+0x108] ;  /* 0x0001080001727983 */ /* 0x000f220000100800 */
[----:B-1----:R-:W1:Y:S08]  /*1ca50*/  @!P2 LDC R102, c[0x0][0xb50] ;  /* 0x0002d400ff66ab82 */ /* 0x002e700000000800 */
[----:B------:R-:W1:Y:S01]  /*1ca60*/  @!P2 LDC R103, c[0x0][0xb54] ;  /* 0x0002d500ff67ab82 */ /* 0x000e620000000800 */
[----:B--2---:R-:W-:-:S04]  /*1ca70*/  IMAD R62, R113, 0x80, R12 ;  /* 0x00000080713e7824 */ /* 0x004fc800078e020c */
[----:B------:R-:W-:-:S04]  /*1ca80*/  @P1 IMAD.HI.U32 R12, R62, R86, RZ ;  /* 0x000000563e0c1227 */ /* 0x000fc800078e00ff */
[----:B------:R-:W-:Y:S01]  /*1ca90*/  IMAD.MOV.U32 R86, RZ, RZ, R62 ;  /* 0x000000ffff567224 */ /* 0x000fe200078e003e */
[----:B------:R-:W-:Y:S02]  /*1caa0*/  @P1 SHF.R.U32.HI R86, RZ, R0, R12 ;  /* 0x00000000ff561219 */ /* 0x000fe4000001160c */
[----:B---3--:R-:W-:Y:S02]  /*1cab0*/  SEL R0, R13, RZ, !P0 ;  /* 0x000000ff0d007207 */ /* 0x008fe40004000000 */
[----:B------:R0:W2:Y:S03]  /*1cac0*/  LDC.64 R12, c[0x0][R11+0x210] ;  /* 0x000084000b0c7b82 */ /* 0x0000a60000000a00 */
[----:B------:R-:W-:Y:S01]  /*1cad0*/  IMAD R15, R15, R0, RZ ;  /* 0x000000000f0f7224 */ /* 0x000fe200078e02ff */
[----:B----4-:R-:W-:Y:S02]  /*1cae0*/  SEL R105, R110, RZ, P2 ;  /* 0x000000ff6e697207 */ /* 0x010fe40001000000 */
[----:B0-----:R-:W-:Y:S01]  /*1caf0*/  SEL R11, R90, RZ, !P0 ;  /* 0x000000ff5a0b7207 */ /* 0x001fe20004000000 */
[----:B------:R-:W-:-:S02]  /*1cb00*/  IMAD R90, R33, R220, RZ ;  /* 0x000000dc215a7224 */ /* 0x000fc400078e02ff */
[----:B------:R-:W-:-:S04]  /*1cb10*/  IMAD.WIDE.U32 R32, R32, R220, RZ ;  /* 0x000000dc20207225 */ /* 0x000fc800078e00ff */
[C---:B------:R-:W-:Y:S02]  /*1cb20*/  IMAD R11, R14.reuse, R11, R15 ;  /* 0x0000000b0e0b7224 */ /* 0x040fe400078e020f */
[----:B------:R-:W-:-:S04]  /*1cb30*/  IMAD.WIDE.U32 R14, R14, R0, RZ ;  /* 0x000000000e0e7225 */ /* 0x000fc800078e00ff */
[-C--:B------:R-:W-:Y:S01]  /*1cb40*/  IMAD R95, R35, R105.reuse, RZ ;  /* 0x00000069235f7224 */ /* 0x080fe200078e02ff */
[----:B-----5:R-:W-:Y:S01]  /*1cb50*/  IADD3 R14, P0, P3, R14, R32, R2 ;  /* 0x000000200e0e7210 */ /* 0x020fe20007b1e002 */
[----:B------:R-:W-:-:S04]  /*1cb60*/  IMAD.WIDE.U32 R34, R34, R105, RZ ;  /* 0x0000006922227225 */ /* 0x000fc800078e00ff */
[----:B------:R-:W-:Y:S01]  /*1cb70*/  IMAD.IADD R15, R15, 0x1, R11 ;  /* 0x000000010f0f7824 */ /* 0x000fe200078e020b */
[----:B------:R-:W-:Y:S01]  /*1cb80*/  SHF.R.S32.HI R11, RZ, 0x1f, R2 ;  /* 0x0000001fff0b7819 */ /* 0x000fe20000011402 */
[----:B------:R-:W-:Y:S01]  /*1cb90*/  IMAD.IADD R90, R33, 0x1, R90 ;  /* 0x00000001215a7824 */ /* 0x000fe200078e025a */
[----:B------:R-:W-:Y:S02]  /*1cba0*/  IADD3 R34, P4, P5, R86, R14, R34 ;  /* 0x0000000e56227210 */ /* 0x000fe40007d9e022 */
[----:B------:R-:W-:Y:S02]  /*1cbb0*/  IADD3 R95, R35, R95, RZ ;  /* 0x0000005f235f7210 */ /* 0x000fe40007ffe0ff */
[----:B------:R-:W-:Y:S02]  /*1cbc0*/  IADD3.X R15, R15, R90, R11, P0, P3 ;  /* 0x0000005a0f0f7210 */ /* 0x000fe400007e640b */
[----:B------:R-:W-:-:S04]  /*1cbd0*/  SHF.R.S32.HI R14, RZ, 0x1f, R86 ;  /* 0x0000001fff0e7819 */ /* 0x000fc80000011456 */
[----:B------:R-:W-:Y:S01]  /*1cbe0*/  IADD3.X R35, R14, R15, R95, P4, P5 ;  /* 0x0000000f0e237210 */ /* 0x000fe200027ea45f */
[----:B------:R-:W-:-:S04]  /*1cbf0*/  IMAD.MOV R14, RZ, RZ, -R86 ;  /* 0x000000ffff0e7224 */ /* 0x000fc800078e0a56 */
[----:B------:R-:W-:-:S04]  /*1cc00*/  IMAD R14, R107, R14, R62 ;  /* 0x0000000e6b0e7224 */ /* 0x000fc800078e023e */
[-C--:B--2---:R-:W-:Y:S01]  /*1cc10*/  IMAD R13, R13, R14.reuse, RZ ;  /* 0x0000000e0d0d7224 */ /* 0x084fe200078e02ff */
[----:B------:R-:W-:Y:S01]  /*1cc20*/  SHF.R.S32.HI R15, RZ, 0x1f, R14 ;  /* 0x0000001fff0f7819 */ /* 0x000fe2000001140e */
[----:B------:R-:W-:-:S04]  /*1cc30*/  IMAD.WIDE.U32 R34, R12, R14, R34 ;  /* 0x0000000e0c227225 */ /* 0x000fc800078e0022 */
[----:B------:R-:W-:Y:S01]  /*1cc40*/  IMAD R13, R12, R15, R13 ;  /* 0x0000000f0c0d7224 */ /* 0x000fe200078e020d */
[----:B-1----:R-:W-:-:S03]  /*1cc50*/  LEA R102, P0, R34, R102, 0x2 ;  /* 0x0000006622667211 */ /* 0x002fc600078010ff */
[----:B------:R-:W-:-:S05]  /*1cc60*/  IMAD.IADD R13, R35, 0x1, R13 ;  /* 0x00000001230d7824 */ /* 0x000fca00078e020d */
[----:B------:R-:W-:Y:S01]  /*1cc70*/  LEA.HI.X R103, R34, R103, R13, 0x2, P0 ;  /* 0x0000006722677211 */ /* 0x000fe200000f140d */
[----:B------:R-:W-:Y:S01]  /*1cc80*/  SHFL.IDX PT, R12, R102, RZ, 0x1c1f ;  /* 0x001c1fff660c7589 */ /* 0x000fe200000e0000 */
[----:B------:R-:W-:-:S03]  /*1cc90*/  IMAD R34, R113, 0x80, R117 ;  /* 0x0000008071227824 */ /* 0x000fc600078e0275 */
[----:B------:R-:W0:Y:S04]  /*1cca0*/  SHFL.IDX PT, R13, R103, RZ, 0x1c1f ;  /* 0x001c1fff670d7589 */ /* 0x000e2800000e0000 */
[----:B------:R-:W-:Y:S04]  /*1ccb0*/  SHFL.IDX PT, R14, R102, 0x1, 0x1c1f ;  /* 0x003c1f00660e7f89 */ /* 0x000fe800000e0000 */
[----:B------:R-:W1:Y:S01]  /*1ccc0*/  SHFL.IDX PT, R15, R103, 0x1, 0x1c1f ;  /* 0x003c1f00670f7f89 */ /* 0x000e6200000e0000 */
[----:B------:R-:W-:Y:S01]  /*1ccd0*/  IMAD R32, R66, R107, RZ ;  /* 0x0000006b42207224 */ /* 0x000fe200078e02ff */
[----:B------:R-:W-:Y:S01]  /*1cce0*/  LOP3.LUT P0, RZ, R114, 0x3, RZ, 0xc0, !PT ;  /* 0x0000000372ff7812 */ /* 0x000fe2000780c0ff */
[----:B------:R-:W-:-:S03]  /*1ccf0*/  VIADD R33, R34, 0x8 ;  /* 0x0000000822217836 */ /* 0x000fc60000000000 */
[-C--:B------:R-:W-:Y:S02]  /*1cd00*/  ISETP.GE.OR P3, PT, R34, R32.reuse, P0 ;  /* 0x000000202200720c */ /* 0x080fe40000766670 */
[----:B------:R-:W-:-:S11]  /*1cd10*/  ISETP.GE.OR P0, PT, R33, R32, P0 ;  /* 0x000000202100720c */ /* 0x000fd60000706670 */
[----:B0-----:R0:W-:Y:S04]  /*1cd20*/  @!P3 ST.E desc[UR36][R12.64], R170 ;  /* 0x000000aa0c00b985 */ /* 0x0011e8000c101924 */
[----:B-1----:R0:W-:Y:S01]  /*1cd30*/  @!P0 ST.E desc[UR36][R14.64], R169 ;  /* 0x000000a90e008985 */ /* 0x0021e2000c101924 */
[----:B------:R-:W-:Y:S05]  /*1cd40*/  @P2 BRA `(.L_x_663) ;  /* 0x0000001000482947 */ /* 0x000fea0003800000 */
[----:B------:R-:W-:Y:S01]  /*1cd50*/  LEA R3, R219, R22, 0x6 ;  /* 0x00000016db037211 */ /* 0x000fe200078e30ff */
[----:B------:R-:W1:Y:S01]  /*1cd60*/  S2R R114, SR_TID.X ;  /* 0x0000000000727919 */ /* 0x000e620000002100 */
[----:B------:R-:W2:Y:S01]  /*1cd70*/  @P1 LDC R9, c[0x0][0xbec] ;  /* 0x0002fb00ff091b82 */ /* 0x000ea20000000800 */
[----:B------:R-:W-:Y:S02]  /*1cd80*/  ULDC.64 UR4, c[0x0][0xaa0] ;  /* 0x0002a80000047ab9 */ /* 0x000fe40000000a00 */
[----:B------:R-:W-:-:S03]  /*1cd90*/  IMAD.WIDE R20, R3, 0x2, R20 ;  /* 0x0000000203147825 */ /* 0x000fc600078e0214 */
[C---:B------:R-:W-:Y:S02]  /*1cda0*/  IADD3 R25, P0, R20.reuse, 0x1000, RZ ;  /* 0x0000100014197810 */ /* 0x040fe40007f1e0ff */
[C---:B------:R-:W-:Y:S02]  /*1cdb0*/  IADD3 R29, P2, R20.reuse, 0x2000, RZ ;  /* 0x00002000141d7810 */ /* 0x040fe40007f5e0ff */
[C---:B------:R-:W-:Y:S02]  /*1cdc0*/  IADD3 R37, P3, R20.reuse, 0x3000, RZ ;  /* 0x0000300014257810 */ /* 0x040fe40007f7e0ff */
[C---:B------:R-:W-:Y:S02]  /*1cdd0*/  IADD3 R45, P4, R20.reuse, 0x4000, RZ ;  /* 0x00004000142d7810 */ /* 0x040fe40007f9e0ff */
[----:B------:R-:W-:Y:S02]  /*1cde0*/  IADD3 R49, P5, R20, 0x5000, RZ ;  /* 0x0000500014317810 */ /* 0x000fe40007fbe0ff */
[----:B------:R-:W-:-:S02]  /*1cdf0*/  LOP3.LUT R24, R25, 0x380, RZ, 0xc0, !PT ;  /* 0x0000038019187812 */ /* 0x000fc400078ec0ff */
[----:B------:R-:W-:Y:S02]  /*1ce00*/  LOP3.LUT R28, R29, 0x380, RZ, 0xc0, !PT ;  /* 0x000003801d1c7812 */ /* 0x000fe400078ec0ff */
[----:B------:R-:W-:Y:S02]  /*1ce10*/  LOP3.LUT R36, R37, 0x380, RZ, 0xc0, !PT ;  /* 0x0000038025247812 */ /* 0x000fe400078ec0ff */
[----:B------:R-:W-:Y:S02]  /*1ce20*/  LOP3.LUT R44, R45, 0x380, RZ, 0xc0, !PT ;  /* 0x000003802d2c7812 */ /* 0x000fe400078ec0ff */
[----:B------:R-:W-:Y:S02]  /*1ce30*/  LOP3.LUT R48, R49, 0x380, RZ, 0xc0, !PT ;  /* 0x0000038031307812 */ /* 0x000fe400078ec0ff */
[----:B------:R-:W-:Y:S02]  /*1ce40*/  SHF.R.U64 R24, R24, 0x3, RZ ;  /* 0x0000000318187819 */ /* 0x000fe400000012ff */
[----:B------:R-:W-:-:S02]  /*1ce50*/  SHF.R.U64 R28, R28, 0x3, RZ ;  /* 0x000000031c1c7819 */ /* 0x000fc400000012ff */
[----:B------:R-:W-:Y:S02]  /*1ce60*/  SHF.R.U64 R36, R36, 0x3, RZ ;  /* 0x0000000324247819 */ /* 0x000fe400000012ff */
[----:B------:R-:W-:Y:S02]  /*1ce70*/  SHF.R.U64 R44, R44, 0x3, RZ ;  /* 0x000000032c2c7819 */ /* 0x000fe400000012ff */
[----:B------:R-:W-:Y:S02]  /*1ce80*/  SHF.R.U64 R48, R48, 0x3, RZ ;  /* 0x0000000330307819 */ /* 0x000fe400000012ff */
        /* <DEDUP_REMOVED lines=9> */
[----:B-1----:R-:W-:Y:S01]  /*1cf20*/  VIADD R8, R114, 0xffffff80 ;  /* 0xffffff8072087836 */ /* 0x002fe20000000000 */
[C---:B------:R-:W-:Y:S01]  /*1cf30*/  IADD3 R53, P0, R20.reuse, 0x6000, RZ ;  /* 0x0000600014357810 */ /* 0x040fe20007f1e0ff */
[----:B------:R-:W-:Y:S01]  /*1cf40*/  IMAD R11, R11, UR4, RZ ;  /* 0x000000040b0b7c24 */ /* 0x000fe2000f8e02ff */
[C---:B------:R-:W-:Y:S01]  /*1cf50*/  IADD3 R57, P2, R20.reuse, 0x7000, RZ ;  /* 0x0000700014397810 */ /* 0x040fe20007f5e0ff */
[----:B------:R-:W5:Y:S01]  /*1cf60*/  LD.E.128 R24, desc[UR36][R24.64] ;  /* 0x0000002418187980 */ /* 0x000f62000c101d00 */
[----:B------:R-:W-:-:S02]  /*1cf70*/  IADD3 R61, P3, R20, 0x8000, RZ ;  /* 0x00008000143d7810 */ /* 0x000fc40007f7e0ff */
[C---:B------:R-:W-:Y:S01]  /*1cf80*/  IADD3 R65, P4, R20.reuse, 0x9000, RZ ;  /* 0x0000900014417810 */ /* 0x040fe20007f9e0ff */
[----:B------:R-:W5:Y:S01]  /*1cf90*/  LD.E.128 R28, desc[UR36][R28.64] ;  /* 0x000000241c1c7980 */ /* 0x000f62000c101d00 */
[----:B------:R-:W-:Y:S02]  /*1cfa0*/  IADD3.X R49, RZ, R21, RZ, P5, !PT ;  /* 0x00000015ff317210 */ /* 0x000fe40002ffe4ff */
[----:B------:R-:W-:Y:S01]  /*1cfb0*/  IADD3 R69, P5, R20, 0xa000, RZ ;  /* 0x0000a00014457810 */ /* 0x000fe20007fbe0ff */
[----:B------:R-:W5:Y:S01]  /*1cfc0*/  LD.E.128 R36, desc[UR36][R36.64] ;  /* 0x0000002424247980 */ /* 0x000f62000c101d00 */
[----:B------:R-:W-:Y:S02]  /*1cfd0*/  LOP3.LUT R52, R53, 0x380, RZ, 0xc0, !PT ;  /* 0x0000038035347812 */ /* 0x000fe400078ec0ff */
[----:B------:R-:W-:Y:S01]  /*1cfe0*/  LOP3.LUT R56, R57, 0x380, RZ, 0xc0, !PT ;  /* 0x0000038039387812 */ /* 0x000fe200078ec0ff */
[----:B------:R-:W5:Y:S01]  /*1cff0*/  LD.E.128 R44, desc[UR36][R44.64] ;  /* 0x000000242c2c7980 */ /* 0x000f62000c101d00 */
[----:B------:R-:W-:-:S02]  /*1d000*/  LOP3.LUT R60, R61, 0x380, RZ, 0xc0, !PT ;  /* 0x000003803d3c7812 */ /* 0x000fc400078ec0ff */
[----:B------:R-:W-:Y:S02]  /*1d010*/  LOP3.LUT R64, R65, 0x380, RZ, 0xc0, !PT ;  /* 0x0000038041407812 */ /* 0x000fe400078ec0ff */
[----:B0-----:R-:W-:Y:S02]  /*1d020*/  SHF.R.S32.HI R13, RZ, 0x1f, R8 ;  /* 0x0000001fff0d7819 */ /* 0x001fe40000011408 */
[----:B------:R-:W-:Y:S01]  /*1d030*/  LOP3.LUT R5, R20, 0x380, RZ, 0xc0, !PT ;  /* 0x0000038014057812 */ /* 0x000fe200078ec0ff */
[----:B------:R-:W-:Y:S01]  /*1d040*/  IMAD R11, R2, UR5, R11 ;  /* 0x00000005020b7c24 */ /* 0x000fe2000f8e020b */
[----:B------:R-:W-:Y:S01]  /*1d050*/  LOP3.LUT R68, R69, 0x380, RZ, 0xc0, !PT ;  /* 0x0000038045447812 */ /* 0x000fe200078ec0ff */
[----:B------:R-:W5:Y:S01]  /*1d060*/  LD.E.128 R48, desc[UR36][R48.64] ;  /* 0x0000002430307980 */ /* 0x000f62000c101d00 */
        /* <DEDUP_REMOVED lines=14> */
[----:B------:R-:W5:Y:S01]  /*1d150*/  LD.E.128 R52, desc[UR36][R52.64] ;  /* 0x0000002434347980 */ /* 0x000f62000c101d00 */
[----:B------:R-:W-:-:S02]  /*1d160*/  IADD3 R73, P0, R20, 0xb000, RZ ;  /* 0x0000b00014497810 */ /* 0x000fc40007f1e0ff */
[C---:B------:R-:W-:Y:S01]  /*1d170*/  IADD3 R77, P2, R20.reuse, 0xc000, RZ ;  /* 0x0000c000144d7810 */ /* 0x040fe20007f5e0ff */
[----:B------:R-:W5:Y:S01]  /*1d180*/  LD.E.128 R56, desc[UR36][R56.64] ;  /* 0x0000002438387980 */ /* 0x000f62000c101d00 */
[C---:B------:R-:W-:Y:S02]  /*1d190*/  IADD3 R81, P3, R20.reuse, 0xd000, RZ ;  /* 0x0000d00014517810 */ /* 0x040fe40007f7e0ff */
[C---:B------:R-:W-:Y:S01]  /*1d1a0*/  IADD3 R85, P4, R20.reuse, 0xe000, RZ ;  /* 0x0000e00014557810 */ /* 0x040fe20007f9e0ff */
[----:B------:R-:W5:Y:S01]  /*1d1b0*/  LD.E.128 R60, desc[UR36][R60.64] ;  /* 0x000000243c3c7980 */ /* 0x000f62000c101d00 */
[----:B------:R-:W-:Y:S02]  /*1d1c0*/  IADD3.X R69, RZ, R21, RZ, P5, !PT ;  /* 0x00000015ff457210 */ /* 0x000fe40002ffe4ff */
[----:B------:R-:W-:Y:S01]  /*1d1d0*/  IADD3 R6, P5, R20, 0xf000, RZ ;  /* 0x0000f00014067810 */ /* 0x000fe20007fbe0ff */
[----:B------:R-:W5:Y:S01]  /*1d1e0*/  LD.E.128 R64, desc[UR36][R64.64] ;  /* 0x0000002440407980 */ /* 0x000f62000c101d00 */
[----:B------:R-:W-:-:S02]  /*1d1f0*/  LEA.HI R10, R13, R8, RZ, 0x3 ;  /* 0x000000080d0a7211 */ /* 0x000fc400078f18ff */
[----:B------:R-:W-:Y:S01]  /*1d200*/  LOP3.LUT R72, R73, 0x380, RZ, 0xc0, !PT ;  /* 0x0000038049487812 */ /* 0x000fe200078ec0ff */
[----:B------:R-:W0:Y:S01]  /*1d210*/  @P1 LDC R13, c[0x0][0xbf0] ;  /* 0x0002fc00ff0d1b82 */ /* 0x000e220000000800 */
[----:B------:R-:W-:Y:S01]  /*1d220*/  LOP3.LUT R76, R77, 0x380, RZ, 0xc0, !PT ;  /* 0x000003804d4c7812 */ /* 0x000fe200078ec0ff */
[----:B------:R-:W5:Y:S01]  /*1d230*/  LD.E.128 R68, desc[UR36][R68.64] ;  /* 0x0000002444447980 */ /* 0x000f62000c101d00 */
[----:B------:R-:W-:Y:S02]  /*1d240*/  LOP3.LUT R80, R81, 0x380, RZ, 0xc0, !PT ;  /* 0x0000038051507812 */ /* 0x000fe400078ec0ff */
[----:B------:R-:W-:Y:S02]  /*1d250*/  LOP3.LUT R84, R85, 0x380, RZ, 0xc0, !PT ;  /* 0x0000038055547812 */ /* 0x000fe400078ec0ff */
[----:B------:R-:W-:Y:S02]  /*1d260*/  LOP3.LUT R3, R6, 0x380, RZ, 0xc0, !PT ;  /* 0x0000038006037812 */ /* 0x000fe400078ec0ff */
[----:B------:R-:W-:-:S02]  /*1d270*/  LOP3.LUT R15, R10, 0xfffffff8, RZ, 0xc0, !PT ;  /* 0xfffffff80a0f7812 */ /* 0x000fc400078ec0ff */
[----:B------:R-:W-:Y:S02]  /*1d280*/  SHF.R.U64 R72, R72, 0x3, RZ ;  /* 0x0000000348487819 */ /* 0x000fe400000012ff */
[----:B------:R-:W-:Y:S02]  /*1d290*/  SHF.R.U64 R76, R76, 0x3, RZ ;  /* 0x000000034c4c7819 */ /* 0x000fe400000012ff */
[----:B------:R-:W-:Y:S02]  /*1d2a0*/  SHF.R.U64 R80, R80, 0x3, RZ ;  /* 0x0000000350507819 */ /* 0x000fe400000012ff */
[----:B------:R-:W-:Y:S02]  /*1d2b0*/  SHF.R.U64 R84, R84, 0x3, RZ ;  /* 0x0000000354547819 */ /* 0x000fe400000012ff */
[----:B------:R-:W-:Y:S02]  /*1d2c0*/  SHF.R.U64 R5, R5, 0x3, RZ ;  /* 0x0000000305057819 */ /* 0x000fe400000012ff */
[----:B------:R-:W-:Y:S01]  /*1d2d0*/  SHF.R.U64 R3, R3, 0x3, RZ ;  /* 0x0000000303037819 */ /* 0x000fe200000012ff */
[----:B------:R-:W-:Y:S01]  /*1d2e0*/  IMAD.IADD R12, R8, 0x1, -R15 ;  /* 0x00000001080c7824 */ /* 0x000fe200078e0a0f */
        /* <DEDUP_REMOVED lines=9> */
[----:B------:R-:W-:Y:S01]  /*1d380*/  IMAD.MOV.U32 R5, RZ, RZ, R21 ;  /* 0x000000ffff057224 */ /* 0x000fe200078e0015 */
[----:B------:R-:W-:Y:S01]  /*1d390*/  IADD3.X R89, RZ, R21, RZ, P5, !PT ;  /* 0x00000015ff597210 */ /* 0x000fe20002ffe4ff */
[----:B------:R-:W5:Y:S01]  /*1d3a0*/  LD.E.128 R72, desc[UR36][R72.64] ;  /* 0x0000002448487980 */ /* 0x000f62000c101d00 */
[----:B------:R-:W-:Y:S01]  /*1d3b0*/  LOP3.LUT R88, R3, R6, RZ, 0x3c, !PT ;  /* 0x0000000603587212 */ /* 0x000fe200078e3cff */
[----:B------:R-:W-:Y:S01]  /*1d3c0*/  IMAD.WIDE.U32 R2, R2, UR4, RZ ;  /* 0x0000000402027c25 */ /* 0x000fe2000f8e00ff */
[----:B------:R-:W-:Y:S01]  /*1d3d0*/  LEA R12, R12, R219, 0x5 ;  /* 0x000000db0c0c7211 */ /* 0x000fe200078e28ff */
[----:B------:R-:W5:Y:S01]  /*1d3e0*/  LD.E.128 R4, desc[UR36][R4.64] ;  /* 0x0000002404047980 */ /* 0x000f62000c101d00 */
[----:B------:R-:W-:Y:S01]  /*1d3f0*/  ULDC.64 UR4, c[0x0][0xae8] ;  /* 0x0002ba0000047ab9 */ /* 0x000fe20000000a00 */
[----:B------:R-:W-:-:S02]  /*1d400*/  IMAD.IADD R3, R3, 0x1, R11 ;  /* 0x0000000103037824 */ /* 0x000fc400078e020b */
[----:B------:R-:W5:Y:S01]  /*1d410*/  LD.E.128 R76, desc[UR36][R76.64] ;  /* 0x000000244c4c7980 */ /* 0x000f62000c101d00 */
[----:B------:R-:W-:-:S03]  /*1d420*/  IMAD R12, R113, 0x80, R12 ;  /* 0x00000080710c7824 */ /* 0x000fc600078e020c */
        /* <DEDUP_REMOVED lines=8> */
[----:B-1----:R-:W1:Y:S01]  /*1d4b0*/  FENCE.VIEW.ASYNC.S ;  /* 0x00000000000073c6 */ /* 0x002e620000000000 */
[----:B------:R-:W-:Y:S01]  /*1d4c0*/  IMAD.WIDE.U32 R2, R220, UR4, R2 ;  /* 0x00000004dc027c25 */ /* 0x000fe2000f8e0002 */
[----:B------:R-:W-:-:S03]  /*1d4d0*/  SHF.R.S32.HI R11, RZ, 0x1f, R0 ;  /* 0x0000001fff0b7819 */ /* 0x000fc60000011400 */
[----:B--2---:R-:W-:-:S04]  /*1d4e0*/  @P1 IMAD.HI.U32 R8, R12, R9, RZ ;  /* 0x000000090c081227 */ /* 0x004fc800078e00ff */
[----:B------:R-:W-:Y:S01]  /*1d4f0*/  IMAD R3, R220, UR5, R3 ;  /* 0x00000005dc037c24 */ /* 0x000fe2000f8e0203 */
[----:B------:R-:W-:Y:S01]  /*1d500*/  ULDC.64 UR4, c[0x0][0xaf0] ;  /* 0x0002bc0000047ab9 */ /* 0x000fe20000000a00 */
[----:B------:R-:W-:Y:S01]  /*1d510*/  IMAD.MOV.U32 R9, RZ, RZ, R12 ;  /* 0x000000ffff097224 */ /* 0x000fe200078e000c */
[----:B0-----:R-:W-:Y:S01]  /*1d520*/  @P1 SHF.R.U32.HI R9, RZ, R13, R8 ;  /* 0x0000000dff091219 */ /* 0x001fe20000011608 */
[----:B------:R-:W-:Y:S02]  /*1d530*/  IMAD R11, R11, UR4, RZ ;  /* 0x000000040b0b7c24 */ /* 0x000fe4000f8e02ff */
[----:B------:R-:W-:Y:S01]  /*1d540*/  IMAD.WIDE.U32 R2, R0, UR4, R2 ;  /* 0x0000000400027c25 */ /* 0x000fe2000f8e0002 */
[----:B------:R-:W-:-:S03]  /*1d550*/  SHF.R.S32.HI R8, RZ, 0x1f, R9 ;  /* 0x0000001fff087819 */ /* 0x000fc60000011409 */
[----:B------:R-:W-:Y:S01]  /*1d560*/  IMAD R11, R0, UR5, R11 ;  /* 0x00000005000b7c24 */ /* 0x000fe2000f8e020b */
[----:B------:R-:W-:Y:S01]  /*1d570*/  IADD3 R0, R19, 0x38820, RZ ;  /* 0x0003882013007810 */ /* 0x000fe20007ffe0ff */
[----:B------:R-:W-:Y:S01]  /*1d580*/  IMAD.MOV R10, RZ, RZ, -R9 ;  /* 0x000000ffff0a7224 */ /* 0x000fe200078e0a09 */
[----:B------:R-:W-:Y:S01]  /*1d590*/  ULDC.64 UR4, c[0x0][0xae0] ;  /* 0x0002b80000047ab9 */ /* 0x000fe20000000a00 */
[----:B------:R-:W-:Y:S01]  /*1d5a0*/  IMAD.IADD R3, R3, 0x1, R11 ;  /* 0x0000000103037824 */ /* 0x000fe200078e020b */
[----:B------:R-:W-:Y:S01]  /*1d5b0*/  PRMT R0, RZ, 0x654, R0 ;  /* 0x00000654ff007816 */ /* 0x000fe20000000000 */
[----:B------:R-:W-:Y:S02]  /*1d5c0*/  IMAD R107, R107, R10, R12 ;  /* 0x0000000a6b6b7224 */ /* 0x000fe400078e020c */
[----:B------:R-:W-:Y:S01]  /*1d5d0*/  IMAD R8, R8, UR4, RZ ;  /* 0x0000000408087c24 */ /* 0x000fe2000f8e02ff */
[----:B-1----:R0:W-:Y:S01]  /*1d5e0*/  SYNCS.ARRIVE.TRANS64.RED.A1T0 RZ, [R0+URZ], RZ ;  /* 0x000000ff00ff79a7 */ /* 0x0021e2000810043f */
[----:B------:R-:W-:-:S04]  /*1d5f0*/  IMAD.WIDE.U32 R2, R9, UR4, R2 ;  /* 0x0000000409027c25 */ /* 0x000fc8000f8e0002 */
[----:B------:R-:W-:Y:S01]  /*1d600*/  IMAD R9, R9, UR5, R8 ;  /* 0x0000000509097c24 */ /* 0x000fe2000f8e0208 */
[----:B------:R-:W-:Y:S01]  /*1d610*/  ULDC.64 UR4, c[0x0][0xad8] ;  /* 0x0002b60000047ab9 */ /* 0x000fe20000000a00 */
[----:B0-----:R-:W-:Y:S02]  /*1d620*/  SHF.R.S32.HI R0, RZ, 0x1f, R107 ;  /* 0x0000001fff007819 */ /* 0x001fe4000001146b */
[----:B------:R-:W-:-:S03]  /*1d630*/  IMAD.IADD R3, R3, 0x1, R9 ;  /* 0x0000000103037824 */ /* 0x000fc600078e0209 */
[----:B------:R-:W-:Y:S02]  /*1d640*/  IMAD R0, R0, UR4, RZ ;  /* 0x0000000400007c24 */ /* 0x000fe4000f8e02ff */
[----:B------:R-:W-:-:S04]  /*1d650*/  IMAD.WIDE.U32 R2, R107, UR4, R2 ;  /* 0x000000046b027c25 */ /* 0x000fc8000f8e0002 */
[----:B------:R-:W-:Y:S01]  /*1d660*/  IMAD R107, R107, UR5, R0 ;  /* 0x000000056b6b7c24 */ /* 0x000fe2000f8e0200 */
[----:B------:R-:W-:Y:S02]  /*1d670*/  ULDC.64 UR4, c[0x0][0xa80] ;  /* 0x0002a00000047ab9 */ /* 0x000fe40000000a00 */
[----:B------:R-:W-:Y:S01]  /*1d680*/  LEA R0, P0, R2, UR4, 0x1 ;  /* 0x0000000402007c11 */ /* 0x000fe2000f8008ff */
[----:B------:R-:W-:Y:S01]  /*1d690*/  IMAD.IADD R3, R3, 0x1, R107 ;  /* 0x0000000103037824 */ /* 0x000fe200078e026b */
[----:B------:R-:W-:Y:S01]  /*1d6a0*/  UMOV UR4, 0xffffffff ;  /* 0xffffffff00047882 */ /* 0x000fe20000000000 */
[----:B------:R-:W-:-:S03]  /*1d6b0*/  IMAD R33, R113, 0x80, R219 ;  /* 0x0000008071217824 */ /* 0x000fc600078e02db */
[----:B------:R-:W-:Y:S01]  /*1d6c0*/  LEA.HI.X R20, R2, UR5, R3, 0x1, P0 ;  /* 0x0000000502147c11 */ /* 0x000fe200080f0c03 */
[----:B------:R-:W-:Y:S06]  /*1d6d0*/  BRA.DIV UR4, `(.L_x_664) ;  /* 0x0000011204907947 */ /* 0x000fec000b800000 */
[----:B------:R0:W1:Y:S04]  /*1d6e0*/  SHFL.IDX PT, R21, R20, RZ, 0x181f ;  /* 0x00181fff14157589 */ /* 0x00006800000e0000 */
[----:B------:R0:W2:Y:S02]  /*1d6f0*/  SHFL.IDX PT, R14, R0, RZ, 0x181f ;  /* 0x00181fff000e7589 */ /* 0x0000a400000e0000 */
.L_x_1031:
[----:B------:R-:W-:Y:S01]  /*1d700*/  ISETP.GE.AND P0, PT, R33, R32, PT ;  /* 0x000000202100720c */ /* 0x000fe20003f06270 */
[----:B------:R-:W-:-:S12]  /*1d710*/  BSSY B1, `(.L_x_665) ;  /* 0x0000018000017945 */ /* 0x000fd80003800000 */
[----:B------:R-:W-:Y:S05]  /*1d720*/  @P0 BRA `(.L_x_666) ;  /* 0x0000000000580947 */ /* 0x000fea0003800000 */
[----:B------:R-:W3:Y:S01]  /*1d730*/  LDL R35, [R1+0x14] ;  /* 0x0000140001237983 */ /* 0x000ee20000100800 */
[----:B------:R-:W-:-:S03]  /*1d740*/  ULDC UR4, c[0x0][0xac8] ;  /* 0x0002b20000047ab9 */ /* 0x000fc60000000800 */
[----:B------:R-:W4:Y:S04]  /*1d750*/  LDL R15, [R1+0x1c] ;  /* 0x00001c00010f7983 */ /* 0x000f280000100800 */
[----:B------:R-:W4:Y:S04]  /*1d760*/  LDL R12, [R1+0x40] ;  /* 0x00004000010c7983 */ /* 0x000f280000100800 */
[----:B------:R-:W4:Y:S04]  /*1d770*/  LDL R40, [R1+0x5c] ;  /* 0x00005c0001287983 */ /* 0x000f280000100800 */
[----:B------:R-:W4:Y:S01]  /*1d780*/  LDL R34, [R1+0x58] ;  /* 0x0000580001227983 */ /* 0x000f220000100800 */
[----:B------:R-:W-:-:S02]  /*1d790*/  ISETP.GE.AND P3, PT, R22, UR4, PT ;  /* 0x0000000416007c0c */ /* 0x000fc4000bf66270 */
[----:B------:R-:W-:-:S11]  /*1d7a0*/  ISETP.GE.AND P2, PT, R218, UR4, PT ;  /* 0x00000004da007c0c */ /* 0x000fd6000bf46270 */
[-C--:B--2---:R-:W-:Y:S02]  /*1d7b0*/  @!P3 LEA R2, P5, R22, R14.reuse, 0x1 ;  /* 0x0000000e1602b211 */ /* 0x084fe400078a08ff */
[----:B------:R-:W-:Y:S02]  /*1d7c0*/  @!P2 LEA R8, P4, R218, R14, 0x1 ;  /* 0x0000000eda08a211 */ /* 0x000fe400078808ff */
[----:B-1----:R-:W-:-:S05]  /*1d7d0*/  @!P3 LEA.HI.X R3, R22, R21, R23, 0x1, P5 ;  /* 0x000000151603b211 */ /* 0x002fca00028f0c17 */
[----:B-----5:R1:W-:Y:S01]  /*1d7e0*/  @!P3 ST.E.128 desc[UR36][R2.64], R4 ;  /* 0x000000040200b985 */ /* 0x0203e2000c101d24 */
[----:B---3--:R-:W-:Y:S02]  /*1d7f0*/  ISETP.GE.AND P1, PT, R35, UR4, PT ;  /* 0x0000000423007c0c */ /* 0x008fe4000bf26270 */
[----:B----4-:R-:W-:Y:S02]  /*1d800*/  ISETP.GE.AND P0, PT, R15, UR4, PT ;  /* 0x000000040f007c0c */ /* 0x010fe4000bf06270 */
[----:B------:R-:W-:-:S09]  /*1d810*/  @!P2 LEA.HI.X R9, R218, R21, R12, 0x1, P4 ;  /* 0x00000015da09a211 */ /* 0x000fd200020f0c0c */
[-C--:B------:R-:W-:Y:S02]  /*1d820*/  @!P1 LEA R10, P5, R35, R14.reuse, 0x1 ;  /* 0x0000000e230a9211 */ /* 0x080fe400078a08ff */
[----:B------:R-:W-:Y:S02]  /*1d830*/  @!P0 LEA R12, P4, R15, R14, 0x1 ;  /* 0x0000000e0f0c8211 */ /* 0x000fe400078808ff */
[-C--:B------:R-:W-:Y:S02]  /*1d840*/  @!P1 LEA.HI.X R11, R35, R21.reuse, R40, 0x1, P5 ;  /* 0x00000015230b9211 */ /* 0x080fe400028f0c28 */
[----:B------:R-:W-:Y:S01]  /*1d850*/  @!P0 LEA.HI.X R13, R15, R21, R34, 0x1, P4 ;  /* 0x000000150f0d8211 */ /* 0x000fe200020f0c22 */
[----:B------:R1:W-:Y:S04]  /*1d860*/  @!P2 ST.E.128 desc[UR36][R8.64], R44 ;  /* 0x0000002c0800a985 */ /* 0x0003e8000c101d24 */
[----:B------:R1:W-:Y:S04]  /*1d870*/  @!P1 ST.E.128 desc[UR36][R10.64], R60 ;  /* 0x0000003c0a009985 */ /* 0x0003e8000c101d24 */
[----:B------:R1:W-:Y:S02]  /*1d880*/  @!P0 ST.E.128 desc[UR36][R12.64], R76 ;  /* 0x0000004c0c008985 */ /* 0x0003e4000c101d24 */
.L_x_666:
[----:B------:R-:W-:Y:S05]  /*1d890*/  BSYNC B1 ;  /* 0x0000000000017941 */ /* 0x000fea0003800000 */
.L_x_665:
[----:B------:R-:W-:-:S03]  /*1d8a0*/  UMOV UR4, 0xffffffff ;  /* 0xffffffff00047882 */ /* 0x000fc60000000000 */
[----:B------:R-:W-:Y:S05]  /*1d8b0*/  BRA.DIV UR4, `(.L_x_667) ;  /* 0x00000112044c7947 */ /* 0x000fea000b800000 */
[----:B-1----:R1:W3:Y:S04]  /*1d8c0*/  SHFL.IDX PT, R9, R20, 0x1, 0x181f ;  /* 0x00381f0014097f89 */ /* 0x0022e800000e0000 */
[----:B--2---:R1:W2:Y:S02]  /*1d8d0*/  SHFL.IDX PT, R14, R0, 0x1, 0x181f ;  /* 0x00381f00000e7f89 */ /* 0x0042a400000e0000 */
.L_x_1035:
[----:B------:R-:W-:Y:S01]  /*1d8e0*/  VIADD R3, R33, 0x20 ;  /* 0x0000002021037836 */ /* 0x000fe20000000000 */
[----:B------:R-:W-:Y:S04]  /*1d8f0*/  BSSY B1, `(.L_x_668) ;  /* 0x0000019000017945 */ /* 0x000fe80003800000 */
[----:B------:R-:W-:-:S13]  /*1d900*/  ISETP.GE.AND P0, PT, R3, R32, PT ;  /* 0x000000200300720c */ /* 0x000fda0003f06270 */
[----:B------:R-:W-:Y:S05]  /*1d910*/  @P0 BRA `(.L_x_669) ;  /* 0x0000000000580947 */ /* 0x000fea0003800000 */
[----:B------:R-:W4:Y:S01]  /*1d920*/  LDL R12, [R1+0x14] ;  /* 0x00001400010c7983 */ /* 0x000f220000100800 */
        /* <DEDUP_REMOVED lines=8> */
[----:B-----5:R-:W-:Y:S02]  /*1d9b0*/  @!P2 LEA R4, P4, R218, R14, 0x1 ;  /* 0x0000000eda04a211 */ /* 0x020fe400078808ff */
[----:B---3--:R-:W-:-:S05]  /*1d9c0*/  @!P3 LEA.HI.X R3, R22, R9, R23, 0x1, P5 ;  /* 0x000000091603b211 */ /* 0x008fca00028f0c17 */
[----:B------:R2:W-:Y:S01]  /*1d9d0*/  @!P3 ST.E.128 desc[UR36][R2.64], R24 ;  /* 0x000000180200b985 */ /* 0x0005e2000c101d24 */
[----:B----4-:R-:W-:Y:S02]  /*1d9e0*/  ISETP.GE.AND P1, PT, R12, UR4, PT ;  /* 0x000000040c007c0c */ /* 0x010fe4000bf26270 */
[----:B------:R-:W-:Y:S02]  /*1d9f0*/  ISETP.GE.AND P0, PT, R10, UR4, PT ;  /* 0x000000040a007c0c */ /* 0x000fe4000bf06270 */
        /* <DEDUP_REMOVED lines=8> */
.L_x_669:
[----:B------:R-:W-:Y:S05]  /*1da80*/  BSYNC B1 ;  /* 0x0000000000017941 */ /* 0x000fea0003800000 */
.L_x_668:
[----:B------:R-:W-:-:S03]  /*1da90*/  UMOV UR4, 0xffffffff ;  /* 0xffffffff00047882 */ /* 0x000fc60000000000 */
[----:B------:R-:W-:Y:S05]  /*1daa0*/  BRA.DIV UR4, `(.L_x_670) ;  /* 0x0000011204187947 */ /* 0x000fea000b800000 */
[----:B--23--:R2:W3:Y:S04]  /*1dab0*/  SHFL.IDX PT, R9, R20, 0x2, 0x181f ;  /* 0x00581f0014097f89 */ /* 0x00c4e800000e0000 */
[----:B------:R2:W4:Y:S02]  /*1dac0*/  SHFL.IDX PT, R14, R0, 0x2, 0x181f ;  /* 0x00581f00000e7f89 */ /* 0x00052400000e0000 */
.L_x_1039:
[----:B------:R-:W-:Y:S01]  /*1dad0*/  IADD3 R3, R33, 0x40, RZ ;  /* 0x0000004021037810 */ /* 0x000fe20007ffe0ff */
[----:B------:R-:W-:Y:S03]  /*1dae0*/  BSSY B1, `(.L_x_671) ;  /* 0x0000019000017945 */ /* 0x000fe60003800000 */
[----:B------:R-:W-:-:S13]  /*1daf0*/  ISETP.GE.AND P0, PT, R3, R32, PT ;  /* 0x000000200300720c */ /* 0x000fda0003f06270 */
[----:B------:R-:W-:Y:S05]  /*1db00*/  @P0 BRA `(.L_x_672) ;  /* 0x0000000000580947 */ /* 0x000fea0003800000 */
[----:B------:R-:W2:Y:S01]  /*1db10*/  LDL R12, [R1+0x14] ;  /* 0x00001400010c7983 */ /* 0x000ea20000100800 */
[----:B------:R-:W-:-:S03]  /*1db20*/  ULDC UR4, c[0x0][0xac8] ;  /* 0x0002b20000047ab9 */ /* 0x000fc60000000800 */
[----:B------:R-:W2:Y:S04]  /*1db30*/  LDL R10, [R1+0x1c] ;  /* 0x00001c00010a7983 */ /* 0x000ea80000100800 */
[----:B------:R-:W2:Y:S04]  /*1db40*/  LDL R8, [R1+0x40] ;  /* 0x0000400001087983 */ /* 0x000ea80000100800 */
[----:B------:R-:W2:Y:S04]  /*1db50*/  LDL R13, [R1+0x5c] ;  /* 0x00005c00010d7983 */ /* 0x000ea80000100800 */
[----:B------:R-:W2:Y:S01]  /*1db60*/  LDL R11, [R1+0x58] ;  /* 0x00005800010b7983 */ /* 0x000ea20000100800 */
[----:B------:R-:W-:-:S02]  /*1db70*/  ISETP.GE.AND P3, PT, R22, UR4, PT ;  /* 0x0000000416007c0c */ /* 0x000fc4000bf66270 */
[----:B------:R-:W-:-:S11]  /*1db80*/  ISETP.GE.AND P2, PT, R218, UR4, PT ;  /* 0x00000004da007c0c */ /* 0x000fd6000bf46270 */
[-C--:B----4-:R-:W-:Y:S02]  /*1db90*/  @!P3 LEA R2, P5, R22, R14.reuse, 0x1 ;  /* 0x0000000e1602b211 */ /* 0x090fe400078a08ff */
[----:B-----5:R-:W-:Y:S02]  /*1dba0*/  @!P2 LEA R4, P4, R218, R14, 0x1 ;  /* 0x0000000eda04a211 */ /* 0x020fe400078808ff */
[----:B---3--:R-:W-:-:S05]  /*1dbb0*/  @!P3 LEA.HI.X R3, R22, R9, R23, 0x1, P5 ;  /* 0x000000091603b211 */ /* 0x008fca00028f0c17 */
[----:B------:R3:W-:Y:S01]  /*1dbc0*/  @!P3 ST.E.128 desc[UR36][R2.64], R28 ;  /* 0x0000001c0200b985 */ /* 0x0007e2000c101d24 */
[----:B--2---:R-:W-:Y:S02]  /*1dbd0*/  ISETP.GE.AND P1, PT, R12, UR4, PT ;  /* 0x000000040c007c0c */ /* 0x004fe4000bf26270 */
        /* <DEDUP_REMOVED lines=9> */
.L_x_672:
[----:B------:R-:W-:Y:S05]  /*1dc70*/  BSYNC B1 ;  /* 0x0000000000017941 */ /* 0x000fea0003800000 */
.L_x_671:
[----:B------:R-:W-:-:S03]  /*1dc80*/  UMOV UR4, 0xffffffff ;  /* 0xffffffff00047882 */ /* 0x000fc60000000000 */
[----:B------:R-:W-:Y:S05]  /*1dc90*/  BRA.DIV UR4, `(.L_x_673) ;  /* 0x0000010e04e47947 */ /* 0x000fea000b800000 */
[----:B---3--:R3:W0:Y:S04]  /*1dca0*/  SHFL.IDX PT, R9, R20, 0x3, 0x181f ;  /* 0x00781f0014097f89 */ /* 0x00862800000e0000 */
[----:B----4-:R3:W4:Y:S02]  /*1dcb0*/  SHFL.IDX PT, R14, R0, 0x3, 0x181f ;  /* 0x00781f00000e7f89 */ /* 0x01072400000e0000 */
.L_x_1043:
[----:B------:R-:W-:-:S05]  /*1dcc0*/  VIADD R33, R33, 0x60 ;  /* 0x0000006021217836 */ /* 0x000fca0000000000 */
[----:B------:R-:W-:-:S13]  /*1dcd0*/  ISETP.GE.AND P0, PT, R33, R32, PT ;  /* 0x000000202100720c */ /* 0x000fda0003f06270 */
[----:B------:R-:W-:Y:S05]  /*1dce0*/  @P0 BRA `(.L_x_674) ;  /* 0x0000003400a00947 */ /* 0x000fea0003800000 */
[----:B------:R-:W4:Y:S01]  /*1dcf0*/  LDL R8, [R1+0x14] ;  /* 0x0000140001087983 */ /* 0x000f220000100800 */
[----:B------:R-:W-:-:S03]  /*1dd00*/  ULDC UR4, c[0x0][0xac8] ;  /* 0x0002b20000047ab9 */ /* 0x000fc60000000800 */
[----:B------:R-:W4:Y:S04]  /*1dd10*/  LDL R11, [R1+0x40] ;  /* 0x00004000010b7983 */ /* 0x000f280000100800 */
[----:B------:R-:W4:Y:S04]  /*1dd20*/  LDL R10, [R1+0x5c] ;  /* 0x00005c00010a7983 */ /* 0x000f280000100800 */
[----:B0123--:R-:W2:Y:S01]  /*1dd30*/  LDL R0, [R1+0x1c] ;  /* 0x00001c0001007983 */ /* 0x00fea20000100800 */
[----:B------:R-:W-:Y:S02]  /*1dd40*/  ISETP.GE.AND P3, PT, R22, UR4, PT ;  /* 0x0000000416007c0c */ /* 0x000fe4000bf66270 */
[----:B------:R-:W-:-:S11]  /*1dd50*/  ISETP.GE.AND P4, PT, R218, UR4, PT ;  /* 0x00000004da007c0c */ /* 0x000fd6000bf86270 */
[-C--:B----4-:R-:W-:Y:S02]  /*1dd60*/  @!P3 LEA R2, P0, R22, R14.reuse, 0x1 ;  /* 0x0000000e1602b211 */ /* 0x090fe400078008ff */
[----:B-----5:R-:W-:Y:S02]  /*1dd70*/  @!P4 LEA R4, P1, R218, R14, 0x1 ;  /* 0x0000000eda04c211 */ /* 0x020fe400078208ff */
[----:B------:R-:W-:-:S05]  /*1dd80*/  @!P3 LEA.HI.X R3, R22, R9, R23, 0x1, P0 ;  /* 0x000000091603b211 */ /* 0x000fca00000f0c17 */
[----:B------:R0:W-:Y:S01]  /*1dd90*/  @!P3 ST.E.128 desc[UR36][R2.64], R36 ;  /* 0x000000240200b985 */ /* 0x0001e2000c101d24 */
[----:B------:R-:W-:Y:S02]  /*1dda0*/  ISETP.GE.AND P5, PT, R8, UR4, PT ;  /* 0x0000000408007c0c */ /* 0x000fe4000bfa6270 */
[----:B------:R-:W-:-:S11]  /*1ddb0*/  @!P4 LEA.HI.X R5, R218, R9, R11, 0x1, P1 ;  /* 0x00000009da05c211 */ /* 0x000fd600008f0c0b */
[----:B------:R-:W-:-:S04]  /*1ddc0*/  @!P5 LEA R6, P2, R8, R14, 0x1 ;  /* 0x0000000e0806d211 */ /* 0x000fc800078408ff */
[----:B------:R-:W-:Y:S01]  /*1ddd0*/  @!P5 LEA.HI.X R7, R8, R9, R10, 0x1, P2 ;  /* 0x000000090807d211 */ /* 0x000fe200010f0c0a */
[----:B------:R0:W-:Y:S04]  /*1dde0*/  @!P4 ST.E.128 desc[UR36][R4.64], R56 ;  /* 0x000000380400c985 */ /* 0x0001e8000c101d24 */
[----:B------:R0:W-:Y:S01]  /*1ddf0*/  @!P5 ST.E.128 desc[UR36][R6.64], R72 ;  /* 0x000000480600d985 */ /* 0x0001e2000c101d24 */
[----:B--2---:R-:W-:-:S13]  /*1de00*/  ISETP.GE.AND P0, PT, R0, UR4, PT ;  /* 0x0000000400007c0c */ /* 0x004fda000bf06270 */
[----:B------:R-:W-:Y:S05]  /*1de10*/  @P0 BRA `(.L_x_674) ;  /* 0x0000003400540947 */ /* 0x000fea0003800000 */
[----:B------:R-:W2:Y:S01]  /*1de20*/  LDL R8, [R1+0x58] ;  /* 0x0000580001087983 */ /* 0x000ea20000100800 */
[----:B0-----:R-:W-:-:S04]  /*1de30*/  LEA R2, P0, R0, R14, 0x1 ;  /* 0x0000000e00027211 */ /* 0x001fc800078008ff */
[----:B--2---:R-:W-:-:S05]  /*1de40*/  LEA.HI.X R3, R0, R9, R8, 0x1, P0 ;  /* 0x0000000900037211 */ /* 0x004fca00000f0c08 */
[----:B------:R0:W-:Y:S01]  /*1de50*/  ST.E.128 desc[UR36][R2.64], R88 ;  /* 0x0000005802007985 */ /* 0x0001e2000c101d24 */
[----:B------:R-:W-:Y:S05]  /*1de60*/  BRA `(.L_x_674) ;  /* 0x0000003400407947 */ /* 0x000fea0003800000 */
.L_x_663:
[----:B0-----:R-:W0:Y:S01]  /*1de70*/  @P1 LDC R13, c[0x0][0xbec] ;  /* 0x0002fb00ff0d1b82 */ /* 0x001e220000000800 */
[----:B------:R-:W-:Y:S01]  /*1de80*/  ULDC.64 UR4, c[0x0][0xb08] ;  /* 0x0002c20000047ab9 */ /* 0x000fe20000000a00 */
[----:B------:R-:W-:Y:S02]  /*1de90*/  IMAD.MOV.U32 R14, RZ, RZ, R62 ;  /* 0x000000ffff0e7224 */ /* 0x000fe400078e003e */
[----:B------:R-:W-:-:S04]  /*1dea0*/  IMAD R11, R11, UR4, RZ ;  /* 0x000000040b0b7c24 */ /* 0x000fc8000f8e02ff */
[----:B------:R-:W1:Y:S01]  /*1deb0*/  @P1 LDC R12, c[0x0][0xbf0] ;  /* 0x0002fc00ff0c1b82 */ /* 0x000e620000000800 */
[----:B------:R-:W-:Y:S02]  /*1dec0*/  IMAD R11, R2, UR5, R11 ;  /* 0x00000005020b7c24 */ /* 0x000fe4000f8e020b */
[----:B0-----:R-:W-:-:S05]  /*1ded0*/  @P1 IMAD.HI.U32 R13, R62, R13, RZ ;  /* 0x0000000d3e0d1227 */ /* 0x001fca00078e00ff */
[----:B-1----:R-:W-:Y:S01]  /*1dee0*/  @P1 SHF.R.U32.HI R14, RZ, R12, R13 ;  /* 0x0000000cff0e1219 */ /* 0x002fe2000001160d */
[----:B------:R-:W-:Y:S01]  /*1def0*/  IMAD.WIDE.U32 R12, R2, UR4, RZ ;  /* 0x00000004020c7c25 */ /* 0x000fe2000f8e00ff */
[----:B------:R-:W-:Y:S01]  /*1df00*/  ULDC.64 UR4, c[0x0][0xb38] ;  /* 0x0002ce0000047ab9 */ /* 0x000fe20000000a00 */
[----:B------:R-:W-:Y:S02]  /*1df10*/  SHF.R.S32.HI R2, RZ, 0x1f, R0 ;  /* 0x0000001fff027819 */ /* 0x000fe40000011400 */
[----:B------:R-:W-:Y:S02]  /*1df20*/  IMAD.IADD R13, R13, 0x1, R11 ;  /* 0x000000010d0d7824 */ /* 0x000fe400078e020b */
[----:B------:R-:W-:Y:S02]  /*1df30*/  VIADD R11, R19, 0x38820 ;  /* 0x00038820130b7836 */ /* 0x000fe40000000000 */
[----:B------:R-:W-:-:S03]  /*1df40*/  IMAD.WIDE.U32 R12, R220, UR4, R12 ;  /* 0x00000004dc0c7c25 */ /* 0x000fc6000f8e000c */
[----:B------:R-:W-:Y:S01]  /*1df50*/  PRMT R11, RZ, 0x654, R11 ;  /* 0x00000654ff0b7816 */ /* 0x000fe2000000000b */
[----:B------:R-:W-:Y:S01]  /*1df60*/  IMAD R13, R220, UR5, R13 ;  /* 0x00000005dc0d7c24 */ /* 0x000fe2000f8e020d */
[----:B------:R-:W-:Y:S02]  /*1df70*/  ULDC.64 UR4, c[0x0][0xb40] ;  /* 0x0002d00000047ab9 */ /* 0x000fe40000000a00 */
[----:B------:R-:W-:Y:S01]  /*1df80*/  IMAD R2, R2, UR4, RZ ;  /* 0x0000000402027c24 */ /* 0x000fe2000f8e02ff */
[----:B------:R0:W-:Y:S01]  /*1df90*/  SYNCS.ARRIVE.TRANS64.RED.A1T0 RZ, [R11+URZ], RZ ;  /* 0x000000ff0bff79a7 */ /* 0x0001e2000810043f */
[----:B------:R-:W-:-:S04]  /*1dfa0*/  IMAD.WIDE.U32 R12, R0, UR4, R12 ;  /* 0x00000004000c7c25 */ /* 0x000fc8000f8e000c */
[----:B------:R-:W-:Y:S01]  /*1dfb0*/  IMAD R2, R0, UR5, R2 ;  /* 0x0000000500027c24 */ /* 0x000fe2000f8e0202 */
[----:B------:R-:W-:Y:S01]  /*1dfc0*/  ULDC.64 UR4, c[0x0][0xb48] ;  /* 0x0002d20000047ab9 */ /* 0x000fe20000000a00 */
[----:B------:R-:W-:Y:S02]  /*1dfd0*/  IADD3 R0, -R14, RZ, RZ ;  /* 0x000000ff0e007210 */ /* 0x000fe40007ffe1ff */
[----:B------:R-:W-:Y:S01]  /*1dfe0*/  IMAD.IADD R13, R13, 0x1, R2 ;  /* 0x000000010d0d7824 */ /* 0x000fe200078e0202 */
[----:B------:R-:W-:Y:S02]  /*1dff0*/  SHF.R.S32.HI R2, RZ, 0x1f, R14 ;  /* 0x0000001fff027819 */ /* 0x000fe4000001140e */
[----:B------:R-:W-:Y:S02]  /*1e000*/  IMAD R0, R107, R0, R62 ;  /* 0x000000006b007224 */ /* 0x000fe400078e023e */
[----:B------:R-:W-:-:S04]  /*1e010*/  IMAD.WIDE.U32 R12, R110, UR4, R12 ;  /* 0x000000046e0c7c25 */ /* 0x000fc8000f8e000c */
[----:B------:R-:W-:Y:S01]  /*1e020*/  IMAD R13, R110, UR5, R13 ;  /* 0x000000056e0d7c24 */ /* 0x000fe2000f8e020d */
[----:B------:R-:W-:Y:S02]  /*1e030*/  ULDC.64 UR4, c[0x0][0xb30] ;  /* 0x0002cc0000047ab9 */ /* 0x000fe40000000a00 */
[----:B------:R-:W-:Y:S02]  /*1e040*/  IMAD R2, R2, UR4, RZ ;  /* 0x0000000402027c24 */ /* 0x000fe4000f8e02ff */
[----:B------:R-:W-:-:S04]  /*1e050*/  IMAD.WIDE.U32 R12, R14, UR4, R12 ;  /* 0x000000040e0c7c25 */ /* 0x000fc8000f8e000c */
[----:B------:R-:W-:Y:S01]  /*1e060*/  IMAD R2, R14, UR5, R2 ;  /* 0x000000050e027c24 */ /* 0x000fe2000f8e0202 */
[----:B------:R-:W-:-:S03]  /*1e070*/  ULDC.64 UR4, c[0x0][0xb28] ;  /* 0x0002ca0000047ab9 */ /* 0x000fc60000000a00 */
[----:B------:R-:W-:Y:S01]  /*1e080*/  IMAD.IADD R13, R13, 0x1, R2 ;  /* 0x000000010d0d7824 */ /* 0x000fe200078e0202 */
[----:B------:R-:W-:Y:S01]  /*1e090*/  SHF.R.S32.HI R2, RZ, 0x1f, R0 ;  /* 0x0000001fff027819 */ /* 0x000fe20000011400 */
[----:B------:R-:W-:-:S04]  /*1e0a0*/  IMAD.WIDE.U32 R12, R0, UR4, R12 ;  /* 0x00000004000c7c25 */ /* 0x000fc8000f8e000c */
[----:B------:R-:W-:-:S04]  /*1e0b0*/  IMAD R2, R2, UR4, RZ ;  /* 0x0000000402027c24 */ /* 0x000fc8000f8e02ff */
[----:B------:R-:W-:Y:S01]  /*1e0c0*/  IMAD R2, R0, UR5, R2 ;  /* 0x0000000500027c24 */ /* 0x000fe2000f8e0202 */
[----:B------:R-:W-:Y:S02]  /*1e0d0*/  ULDC.64 UR4, c[0x0][0xb00] ;  /* 0x0002c00000047ab9 */ /* 0x000fe40000000a00 */
[----:B------:R-:W-:Y:S01]  /*1e0e0*/  LEA R0, P0, R12, UR4, 0x2 ;  /* 0x000000040c007c11 */ /* 0x000fe2000f8010ff */
[----:B------:R-:W-:Y:S01]  /*1e0f0*/  IMAD.IADD R2, R13, 0x1, R2 ;  /* 0x000000010d027824 */ /* 0x000fe200078e0202 */
[----:B------:R-:W-:-:S04]  /*1e100*/  UMOV UR4, 0xffffffff ;  /* 0xffffffff00047882 */ /* 0x000fc80000000000 */
[----:B------:R-:W-:Y:S01]  /*1e110*/  LEA.HI.X R2, R12, UR5, R2, 0x2, P0 ;  /* 0x000000050c027c11 */ /* 0x000fe200080f1402 */
[----:B0-----:R-:W-:Y:S06]  /*1e120*/  BRA.DIV UR4, `(.L_x_675) ;  /* 0x0000010e04087947 */ /* 0x001fec000b800000 */
[----:B------:R0:W1:Y:S04]  /*1e130*/  SHFL.IDX PT, R20, R2, RZ, 0x1c1f ;  /* 0x001c1fff02147589 */ /* 0x00006800000e0000 */
[----:B------:R0:W2:Y:S02]  /*1e140*/  SHFL.IDX PT, R11, R0, RZ, 0x1c1f ;  /* 0x001c1fff000b7589 */ /* 0x0000a400000e0000 */
.L_x_1046:
[----:B------:R-:W-:Y:S01]  /*1e150*/  ISETP.GE.AND P0, PT, R34, R32, PT ;  /* 0x000000202200720c */ /* 0x000fe20003f06270 */
[----:B------:R-:W-:-:S12]  /*1e160*/  BSSY B1, `(.L_x_676) ;  /* 0x0000102000017945 */ /* 0x000fd80003800000 */
[----:B------:R-:W-:Y:S05]  /*1e170*/  @P0 BRA `(.L_x_677) ;  /* 0x0000001000000947 */ /* 0x000fea0003800000 */
[----:B------:R-:W3:Y:S01]  /*1e180*/  LDL R14, [R1+0x64] ;  /* 0x00006400010e7983 */ /* 0x000ee20000100800 */
[----:B------:R-:W-:-:S03]  /*1e190*/  ULDC UR4, c[0x0][0xac8] ;  /* 0x0002b20000047ab9 */ /* 0x000fc60000000800 */
[----:B------:R-:W4:Y:S04]  /*1e1a0*/  LDL R62, [R1+0x100] ;  /* 0x00010000013e7983 */ /* 0x000f280000100800 */
[----:B------:R-:W5:Y:S04]  /*1e1b0*/  LDL R107, [R1+0x184] ;  /* 0x00018400016b7983 */ /* 0x000f680000100800 */
        /* <DEDUP_REMOVED lines=13> */
[----:B------:R-:W5:Y:S01]  /*1e290*/  LDL R117, [R1+0x150] ;  /* 0x0001500001757983 */ /* 0x000f620000100800 */
[----:B---3--:R-:W-:-:S13]  /*1e2a0*/  ISETP.GE.AND P0, PT, R14, UR4, PT ;  /* 0x000000040e007c0c */ /* 0x008fda000bf06270 */
[----:B-1----:R-:W-:Y:S01]  /*1e2b0*/  @!P0 MOV R13, R20 ;  /* 0x00000014000d8202 */ /* 0x002fe20000000f00 */
[----:B--2---:R-:W-:Y:S02]  /*1e2c0*/  @!P0 IMAD.MOV.U32 R12, RZ, RZ, R11 ;  /* 0x000000ffff0c8224 */ /* 0x004fe400078e000b */
[----:B------:R-:W-:Y:S02]  /*1e2d0*/  @!P0 IMAD.MOV.U32 R15, RZ, RZ, R204 ;  /* 0x000000ffff0f8224 */ /* 0x000fe400078e00cc */
[----:B------:R-:W-:-:S04]  /*1e2e0*/  @!P0 IMAD.WIDE R12, R14, 0x4, R12 ;  /* 0x000000040e0c8825 */ /* 0x000fc800078e020c */
[----:B------:R-:W-:-:S05]  /*1e2f0*/  @!P0 IMAD.MOV.U32 R14, RZ, RZ, R206 ;  /* 0x000000ffff0e8224 */ /* 0x000fca00078e00ce */
[----:B------:R1:W-:Y:S01]  /*1e300*/  @!P0 ST.E.64 desc[UR36][R12.64], R14 ;  /* 0x0000000e0c008985 */ /* 0x0003e2000c101b24 */
[----:B----4-:R-:W-:-:S13]  /*1e310*/  ISETP.GE.AND P0, PT, R62, UR4, PT ;  /* 0x000000043e007c0c */ /* 0x010fda000bf06270 */
[C---:B-1----:R-:W-:Y:S01]  /*1e320*/  @!P0 LEA R12, P1, R62.reuse, R11, 0x2 ;  /* 0x0000000b3e0c8211 */ /* 0x042fe200078210ff */
[----:B------:R-:W-:Y:S02]  /*1e330*/  @!P0 IMAD.MOV.U32 R14, RZ, RZ, R207 ;  /* 0x000000ffff0e8224 */ /* 0x000fe400078e00cf */
[----:B------:R-:W-:Y:S01]  /*1e340*/  @!P0 IMAD.MOV.U32 R15, RZ, RZ, R205 ;  /* 0x000000ffff0f8224 */ /* 0x000fe200078e00cd */
[----:B-----5:R-:W-:Y:S02]  /*1e350*/  @!P0 LEA.HI.X R13, R62, R20, R107, 0x2, P1 ;  /* 0x000000143e0d8211 */ /* 0x020fe400008f146b */
[----:B------:R-:W2:Y:S04]  /*1e360*/  LDL R62, [R1+0xe0] ;  /* 0x0000e000013e7983 */ /* 0x000ea80000100800 */
[----:B------:R1:W-:Y:S01]  /*1e370*/  @!P0 ST.E.64 desc[UR36][R12.64], R14 ;  /* 0x0000000e0c008985 */ /* 0x0003e2000c101b24 */
[----:B------:R-:W-:-:S02]  /*1e380*/  ISETP.GE.AND P0, PT, R86, UR4, PT ;  /* 0x0000000456007c0c */ /* 0x000fc4000bf06270 */
[----:B------:R-:W-:Y:S01]  /*1e390*/  ISETP.GE.AND P1, PT, R66, UR4, PT ;  /* 0x0000000442007c0c */ /* 0x000fe2000bf26270 */
[----:B------:R-:W3:Y:S10]  /*1e3a0*/  LDL R107, [R1+0x16c] ;  /* 0x00016c00016b7983 */ /* 0x000ef40000100800 */
[----:B-1----:R-:W-:Y:S01]  /*1e3b0*/  @!P0 LEA R12, P2, R86, R11, 0x2 ;  /* 0x0000000b560c8211 */ /* 0x002fe200078410ff */
[----:B------:R-:W-:Y:S01]  /*1e3c0*/  @!P0 IMAD.MOV.U32 R15, RZ, RZ, R200 ;  /* 0x000000ffff0f8224 */ /* 0x000fe200078e00c8 */
[----:B------:R-:W-:-:S02]  /*1e3d0*/  @!P0 MOV R14, R202 ;  /* 0x000000ca000e8202 */ /* 0x000fc40000000f00 */
[----:B------:R-:W-:Y:S02]  /*1e3e0*/  @!P0 LEA.HI.X R13, R86, R20, R103, 0x2, P2 ;  /* 0x00000014560d8211 */ /* 0x000fe400010f1467 */
[----:B------:R-:W4:Y:S04]  /*1e3f0*/  LDL R86, [R1+0xdc] ;  /* 0x0000dc0001567983 */ /* 0x000f280000100800 */
[----:B------:R1:W-:Y:S01]  /*1e400*/  @!P0 ST.E.64 desc[UR36][R12.64], R14 ;  /* 0x0000000e0c008985 */ /* 0x0003e2000c101b24 */
[----:B------:R-:W-:-:S03]  /*1e410*/  ISETP.GE.AND P0, PT, R90, UR4, PT ;  /* 0x000000045a007c0c */ /* 0x000fc6000bf06270 */
[----:B------:R-:W5:Y:S01]  /*1e420*/  LDL R103, [R1+0xcc] ;  /* 0x0000cc0001677983 */ /* 0x000f620000100800 */
[----:B-1----:R-:W-:-:S04]  /*1e430*/  @!P1 LEA R12, P2, R66, R11, 0x2 ;  /* 0x0000000b420c9211 */ /* 0x002fc800078410ff */
[----:B------:R-:W-:Y:S02]  /*1e440*/  @!P1 LEA.HI.X R13, R66, R20, R102, 0x2, P2 ;  /* 0x00000014420d9211 */ /* 0x000fe400010f1466 */
[----:B------:R-:W5:Y:S01]  /*1e450*/  LDL R66, [R1+0xd8] ;  /* 0x0000d80001427983 */ /* 0x000f620000100800 */
[----:B------:R-:W-:Y:S02]  /*1e460*/  @!P1 IMAD.MOV.U32 R14, RZ, RZ, R203 ;  /* 0x000000ffff0e9224 */ /* 0x000fe400078e00cb */
[----:B------:R-:W-:Y:S01]  /*1e470*/  @!P1 IMAD.MOV.U32 R15, RZ, RZ, R201 ;  /* 0x000000ffff0f9224 */ /* 0x000fe200078e00c9 */
[----:B------:R-:W5:Y:S04]  /*1e480*/  LDL R102, [R1+0x168] ;  /* 0x0001680001667983 */ /* 0x000f680000100800 */
[----:B------:R1:W-:Y:S01]  /*1e490*/  @!P1 ST.E.64 desc[UR36][R12.64], R14 ;  /* 0x0000000e0c009985 */ /* 0x0003e2000c101b24 */
[----:B------:R-:W-:-:S02]  /*1e4a0*/  ISETP.GE.AND P1, PT, R21, UR4, PT ;  /* 0x0000000415007c0c */ /* 0x000fc4000bf26270 */
[----:B-1----:R-:W-:-:S04]  /*1e4b0*/  @!P0 LEA R12, P2, R90, R11, 0x2 ;  /* 0x0000000b5a0c8211 */ /* 0x002fc800078410ff */
[----:B------:R-:W-:Y:S02]  /*1e4c0*/  @!P0 LEA.HI.X R13, R90, R20, R95, 0x2, P2 ;  /* 0x000000145a0d8211 */ /* 0x000fe400010f145f */
[----:B------:R-:W5:Y:S01]  /*1e4d0*/  LDL R90, [R1+0x164] ;  /* 0x00016400015a7983 */ /* 0x000f620000100800 */
[----:B------:R-:W-:Y:S01]  /*1e4e0*/  @!P0 IMAD.MOV.U32 R14, RZ, RZ, R198 ;  /* 0x000000ffff0e8224 */ /* 0x000fe200078e00c6 */
[----:B------:R-:W-:Y:S02]  /*1e4f0*/  @!P0 MOV R15, R196 ;  /* 0x000000c4000f8202 */ /* 0x000fe40000000f00 */
[----:B------:R-:W5:Y:S04]  /*1e500*/  LDL R95, [R1+0xd0] ;  /* 0x0000d000015f7983 */ /* 0x000f680000100800 */
[----:B------:R1:W-:Y:S01]  /*1e510*/  @!P0 ST.E.64 desc[UR36][R12.64], R14 ;  /* 0x0000000e0c008985 */ /* 0x0003e2000c101b24 */
[----:B------:R-:W-:-:S02]  /*1e520*/  ISETP.GE.AND P0, PT, R105, UR4, PT ;  /* 0x0000000469007c0c */ /* 0x000fc4000bf06270 */
[CC--:B-1----:R-:W-:Y:S01]  /*1e530*/  @!P1 LEA R12, P2, R21.reuse, R11.reuse, 0x2 ;  /* 0x0000000b150c9211 */ /* 0x0c2fe200078410ff */
[----:B------:R-:W-:Y:S02]  /*1e540*/  @!P1 IMAD.MOV.U32 R14, RZ, RZ, R199 ;  /* 0x000000ffff0e9224 */ /* 0x000fe400078e00c7 */
[----:B------:R-:W-:Y:S01]  /*1e550*/  @!P1 IMAD.MOV.U32 R15, RZ, RZ, R197 ;  /* 0x000000ffff0f9224 */ /* 0x000fe200078e00c5 */
[----:B------:R-:W-:Y:S02]  /*1e560*/  @!P1 LEA.HI.X R13, R21, R20, R35, 0x2, P2 ;  /* 0x00000014150d9211 */ /* 0x000fe400010f1423 */
[----:B------:R-:W5:Y:S04]  /*1e570*/  LDL R35, [R1+0x160] ;  /* 0x0001600001237983 */ /* 0x000f680000100800 */
[----:B------:R1:W-:Y:S04]  /*1e580*/  @!P1 ST.E.64 desc[UR36][R12.64], R14 ;  /* 0x0000000e0c009985 */ /* 0x0003e8000c101b24 */
        /* <DEDUP_REMOVED lines=8> */
[----:B--2---:R-:W-:-:S13]  /*1e610*/  ISETP.GE.AND P1, PT, R62, UR4, PT ;  /* 0x000000043e007c0c */ /* 0x004fda000bf26270 */
[C---:B-1----:R-:W-:Y:S01]  /*1e620*/  @!P1 LEA R12, P2, R62.reuse, R11, 0x2 ;  /* 0x0000000b3e0c9211 */ /* 0x042fe200078410ff */
[----:B------:R-:W-:Y:S01]  /*1e630*/  @!P1 IMAD.MOV.U32 R15, RZ, RZ, R193 ;  /* 0x000000ffff0f9224 */ /* 0x000fe200078e00c1 */
[----:B------:R-:W-:Y:S02]  /*1e640*/  @!P1 MOV R14, R195 ;  /* 0x000000c3000e9202 */ /* 0x000fe40000000f00 */
[----:B---3--:R-:W-:Y:S02]  /*1e650*/  @!P1 LEA.HI.X R13, R62, R20, R107, 0x2, P2 ;  /* 0x000000143e0d9211 */ /* 0x008fe400010f146b */
[----:B------:R-:W2:Y:S01]  /*1e660*/  LDL R62, [R1+0xb8] ;  /* 0x0000b800013e7983 */ /* 0x000ea20000100800 */
[----:B----4-:R-:W-:-:S03]  /*1e670*/  ISETP.GE.AND P0, PT, R86, UR4, PT ;  /* 0x0000000456007c0c */ /* 0x010fc6000bf06270 */
[----:B------:R1:W-:Y:S04]  /*1e680*/  @!P1 ST.E.64 desc[UR36][R12.64], R14 ;  /* 0x0000000e0c009985 */ /* 0x0003e8000c101b24 */
[----:B------:R-:W3:Y:S06]  /*1e690*/  LDL R107, [R1+0x148] ;  /* 0x00014800016b7983 */ /* 0x000eec0000100800 */
[----:B-1----:R-:W-:Y:S01]  /*1e6a0*/  @!P0 LEA R12, P1, R86, R11, 0x2 ;  /* 0x0000000b560c8211 */ /* 0x002fe200078210ff */
[----:B------:R-:W-:Y:S01]  /*1e6b0*/  @!P0 IMAD.MOV.U32 R14, RZ, RZ, R190 ;  /* 0x000000ffff0e8224 */ /* 0x000fe200078e00be */
[----:B-----5:R-:W-:Y:S01]  /*1e6c0*/  ISETP.GE.AND P2, PT, R66, UR4, PT ;  /* 0x0000000442007c0c */ /* 0x020fe2000bf46270 */
[----:B------:R-:W-:Y:S01]  /*1e6d0*/  @!P0 IMAD.MOV.U32 R15, RZ, RZ, R188 ;  /* 0x000000ffff0f8224 */ /* 0x000fe200078e00bc */
[----:B------:R-:W-:-:S02]  /*1e6e0*/  @!P0 LEA.HI.X R13, R86, R20, R102, 0x2, P1 ;  /* 0x00000014560d8211 */ /* 0x000fc400008f1466 */
[----:B------:R-:W4:Y:S04]  /*1e6f0*/  LDL R86, [R1+0x154] ;  /* 0x0001540001567983 */ /* 0x000f280000100800 */
[----:B------:R1:W-:Y:S01]  /*1e700*/  @!P0 ST.E.64 desc[UR36][R12.64], R14 ;  /* 0x0000000e0c008985 */ /* 0x0003e2000c101b24 */
[----:B------:R-:W-:-:S03]  /*1e710*/  ISETP.GE.AND P0, PT, R34, UR4, PT ;  /* 0x0000000422007c0c */ /* 0x000fc6000bf06270 */
[----:B------:R-:W5:Y:S01]  /*1e720*/  LDL R102, [R1+0xb0] ;  /* 0x0000b00001667983 */ /* 0x000f620000100800 */
[----:B-1----:R-:W-:-:S04]  /*1e730*/  @!P2 LEA R12, P1, R66, R11, 0x2 ;  /* 0x0000000b420ca211 */ /* 0x002fc800078210ff */
[----:B------:R-:W-:Y:S02]  /*1e740*/  @!P2 LEA.HI.X R13, R66, R20, R90, 0x2, P1 ;  /* 0x00000014420da211 */ /* 0x000fe400008f145a */
[----:B------:R-:W3:Y:S04]  /*1e750*/  LDL R66, [R1+0xb4] ;  /* 0x0000b40001427983 */ /* 0x000ee80000100800 */
[----:B------:R-:W3:Y:S01]  /*1e760*/  LDL R90, [R1+0x14c] ;  /* 0x00014c00015a7983 */ /* 0x000ee20000100800 */
[----:B------:R-:W-:Y:S01]  /*1e770*/  @!P2 IMAD.MOV.U32 R14, RZ, RZ, R191 ;  /* 0x000000ffff0ea224 */ /* 0x000fe200078e00bf */
[----:B------:R-:W-:Y:S02]  /*1e780*/  @!P2 MOV R15, R189 ;  /* 0x000000bd000fa202 */ /* 0x000fe40000000f00 */
[----:B------:R-:W-:-:S03]  /*1e790*/  ISETP.GE.AND P1, PT, R95, UR4, PT ;  /* 0x000000045f007c0c */ /* 0x000fc6000bf26270 */
[----:B------:R1:W-:Y:S01]  /*1e7a0*/  @!P2 ST.E.64 desc[UR36][R12.64], R14 ;  /* 0x0000000e0c00a985 */ /* 0x0003e2000c101b24 */
[----:B------:R-:W-:Y:S02]  /*1e7b0*/  ISETP.GE.AND P2, PT, R103, UR4, PT ;  /* 0x0000000467007c0c */ /* 0x000fe4000bf46270 */
[----:B-1----:R-:W-:-:S07]  /*1e7c0*/  @!P0 LEA R14, P3, R34, R11, 0x2 ;  /* 0x0000000b220e8211 */ /* 0x002fce00078610ff */
[----:B------:R-:W-:Y:S02]  /*1e7d0*/  @!P1 LEA R12, P4, R95, R11, 0x2 ;  /* 0x0000000b5f0c9211 */ /* 0x000fe400078810ff */
[----:B------:R-:W-:Y:S01]  /*1e7e0*/  @!P0 LEA.HI.X R15, R34, R20, R35, 0x2, P3 ;  /* 0x00000014220f8211 */ /* 0x000fe200018f1423 */
[----:B------:R-:W-:Y:S02]  /*1e7f0*/  @!P0 IMAD.MOV.U32 R34, RZ, RZ, R187 ;  /* 0x000000ffff228224 */ /* 0x000fe400078e00bb */
[----:B------:R-:W-:-:S05]  /*1e800*/  @!P0 IMAD.MOV.U32 R35, RZ, RZ, R185 ;  /* 0x000000ffff238224 */ /* 0x000fca00078e00b9 */
[----:B------:R1:W-:Y:S01]  /*1e810*/  @!P0 ST.E.64 desc[UR36][R14.64], R34 ;  /* 0x000000220e008985 */ /* 0x0003e2000c101b24 */
[----:B------:R-:W-:-:S03]  /*1e820*/  @!P1 LEA.HI.X R13, R95, R20, R105, 0x2, P4 ;  /* 0x000000145f0d9211 */ /* 0x000fc600020f1469 */
[----:B------:R-:W3:Y:S01]  /*1e830*/  LDL R105, [R1+0x144] ;  /* 0x0001440001697983 */ /* 0x000ee20000100800 */
[----:B-1----:R-:W-:Y:S02]  /*1e840*/  @!P2 LEA R14, P4, R103, R11, 0x2 ;  /* 0x0000000b670ea211 */ /* 0x002fe400078810ff */
[----:B------:R-:W-:Y:S01]  /*1e850*/  ISETP.GE.AND P3, PT, R21, UR4, PT ;  /* 0x0000000415007c0c */ /* 0x000fe2000bf66270 */
[----:B------:R-:W-:Y:S01]  /*1e860*/  @!P1 IMAD.MOV.U32 R34, RZ, RZ, R186 ;  /* 0x000000ffff229224 */ /* 0x000fe200078e00ba */
[----:B------:R-:W-:Y:S01]  /*1e870*/  @!P2 LEA.HI.X R15, R103, R20, R113, 0x2, P4 ;  /* 0x00000014670fa211 */ /* 0x000fe200020f1471 */
[----:B------:R-:W-:Y:S01]  /*1e880*/  @!P1 IMAD.MOV.U32 R35, RZ, RZ, R184 ;  /* 0x000000ffff239224 */ /* 0x000fe200078e00b8 */
[----:B------:R-:W3:Y:S04]  /*1e890*/  LDL R113, [R1+0x140] ;  /* 0x0001400001717983 */ /* 0x000ee80000100800 */
[----:B------:R-:W3:Y:S04]  /*1e8a0*/  LDL R95, [R1+0x98] ;  /* 0x00009800015f7983 */ /* 0x000ee80000100800 */
[----:B------:R1:W-:Y:S01]  /*1e8b0*/  @!P1 ST.E.64 desc[UR36][R12.64], R34 ;  /* 0x000000220c009985 */ /* 0x0003e2000c101b24 */
[----:B------:R-:W-:-:S03]  /*1e8c0*/  ISETP.GE.AND P0, PT, R114, UR4, PT ;  /* 0x0000000472007c0c */ /* 0x000fc6000bf06270 */
[----:B------:R-:W3:Y:S01]  /*1e8d0*/  LDL R103, [R1+0x13c] ;  /* 0x00013c0001677983 */ /* 0x000ee20000100800 */
[----:B-1----:R-:W-:Y:S01]  /*1e8e0*/  @!P3 LEA R12, P5, R21, R11, 0x2 ;  /* 0x0000000b150cb211 */ /* 0x002fe200078a10ff */
[----:B------:R-:W-:Y:S01]  /*1e8f0*/  @!P2 IMAD.MOV.U32 R35, RZ, RZ, R181 ;  /* 0x000000ffff23a224 */ /* 0x000fe200078e00b5 */
[----:B------:R-:W-:-:S05]  /*1e900*/  @!P2 MOV R34, R183 ;  /* 0x000000b70022a202 */ /* 0x000fca0000000f00 */
[----:B------:R1:W-:Y:S02]  /*1e910*/  @!P2 ST.E.64 desc[UR36][R14.64], R34 ;  /* 0x000000220e00a985 */ /* 0x0003e4000c101b24 */
[----:B-1----:R-:W-:Y:S02]  /*1e920*/  @!P3 IMAD.MOV.U32 R34, RZ, RZ, R182 ;  /* 0x000000ffff22b224 */ /* 0x002fe400078e00b6 */
[----:B------:R-:W-:Y:S01]  /*1e930*/  @!P3 IMAD.MOV.U32 R35, RZ, RZ, R180 ;  /* 0x000000ffff23b224 */ /* 0x000fe200078e00b4 */
[----:B------:R-:W-:-:S04]  /*1e940*/  @!P0 LEA R14, P4, R114, R11, 0x2 ;  /* 0x0000000b720e8211 */ /* 0x000fc800078810ff */
[-C--:B------:R-:W-:Y:S02]  /*1e950*/  @!P0 LEA.HI.X R15, R114, R20.reuse, R117, 0x2, P4 ;  /* 0x00000014720f8211 */ /* 0x080fe400020f1475 */
[----:B------:R-:W3:Y:S04]  /*1e960*/  LDL R114, [R1+0x8c] ;  /* 0x00008c0001727983 */ /* 0x000ee80000100800 */
[----:B------:R-:W3:Y:S01]  /*1e970*/  LDL R117, [R1+0x130] ;  /* 0x0001300001757983 */ /* 0x000ee20000100800 */
[----:B--2---:R-:W-:Y:S02]  /*1e980*/  ISETP.GE.AND P1, PT, R62, UR4, PT ;  /* 0x000000043e007c0c */ /* 0x004fe4000bf26270 */
[----:B----4-:R-:W-:Y:S02]  /*1e990*/  @!P3 LEA.HI.X R13, R21, R20, R86, 0x2, P5 ;  /* 0x00000014150db211 */ /* 0x010fe400028f1456 */
[----:B------:R-:W2:Y:S04]  /*1e9a0*/  LDL R86, [R1+0x94] ;  /* 0x0000940001567983 */ /* 0x000ea80000100800 */
[----:B------:R-:W4:Y:S04]  /*1e9b0*/  LDL R21, [R1+0x90] ;  /* 0x0000900001157983 */ /* 0x000f280000100800 */
[----:B------:R1:W-:Y:S01]  /*1e9c0*/  @!P3 ST.E.64 desc[UR36][R12.64], R34 ;  /* 0x000000220c00b985 */ /* 0x0003e2000c101b24 */
[----:B-----5:R-:W-:-:S02]  /*1e9d0*/  ISETP.GE.AND P3, PT, R102, UR4, PT ;  /* 0x0000000466007c0c */ /* 0x020fc4000bf66270 */
[----:B---3--:R-:W-:Y:S02]  /*1e9e0*/  ISETP.GE.AND P2, PT, R66, UR4, PT ;  /* 0x0000000442007c0c */ /* 0x008fe4000bf46270 */
[C---:B-1----:R-:W-:Y:S01]  /*1e9f0*/  @!P1 LEA R12, P5, R62.reuse, R11, 0x2 ;  /* 0x0000000b3e0c9211 */ /* 0x042fe200078a10ff */
[----:B------:R-:W-:Y:S01]  /*1ea00*/  @!P0 IMAD.MOV.U32 R34, RZ, RZ, R179 ;  /* 0x000000ffff228224 */ /* 0x000fe200078e00b3 */
[----:B------:R-:W-:Y:S02]  /*1ea10*/  @!P0 MOV R35, R177 ;  /* 0x000000b100238202 */ /* 0x000fe40000000f00 */
[----:B------:R-:W-:Y:S02]  /*1ea20*/  @!P1 LEA.HI.X R13, R62, R20, R90, 0x2, P5 ;  /* 0x000000143e0d9211 */ /* 0x000fe400028f145a */
[----:B------:R-:W3:Y:S04]  /*1ea30*/  LDL R90, [R1+0x138] ;  /* 0x00013800015a7983 */ /* 0x000ee80000100800 */
[----:B------:R1:W-:Y:S01]  /*1ea40*/  @!P0 ST.E.64 desc[UR36][R14.64], R34 ;  /* 0x000000220e008985 */ /* 0x0003e2000c101b24 */
[----:B------:R-:W-:-:S03]  /*1ea50*/  ISETP.GE.AND P0, PT, R110, UR4, PT ;  /* 0x000000046e007c0c */ /* 0x000fc6000bf06270 */
[----:B------:R-:W5:Y:S01]  /*1ea60*/  LDL R62, [R1+0x88] ;  /* 0x00008800013e7983 */ /* 0x000f620000100800 */
[----:B-1----:R-:W-:Y:S01]  /*1ea70*/  @!P2 LEA R14, P4, R66, R11, 0x2 ;  /* 0x0000000b420ea211 */ /* 0x002fe200078810ff */
[----:B------:R-:W-:-:S03]  /*1ea80*/  @!P1 IMAD.MOV.U32 R34, RZ, RZ, R178 ;  /* 0x000000ffff229224 */ /* 0x000fc600078e00b2 */
[----:B------:R-:W-:Y:S01]  /*1ea90*/  @!P2 LEA.HI.X R15, R66, R20, R107, 0x2, P4 ;  /* 0x00000014420fa211 */ /* 0x000fe200020f146b */
[----:B------:R-:W-:Y:S01]  /*1eaa0*/  @!P1 IMAD.MOV.U32 R35, RZ, RZ, R176 ;  /* 0x000000ffff239224 */ /* 0x000fe200078e00b0 */
[----:B------:R-:W5:Y:S04]  /*1eab0*/  LDL R66, [R1+0x134] ;  /* 0x0001340001427983 */ /* 0x000f680000100800 */
[----:B------:R1:W-:Y:S04]  /*1eac0*/  @!P1 ST.E.64 desc[UR36][R12.64], R34 ;  /* 0x000000220c009985 */ /* 0x0003e8000c101b24 */
[----:B------:R-:W5:Y:S01]  /*1ead0*/  LDL R107, [R1+0x80] ;  /* 0x00008000016b7983 */ /* 0x000f620000100800 */
[----:B-1----:R-:W-:Y:S01]  /*1eae0*/  @!P2 IMAD.MOV.U32 R34, RZ, RZ, R175 ;  /* 0x000000ffff22a224 */ /* 0x002fe200078e00af */
[----:B------:R-:W-:Y:S01]  /*1eaf0*/  @!P3 LEA R12, P5, R102, R11, 0x2 ;  /* 0x0000000b660cb211 */ /* 0x000fe200078a10ff */
[----:B------:R-:W-:-:S03]  /*1eb00*/  @!P2 IMAD.MOV.U32 R35, RZ, RZ, R173 ;  /* 0x000000ffff23a224 */ /* 0x000fc600078e00ad */
[----:B------:R-:W-:Y:S02]  /*1eb10*/  @!P3 LEA.HI.X R13, R102, R20, R105, 0x2, P5 ;  /* 0x00000014660db211 */ /* 0x000fe400028f1469 */
[----:B------:R1:W-:Y:S04]  /*1eb20*/  @!P2 ST.E.64 desc[UR36][R14.64], R34 ;  /* 0x000000220e00a985 */ /* 0x0003e8000c101b24 */
[----:B------:R-:W5:Y:S01]  /*1eb30*/  LDL R102, [R1+0x84] ;  /* 0x0000840001667983 */ /* 0x000f620000100800 */
[----:B------:R-:W-:-:S03]  /*1eb40*/  ISETP.GE.AND P1, PT, R95, UR4, PT ;  /* 0x000000045f007c0c */ /* 0x000fc6000bf26270 */
[----:B------:R-:W5:Y:S01]  /*1eb50*/  LDL R105, [R1+0x7c] ;  /* 0x00007c0001697983 */ /* 0x000f620000100800 */
[----:B-1----:R-:W-:-:S04]  /*1eb60*/  @!P0 LEA R14, P5, R110, R11, 0x2 ;  /* 0x0000000b6e0e8211 */ /* 0x002fc800078a10ff */
[----:B------:R-:W-:Y:S02]  /*1eb70*/  @!P0 LEA.HI.X R15, R110, R20, R113, 0x2, P5 ;  /* 0x000000146e0f8211 */ /* 0x000fe400028f1471 */
[----:B------:R-:W5:Y:S01]  /*1eb80*/  LDL R113, [R1+0x12c] ;  /* 0x00012c0001717983 */ /* 0x000f620000100800 */
[----:B------:R-:W-:Y:S01]  /*1eb90*/  @!P3 MOV R34, R174 ;  /* 0x000000ae0022b202 */ /* 0x000fe20000000f00 */
[----:B------:R-:W-:Y:S02]  /*1eba0*/  @!P3 IMAD.MOV.U32 R35, RZ, RZ, R172 ;  /* 0x000000ffff23b224 */ /* 0x000fe400078e00ac */
[----:B------:R-:W5:Y:S04]  /*1ebb0*/  LDL R110, [R1+0x124] ;  /* 0x00012400016e7983 */ /* 0x000f680000100800 */
[----:B------:R1:W-:Y:S02]  /*1ebc0*/  @!P3 ST.E.64 desc[UR36][R12.64], R34 ;  /* 0x000000220c00b985 */ /* 0x0003e4000c101b24 */
[----:B-1----:R-:W-:Y:S01]  /*1ebd0*/  @!P1 LEA R12, P3, R95, R11, 0x2 ;  /* 0x0000000b5f0c9211 */ /* 0x002fe200078610ff */
[----:B------:R-:W-:-:S02]  /*1ebe0*/  @!P0 IMAD.MOV.U32 R34, RZ, RZ, R171 ;  /* 0x000000ffff228224 */ /* 0x000fc400078e00ab */
[----:B------:R-:W-:Y:S01]  /*1ebf0*/  @!P0 IMAD.MOV.U32 R35, RZ, RZ, R147 ;  /* 0x000000ffff238224 */ /* 0x000fe200078e0093 */
[----:B------:R-:W-:Y:S02]  /*1ec00*/  @!P1 LEA.HI.X R13, R95, R20, R103, 0x2, P3 ;  /* 0x000000145f0d9211 */ /* 0x000fe400018f1467 */
[----:B------:R-:W5:Y:S04]  /*1ec10*/  LDL R103, [R1+0x128] ;  /* 0x0001280001677983 */ /* 0x000f680000100800 */
[----:B------:R1:W-:Y:S04]  /*1ec20*/  @!P0 ST.E.64 desc[UR36][R14.64], R34 ;  /* 0x000000220e008985 */ /* 0x0003e8000c101b24 */
[----:B------:R-:W5:Y:S01]  /*1ec30*/  LDL R95, [R1+0x78] ;  /* 0x00007800015f7983 */ /* 0x000f620000100800 */
[----:B-1----:R-:W-:Y:S01]  /*1ec40*/  @!P1 IMAD.MOV.U32 R34, RZ, RZ, R168 ;  /* 0x000000ffff229224 */ /* 0x002fe200078e00a8 */
[----:B------:R-:W-:-:S02]  /*1ec50*/  @!P1 MOV R35, R100 ;  /* 0x0000006400239202 */ /* 0x000fc40000000f00 */
[----:B------:R-:W5:Y:S04]  /*1ec60*/  LDL R100, [R1+0x120] ;  /* 0x0001200001647983 */ /* 0x000f680000100800 */
[----:B------:R1:W-:Y:S01]  /*1ec70*/  @!P1 ST.E.64 desc[UR36][R12.64], R34 ;  /* 0x000000220c009985 */ /* 0x0003e2000c101b24 */
[----:B------:R-:W-:Y:S02]  /*1ec80*/  ISETP.GE.AND P0, PT, R114, UR4, PT ;  /* 0x0000000472007c0c */ /* 0x000fe4000bf06270 */
[----:B--2---:R-:W-:Y:S02]  /*1ec90*/  ISETP.GE.AND P2, PT, R86, UR4, PT ;  /* 0x0000000456007c0c */ /* 0x004fe4000bf46270 */
[----:B----4-:R-:W-:-:S11]  /*1eca0*/  ISETP.GE.AND P4, PT, R21, UR4, PT ;  /* 0x0000000415007c0c */ /* 0x010fd6000bf86270 */
[CC--:B------:R-:W-:Y:S02]  /*1ecb0*/  @!P2 LEA R14, P3, R86.reuse, R11.reuse, 0x2 ;  /* 0x0000000b560ea211 */ /* 0x0c0fe400078610ff */
[----:B-1----:R-:W-:Y:S01]  /*1ecc0*/  @!P4 LEA R12, P5, R21, R11, 0x2 ;  /* 0x0000000b150cc211 */ /* 0x002fe200078a10ff */
[----:B------:R-:W-:Y:S02]  /*1ecd0*/  @!P2 IMAD.MOV.U32 R34, RZ, RZ, R96 ;  /* 0x000000ffff22a224 */ /* 0x000fe400078e0060 */
[----:B------:R-:W-:Y:S01]  /*1ece0*/  @!P2 IMAD.MOV.U32 R35, RZ, RZ, R93 ;  /* 0x000000ffff23a224 */ /* 0x000fe200078e005d */
[----:B------:R-:W2:Y:S04]  /*1ecf0*/  LDL R96, [R1+0x11c] ;  /* 0x00011c0001607983 */ /* 0x000ea80000100800 */
[----:B------:R-:W4:Y:S01]  /*1ed00*/  LDL R93, [R1+0x118] ;  /* 0x00011800015d7983 */ /* 0x000f220000100800 */
[----:B---3--:R-:W-:-:S03]  /*1ed10*/  @!P2 LEA.HI.X R15, R86, R20, R90, 0x2, P3 ;  /* 0x00000014560fa211 */ /* 0x008fc600018f145a */
[----:B------:R-:W3:Y:S04]  /*1ed20*/  LDL R90, [R1+0x74] ;  /* 0x00007400015a7983 */ /* 0x000ee80000100800 */
[----:B------:R-:W2:Y:S01]  /*1ed30*/  LDL R86, [R1+0x70] ;  /* 0x0000700001567983 */ /* 0x000ea20000100800 */
[----:B-----5:R-:W-:-:S03]  /*1ed40*/  ISETP.GE.AND P1, PT, R62, UR4, PT ;  /* 0x000000043e007c0c */ /* 0x020fc6000bf26270 */
[----:B------:R1:W-:Y:S01]  /*1ed50*/  @!P2 ST.E.64 desc[UR36][R14.64], R34 ;  /* 0x000000220e00a985 */ /* 0x0003e2000c101b24 */
[----:B------:R-:W-:-:S03]  /*1ed60*/  @!P4 LEA.HI.X R13, R21, R20, R66, 0x2, P5 ;  /* 0x00000014150dc211 */ /* 0x000fc600028f1442 */
[----:B------:R-:W5:Y:S04]  /*1ed70*/  LDL R66, [R1+0x6c] ;  /* 0x00006c0001427983 */ /* 0x000f680000100800 */
[----:B------:R-:W5:Y:S01]  /*1ed80*/  LDL R21, [R1+0x68] ;  /* 0x0000680001157983 */ /* 0x000f620000100800 */
[----:B-1----:R-:W-:Y:S02]  /*1ed90*/  @!P4 IMAD.MOV.U32 R34, RZ, RZ, R104 ;  /* 0x000000ffff22c224 */ /* 0x002fe400078e0068 */
[----:B------:R-:W-:-:S05]  /*1eda0*/  @!P4 IMAD.MOV.U32 R35, RZ, RZ, R108 ;  /* 0x000000ffff23c224 */ /* 0x000fca00078e006c */
[----:B------:R1:W-:Y:S02]  /*1edb0*/  @!P4 ST.E.64 desc[UR36][R12.64], R34 ;  /* 0x000000220c00c985 */ /* 0x0003e4000c101b24 */
[C---:B-1----:R-:W-:Y:S01]  /*1edc0*/  @!P1 LEA R12, P5, R62.reuse, R11, 0x2 ;  /* 0x0000000b3e0c9211 */ /* 0x042fe200078a10ff */
[----:B------:R-:W-:Y:S01]  /*1edd0*/  @!P0 IMAD.MOV.U32 R35, RZ, RZ, R84 ;  /* 0x000000ffff238224 */ /* 0x000fe200078e0054 */
[----:B------:R-:W-:Y:S01]  /*1ede0*/  @!P0 MOV R34, R88 ;  /* 0x0000005800228202 */ /* 0x000fe20000000f00 */
[----:B------:R-:W5:Y:S04]  /*1edf0*/  LDL R84, [R1+0x110] ;  /* 0x0001100001547983 */ /* 0x000f680000100800 */
[----:B------:R-:W5:Y:S01]  /*1ee00*/  LDL R88, [R1+0x114] ;  /* 0x0001140001587983 */ /* 0x000f620000100800 */
[----:B------:R-:W-:-:S03]  /*1ee10*/  @!P1 LEA.HI.X R13, R62, R20, R113, 0x2, P5 ;  /* 0x000000143e0d9211 */ /* 0x000fc600028f1471 */
[----:B------:R-:W5:Y:S01]  /*1ee20*/  LDL R62, [R1+0x10c] ;  /* 0x00010c00013e7983 */ /* 0x000f620000100800 */
[----:B------:R-:W-:Y:S02]  /*1ee30*/  ISETP.GE.AND P2, PT, R102, UR4, PT ;  /* 0x0000000466007c0c */ /* 0x000fe4000bf46270 */
[C---:B------:R-:W-:Y:S02]  /*1ee40*/  @!P0 LEA R14, P3, R114.reuse, R11, 0x2 ;  /* 0x0000000b720e8211 */ /* 0x040fe400078610ff */
[----:B------:R-:W-:Y:S02]  /*1ee50*/  ISETP.GE.AND P4, PT, R107, UR4, PT ;  /* 0x000000046b007c0c */ /* 0x000fe4000bf86270 */
[----:B------:R-:W-:Y:S02]  /*1ee60*/  @!P0 LEA.HI.X R15, R114, R20, R117, 0x2, P3 ;  /* 0x00000014720f8211 */ /* 0x000fe400018f1475 */
[----:B------:R-:W-:-:S03]  /*1ee70*/  ISETP.GE.AND P3, PT, R105, UR4, PT ;  /* 0x0000000469007c0c */ /* 0x000fc6000bf66270 */
[----:B------:R1:W-:Y:S02]  /*1ee80*/  @!P0 ST.E.64 desc[UR36][R14.64], R34 ;  /* 0x000000220e008985 */ /* 0x0003e4000c101b24 */
[----:B-1----:R-:W-:Y:S01]  /*1ee90*/  @!P1 IMAD.MOV.U32 R14, RZ, RZ, R112 ;  /* 0x000000ffff0e9224 */ /* 0x002fe200078e0070 */
[----:B------:R-:W-:Y:S01]  /*1eea0*/  @!P2 LEA R34, P0, R102, R11, 0x2 ;  /* 0x0000000b6622a211 */ /* 0x000fe200078010ff */
[----:B------:R-:W-:-:S03]  /*1eeb0*/  @!P1 IMAD.MOV.U32 R15, RZ, RZ, R116 ;  /* 0x000000ffff0f9224 */ /* 0x000fc600078e0074 */
[----:B------:R-:W-:Y:S02]  /*1eec0*/  @!P2 LEA.HI.X R35, R102, R20, R103, 0x2, P0 ;  /* 0x000000146623a211 */ /* 0x000fe400000f1467 */
[----:B------:R1:W-:Y:S01]  /*1eed0*/  @!P1 ST.E.64 desc[UR36][R12.64], R14 ;  /* 0x0000000e0c009985 */ /* 0x0003e2000c101b24 */
[----:B------:R-:W-:Y:S01]  /*1eee0*/  ISETP.GE.AND P0, PT, R95, UR4, PT ;  /* 0x000000045f007c0c */ /* 0x000fe2000bf06270 */
[----:B------:R-:W-:Y:S01]  /*1eef0*/  @!P4 IMAD.MOV.U32 R121, RZ, RZ, R54 ;  /* 0x000000ffff79c224 */ /* 0x000fe200078e0036 */
[-C--:B------:R-:W-:Y:S02]  /*1ef00*/  @!P3 LEA R102, P5, R105, R11.reuse, 0x2 ;  /* 0x0000000b6966b211 */ /* 0x080fe400078a10ff */
[CC--:B-1----:R-:W-:Y:S01]  /*1ef10*/  @!P4 LEA R12, P1, R107.reuse, R11.reuse, 0x2 ;  /* 0x0000000b6b0cc211 */ /* 0x0c2fe200078210ff */
[----:B------:R-:W-:Y:S01]  /*1ef20*/  @!P2 IMAD.MOV.U32 R14, RZ, RZ, R3 ;  /* 0x000000ffff0ea224 */ /* 0x000fe200078e0003 */
[----:B------:R-:W-:Y:S02]  /*1ef30*/  @!P2 MOV R15, R4 ;  /* 0x00000004000fa202 */ /* 0x000fe40000000f00 */
[-C--:B------:R-:W-:Y:S01]  /*1ef40*/  @!P4 LEA.HI.X R13, R107, R20.reuse, R110, 0x2, P1 ;  /* 0x000000146b0dc211 */ /* 0x080fe200008f146e */
[----:B------:R-:W-:Y:S01]  /*1ef50*/  @!P3 IMAD.MOV.U32 R4, RZ, RZ, R5 ;  /* 0x000000ffff04b224 */ /* 0x000fe200078e0005 */
[----:B------:R-:W-:Y:S01]  /*1ef60*/  @!P3 LEA.HI.X R103, R105, R20, R100, 0x2, P5 ;  /* 0x000000146967b211 */ /* 0x000fe200028f1464 */
[----:B------:R-:W-:Y:S01]  /*1ef70*/  @!P3 IMAD.MOV.U32 R5, RZ, RZ, R6 ;  /* 0x000000ffff05b224 */ /* 0x000fe200078e0006 */
[----:B------:R-:W-:Y:S04]  /*1ef80*/  @!P2 ST.E.64 desc[UR36][R34.64], R14 ;  /* 0x0000000e2200a985 */ /* 0x000fe8000c101b24 */
[----:B------:R1:W-:Y:S04]  /*1ef90*/  @!P4 ST.E.64 desc[UR36][R12.64], R120 ;  /* 0x000000780c00c985 */ /* 0x0003e8000c101b24 */
[----:B------:R0:W-:Y:S01]  /*1efa0*/  @!P3 ST.E.64 desc[UR36][R102.64], R4 ;  /* 0x000000046600b985 */ /* 0x0001e2000c101b24 */
[----:B-1----:R-:W-:Y:S01]  /*1efb0*/  @!P0 LEA R12, P2, R95, R11, 0x2 ;  /* 0x0000000b5f0c8211 */ /* 0x002fe200078410ff */
[----:B------:R-:W-:Y:S01]  /*1efc0*/  @!P0 IMAD.MOV.U32 R14, RZ, RZ, R55 ;  /* 0x000000ffff0e8224 */ /* 0x000fe200078e0037 */
[----:B------:R-:W-:-:S02]  /*1efd0*/  @!P0 MOV R15, R57 ;  /* 0x00000039000f8202 */ /* 0x000fc40000000f00 */
[----:B---3--:R-:W-:Y:S02]  /*1efe0*/  ISETP.GE.AND P1, PT, R90, UR4, PT ;  /* 0x000000045a007c0c */ /* 0x008fe4000bf26270 */
[----:B--2---:R-:W-:Y:S02]  /*1eff0*/  ISETP.GE.AND P4, PT, R86, UR4, PT ;  /* 0x0000000456007c0c */ /* 0x004fe4000bf86270 */
[----:B------:R-:W-:-:S09]  /*1f000*/  @!P0 LEA.HI.X R13, R95, R20, R96, 0x2, P2 ;  /* 0x000000145f0d8211 */ /* 0x000fd200010f1460 */
[CC--:B0-----:R-:W-:Y:S01]  /*1f010*/  @!P1 LEA R4, P2, R90.reuse, R11.reuse, 0x2 ;  /* 0x0000000b5a049211 */ /* 0x0c1fe200078410ff */
[----:B------:R-:W-:Y:S02]  /*1f020*/  @!P1 IMAD.MOV.U32 R6, RZ, RZ, R7 ;  /* 0x000000ffff069224 */ /* 0x000fe400078e0007 */
[----:B------:R-:W-:Y:S01]  /*1f030*/  @!P1 IMAD.MOV.U32 R7, RZ, RZ, R8 ;  /* 0x000000ffff079224 */ /* 0x000fe200078e0008 */
[----:B----4-:R-:W-:Y:S02]  /*1f040*/  @!P1 LEA.HI.X R5, R90, R20, R93, 0x2, P2 ;  /* 0x000000145a059211 */ /* 0x010fe400010f145d */
[----:B-----5:R-:W-:Y:S02]  /*1f050*/  ISETP.GE.AND P5, PT, R66, UR4, PT ;  /* 0x0000000442007c0c */ /* 0x020fe4000bfa6270 */
[----:B------:R-:W-:Y:S01]  /*1f060*/  ISETP.GE.AND P3, PT, R21, UR4, PT ;  /* 0x0000000415007c0c */ /* 0x000fe2000bf66270 */
[----:B------:R0:W-:Y:S04]  /*1f070*/  @!P0 ST.E.64 desc[UR36][R12.64], R14 ;  /* 0x0000000e0c008985 */ /* 0x0001e8000c101b24 */
[----:B------:R1:W-:Y:S01]  /*1f080*/  @!P1 ST.E.64 desc[UR36][R4.64], R6 ;  /* 0x0000000604009985 */ /* 0x0003e2000c101b24 */
[----:B0-----:R-:W-:Y:S01]  /*1f090*/  @!P4 LEA R12, P0, R86, R11, 0x2 ;  /* 0x0000000b560cc211 */ /* 0x001fe200078010ff */
[----:B------:R-:W-:-:S04]  /*1f0a0*/  @!P4 IMAD.MOV.U32 R14, RZ, RZ, R61 ;  /* 0x000000ffff0ec224 */ /* 0x000fc800078e003d */
[CC--:B-1----:R-:W-:Y:S02]  /*1f0b0*/  @!P5 LEA R4, P1, R66.reuse, R11.reuse, 0x2 ;  /* 0x0000000b4204d211 */ /* 0x0c2fe400078210ff */
[----:B------:R-:W-:Y:S01]  /*1f0c0*/  @!P3 LEA R6, P2, R21, R11, 0x2 ;  /* 0x0000000b1506b211 */ /* 0x000fe200078410ff */
[----:B------:R-:W-:Y:S01]  /*1f0d0*/  @!P4 IMAD.MOV.U32 R15, RZ, RZ, R65 ;  /* 0x000000ffff0fc224 */ /* 0x000fe200078e0041 */
[----:B------:R-:W-:Y:S01]  /*1f0e0*/  @!P5 MOV R11, R10 ;  /* 0x0000000a000bd202 */ /* 0x000fe20000000f00 */
[----:B------:R-:W-:Y:S01]  /*1f0f0*/  @!P5 IMAD.MOV.U32 R10, RZ, RZ, R9 ;  /* 0x000000ffff0ad224 */ /* 0x000fe200078e0009 */
[-C--:B------:R-:W-:Y:S01]  /*1f100*/  @!P5 LEA.HI.X R5, R66, R20.reuse, R84, 0x2, P1 ;  /* 0x000000144205d211 */ /* 0x080fe200008f1454 */
[----:B------:R-:W-:Y:S01]  /*1f110*/  @!P3 IMAD.MOV.U32 R8, RZ, RZ, R69 ;  /* 0x000000ffff08b224 */ /* 0x000fe200078e0045 */
[----:B------:R-:W-:Y:S01]  /*1f120*/  @!P4 LEA.HI.X R13, R86, R20, R88, 0x2, P0 ;  /* 0x00000014560dc211 */ /* 0x000fe200000f1458 */
[----:B------:R-:W-:-:S04]  /*1f130*/  @!P3 IMAD.MOV.U32 R9, RZ, RZ, R73 ;  /* 0x000000ffff09b224 */ /* 0x000fc800078e0049 */
[----:B------:R3:W-:Y:S01]  /*1f140*/  @!P4 ST.E.64 desc[UR36][R12.64], R14 ;  /* 0x0000000e0c00c985 */ /* 0x0007e2000c101b24 */
[----:B------:R-:W-:-:S03]  /*1f150*/  @!P3 LEA.HI.X R7, R21, R20, R62, 0x2, P2 ;  /* 0x000000141507b211 */ /* 0x000fc600010f143e */
[----:B------:R3:W-:Y:S04]  /*1f160*/  @!P5 ST.E.64 desc[UR36][R4.64], R10 ;  /* 0x0000000a0400d985 */ /* 0x0007e8000c101b24 */
[----:B------:R3:W-:Y:S02]  /*1f170*/  @!P3 ST.E.64 desc[UR36][R6.64], R8 ;  /* 0x000000080600b985 */ /* 0x0007e4000c101b24 */
.L_x_677:
[----:B------:R-:W-:Y:S05]  /*1f180*/  BSYNC B1 ;  /* 0x0000000000017941 */ /* 0x000fea0003800000 */
.L_x_676:
[----:B------:R-:W-:-:S03]  /*1f190*/  UMOV UR4, 0xffffffff ;  /* 0xffffffff00047882 */ /* 0x000fc60000000000 */
[----:B------:R-:W-:Y:S05]  /*1f1a0*/  BRA.DIV UR4, `(.L_x_678) ;  /* 0x000000fe04207947 */ /* 0x000fea000b800000 */
[----:B---3--:R3:W4:Y:S04]  /*1f1b0*/  SHFL.IDX PT, R8, R2, 0x1, 0x1c1f ;  /* 0x003c1f0002087f89 */ /* 0x00872800000e0000 */
[----:B0-----:R-:W0:Y:S02]  /*1f1c0*/  SHFL.IDX PT, R0, R0, 0x1, 0x1c1f ;  /* 0x003c1f0000007f89 */ /* 0x001e2400000e0000 */
.L_x_1050:
[----:B------:R-:W-:-:S13]  /*1f1d0*/  ISETP.GE.AND P0, PT, R33, R32, PT ;  /* 0x000000202100720c */ /* 0x000fda0003f06270 */
[----:B------:R-:W-:Y:S05]  /*1f1e0*/  @P0 BRA `(.L_x_674) ;  /* 0x0000002000600947 */ /* 0x000fea0003800000 */
[----:B------:R-:W5:Y:S01]  /*1f1f0*/  LDL R96, [R1+0x64] ;  /* 0x0000640001607983 */ /* 0x000f620000100800 */
[----:B------:R-:W-:-:S03]  /*1f200*/  ULDC UR4, c[0x0][0xac8] ;  /* 0x0002b20000047ab9 */ /* 0x000fc60000000800 */
[----:B------:R-:W4:Y:S04]  /*1f210*/  LDL R90, [R1+0xc0] ;  /* 0x0000c000015a7983 */ /* 0x000f280000100800 */
[----:B------:R-:W4:Y:S04]  /*1f220*/  LDL R88, [R1+0xb4] ;  /* 0x0000b40001587983 */ /* 0x000f280000100800 */
[----:B------:R-:W4:Y:S04]  /*1f230*/  LDL R73, [R1+0xb0] ;  /* 0x0000b00001497983 */ /* 0x000f280000100800 */
[----:B------:R-:W4:Y:S04]  /*1f240*/  LDL R34, [R1+0x94] ;  /* 0x0000940001227983 */ /* 0x000f280000100800 */
[----:B------:R-:W4:Y:S04]  /*1f250*/  LDL R12, [R1+0x98] ;  /* 0x00009800010c7983 */ /* 0x000f280000100800 */
[----:B------:R-:W4:Y:S04]  /*1f260*/  LDL R113, [R1+0xfc] ;  /* 0x0000fc0001717983 */ /* 0x000f280000100800 */
[----:B--2---:R-:W2:Y:S04]  /*1f270*/  LDL R11, [R1+0x6c] ;  /* 0x00006c00010b7983 */ /* 0x004ea80000100800 */
[----:B------:R-:W2:Y:S04]  /*1f280*/  LDL R9, [R1+0x78] ;  /* 0x0000780001097983 */ /* 0x000ea80000100800 */
[----:B------:R-:W2:Y:S04]  /*1f290*/  LDL R3, [R1+0x68] ;  /* 0x0000680001037983 */ /* 0x000ea80000100800 */
[----:B---3--:R-:W3:Y:S04]  /*1f2a0*/  LDL R2, [R1+0x12c] ;  /* 0x00012c0001027983 */ /* 0x008ee80000100800 */
[----:B------:R-:W3:Y:S04]  /*1f2b0*/  LDL R114, [R1+0x180] ;  /* 0x0001800001727983 */ /* 0x000ee80000100800 */
        /* <DEDUP_REMOVED lines=14> */
[----:B-1----:R-:W3:Y:S04]  /*1f3a0*/  LDL R20, [R1+0x144] ;  /* 0x0001440001147983 */ /* 0x002ee80000100800 */
        /* <DEDUP_REMOVED lines=16> */
[----:B------:R-:W3:Y:S01]  /*1f4b0*/  LDL R13, [R1+0x110] ;  /* 0x00011000010d7983 */ /* 0x000ee20000100800 */
[----:B-----5:R-:W-:Y:S01]  /*1f4c0*/  ISETP.GE.AND P0, PT, R96, UR4, PT ;  /* 0x0000000460007c0c */ /* 0x020fe2000bf06270 */
[----:B----4-:R-:W-:Y:S01]  /*1f4d0*/  IMAD.MOV.U32 R95, RZ, RZ, R90 ;  /* 0x000000ffff5f7224 */ /* 0x010fe200078e005a */
[----:B------:R-:W-:Y:S01]  /*1f4e0*/  MOV R93, R88 ;  /* 0x00000058005d7202 */ /* 0x000fe20000000f00 */
[----:B------:R-:W-:-:S02]  /*1f4f0*/  IMAD.MOV.U32 R90, RZ, RZ, R73 ;  /* 0x000000ffff5a7224 */ /* 0x000fc400078e0049 */
[----:B------:R-:W-:Y:S02]  /*1f500*/  IMAD.MOV.U32 R73, RZ, RZ, R34 ;  /* 0x000000ffff497224 */ /* 0x000fe400078e0022 */
[----:B------:R-:W-:Y:S01]  /*1f510*/  IMAD.MOV.U32 R88, RZ, RZ, R12 ;  /* 0x000000ffff587224 */ /* 0x000fe200078e000c */
[----:B------:R-:W-:Y:S01]  /*1f520*/  ISETP.GE.AND P3, PT, R113, UR4, PT ;  /* 0x0000000471007c0c */ /* 0x000fe2000bf66270 */
[----:B--2---:R-:W-:Y:S01]  /*1f530*/  IMAD.MOV.U32 R12, RZ, RZ, R11 ;  /* 0x000000ffff0c7224 */ /* 0x004fe200078e000b */
[----:B------:R-:W-:Y:S01]  /*1f540*/  MOV R34, R9 ;  /* 0x0000000900227202 */ /* 0x000fe20000000f00 */
[----:B------:R-:W-:Y:S02]  /*1f550*/  IMAD.MOV.U32 R9, RZ, RZ, R3 ;  /* 0x000000ffff097224 */ /* 0x000fe400078e0003 */
[----:B------:R-:W-:Y:S02]  /*1f560*/  @!P0 IMAD.MOV.U32 R3, RZ, RZ, R8 ;  /* 0x000000ffff038224 */ /* 0x000fe400078e0008 */
[----:B---3--:R-:W-:-:S02]  /*1f570*/  IMAD.MOV.U32 R11, RZ, RZ, R2 ;  /* 0x000000ffff0b7224 */ /* 0x008fc400078e0002 */
[----:B0-----:R-:W-:-:S04]  /*1f580*/  @!P0 IMAD.MOV.U32 R2, RZ, RZ, R0 ;  /* 0x000000ffff028224 */ /* 0x001fc800078e0000 */
[----:B------:R-:W-:-:S05]  /*1f590*/  @!P0 IMAD.WIDE R2, R96, 0x4, R2 ;  /* 0x0000000460028825 */ /* 0x000fca00078e0202 */
[----:B------:R0:W-:Y:S02]  /*1f5a0*/  @!P0 ST.E.64 desc[UR36][R2.64], R24 ;  /* 0x0000001802008985 */ /* 0x0001e4000c101b24 */
[----:B0-----:R-:W-:-:S04]  /*1f5b0*/  @!P3 LEA R2, P5, R113, R0, 0x2 ;  /* 0x000000007102b211 */ /* 0x001fc800078a10ff */
[----:B------:R-:W-:Y:S02]  /*1f5c0*/  @!P3 LEA.HI.X R3, R113, R8, R114, 0x2, P5 ;  /* 0x000000087103b211 */ /* 0x000fe400028f1472 */
[----:B------:R-:W2:Y:S01]  /*1f5d0*/  LDL R113, [R1+0x17c] ;  /* 0x00017c0001717983 */ /* 0x000ea20000100800 */
[----:B------:R-:W-:Y:S01]  /*1f5e0*/  ISETP.GE.AND P1, PT, R102, UR4, PT ;  /* 0x0000000466007c0c */ /* 0x000fe2000bf26270 */
[----:B------:R-:W-:Y:S02]  /*1f5f0*/  IMAD.MOV.U32 R96, RZ, RZ, R93 ;  /* 0x000000ffff607224 */ /* 0x000fe400078e005d */
[----:B------:R-:W-:Y:S01]  /*1f600*/  IMAD.MOV.U32 R93, RZ, RZ, R88 ;  /* 0x000000ffff5d7224 */ /* 0x000fe200078e0058 */
[----:B------:R-:W-:Y:S01]  /*1f610*/  MOV R88, R66 ;  /* 0x0000004200587202 */ /* 0x000fe20000000f00 */
[----:B------:R-:W-:Y:S01]  /*1f620*/  IMAD.MOV.U32 R66, RZ, RZ, R4 ;  /* 0x000000ffff427224 */ /* 0x000fe200078e0004 */
[----:B------:R-:W-:Y:S01]  /*1f630*/  MOV R100, R95 ;  /* 0x0000005f00647202 */ /* 0x000fe20000000f00 */
[----:B------:R-:W-:Y:S01]  /*1f640*/  IMAD.MOV.U32 R95, RZ, RZ, R90 ;  /* 0x000000ffff5f7224 */ /* 0x000fe200078e005a */
[----:B------:R-:W-:Y:S01]  /*1f650*/  ISETP.GE.AND P2, PT, R112, UR4, PT ;  /* 0x0000000470007c0c */ /* 0x000fe2000bf46270 */
[----:B------:R-:W-:Y:S01]  /*1f660*/  IMAD.MOV.U32 R90, RZ, RZ, R86 ;  /* 0x000000ffff5a7224 */ /* 0x000fe200078e0056 */
[----:B------:R-:W3:Y:S03]  /*1f670*/  LDL R114, [R1+0xd0] ;  /* 0x0000d00001727983 */ /* 0x000ee60000100800 */
[----:B------:R-:W-:Y:S01]  /*1f680*/  @!P1 LEA R4, P4, R102, R0, 0x2 ;  /* 0x0000000066049211 */ /* 0x000fe200078810ff */
[----:B------:R-:W-:-:S03]  /*1f690*/  IMAD.MOV.U32 R86, RZ, RZ, R5 ;  /* 0x000000ffff567224 */ /* 0x000fc600078e0005 */
[----:B------:R-:W-:Y:S01]  /*1f6a0*/  @!P1 LEA.HI.X R5, R102, R8, R103, 0x2, P4 ;  /* 0x0000000866059211 */ /* 0x000fe200020f1467 */
[----:B------:R-:W-:Y:S01]  /*1f6b0*/  IMAD.MOV.U32 R103, RZ, RZ, R100 ;  /* 0x000000ffff677224 */ /* 0x000fe200078e0064 */
[----:B------:R-:W-:Y:S01]  /*1f6c0*/  MOV R100, R95 ;  /* 0x0000005f00647202 */ /* 0x000fe20000000f00 */
[----:B------:R-:W-:Y:S02]  /*1f6d0*/  IMAD.MOV.U32 R102, RZ, RZ, R96 ;  /* 0x000000ffff667224 */ /* 0x000fe400078e0060 */
[----:B------:R-:W-:Y:S02]  /*1f6e0*/  IMAD.MOV.U32 R95, RZ, RZ, R93 ;  /* 0x000000ffff5f7224 */ /* 0x000fe400078e005d */
[----:B------:R-:W-:Y:S01]  /*1f6f0*/  IMAD.MOV.U32 R96, RZ, RZ, R90 ;  /* 0x000000ffff607224 */ /* 0x000fe200078e005a */
[----:B------:R-:W-:Y:S01]  /*1f700*/  MOV R90, R6 ;  /* 0x00000006005a7202 */ /* 0x000fe20000000f00 */
[----:B------:R-:W-:Y:S02]  /*1f710*/  IMAD.MOV.U32 R93, RZ, RZ, R88 ;  /* 0x000000ffff5d7224 */ /* 0x000fe400078e0058 */
[----:B------:R-:W-:-:S02]  /*1f720*/  IMAD.MOV.U32 R88, RZ, RZ, R7 ;  /* 0x000000ffff587224 */ /* 0x000fc400078e0007 */
[----:B------:R-:W-:Y:S02]  /*1f730*/  @!P1 IMAD.MOV.U32 R6, RZ, RZ, R77 ;  /* 0x000000ffff069224 */ /* 0x000fe400078e004d */
[----:B------:R-:W-:-:S05]  /*1f740*/  @!P1 IMAD.MOV.U32 R7, RZ, RZ, R81 ;  /* 0x000000ffff079224 */ /* 0x000fca00078e0051 */
[----:B------:R0:W-:Y:S02]  /*1f750*/  @!P1 ST.E.64 desc[UR36][R4.64], R6 ;  /* 0x0000000604009985 */ /* 0x0001e4000c101b24 */
[----:B0-----:R-:W-:-:S04]  /*1f760*/  @!P2 LEA R4, P4, R112, R0, 0x2 ;  /* 0x000000007004a211 */ /* 0x001fc800078810ff */
[----:B--2---:R-:W-:Y:S02]  /*1f770*/  @!P2 LEA.HI.X R5, R112, R8, R113, 0x2, P4 ;  /* 0x000000087005a211 */ /* 0x004fe400020f1471 */
[----:B------:R-:W2:Y:S01]  /*1f780*/  LDL R112, [R1+0x178] ;  /* 0x0001780001707983 */ /* 0x000ea20000100800 */
[----:B------:R-:W-:-:S03]  /*1f790*/  ISETP.GE.AND P0, PT, R108, UR4, PT ;  /* 0x000000046c007c0c */ /* 0x000fc6000bf06270 */
[----:B------:R0:W-:Y:S01]  /*1f7a0*/  @!P3 ST.E.64 desc[UR36][R2.64], R26 ;  /* 0x0000001a0200b985 */ /* 0x0001e2000c101b24 */
[----:B------:R-:W-:Y:S01]  /*1f7b0*/  ISETP.GE.AND P3, PT, R107, UR4, PT ;  /* 0x000000046b007c0c */ /* 0x000fe2000bf66270 */
[----:B------:R-:W-:Y:S02]  /*1f7c0*/  @!P2 IMAD.MOV.U32 R6, RZ, RZ, R85 ;  /* 0x000000ffff06a224 */ /* 0x000fe400078e0055 */
[----:B------:R-:W-:Y:S01]  /*1f7d0*/  @!P2 IMAD.MOV.U32 R7, RZ, RZ, R89 ;  /* 0x000000ffff07a224 */ /* 0x000fe200078e0059 */
[----:B------:R-:W-:Y:S01]  /*1f7e0*/  ISETP.GE.AND P1, PT, R104, UR4, PT ;  /* 0x0000000468007c0c */ /* 0x000fe2000bf26270 */
[----:B------:R-:W4:Y:S04]  /*1f7f0*/  LDL R113, [R1+0xcc] ;  /* 0x0000cc0001717983 */ /* 0x000f280000100800 */
[C---:B0-----:R-:W-:Y:S01]  /*1f800*/  @!P0 LEA R2, P5, R108.reuse, R0, 0x2 ;  /* 0x000000006c028211 */ /* 0x041fe200078a10ff */
[----:B------:R0:W-:Y:S03]  /*1f810*/  @!P2 ST.E.64 desc[UR36][R4.64], R6 ;  /* 0x000000060400a985 */ /* 0x0001e6000c101b24 */
[----:B--2---:R-:W-:-:S02]  /*1f820*/  @!P0 LEA.HI.X R3, R108, R8, R112, 0x2, P5 ;  /* 0x000000086c038211 */ /* 0x004fc400028f1470 */
[----:B------:R-:W2:Y:S04]  /*1f830*/  LDL R108, [R1+0x174] ;  /* 0x00017400016c7983 */ /* 0x000ea80000100800 */
[----:B------:R1:W-:Y:S01]  /*1f840*/  @!P0 ST.E.64 desc[UR36][R2.64], R36 ;  /* 0x0000002402008985 */ /* 0x0003e2000c101b24 */
[-C--:B0-----:R-:W-:Y:S02]  /*1f850*/  @!P1 LEA R4, P4, R104, R0.reuse, 0x2 ;  /* 0x0000000068049211 */ /* 0x081fe400078810ff */
[----:B------:R-:W-:Y:S01]  /*1f860*/  ISETP.GE.AND P2, PT, R105, UR4, PT ;  /* 0x0000000469007c0c */ /* 0x000fe2000bf46270 */
[----:B------:R-:W5:Y:S01]  /*1f870*/  LDL R112, [R1+0xc4] ;  /* 0x0000c40001707983 */ /* 0x000f620000100800 */
[----:B-1----:R-:W-:-:S04]  /*1f880*/  @!P3 LEA R2, P5, R107, R0, 0x2 ;  /* 0x000000006b02b211 */ /* 0x002fc800078a10ff */
[-C--:B------:R-:W-:Y:S02]  /*1f890*/  @!P3 LEA.HI.X R3, R107, R8.reuse, R118, 0x2, P5 ;  /* 0x000000086b03b211 */ /* 0x080fe400028f1476 */
[----:B------:R-:W3:Y:S01]  /*1f8a0*/  LDL R118, [R1+0x16c] ;  /* 0x00016c0001767983 */ /* 0x000ee20000100800 */
[----:B--2---:R-:W-:Y:S02]  /*1f8b0*/  @!P1 LEA.HI.X R5, R104, R8, R108, 0x2, P4 ;  /* 0x0000000868059211 */ /* 0x004fe400020f146c */
[----:B------:R-:W-:Y:S02]  /*1f8c0*/  ISETP.GE.AND P0, PT, R110, UR4, PT ;  /* 0x000000046e007c0c */ /* 0x000fe4000bf06270 */
[----:B------:R-:W-:Y:S01]  /*1f8d0*/  @!P2 IMAD.MOV.U32 R6, RZ, RZ, R97 ;  /* 0x000000ffff06a224 */ /* 0x000fe200078e0061 */
[----:B------:R-:W-:Y:S01]  /*1f8e0*/  MOV R108, R103 ;  /* 0x00000067006c7202 */ /* 0x000fe20000000f00 */
[----:B------:R-:W-:Y:S01]  /*1f8f0*/  IMAD.MOV.U32 R103, RZ, RZ, R102 ;  /* 0x000000ffff677224 */ /* 0x000fe200078e0066 */
[----:B------:R-:W2:Y:S01]  /*1f900*/  LDL R107, [R1+0xb8] ;  /* 0x0000b800016b7983 */ /* 0x000ea20000100800 */
[----:B------:R-:W-:-:S02]  /*1f910*/  IMAD.MOV.U32 R102, RZ, RZ, R100 ;  /* 0x000000ffff667224 */ /* 0x000fc400078e0064 */
[----:B------:R-:W-:Y:S02]  /*1f920*/  IMAD.MOV.U32 R100, RZ, RZ, R93 ;  /* 0x000000ffff647224 */ /* 0x000fe400078e005d */
[----:B------:R-:W-:Y:S01]  /*1f930*/  IMAD.MOV.U32 R93, RZ, RZ, R20 ;  /* 0x000000ffff5d7224 */ /* 0x000fe200078e0014 */
[----:B------:R-:W-:Y:S01]  /*1f940*/  MOV R104, R103 ;  /* 0x0000006700687202 */ /* 0x000fe20000000f00 */
[----:B------:R-:W-:Y:S01]  /*1f950*/  IMAD.MOV.U32 R103, RZ, RZ, R100 ;  /* 0x000000ffff677224 */ /* 0x000fe200078e0064 */
[----:B------:R-:W2:Y:S01]  /*1f960*/  LDL R20, [R1+0x74] ;  /* 0x0000740001147983 */ /* 0x000ea20000100800 */
[----:B------:R-:W-:Y:S02]  /*1f970*/  IMAD.MOV.U32 R100, RZ, RZ, R93 ;  /* 0x000000ffff647224 */ /* 0x000fe400078e005d */
[----:B------:R-:W-:-:S05]  /*1f980*/  @!P1 IMAD.MOV.U32 R93, RZ, RZ, R94 ;  /* 0x000000ffff5d9224 */ /* 0x000fca00078e005e */
[----:B------:R0:W-:Y:S02]  /*1f990*/  @!P1 ST.E.64 desc[UR36][R4.64], R92 ;  /* 0x0000005c04009985 */ /* 0x0001e4000c101b24 */
[----:B0-----:R-:W-:-:S04]  /*1f9a0*/  @!P2 LEA R4, P4, R105, R0, 0x2 ;  /* 0x000000006904a211 */ /* 0x001fc800078810ff */
[----:B---3--:R-:W-:Y:S02]  /*1f9b0*/  @!P2 LEA.HI.X R5, R105, R8, R118, 0x2, P4 ;  /* 0x000000086905a211 */ /* 0x008fe400020f1476 */
[----:B------:R-:W3:Y:S04]  /*1f9c0*/  LDL R118, [R1+0x168] ;  /* 0x0001680001767983 */ /* 0x000ee80000100800 */
[----:B------:R0:W-:Y:S02]  /*1f9d0*/  @!P3 ST.E.64 desc[UR36][R2.64], R38 ;  /* 0x000000260200b985 */ /* 0x0001e4000c101b24 */
[----:B0-----:R-:W-:-:S04]  /*1f9e0*/  @!P0 LEA R2, P5, R110, R0, 0x2 ;  /* 0x000000006e028211 */ /* 0x001fc800078a10ff */
[----:B---3--:R-:W-:Y:S02]  /*1f9f0*/  @!P0 LEA.HI.X R3, R110, R8, R118, 0x2, P5 ;  /* 0x000000086e038211 */ /* 0x008fe400028f1476 */
[----:B------:R-:W3:Y:S01]  /*1fa00*/  LDL R118, [R1+0x164] ;  /* 0x0001640001767983 */ /* 0x000ee20000100800 */
[----:B------:R-:W-:Y:S01]  /*1fa10*/  ISETP.GE.AND P1, PT, R117, UR4, PT ;  /* 0x0000000475007c0c */ /* 0x000fe2000bf26270 */
[----:B------:R-:W-:-:S05]  /*1fa20*/  @!P2 IMAD.MOV.U32 R7, RZ, RZ, R101 ;  /* 0x000000ffff07a224 */ /* 0x000fca00078e0065 */
[----:B------:R0:W-:Y:S07]  /*1fa30*/  @!P2 ST.E.64 desc[UR36][R4.64], R6 ;  /* 0x000000060400a985 */ /* 0x0001ee000c101b24 */
[----:B0-----:R-:W-:-:S04]  /*1fa40*/  @!P1 LEA R6, P4, R117, R0, 0x2 ;  /* 0x0000000075069211 */ /* 0x001fc800078810ff */
[----:B---3--:R-:W-:Y:S02]  /*1fa50*/  @!P1 LEA.HI.X R7, R117, R8, R118, 0x2, P4 ;  /* 0x0000000875079211 */ /* 0x008fe400020f1476 */
[----:B------:R-:W3:Y:S01]  /*1fa60*/  LDL R117, [R1+0x160] ;  /* 0x0001600001757983 */ /* 0x000ee20000100800 */
[----:B------:R-:W-:Y:S01]  /*1fa70*/  ISETP.GE.AND P3, PT, R116, UR4, PT ;  /* 0x0000000474007c0c */ /* 0x000fe2000bf66270 */
[----:B------:R-:W-:Y:S01]  /*1fa80*/  @!P0 IMAD.MOV.U32 R4, RZ, RZ, R40 ;  /* 0x000000ffff048224 */ /* 0x000fe200078e0028 */
[----:B------:R-:W-:-:S05]  /*1fa90*/  @!P0 MOV R5, R44 ;  /* 0x0000002c00058202 */ /* 0x000fca0000000f00 */
[----:B------:R0:W-:Y:S06]  /*1faa0*/  @!P0 ST.E.64 desc[UR36][R2.64], R4 ;  /* 0x0000000402008985 */ /* 0x0001ec000c101b24 */
[----:B0-----:R-:W-:-:S04]  /*1fab0*/  @!P3 LEA R2, P5, R116, R0, 0x2 ;  /* 0x000000007402b211 */ /* 0x001fc800078a10ff */
[----:B---3--:R-:W-:Y:S02]  /*1fac0*/  @!P3 LEA.HI.X R3, R116, R8, R117, 0x2, P5 ;  /* 0x000000087403b211 */ /* 0x008fe400028f1475 */
[----:B------:R-:W3:Y:S01]  /*1fad0*/  LDL R116, [R1+0x15c] ;  /* 0x00015c0001747983 */ /* 0x000ee20000100800 */
[-C--:B------:R-:W-:Y:S02]  /*1fae0*/  @!P1 LOP3.LUT R59, R59, R58.reuse, RZ, 0x3c, !PT ;  /* 0x0000003a3b3b9212 */ /* 0x080fe400078e3cff */
[----:B------:R-:W-:Y:S02]  /*1faf0*/  ISETP.GE.AND P2, PT, R114, UR4, PT ;  /* 0x0000000472007c0c */ /* 0x000fe4000bf46270 */
[----:B------:R-:W-:-:S04]  /*1fb00*/  @!P1 LOP3.LUT R58, R59, R58, RZ, 0x3c, !PT ;  /* 0x0000003a3b3a9212 */ /* 0x000fc800078e3cff */
[----:B------:R-:W-:-:S05]  /*1fb10*/  @!P1 LOP3.LUT R59, R59, R58, RZ, 0x3c, !PT ;  /* 0x0000003a3b3b9212 */ /* 0x000fca00078e3cff */
[----:B------:R0:W-:Y:S02]  /*1fb20*/  @!P1 ST.E.64 desc[UR36][R6.64], R58 ;  /* 0x0000003a06009985 */ /* 0x0001e4000c101b24 */
[----:B0-----:R-:W-:-:S04]  /*1fb30*/  @!P2 LEA R6, P4, R114, R0, 0x2 ;  /* 0x000000007206a211 */ /* 0x001fc800078810ff */
[----:B---3--:R-:W-:Y:S02]  /*1fb40*/  @!P2 LEA.HI.X R7, R114, R8, R116, 0x2, P4 ;  /* 0x000000087207a211 */ /* 0x008fe400020f1474 */
[----:B------:R-:W3:Y:S01]  /*1fb50*/  LDL R114, [R1+0x158] ;  /* 0x0001580001727983 */ /* 0x000ee20000100800 */
[----:B----4-:R-:W-:Y:S01]  /*1fb60*/  ISETP.GE.AND P0, PT, R113, UR4, PT ;  /* 0x0000000471007c0c */ /* 0x010fe2000bf06270 */
[----:B------:R-:W-:Y:S02]  /*1fb70*/  @!P3 IMAD.MOV.U32 R4, RZ, RZ, R45 ;  /* 0x000000ffff04b224 */ /* 0x000fe400078e002d */
[----:B------:R-:W-:-:S05]  /*1fb80*/  @!P3 IMAD.MOV.U32 R5, RZ, RZ, R46 ;  /* 0x000000ffff05b224 */ /* 0x000fca00078e002e */
[----:B------:R0:W-:Y:S01]  /*1fb90*/  @!P3 ST.E.64 desc[UR36][R2.64], R4 ;  /* 0x000000040200b985 */ /* 0x0001e2000c101b24 */
[----:B------:R-:W-:Y:S01]  /*1fba0*/  ISETP.GE.AND P3, PT, R108, UR4, PT ;  /* 0x000000046c007c0c */ /* 0x000fe2000bf66270 */
[----:B------:R-:W-:-:S03]  /*1fbb0*/  IMAD.MOV.U32 R105, RZ, RZ, R103 ;  /* 0x000000ffff697224 */ /* 0x000fc600078e0067 */
[----:B0-----:R-:W-:Y:S01]  /*1fbc0*/  @!P0 LEA R2, P5, R113, R0, 0x2 ;  /* 0x0000000071028211 */ /* 0x001fe200078a10ff */
[----:B------:R-:W-:Y:S02]  /*1fbd0*/  @!P2 IMAD.MOV.U32 R4, RZ, RZ, R109 ;  /* 0x000000ffff04a224 */ /* 0x000fe400078e006d */
[----:B------:R-:W-:-:S05]  /*1fbe0*/  @!P2 IMAD.MOV.U32 R5, RZ, RZ, R70 ;  /* 0x000000ffff05a224 */ /* 0x000fca00078e0046 */
[----:B------:R0:W-:Y:S01]  /*1fbf0*/  @!P2 ST.E.64 desc[UR36][R6.64], R4 ;  /* 0x000000040600a985 */ /* 0x0001e2000c101b24 */
[----:B------:R-:W-:-:S03]  /*1fc00*/  IMAD.MOV.U32 R110, RZ, RZ, R105 ;  /* 0x000000ffff6e7224 */ /* 0x000fc600078e0069 */
[----:B------:R-:W4:Y:S01]  /*1fc10*/  LDL R105, [R1+0x148] ;  /* 0x0001480001697983 */ /* 0x000f220000100800 */
[----:B0-----:R-:W-:Y:S01]  /*1fc20*/  @!P0 MOV R4, R47 ;  /* 0x0000002f00048202 */ /* 0x001fe20000000f00 */
[----:B------:R-:W-:Y:S01]  /*1fc30*/  @!P0 IMAD.MOV.U32 R5, RZ, RZ, R48 ;  /* 0x000000ffff058224 */ /* 0x000fe200078e0030 */
[----:B------:R-:W-:Y:S02]  /*1fc40*/  MOV R103, R100 ;  /* 0x0000006400677202 */ /* 0x000fe40000000f00 */
[----:B------:R-:W4:Y:S01]  /*1fc50*/  LDL R100, [R1+0x140] ;  /* 0x0001400001647983 */ /* 0x000f220000100800 */
[----:B---3--:R-:W-:-:S03]  /*1fc60*/  @!P0 LEA.HI.X R3, R113, R8, R114, 0x2, P5 ;  /* 0x0000000871038211 */ /* 0x008fc600028f1472 */
[----:B------:R-:W3:Y:S04]  /*1fc70*/  LDL R113, [R1+0x154] ;  /* 0x0001540001717983 */ /* 0x000ee80000100800 */
[----:B------:R0:W-:Y:S02]  /*1fc80*/  @!P0 ST.E.64 desc[UR36][R2.64], R4 ;  /* 0x0000000402008985 */ /* 0x0001e4000c101b24 */
[----:B0-----:R-:W-:-:S04]  /*1fc90*/  @!P3 LEA R2, P5, R108, R0, 0x2 ;  /* 0x000000006c02b211 */ /* 0x001fc800078a10ff */
[----:B------:R-:W-:Y:S02]  /*1fca0*/  @!P3 LEA.HI.X R3, R108, R8, R110, 0x2, P5 ;  /* 0x000000086c03b211 */ /* 0x000fe400028f146e */
[----:B------:R-:W4:Y:S01]  /*1fcb0*/  LDL R108, [R1+0x14c] ;  /* 0x00014c00016c7983 */ /* 0x000f220000100800 */
[----:B-----5:R-:W-:Y:S02]  /*1fcc0*/  ISETP.GE.AND P1, PT, R112, UR4, PT ;  /* 0x0000000470007c0c */ /* 0x020fe4000bf26270 */
[----:B--2---:R-:W-:Y:S02]  /*1fcd0*/  ISETP.GE.AND P2, PT, R107, UR4, PT ;  /* 0x000000046b007c0c */ /* 0x004fe4000bf46270 */
[----:B------:R-:W-:-:S09]  /*1fce0*/  ISETP.GE.AND P0, PT, R104, UR4, PT ;  /* 0x0000000468007c0c */ /* 0x000fd2000bf06270 */
[C---:B------:R-:W-:Y:S01]  /*1fcf0*/  @!P1 LEA R6, P4, R112.reuse, R0, 0x2 ;  /* 0x0000000070069211 */ /* 0x040fe200078810ff */
[----:B------:R-:W-:Y:S02]  /*1fd00*/  @!P1 IMAD.MOV.U32 R4, RZ, RZ, R67 ;  /* 0x000000ffff049224 */ /* 0x000fe400078e0043 */
[----:B------:R-:W-:Y:S01]  /*1fd10*/  @!P1 IMAD.MOV.U32 R5, RZ, RZ, R71 ;  /* 0x000000ffff059224 */ /* 0x000fe200078e0047 */
[----:B---3--:R-:W-:-:S05]  /*1fd20*/  @!P1 LEA.HI.X R7, R112, R8, R113, 0x2, P4 ;  /* 0x0000000870079211 */ /* 0x008fca00020f1471 */
[----:B------:R0:W-:Y:S01]  /*1fd30*/  @!P1 ST.E.64 desc[UR36][R6.64], R4 ;  /* 0x0000000406009985 */ /* 0x0001e2000c101b24 */
[----:B------:R-:W-:Y:S01]  /*1fd40*/  ISETP.GE.AND P1, PT, R102, UR4, PT ;  /* 0x0000000466007c0c */ /* 0x000fe2000bf26270 */
[----:B0-----:R-:W-:Y:S01]  /*1fd50*/  @!P3 IMAD.MOV.U32 R4, RZ, RZ, R49 ;  /* 0x000000ffff04b224 */ /* 0x001fe200078e0031 */
[----:B------:R-:W-:Y:S02]  /*1fd60*/  @!P3 MOV R5, R50 ;  /* 0x000000320005b202 */ /* 0x000fe40000000f00 */
[----:B------:R-:W-:-:S03]  /*1fd70*/  @!P2 LEA R6, P4, R107, R0, 0x2 ;  /* 0x000000006b06a211 */ /* 0x000fc600078810ff */
[----:B------:R0:W-:Y:S01]  /*1fd80*/  @!P3 ST.E.64 desc[UR36][R2.64], R4 ;  /* 0x000000040200b985 */ /* 0x0001e2000c101b24 */
[----:B------:R-:W-:Y:S02]  /*1fd90*/  ISETP.GE.AND P3, PT, R88, UR4, PT ;  /* 0x0000000458007c0c */ /* 0x000fe4000bf66270 */
[----:B----4-:R-:W-:Y:S01]  /*1fda0*/  @!P2 LEA.HI.X R7, R107, R8, R108, 0x2, P4 ;  /* 0x000000086b07a211 */ /* 0x010fe200020f146c */
[----:B0-----:R-:W-:Y:S02]  /*1fdb0*/  @!P2 IMAD.MOV.U32 R4, RZ, RZ, R75 ;  /* 0x000000ffff04a224 */ /* 0x001fe400078e004b */
[----:B------:R-:W-:Y:S01]  /*1fdc0*/  @!P2 IMAD.MOV.U32 R5, RZ, RZ, R79 ;  /* 0x000000ffff05a224 */ /* 0x000fe200078e004f */
[----:B------:R-:W-:-:S04]  /*1fdd0*/  @!P0 LEA R2, P5, R104, R0, 0x2 ;  /* 0x0000000068028211 */ /* 0x000fc800078a10ff */
[----:B------:R0:W-:Y:S01]  /*1fde0*/  @!P2 ST.E.64 desc[UR36][R6.64], R4 ;  /* 0x000000040600a985 */ /* 0x0001e2000c101b24 */
[----:B------:R-:W-:Y:S02]  /*1fdf0*/  @!P0 LEA.HI.X R3, R104, R8, R105, 0x2, P5 ;  /* 0x0000000868038211 */ /* 0x000fe400028f1469 */
[----:B------:R-:W-:Y:S01]  /*1fe00*/  ISETP.GE.AND P2, PT, R95, UR4, PT ;  /* 0x000000045f007c0c */ /* 0x000fe2000bf46270 */
[----:B0-----:R-:W-:Y:S02]  /*1fe10*/  @!P0 IMAD.MOV.U32 R4, RZ, RZ, R51 ;  /* 0x000000ffff048224 */ /* 0x001fe400078e0033 */
[----:B------:R-:W-:Y:S01]  /*1fe20*/  @!P0 IMAD.MOV.U32 R5, RZ, RZ, R52 ;  /* 0x000000ffff058224 */ /* 0x000fe200078e0034 */
[----:B------:R-:W-:-:S04]  /*1fe30*/  @!P1 LEA R6, P4, R102, R0, 0x2 ;  /* 0x0000000066069211 */ /* 0x000fc800078810ff */
[----:B------:R0:W-:Y:S01]  /*1fe40*/  @!P0 ST.E.64 desc[UR36][R2.64], R4 ;  /* 0x0000000402008985 */ /* 0x0001e2000c101b24 */
[----:B------:R-:W-:Y:S02]  /*1fe50*/  ISETP.GE.AND P0, PT, R73, UR4, PT ;  /* 0x0000000449007c0c */ /* 0x000fe4000bf06270 */
[----:B------:R-:W-:Y:S02]  /*1fe60*/  @!P1 LEA.HI.X R7, R102, R8, R103, 0x2, P4 ;  /* 0x0000000866079211 */ /* 0x000fe400020f1467 */
[----:B0-----:R-:W-:Y:S01]  /*1fe70*/  @!P3 LEA R2, P5, R88, R0, 0x2 ;  /* 0x000000005802b211 */ /* 0x001fe200078a10ff */
[----:B------:R-:W-:-:S03]  /*1fe80*/  @!P1 IMAD.MOV.U32 R5, RZ, RZ, R87 ;  /* 0x000000ffff059224 */ /* 0x000fc600078e0057 */
[----:B------:R-:W-:Y:S01]  /*1fe90*/  @!P3 LEA.HI.X R3, R88, R8, R100, 0x2, P5 ;  /* 0x000000085803b211 */ /* 0x000fe200028f1464 */
[----:B------:R-:W-:Y:S01]  /*1fea0*/  IMAD.MOV.U32 R88, RZ, RZ, R84 ;  /* 0x000000ffff587224 */ /* 0x000fe200078e0054 */
[----:B------:R-:W-:Y:S01]  /*1feb0*/  @!P1 MOV R4, R83 ;  /* 0x0000005300049202 */ /* 0x000fe20000000f00 */
[----:B------:R-:W-:Y:S02]  /*1fec0*/  IMAD.MOV.U32 R84, RZ, RZ, R57 ;  /* 0x000000ffff547224 */ /* 0x000fe400078e0039 */
[----:B------:R-:W-:Y:S01]  /*1fed0*/  @!P3 IMAD.MOV.U32 R57, RZ, RZ, R56 ;  /* 0x000000ffff39b224 */ /* 0x000fe200078e0038 */
[----:B------:R-:W-:Y:S01]  /*1fee0*/  @!P3 MOV R56, R53 ;  /* 0x000000350038b202 */ /* 0x000fe20000000f00 */
[----:B------:R0:W-:Y:S01]  /*1fef0*/  @!P1 ST.E.64 desc[UR36][R6.64], R4 ;  /* 0x0000000406009985 */ /* 0x0001e2000c101b24 */
[----:B------:R-:W-:-:S03]  /*1ff00*/  ISETP.GE.AND P1, PT, R86, UR4, PT ;  /* 0x0000000456007c0c */ /* 0x000fc6000bf26270 */
[----:B------:R1:W-:Y:S01]  /*1ff10*/  @!P3 ST.E.64 desc[UR36][R2.64], R56 ;  /* 0x000000380200b985 */ /* 0x0003e2000c101b24 */
[----:B------:R-:W-:Y:S02]  /*1ff20*/  ISETP.GE.AND P3, PT, R65, UR4, PT ;  /* 0x0000000441007c0c */ /* 0x000fe4000bf66270 */
[-C--:B0-----:R-:W-:Y:S01]  /*1ff30*/  @!P2 LEA R4, P4, R95, R0.reuse, 0x2 ;  /* 0x000000005f04a211 */ /* 0x081fe200078810ff */
[----:B------:R-:W-:Y:S01]  /*1ff40*/  @!P2 IMAD.MOV.U32 R6, RZ, RZ, R99 ;  /* 0x000000ffff06a224 */ /* 0x000fe200078e0063 */
[----:B-1----:R-:W-:Y:S01]  /*1ff50*/  @!P0 LEA R2, P5, R73, R0, 0x2 ;  /* 0x0000000049028211 */ /* 0x002fe200078a10ff */
[----:B------:R-:W-:Y:S01]  /*1ff60*/  @!P2 IMAD.MOV.U32 R7, RZ, RZ, R91 ;  /* 0x000000ffff07a224 */ /* 0x000fe200078e005b */
[-C--:B------:R-:W-:Y:S02]  /*1ff70*/  @!P2 LEA.HI.X R5, R95, R8.reuse, R96, 0x2, P4 ;  /* 0x000000085f05a211 */ /* 0x080fe400020f1460 */
[----:B------:R-:W-:Y:S01]  /*1ff80*/  @!P0 LEA.HI.X R3, R73, R8, R90, 0x2, P5 ;  /* 0x0000000849038211 */ /* 0x000fe200028f145a */
[----:B------:R-:W-:-:S02]  /*1ff90*/  IMAD.MOV.U32 R73, RZ, RZ, R66 ;  /* 0x000000ffff497224 */ /* 0x000fc400078e0042 */
[----:B------:R-:W-:Y:S01]  /*1ffa0*/  IMAD.MOV.U32 R66, RZ, RZ, R61 ;  /* 0x000000ffff427224 */ /* 0x000fe200078e003d */
[----:B------:R-:W-:Y:S01]  /*1ffb0*/  @!P0 MOV R61, R63 ;  /* 0x0000003f003d8202 */ /* 0x000fe20000000f00 */
[----:B------:R0:W-:Y:S01]  /*1ffc0*/  @!P2 ST.E.64 desc[UR36][R4.64], R6 ;  /* 0x000000060400a985 */ /* 0x0001e2000c101b24 */
[----:B------:R-:W-:-:S03]  /*1ffd0*/  ISETP.GE.AND P2, PT, R10, UR4, PT ;  /* 0x000000040a007c0c */ /* 0x000fc6000bf46270 */
[----:B------:R1:W-:Y:S01]  /*1ffe0*/  @!P0 ST.E.64 desc[UR36][R2.64], R60 ;  /* 0x0000003c02008985 */ /* 0x0003e2000c101b24 */
[----:B------:R-:W-:Y:S01]  /*1fff0*/  ISETP.GE.AND P0, PT, R69, UR4, PT ;  /* 0x0000000445007c0c */ /* 0x000fe2000bf06270 */
[----:B------:R-:W-:Y:S02]  /*20000*/  @!P1 IMAD.MOV.U32 R99, RZ, RZ, R98 ;  /* 0x000000ffff639224 */ /* 0x000fe400078e0062 */
[----:B------:R-:W-:Y:S01]  /*20010*/  @!P1 IMAD.MOV.U32 R98, RZ, RZ, R106 ;  /* 0x000000ffff629224 */ /* 0x000fe200078e006a */
[CC--:B0-----:R-:W-:Y:S02]  /*20020*/  @!P1 LEA R4, P4, R86.reuse, R0.reuse, 0x2 ;  /* 0x0000000056049211 */ /* 0x0c1fe400078810ff */
[C---:B-1----:R-:W-:Y:S02]  /*20030*/  @!P3 LEA R2, P5, R65.reuse, R0, 0x2 ;  /* 0x000000004102b211 */ /* 0x042fe400078a10ff */
[-C--:B------:R-:W-:Y:S02]  /*20040*/  @!P1 LEA.HI.X R5, R86, R8.reuse, R88, 0x2, P4 ;  /* 0x0000000856059211 */ /* 0x080fe400020f1458 */
[----:B------:R-:W-:Y:S01]  /*20050*/  @!P3 LEA.HI.X R3, R65, R8, R84, 0x2, P5 ;  /* 0x000000084103b211 */ /* 0x000fe200028f1454 */
[----:B------:R-:W-:Y:S01]  /*20060*/  @!P3 IMAD.MOV.U32 R65, RZ, RZ, R68 ;  /* 0x000000ffff41b224 */ /* 0x000fe200078e0044 */
[----:B------:R-:W-:Y:S01]  /*20070*/  ISETP.GE.AND P4, PT, R62, UR4, PT ;  /* 0x000000043e007c0c */ /* 0x000fe2000bf86270 */
[----:B------:R0:W-:Y:S01]  /*20080*/  @!P1 ST.E.64 desc[UR36][R4.64], R98 ;  /* 0x0000006204009985 */ /* 0x0001e2000c101b24 */
[----:B------:R-:W-:Y:S01]  /*20090*/  @!P2 IMAD.MOV.U32 R6, RZ, RZ, R111 ;  /* 0x000000ffff06a224 */ /* 0x000fe200078e006f */
[----:B------:R-:W-:-:S02]  /*200a0*/  @!P2 MOV R7, R115 ;  /* 0x000000730007a202 */ /* 0x000fc40000000f00 */
[----:B------:R1:W-:Y:S01]  /*200b0*/  @!P3 ST.E.64 desc[UR36][R2.64], R64 ;  /* 0x000000400200b985 */ /* 0x0003e2000c101b24 */
[CC--:B0-----:R-:W-:Y:S02]  /*200c0*/  @!P2 LEA R4, P1, R10.reuse, R0.reuse, 0x2 ;  /* 0x000000000a04a211 */ /* 0x0c1fe400078210ff */
[C---:B-1----:R-:W-:Y:S02]  /*200d0*/  @!P0 LEA R2, P5, R69.reuse, R0, 0x2 ;  /* 0x0000000045028211 */ /* 0x042fe400078a10ff */
[-C--:B------:R-:W-:Y:S02]  /*200e0*/  @!P2 LEA.HI.X R5, R10, R8.reuse, R11, 0x2, P1 ;  /* 0x000000080a05a211 */ /* 0x080fe400008f140b */
[----:B------:R-:W-:Y:S02]  /*200f0*/  ISETP.GE.AND P1, PT, R54, UR4, PT ;  /* 0x0000000436007c0c */ /* 0x000fe4000bf26270 */
[----:B------:R-:W-:Y:S01]  /*20100*/  @!P0 LEA.HI.X R3, R69, R8, R73, 0x2, P5 ;  /* 0x0000000845038211 */ /* 0x000fe200028f1449 */
[----:B------:R0:W-:Y:S01]  /*20110*/  @!P2 ST.E.64 desc[UR36][R4.64], R6 ;  /* 0x000000060400a985 */ /* 0x0001e2000c101b24 */
[----:B------:R-:W-:Y:S01]  /*20120*/  @!P0 IMAD.MOV.U32 R73, RZ, RZ, R74 ;  /* 0x000000ffff498224 */ /* 0x000fe200078e004a */
[----:B------:R-:W-:-:S02]  /*20130*/  ISETP.GE.AND P2, PT, R34, UR4, PT ;  /* 0x0000000422007c0c */ /* 0x000fc4000bf46270 */
[C---:B------:R-:W-:Y:S02]  /*20140*/  @!P4 LEA R10, P3, R62.reuse, R0, 0x2 ;  /* 0x000000003e0ac211 */ /* 0x040fe400078610ff */
[----:B------:R1:W-:Y:S02]  /*20150*/  @!P0 ST.E.64 desc[UR36][R2.64], R72 ;  /* 0x0000004802008985 */ /* 0x0003e4000c101b24 */
[----:B------:R-:W-:Y:S02]  /*20160*/  @!P4 LEA.HI.X R11, R62, R8, R66, 0x2, P3 ;  /* 0x000000083e0bc211 */ /* 0x000fe400018f1442 */
[----:B------:R-:W-:Y:S02]  /*20170*/  ISETP.GE.AND P3, PT, R20, UR4, PT ;  /* 0x0000000414007c0c */ /* 0x000fe4000bf66270 */
[----:B------:R-:W-:Y:S02]  /*20180*/  ISETP.GE.AND P5, PT, R14, UR4, PT ;  /* 0x000000040e007c0c */ /* 0x000fe4000bfa6270 */
[----:B0-----:R-:W-:Y:S01]  /*20190*/  @!P1 LEA R4, P0, R54, R0, 0x2 ;  /* 0x0000000036049211 */ /* 0x001fe200078010ff */
[----:B-1----:R-:W-:-:S02]  /*201a0*/  @!P4 IMAD.MOV.U32 R2, RZ, RZ, R119 ;  /* 0x000000ffff02c224 */ /* 0x002fc400078e0077 */
[----:B------:R-:W-:Y:S01]  /*201b0*/  @!P4 IMAD.MOV.U32 R3, RZ, RZ, R122 ;  /* 0x000000ffff03c224 */ /* 0x000fe200078e007a */
[----:B------:R-:W-:-:S04]  /*201c0*/  @!P1 LEA.HI.X R5, R54, R8, R55, 0x2, P0 ;  /* 0x0000000836059211 */ /* 0x000fc800000f1437 */
[----:B------:R0:W-:Y:S01]  /*201d0*/  @!P4 ST.E.64 desc[UR36][R10.64], R2 ;  /* 0x000000020a00c985 */ /* 0x0001e2000c101b24 */
[----:B------:R-:W-:Y:S01]  /*201e0*/  ISETP.GE.AND P4, PT, R12, UR4, PT ;  /* 0x000000040c007c0c */ /* 0x000fe2000bf86270 */
[----:B------:R-:W-:Y:S01]  /*201f0*/  @!P1 IMAD.MOV.U32 R77, RZ, RZ, R78 ;  /* 0x000000ffff4d9224 */ /* 0x000fe200078e004e */
[----:B------:R-:W-:Y:S01]  /*20200*/  @!P2 MOV R6, R123 ;  /* 0x0000007b0006a202 */ /* 0x000fe20000000f00 */
[----:B------:R-:W-:Y:S01]  /*20210*/  @!P2 IMAD.MOV.U32 R7, RZ, RZ, R125 ;  /* 0x000000ffff07a224 */ /* 0x000fe200078e007d */
[----:B0-----:R-:W-:-:S04]  /*20220*/  @!P2 LEA R2, P0, R34, R0, 0x2 ;  /* 0x000000002202a211 */ /* 0x001fc800078010ff */
[----:B------:R-:W-:Y:S01]  /*20230*/  @!P2 LEA.HI.X R3, R34, R8, R35, 0x2, P0 ;  /* 0x000000082203a211 */ /* 0x000fe200000f1423 */
[----:B------:R0:W-:Y:S04]  /*20240*/  @!P1 ST.E.64 desc[UR36][R4.64], R76 ;  /* 0x0000004c04009985 */ /* 0x0001e8000c101b24 */
[----:B------:R1:W-:Y:S01]  /*20250*/  @!P2 ST.E.64 desc[UR36][R2.64], R6 ;  /* 0x000000060200a985 */ /* 0x0003e2000c101b24 */
[----:B------:R-:W-:Y:S02]  /*20260*/  @!P3 IMAD.MOV.U32 R81, RZ, RZ, R82 ;  /* 0x000000ffff51b224 */ /* 0x000fe400078e0052 */
[----:B------:R-:W-:Y:S02]  /*20270*/  @!P5 IMAD.MOV.U32 R131, RZ, RZ, R130 ;  /* 0x000000ffff83d224 */ /* 0x000fe400078e0082 */
[----:B------:R-:W-:Y:S01]  /*20280*/  @!P5 IMAD.MOV.U32 R130, RZ, RZ, R129 ;  /* 0x000000ffff82d224 */ /* 0x000fe200078e0081 */
[----:B0-----:R-:W-:-:S02]  /*20290*/  @!P3 LEA R4, P0, R20, R0, 0x2 ;  /* 0x000000001404b211 */ /* 0x001fc400078010ff */
[-C--:B-1----:R-:W-:Y:S02]  /*202a0*/  @!P5 LEA R2, P1, R14, R0.reuse, 0x2 ;  /* 0x000000000e02d211 */ /* 0x082fe400078210ff */
[----:B------:R-:W-:Y:S02]  /*202b0*/  @!P4 LEA R6, P2, R12, R0, 0x2 ;  /* 0x000000000c06c211 */ /* 0x000fe400078410ff */
[-C--:B------:R-:W-:Y:S02]  /*202c0*/  @!P3 LEA.HI.X R5, R20, R8.reuse, R21, 0x2, P0 ;  /* 0x000000081405b211 */ /* 0x080fe400000f1415 */
[-C--:B------:R-:W-:Y:S02]  /*202d0*/  @!P5 LEA.HI.X R3, R14, R8.reuse, R15, 0x2, P1 ;  /* 0x000000080e03d211 */ /* 0x080fe400008f140f */
[----:B------:R-:W-:Y:S01]  /*202e0*/  @!P4 LEA.HI.X R7, R12, R8, R13, 0x2, P2 ;  /* 0x000000080c07c211 */ /* 0x000fe200010f140d */
[----:B------:R0:W-:Y:S04]  /*202f0*/  @!P3 ST.E.64 desc[UR36][R4.64], R80 ;  /* 0x000000500400b985 */ /* 0x0001e8000c101b24 */
[----:B------:R0:W-:Y:S04]  /*20300*/  @!P5 ST.E.64 desc[UR36][R2.64], R130 ;  /* 0x000000820200d985 */ /* 0x0001e8000c101b24 */
[----:B------:R0:W-:Y:S01]  /*20310*/  @!P4 ST.E.64 desc[UR36][R6.64], R28 ;  /* 0x0000001c0600c985 */ /* 0x0001e2000c101b24 */
[----:B------:R-:W-:-:S13]  /*20320*/  ISETP.GE.AND P0, PT, R9, UR4, PT ;  /* 0x0000000409007c0c */ /* 0x000fda000bf06270 */
[----:B0-----:R-:W-:Y:S05]  /*20330*/  @P0 BRA `(.L_x_674) ;  /* 0x00000010000c0947 */ /* 0x001fea0003800000 */
[----:B------:R-:W2:Y:S01]  /*20340*/  LDL R12, [R1+0x10c] ;  /* 0x00010c00010c7983 */ /* 0x000ea20000100800 */
[----:B------:R-:W-:-:S04]  /*20350*/  LEA R2, P0, R9, R0, 0x2 ;  /* 0x0000000009027211 */ /* 0x000fc800078010ff */
[----:B--2---:R-:W-:-:S05]  /*20360*/  LEA.HI.X R3, R9, R8, R12, 0x2, P0 ;  /* 0x0000000809037211 */ /* 0x004fca00000f140c */
[----:B------:R0:W-:Y:S01]  /*20370*/  ST.E.64 desc[UR36][R2.64], R30 ;  /* 0x0000001e02007985 */ /* 0x0001e2000c101b24 */
[----:B------:R-:W-:Y:S05]  /*20380*/  BRA `(.L_x_674) ;  /* 0x0000000c00f87947 */ /* 0x000fea0003800000 */
.L_x_660:
[----:B------:R-:W2:Y:S01]  /*20390*/  LDL.LU R4, [R1+0x44] ;  /* 0x0000440001047983 */ /* 0x000ea20000300800 */
[----:B------:R-:W-:Y:S01]  /*203a0*/  ULDC.64 UR6, c[0x0][0xc08] ;  /* 0x0003020000067ab9 */ /* 0x000fe20000000a00 */
[----:B------:R-:W-:Y:S02]  /*203b0*/  ULDC.64 UR4, c[0x0][0xc00] ;  /* 0x0003000000047ab9 */ /* 0x000fe40000000a00 */
[----:B0-----:R-:W3:Y:S01]  /*203c0*/  LDL.LU R0, [R1+0x48] ;  /* 0x0000480001007983 */ /* 0x001ee20000300800 */
[----:B------:R-:W-:Y:S02]  /*203d0*/  ISETP.NE.U32.AND P1, PT, RZ, UR6, PT ;  /* 0x00000006ff007c0c */ /* 0x000fe4000bf25070 */
[----:B------:R-:W-:Y:S01]  /*203e0*/  ISETP.NE.U32.AND P0, PT, RZ, UR4, PT ;  /* 0x00000004ff007c0c */ /* 0x000fe2000bf05070 */
[----:B------:R-:W4:Y:S01]  /*203f0*/  LDL R6, [R1+0x3c] ;  /* 0x00003c0001067983 */ /* 0x000f220000100800 */
[----:B------:R-:W-:Y:S02]  /*20400*/  ISETP.NE.AND.EX P1, PT, RZ, UR7, PT, P1 ;  /* 0x00000007ff007c0c */ /* 0x000fe4000bf25310 */
[----:B------:R-:W-:-:S02]  /*20410*/  ISETP.NE.AND.EX P0, PT, RZ, UR5, PT, P0 ;  /* 0x00000005ff007c0c */ /* 0x000fc4000bf05300 */
[----:B------:R-:W-:Y:S01]  /*20420*/  MOV R15, RZ ;  /* 0x000000ff000f7202 */ /* 0x000fe20000000f00 */
[----:B------:R-:W0:Y:S01]  /*20430*/  S2R R7, SR_TID.X ;  /* 0x0000000000077919 */ /* 0x000e220000002100 */
[----:B--2---:R-:W-:Y:S01]  /*20440*/  IADD3 R2, P2, R4, UR4, RZ ;  /* 0x0000000404027c10 */ /* 0x004fe2000ff5e0ff */
[----:B------:R-:W-:-:S03]  /*20450*/  ULDC UR4, c[0x0][0xa88] ;  /* 0x0002a20000047ab9 */ /* 0x000fc60000000800 */
[----:B---3--:R-:W-:-:S03]  /*20460*/  IADD3.X R3, R0, UR5, RZ, P2, !PT ;  /* 0x0000000500037c10 */ /* 0x008fc600097fe4ff */
[----:B------:R-:W-:Y:S01]  /*20470*/  @P1 IADD3 R4, P2, R4, UR6, RZ ;  /* 0x0000000604041c10 */ /* 0x000fe2000ff5e0ff */
[----:B------:R-:W-:Y:S01]  /*20480*/  IMAD.U32 R20, RZ, RZ, UR4 ;  /* 0x00000004ff147e24 */ /* 0x000fe2000f8e00ff */
[----:B------:R1:W5:Y:S02]  /*20490*/  @P0 LDG.E R15, desc[UR36][R2.64] ;  /* 0x00000024020f0981 */ /* 0x000364000c1e1900 */
[----:B------:R-:W-:-:S05]  /*204a0*/  @P1 IADD3.X R5, R0, UR7, RZ, P2, !PT ;  /* 0x0000000700051c10 */ /* 0x000fca00097fe4ff */
[----:B------:R1:W5:Y:S01]  /*204b0*/  @P1 LDG.E R20, desc[UR36][R4.64] ;  /* 0x0000002404141981 */ /* 0x000362000c1e1900 */
[----:B0-----:R-:W-:Y:S01]  /*204c0*/  VIADD R28, R7, 0xffffff80 ;  /* 0xffffff80071c7836 */ /* 0x001fe20000000000 */
[----:B----4-:R-:W-:-:S04]  /*204d0*/  ISETP.GT.AND P2, PT, R6, 0x1, PT ;  /* 0x000000010600780c */ /* 0x010fc80003f44270 */
[----:B------:R-:W-:Y:S01]  /*204e0*/  ISETP.GT.AND P3, PT, R28, 0x7f, PT ;  /* 0x0000007f1c00780c */ /* 0x000fe20003f64270 */
[----:B------:R-:W-:-:S12]  /*204f0*/  @P1 BRA `(.L_x_679) ;  /* 0x0000000000101947 */ /* 0x000fd80003800000 */
[----:B------:R-:W-:Y:S05]  /*20500*/  @!P0 BRA `(.L_x_679) ;  /* 0x00000000000c8947 */ /* 0x000fea0003800000 */
[----:B-1----:R-:W2:Y:S04]  /*20510*/  LDG.E R5, desc[UR36][R2.64] ;  /* 0x0000002402057981 */ /* 0x002ea8000c1e1900 */
[----:B-----5:R-:W2:Y:S02]  /*20520*/  LDG.E R20, desc[UR36][R2.64+0x4] ;  /* 0x0000042402147981 */ /* 0x020ea4000c1e1900 */
[----:B--2---:R-:W-:-:S07]  /*20530*/  IMAD.IADD R20, R20, 0x1, -R5 ;  /* 0x0000000114147824 */ /* 0x004fce00078e0a05 */
.L_x_679:
[----:B-1----:R-:W2:Y:S04]  /*20540*/  LDL.LU R2, [R1+0x38] ;  /* 0x0000380001027983 */ /* 0x002ea80000300800 */
[----:B------:R-:W3:Y:S01]  /*20550*/  LDL.LU R0, [R1+0x4c] ;  /* 0x00004c0001007983 */ /* 0x000ee20000300800 */
[----:B------:R-:W-:Y:S01]  /*20560*/  BSSY B1, `(.L_x_680) ;  /* 0x0000038000017945 */ /* 0x000fe20003800000 */
[----:B-----5:R-:W-:Y:S02]  /*20570*/  SHF.R.S32.HI R14, RZ, 0x1f, R15 ;  /* 0x0000001fff0e7819 */ /* 0x020fe4000001140f */
[----:B--2---:R-:W-:Y:S02]  /*20580*/  SEL R25, R2, RZ, !P0 ;  /* 0x000000ff02197207 */ /* 0x004fe40004000000 */
[----:B---3--:R-:W-:Y:S01]  /*20590*/  SEL R24, R0, RZ, !P0 ;  /* 0x000000ff00187207 */ /* 0x008fe20004000000 */
[----:B------:R-:W-:Y:S06]  /*205a0*/  @P3 BRA `(.L_x_681) ;  /* 0x0000000000cc3947 */ /* 0x000fec0003800000 */
[----:B------:R-:W2:Y:S01]  /*205b0*/  LDL R0, [R1+0x50] ;  /* 0x0000500001007983 */ /* 0x000ea20000100800 */
[----:B------:R-:W0:Y:S02]  /*205c0*/  LDC R29, c[0x0][0xbe8] ;  /* 0x0002fa00ff1d7b82 */ /* 0x000e240000000800 */
[----:B0-----:R-:W-:Y:S02]  /*205d0*/  IMAD R2, R20, R29, RZ ;  /* 0x0000001d14027224 */ /* 0x001fe400078e02ff */
[----:B--2---:R-:W-:-:S05]  /*205e0*/  IMAD R0, R0, 0x80, R7 ;  /* 0x0000008000007824 */ /* 0x004fca00078e0207 */
[----:B------:R-:W-:-:S04]  /*205f0*/  IADD3 R27, R0, -0x80, RZ ;  /* 0xffffff80001b7810 */ /* 0x000fc80007ffe0ff */
[----:B------:R-:W-:-:S13]  /*20600*/  ISETP.GE.AND P0, PT, R27, R2, PT ;  /* 0x000000021b00720c */ /* 0x000fda0003f06270 */
[----:B------:R-:W-:Y:S05]  /*20610*/  @P0 BRA `(.L_x_681) ;  /* 0x0000000000b00947 */ /* 0x000fea0003800000 */
[----:B------:R-:W2:Y:S01]  /*20620*/  LDL.LU R30, [R1+0x60] ;  /* 0x00006000011e7983 */ /* 0x000ea20000300800 */
[----:B------:R-:W-:Y:S01]  /*20630*/  IMAD.MOV.U32 R0, RZ, RZ, 0x9b8 ;  /* 0x000009b8ff007424 */ /* 0x000fe200078e00ff */
[----:B------:R-:W-:Y:S01]  /*20640*/  ISETP.GT.AND P3, PT, R6, 0x1, PT ;  /* 0x000000010600780c */ /* 0x000fe20003f64270 */
[----:B------:R-:W0:Y:S01]  /*20650*/  LDC.64 R8, c[0x0][0xba8] ;  /* 0x0002ea00ff087b82 */ /* 0x000e220000000a00 */
[----:B------:R-:W-:Y:S01]  /*20660*/  ISETP.NE.AND P0, PT, R29, 0x1, PT ;  /* 0x000000011d00780c */ /* 0x000fe20003f05270 */
[----:B------:R-:W-:Y:S01]  /*20670*/  IMAD.MOV.U32 R21, RZ, RZ, R27 ;  /* 0x000000ffff157224 */ /* 0x000fe200078e001b */
[----:B------:R-:W-:-:S05]  /*20680*/  SEL R26, R0, 0x978, P3 ;  /* 0x00000978001a7807 */ /* 0x000fca0001800000 */
[----:B------:R-:W1:Y:S08]  /*20690*/  LDC.64 R2, c[0x0][R26+0x220] ;  /* 0x000088001a027b82 */ /* 0x000e700000000a00 */
[----:B------:R-:W3:Y:S08]  /*206a0*/  LDC.64 R10, c[0x0][R26+0x218] ;  /* 0x000086001a0a7b82 */ /* 0x000ef00000000a00 */
[----:B------:R-:W4:Y:S08]  /*206b0*/  LDC.64 R4, c[0x0][R26+0x228] ;  /* 0x00008a001a047b82 */ /* 0x000f300000000a00 */
[----:B------:R-:W5:Y:S08]  /*206c0*/  LDC.64 R6, c[0x0][R26+0x210] ;  /* 0x000084001a067b82 */ /* 0x000f700000000a00 */
[----:B------:R-:W3:Y:S08]  /*206d0*/  @P0 LDC R0, c[0x0][0xbec] ;  /* 0x0002fb00ff000b82 */ /* 0x000ef00000000800 */
[----:B------:R-:W4:Y:S01]  /*206e0*/  @P0 LDC R33, c[0x0][0xbf0] ;  /* 0x0002fc00ff210b82 */ /* 0x000f220000000800 */
[----:B-1----:R-:W-:-:S07]  /*206f0*/  IMAD R3, R3, R25, RZ ;  /* 0x0000001903037224 */ /* 0x002fce00078e02ff */
[----:B0-----:R-:W0:Y:S01]  /*20700*/  @!P3 LDC R8, c[0x0][0xb50] ;  /* 0x0002d400ff08bb82 */ /* 0x001e220000000800 */
[----:B------:R-:W-:-:S04]  /*20710*/  IMAD.WIDE.U32 R12, R2, R25, RZ ;  /* 0x00000019020c7225 */ /* 0x000fc800078e00ff */
[----:B------:R-:W-:Y:S02]  /*20720*/  IMAD R3, R2, R24, R3 ;  /* 0x0000001802037224 */ /* 0x000fe400078e0203 */
[----:B---3--:R-:W-:Y:S01]  /*20730*/  @P0 IMAD.HI.U32 R0, R27, R0, RZ ;  /* 0x000000001b000227 */ /* 0x008fe200078e00ff */
[----:B------:R-:W1:Y:S03]  /*20740*/  @!P3 LDC R9, c[0x0][0xb54] ;  /* 0x0002d500ff09bb82 */ /* 0x000e660000000800 */
[-C--:B------:R-:W-:Y:S02]  /*20750*/  IMAD R31, R11, R220.reuse, RZ ;  /* 0x000000dc0b1f7224 */ /* 0x080fe400078e02ff */
[----:B------:R-:W-:Y:S01]  /*20760*/  IMAD.WIDE.U32 R10, R10, R220, RZ ;  /* 0x000000dc0a0a7225 */ /* 0x000fe200078e00ff */
[----:B----4-:R-:W-:-:S03]  /*20770*/  @P0 SHF.R.U32.HI R21, RZ, R33, R0 ;  /* 0x00000021ff150219 */ /* 0x010fc60000011600 */
[----:B------:R-:W-:Y:S01]  /*20780*/  IMAD.IADD R11, R31, 0x1, R11 ;  /* 0x000000011f0b7824 */ /* 0x000fe200078e020b */
[----:B------:R-:W-:Y:S02]  /*20790*/  IADD3 R10, P0, P1, R12, R10, R15 ;  /* 0x0000000a0c0a7210 */ /* 0x000fe4000791e00f */
[----:B------:R-:W-:Y:S01]  /*207a0*/  IADD3 R12, R13, R3, RZ ;  /* 0x000000030d0c7210 */ /* 0x000fe20007ffe0ff */
[----:B------:R-:W-:-:S04]  /*207b0*/  IMAD.MOV R0, RZ, RZ, -R21 ;  /* 0x000000ffff007224 */ /* 0x000fc800078e0a15 */
[----:B------:R-:W-:Y:S01]  /*207c0*/  IMAD R3, R29, R0, R27 ;  /* 0x000000001d037224 */ /* 0x000fe200078e021b */
[----:B------:R-:W-:-:S04]  /*207d0*/  IADD3.X R0, R12, R11, R14, P0, P1 ;  /* 0x0000000b0c007210 */ /* 0x000fc800007e240e */
[----:B------:R-:W-:Y:S02]  /*207e0*/  SHF.R.S32.HI R11, RZ, 0x1f, R3 ;  /* 0x0000001fff0b7819 */ /* 0x000fe40000011403 */
[----:B--2---:R-:W-:-:S05]  /*207f0*/  SEL R33, R30, RZ, P3 ;  /* 0x000000ff1e217207 */ /* 0x004fca0001800000 */
[-C--:B------:R-:W-:Y:S02]  /*20800*/  IMAD R13, R5, R33.reuse, RZ ;  /* 0x00000021050d7224 */ /* 0x080fe400078e02ff */
[----:B------:R-:W-:-:S04]  /*20810*/  IMAD.WIDE.U32 R4, R4, R33, RZ ;  /* 0x0000002104047225 */ /* 0x000fc800078e00ff */
[----:B------:R-:W-:Y:S01]  /*20820*/  IMAD.IADD R2, R13, 0x1, R5 ;  /* 0x000000010d027824 */ /* 0x000fe200078e0205 */
[----:B------:R-:W-:Y:S02]  /*20830*/  IADD3 R4, P0, P1, R21, R10, R4 ;  /* 0x0000000a15047210 */ /* 0x000fe4000791e004 */
[----:B------:R-:W-:-:S04]  /*20840*/  SHF.R.S32.HI R21, RZ, 0x1f, R21 ;  /* 0x0000001fff157819 */ /* 0x000fc80000011415 */
[----:B------:R-:W-:Y:S01]  /*20850*/  IADD3.X R5, R21, R0, R2, P0, P1 ;  /* 0x0000000015057210 */ /* 0x000fe200007e2402 */
[----:B-----5:R-:W-:-:S04]  /*20860*/  IMAD R0, R7, R3, RZ ;  /* 0x0000000307007224 */ /* 0x020fc800078e02ff */
[C---:B------:R-:W-:Y:S02]  /*20870*/  IMAD R11, R6.reuse, R11, R0 ;  /* 0x0000000b060b7224 */ /* 0x040fe400078e0200 */
[----:B------:R-:W-:-:S04]  /*20880*/  IMAD.WIDE.U32 R4, R6, R3, R4 ;  /* 0x0000000306047225 */ /* 0x000fc800078e0004 */
[----:B------:R-:W-:Y:S01]  /*20890*/  IMAD.IADD R0, R5, 0x1, R11 ;  /* 0x0000000105007824 */ /* 0x000fe200078e020b */
[----:B0-----:R-:W-:Y:S01]  /*208a0*/  LEA R8, P0, R4, R8, 0x2 ;  /* 0x0000000804087211 */ /* 0x001fe200078010ff */
[----:B------:R-:W-:-:S03]  /*208b0*/  IMAD.MOV.U32 R3, RZ, RZ, -0x800000 ;  /* 0xff800000ff037424 */ /* 0x000fc600078e00ff */
[----:B-1----:R-:W-:-:S05]  /*208c0*/  LEA.HI.X R9, R4, R9, R0, 0x2, P0 ;  /* 0x0000000904097211 */ /* 0x002fca00000f1400 */
[----:B------:R0:W-:Y:S04]  /*208d0*/  STG.E desc[UR36][R8.64], R3 ;  /* 0x0000000308007986 */ /* 0x0001e8000c101924 */
.L_x_681:
[----:B------:R-:W-:Y:S05]  /*208e0*/  BSYNC B1 ;  /* 0x0000000000017941 */ /* 0x000fea0003800000 */
.L_x_680:
[----:B------:R-:W-:Y:S05]  /*208f0*/  @P2 BRA `(.L_x_674) ;  /* 0x00000008009c2947 */ /* 0x000fea0003800000 */
[----:B0-----:R-:W2:Y:S01]  /*20900*/  LDL.LU R8, [R1+0x50] ;  /* 0x0000500001087983 */ /* 0x001ea20000300800 */
[----:B------:R-:W0:Y:S01]  /*20910*/  LDC R21, c[0x0][0xbe8] ;  /* 0x0002fa00ff157b82 */ /* 0x000e220000000800 */
[----:B------:R-:W-:Y:S01]  /*20920*/  SHF.R.S32.HI R3, RZ, 0x1f, R28 ;  /* 0x0000001fff037819 */ /* 0x000fe2000001141c */
[----:B------:R-:W-:Y:S01]  /*20930*/  ULDC.64 UR4, c[0x0][0xaa0] ;  /* 0x0002a80000047ab9 */ /* 0x000fe20000000a00 */
[----:B------:R-:W-:Y:S01]  /*20940*/  ULDC.64 UR6, c[0x0][0xaf0] ;  /* 0x0002bc0000067ab9 */ /* 0x000fe20000000a00 */
[----:B------:R-:W-:Y:S01]  /*20950*/  IMAD R0, R14, UR4, RZ ;  /* 0x000000040e007c24 */ /* 0x000fe2000f8e02ff */
[----:B------:R-:W-:Y:S01]  /*20960*/  LEA.HI R4, R3, R28, RZ, 0x3 ;  /* 0x0000001c03047211 */ /* 0x000fe200078f18ff */
[----:B------:R-:W-:-:S03]  /*20970*/  IMAD.WIDE.U32 R2, R15, UR4, RZ ;  /* 0x000000040f027c25 */ /* 0x000fc6000f8e00ff */
[----:B------:R-:W-:Y:S01]  /*20980*/  LOP3.LUT R7, R4, 0xfffffff8, RZ, 0xc0, !PT ;  /* 0xfffffff804077812 */ /* 0x000fe200078ec0ff */
[----:B------:R-:W-:Y:S01]  /*20990*/  IMAD R5, R15, UR5, R0 ;  /* 0x000000050f057c24 */ /* 0x000fe2000f8e0200 */
[----:B------:R-:W-:Y:S01]  /*209a0*/  ULDC.64 UR4, c[0x0][0xae8] ;  /* 0x0002ba0000047ab9 */ /* 0x000fe20000000a00 */
[----:B------:R-:W-:Y:S02]  /*209b0*/  IMAD R4, R24, UR6, RZ ;  /* 0x0000000618047c24 */ /* 0x000fe4000f8e02ff */
[----:B------:R-:W-:Y:S01]  /*209c0*/  IMAD.IADD R0, R28, 0x1, -R7 ;  /* 0x000000011c007824 */ /* 0x000fe200078e0a07 */
[----:B------:R-:W-:Y:S01]  /*209d0*/  IADD3 R3, R3, R5, RZ ;  /* 0x0000000503037210 */ /* 0x000fe20007ffe0ff */
[----:B------:R-:W-:Y:S02]  /*209e0*/  IMAD R7, R25, UR7, R4 ;  /* 0x0000000719077c24 */ /* 0x000fe4000f8e0204 */
[----:B------:R-:W-:Y:S02]  /*209f0*/  IMAD R0, R0, 0x20, R219 ;  /* 0x0000002000007824 */ /* 0x000fe400078e02db */
[----:B------:R-:W-:Y:S01]  /*20a00*/  IMAD.WIDE.U32 R2, R220, UR4, R2 ;  /* 0x00000004dc027c25 */ /* 0x000fe2000f8e0002 */
[----:B0-----:R-:W-:-:S03]  /*20a10*/  ISETP.NE.AND P0, PT, R21, 0x1, PT ;  /* 0x000000011500780c */ /* 0x001fc60003f05270 */
[----:B------:R-:W-:Y:S01]  /*20a20*/  IMAD R3, R220, UR5, R3 ;  /* 0x00000005dc037c24 */ /* 0x000fe2000f8e0203 */
[----:B------:R-:W-:Y:S01]  /*20a30*/  ULDC.64 UR4, c[0x0][0xae0] ;  /* 0x0002b80000047ab9 */ /* 0x000fe20000000a00 */
[----:B------:R-:W-:-:S05]  /*20a40*/  IMAD.WIDE.U32 R2, R25, UR6, R2 ;  /* 0x0000000619027c25 */ /* 0x000fca000f8e0002 */
[----:B------:R-:W-:-:S03]  /*20a50*/  IADD3 R3, R3, R7, RZ ;  /* 0x0000000703037210 */ /* 0x000fc60007ffe0ff */
[----:B------:R-:W0:Y:S08]  /*20a60*/  @P0 LDC R6, c[0x0][0xbec] ;  /* 0x0002fb00ff060b82 */ /* 0x000e300000000800 */
[----:B------:R-:W1:Y:S01]  /*20a70*/  @P0 LDC R11, c[0x0][0xbf0] ;  /* 0x0002fc00ff0b0b82 */ /* 0x000e620000000800 */
[C---:B--2---:R-:W-:Y:S02]  /*20a80*/  IMAD R9, R8.reuse, 0x80, R0 ;  /* 0x0000008008097824 */ /* 0x044fe400078e0200 */
[----:B------:R-:W-:-:S02]  /*20a90*/  IMAD R24, R8, 0x80, R219 ;  /* 0x0000008008187824 */ /* 0x000fc400078e02db */
[----:B0-----:R-:W-:-:S04]  /*20aa0*/  @P0 IMAD.HI.U32 R0, R9, R6, RZ ;  /* 0x0000000609000227 */ /* 0x001fc800078e00ff */
[----:B------:R-:W-:Y:S01]  /*20ab0*/  IMAD.MOV.U32 R5, RZ, RZ, R9 ;  /* 0x000000ffff057224 */ /* 0x000fe200078e0009 */
[----:B-1----:R-:W-:-:S04]  /*20ac0*/  @P0 SHF.R.U32.HI R5, RZ, R11, R0 ;  /* 0x0000000bff050219 */ /* 0x002fc80000011600 */
[--C-:B------:R-:W-:Y:S01]  /*20ad0*/  SHF.R.S32.HI R0, RZ, 0x1f, R5.reuse ;  /* 0x0000001fff007819 */ /* 0x100fe20000011405 */
[----:B------:R-:W-:Y:S02]  /*20ae0*/  IMAD.MOV R4, RZ, RZ, -R5 ;  /* 0x000000ffff047224 */ /* 0x000fe400078e0a05 */
[----:B------:R-:W-:-:S04]  /*20af0*/  IMAD.WIDE.U32 R2, R5, UR4, R2 ;  /* 0x0000000405027c25 */ /* 0x000fc8000f8e0002 */
[----:B------:R-:W-:Y:S02]  /*20b00*/  IMAD R0, R0, UR4, RZ ;  /* 0x0000000400007c24 */ /* 0x000fe4000f8e02ff */
[----:B------:R-:W-:Y:S02]  /*20b10*/  IMAD R7, R21, R4, R9 ;  /* 0x0000000415077224 */ /* 0x000fe400078e0209 */
[----:B------:R-:W-:Y:S01]  /*20b20*/  IMAD R9, R5, UR5, R0 ;  /* 0x0000000505097c24 */ /* 0x000fe2000f8e0200 */
[----:B------:R-:W-:Y:S02]  /*20b30*/  ULDC.64 UR4, c[0x0][0xad8] ;  /* 0x0002b60000047ab9 */ /* 0x000fe40000000a00 */
[----:B------:R-:W-:Y:S01]  /*20b40*/  SHF.R.S32.HI R0, RZ, 0x1f, R7 ;  /* 0x0000001fff007819 */ /* 0x000fe20000011407 */
[----:B------:R-:W-:-:S04]  /*20b50*/  IMAD.IADD R3, R3, 0x1, R9 ;  /* 0x0000000103037824 */ /* 0x000fc800078e0209 */
[----:B------:R-:W-:Y:S02]  /*20b60*/  IMAD R0, R0, UR4, RZ ;  /* 0x0000000400007c24 */ /* 0x000fe4000f8e02ff */
[----:B------:R-:W-:-:S04]  /*20b70*/  IMAD.WIDE.U32 R2, R7, UR4, R2 ;  /* 0x0000000407027c25 */ /* 0x000fc8000f8e0002 */
[----:B------:R-:W-:Y:S01]  /*20b80*/  IMAD R7, R7, UR5, R0 ;  /* 0x0000000507077c24 */ /* 0x000fe2000f8e0200 */
[----:B------:R-:W-:Y:S02]  /*20b90*/  ULDC.64 UR4, c[0x0][0xa80] ;  /* 0x0002a00000047ab9 */ /* 0x000fe40000000a00 */
[----:B------:R-:W-:Y:S01]  /*20ba0*/  LEA R0, P0, R2, UR4, 0x1 ;  /* 0x0000000402007c11 */ /* 0x000fe2000f8008ff */
[----:B------:R-:W-:Y:S01]  /*20bb0*/  IMAD.IADD R3, R3, 0x1, R7 ;  /* 0x0000000103037824 */ /* 0x000fe200078e0207 */
[----:B------:R-:W-:-:S04]  /*20bc0*/  UMOV UR4, 0xffffffff ;  /* 0xffffffff00047882 */ /* 0x000fc80000000000 */
[----:B------:R-:W-:Y:S01]  /*20bd0*/  LEA.HI.X R10, R2, UR5, R3, 0x1, P0 ;  /* 0x00000005020a7c11 */ /* 0x000fe200080f0c03 */
[----:B------:R-:W-:Y:S06]  /*20be0*/  BRA.DIV UR4, `(.L_x_682) ;  /* 0x000000e204dc7947 */ /* 0x000fec000b800000 */
[----:B------:R0:W1:Y:S04]  /*20bf0*/  SHFL.IDX PT, R9, R10, RZ, 0x181f ;  /* 0x00181fff0a097589 */ /* 0x00006800000e0000 */
[----:B------:R0:W2:Y:S02]  /*20c00*/  SHFL.IDX PT, R14, R0, RZ, 0x181f ;  /* 0x00181fff000e7589 */ /* 0x0000a400000e0000 */
.L_x_1053:
[----:B------:R-:W-:Y:S01]  /*20c10*/  IMAD R21, R20, R21, RZ ;  /* 0x0000001514157224 */ /* 0x000fe200078e02ff */
[----:B------:R-:W-:Y:S04]  /*20c20*/  BSSY B1, `(.L_x_683) ;  /* 0x0000019000017945 */ /* 0x000fe80003800000 */
[----:B------:R-:W-:-:S13]  /*20c30*/  ISETP.GE.AND P0, PT, R24, R21, PT ;  /* 0x000000151800720c */ /* 0x000fda0003f06270 */
[----:B------:R-:W-:Y:S05]  /*20c40*/  @P0 BRA `(.L_x_684) ;  /* 0x0000000000580947 */ /* 0x000fea0003800000 */
[----:B------:R-:W3:Y:S01]  /*20c50*/  LDL R13, [R1+0x14] ;  /* 0x00001400010d7983 */ /* 0x000ee20000100800 */
[----:B------:R-:W-:-:S03]  /*20c60*/  ULDC UR4, c[0x0][0xac8] ;  /* 0x0002b20000047ab9 */ /* 0x000fc60000000800 */
[----:B------:R-:W4:Y:S04]  /*20c70*/  LDL R11, [R1+0x1c] ;  /* 0x00001c00010b7983 */ /* 0x000f280000100800 */
[----:B------:R-:W5:Y:S04]  /*20c80*/  LDL R8, [R1+0x40] ;  /* 0x0000400001087983 */ /* 0x000f680000100800 */
[----:B------:R-:W5:Y:S04]  /*20c90*/  LDL R15, [R1+0x5c] ;  /* 0x00005c00010f7983 */ /* 0x000f680000100800 */
[----:B------:R-:W5:Y:S01]  /*20ca0*/  LDL R12, [R1+0x58] ;  /* 0x00005800010c7983 */ /* 0x000f620000100800 */
[----:B------:R-:W-:-:S02]  /*20cb0*/  ISETP.GE.AND P3, PT, R22, UR4, PT ;  /* 0x0000000416007c0c */ /* 0x000fc4000bf66270 */
[----:B------:R-:W-:-:S11]  /*20cc0*/  ISETP.GE.AND P2, PT, R218, UR4, PT ;  /* 0x00000004da007c0c */ /* 0x000fd6000bf46270 */
[-C--:B--2---:R-:W-:Y:S02]  /*20cd0*/  @!P3 LEA R2, P5, R22, R14.reuse, 0x1 ;  /* 0x0000000e1602b211 */ /* 0x084fe400078a08ff */
[----:B------:R-:W-:Y:S02]  /*20ce0*/  @!P2 LEA R4, P4, R218, R14, 0x1 ;  /* 0x0000000eda04a211 */ /* 0x000fe400078808ff */
[----:B-1----:R-:W-:-:S05]  /*20cf0*/  @!P3 LEA.HI.X R3, R22, R9, R23, 0x1, P5 ;  /* 0x000000091603b211 */ /* 0x002fca00028f0c17 */
[----:B------:R1:W-:Y:S01]  /*20d00*/  @!P3 ST.E.128 desc[UR36][R2.64], RZ ;  /* 0x000000ff0200b985 */ /* 0x0003e2000c101d24 */
[----:B---3--:R-:W-:Y:S02]  /*20d10*/  ISETP.GE.AND P1, PT, R13, UR4, PT ;  /* 0x000000040d007c0c */ /* 0x008fe4000bf26270 */
[----:B----4-:R-:W-:Y:S02]  /*20d20*/  ISETP.GE.AND P0, PT, R11, UR4, PT ;  /* 0x000000040b007c0c */ /* 0x010fe4000bf06270 */
[----:B-----5:R-:W-:-:S09]  /*20d30*/  @!P2 LEA.HI.X R5, R218, R9, R8, 0x1, P4 ;  /* 0x00000009da05a211 */ /* 0x020fd200020f0c08 */
[-C--:B------:R-:W-:Y:S02]  /*20d40*/  @!P1 LEA R6, P5, R13, R14.reuse, 0x1 ;  /* 0x0000000e0d069211 */ /* 0x080fe400078a08ff */
[----:B------:R-:W-:Y:S02]  /*20d50*/  @!P0 LEA R8, P4, R11, R14, 0x1 ;  /* 0x0000000e0b088211 */ /* 0x000fe400078808ff */
[-C--:B------:R-:W-:Y:S02]  /*20d60*/  @!P1 LEA.HI.X R7, R13, R9.reuse, R15, 0x1, P5 ;  /* 0x000000090d079211 */ /* 0x080fe400028f0c0f */
[----:B------:R-:W-:Y:S01]  /*20d70*/  @!P0 LEA.HI.X R9, R11, R9, R12, 0x1, P4 ;  /* 0x000000090b098211 */ /* 0x000fe200020f0c0c */
[----:B------:R1:W-:Y:S04]  /*20d80*/  @!P2 ST.E.128 desc[UR36][R4.64], RZ ;  /* 0x000000ff0400a985 */ /* 0x0003e8000c101d24 */
[----:B------:R1:W-:Y:S04]  /*20d90*/  @!P1 ST.E.128 desc[UR36][R6.64], RZ ;  /* 0x000000ff06009985 */ /* 0x0003e8000c101d24 */
[----:B------:R1:W-:Y:S02]  /*20da0*/  @!P0 ST.E.128 desc[UR36][R8.64], RZ ;  /* 0x000000ff08008985 */ /* 0x0003e4000c101d24 */
.L_x_684:
[----:B------:R-:W-:Y:S05]  /*20db0*/  BSYNC B1 ;  /* 0x0000000000017941 */ /* 0x000fea0003800000 */
.L_x_683:
[----:B------:R-:W-:-:S03]  /*20dc0*/  UMOV UR4, 0xffffffff ;  /* 0xffffffff00047882 */ /* 0x000fc60000000000 */
[----:B------:R-:W-:Y:S05]  /*20dd0*/  BRA.DIV UR4, `(.L_x_685) ;  /* 0x000000e204947947 */ /* 0x000fea000b800000 */
[----:B-1----:R1:W3:Y:S04]  /*20de0*/  SHFL.IDX PT, R9, R10, 0x1, 0x181f ;  /* 0x00381f000a097f89 */ /* 0x0022e800000e0000 */
[----:B--2---:R1:W2:Y:S02]  /*20df0*/  SHFL.IDX PT, R14, R0, 0x1, 0x181f ;  /* 0x00381f00000e7f89 */ /* 0x0042a400000e0000 */
.L_x_1057:
[----:B------:R-:W-:Y:S01]  /*20e00*/  VIADD R2, R24, 0x20 ;  /* 0x0000002018027836 */ /* 0x000fe20000000000 */
[----:B------:R-:W-:Y:S04]  /*20e10*/  BSSY B1, `(.L_x_686) ;  /* 0x0000019000017945 */ /* 0x000fe80003800000 */
[----:B------:R-:W-:-:S13]  /*20e20*/  ISETP.GE.AND P0, PT, R2, R21, PT ;  /* 0x000000150200720c */ /* 0x000fda0003f06270 */
[----:B------:R-:W-:Y:S05]  /*20e30*/  @P0 BRA `(.L_x_687) ;  /* 0x0000000000580947 */ /* 0x000fea0003800000 */
[----:B------:R-:W4:Y:S01]  /*20e40*/  LDL R13, [R1+0x14] ;  /* 0x00001400010d7983 */ /* 0x000f220000100800 */
[----:B------:R-:W-:-:S03]  /*20e50*/  ULDC UR4, c[0x0][0xac8] ;  /* 0x0002b20000047ab9 */ /* 0x000fc60000000800 */
[----:B------:R-:W5:Y:S04]  /*20e60*/  LDL R11, [R1+0x1c] ;  /* 0x00001c00010b7983 */ /* 0x000f680000100800 */
[----:B------:R-:W5:Y:S04]  /*20e70*/  LDL R8, [R1+0x40] ;  /* 0x0000400001087983 */ /* 0x000f680000100800 */
[----:B------:R-:W5:Y:S04]  /*20e80*/  LDL R15, [R1+0x5c] ;  /* 0x00005c00010f7983 */ /* 0x000f680000100800 */
[----:B------:R-:W5:Y:S01]  /*20e90*/  LDL R12, [R1+0x58] ;  /* 0x00005800010c7983 */ /* 0x000f620000100800 */
[----:B------:R-:W-:-:S02]  /*20ea0*/  ISETP.GE.AND P3, PT, R22, UR4, PT ;  /* 0x0000000416007c0c */ /* 0x000fc4000bf66270 */
[----:B------:R-:W-:-:S11]  /*20eb0*/  ISETP.GE.AND P2, PT, R218, UR4, PT ;  /* 0x00000004da007c0c */ /* 0x000fd6000bf46270 */
[-C--:B--2---:R-:W-:Y:S02]  /*20ec0*/  @!P3 LEA R2, P5, R22, R14.reuse, 0x1 ;  /* 0x0000000e1602b211 */ /* 0x084fe400078a08ff */
[----:B------:R-:W-:Y:S02]  /*20ed0*/  @!P2 LEA R4, P4, R218, R14, 0x1 ;  /* 0x0000000eda04a211 */ /* 0x000fe400078808ff */
[----:B---3--:R-:W-:-:S05]  /*20ee0*/  @!P3 LEA.HI.X R3, R22, R9, R23, 0x1, P5 ;  /* 0x000000091603b211 */ /* 0x008fca00028f0c17 */
[----:B------:R2:W-:Y:S01]  /*20ef0*/  @!P3 ST.E.128 desc[UR36][R2.64], RZ ;  /* 0x000000ff0200b985 */ /* 0x0005e2000c101d24 */
[----:B----4-:R-:W-:Y:S02]  /*20f00*/  ISETP.GE.AND P1, PT, R13, UR4, PT ;  /* 0x000000040d007c0c */ /* 0x010fe4000bf26270 */
[----:B-----5:R-:W-:Y:S02]  /*20f10*/  ISETP.GE.AND P0, PT, R11, UR4, PT ;  /* 0x000000040b007c0c */ /* 0x020fe4000bf06270 */
[----:B------:R-:W-:-:S09]  /*20f20*/  @!P2 LEA.HI.X R5, R218, R9, R8, 0x1, P4 ;  /* 0x00000009da05a211 */ /* 0x000fd200020f0c08 */
[-C--:B------:R-:W-:Y:S02]  /*20f30*/  @!P1 LEA R6, P5, R13, R14.reuse, 0x1 ;  /* 0x0000000e0d069211 */ /* 0x080fe400078a08ff */
[----:B------:R-:W-:Y:S02]  /*20f40*/  @!P0 LEA R8, P4, R11, R14, 0x1 ;  /* 0x0000000e0b088211 */ /* 0x000fe400078808ff */
[-C--:B------:R-:W-:Y:S02]  /*20f50*/  @!P1 LEA.HI.X R7, R13, R9.reuse, R15, 0x1, P5 ;  /* 0x000000090d079211 */ /* 0x080fe400028f0c0f */
[----:B------:R-:W-:Y:S01]  /*20f60*/  @!P0 LEA.HI.X R9, R11, R9, R12, 0x1, P4 ;  /* 0x000000090b098211 */ /* 0x000fe200020f0c0c */
[----:B------:R2:W-:Y:S04]  /*20f70*/  @!P2 ST.E.128 desc[UR36][R4.64], RZ ;  /* 0x000000ff0400a985 */ /* 0x0005e8000c101d24 */
[----:B------:R2:W-:Y:S04]  /*20f80*/  @!P1 ST.E.128 desc[UR36][R6.64], RZ ;  /* 0x000000ff06009985 */ /* 0x0005e8000c101d24 */
[----:B------:R2:W-:Y:S02]  /*20f90*/  @!P0 ST.E.128 desc[UR36][R8.64], RZ ;  /* 0x000000ff08008985 */ /* 0x0005e4000c101d24 */
.L_x_687:
[----:B------:R-:W-:Y:S05]  /*20fa0*/  BSYNC B1 ;  /* 0x0000000000017941 */ /* 0x000fea0003800000 */
.L_x_686:
[----:B------:R-:W-:-:S03]  /*20fb0*/  UMOV UR4, 0xffffffff ;  /* 0xffffffff00047882 */ /* 0x000fc60000000000 */
[----:B------:R-:W-:Y:S05]  /*20fc0*/  BRA.DIV UR4, `(.L_x_688) ;  /* 0x000000e204607947 */ /* 0x000fea000b800000 */
[----:B--23--:R2:W3:Y:S04]  /*20fd0*/  SHFL.IDX PT, R9, R10, 0x2, 0x181f ;  /* 0x00581f000a097f89 */ /* 0x00c4e800000e0000 */
[----:B------:R2:W4:Y:S02]  /*20fe0*/  SHFL.IDX PT, R14, R0, 0x2, 0x181f ;  /* 0x00581f00000e7f89 */ /* 0x00052400000e0000 */
.L_x_1061:
[----:B------:R-:W-:Y:S01]  /*20ff0*/  IADD3 R2, R24, 0x40, RZ ;  /* 0x0000004018027810 */ /* 0x000fe20007ffe0ff */
[----:B------:R-:W-:Y:S03]  /*21000*/  BSSY B1, `(.L_x_689) ;  /* 0x0000019000017945 */ /* 0x000fe60003800000 */
[----:B------:R-:W-:-:S13]  /*21010*/  ISETP.GE.AND P0, PT, R2, R21, PT ;  /* 0x000000150200720c */ /* 0x000fda0003f06270 */
[----:B------:R-:W-:Y:S05]  /*21020*/  @P0 BRA `(.L_x_690) ;  /* 0x0000000000580947 */ /* 0x000fea0003800000 */
[----:B------:R-:W5:Y:S01]  /*21030*/  LDL R13, [R1+0x14] ;  /* 0x00001400010d7983 */ /* 0x000f620000100800 */
        /* <DEDUP_REMOVED lines=8> */
[----:B------:R-:W-:Y:S02]  /*210c0*/  @!P2 LEA R4, P4, R218, R14, 0x1 ;  /* 0x0000000eda04a211 */ /* 0x000fe400078808ff */
[----:B---3--:R-:W-:-:S05]  /*210d0*/  @!P3 LEA.HI.X R3, R22, R9, R23, 0x1, P5 ;  /* 0x000000091603b211 */ /* 0x008fca00028f0c17 */
[----:B------:R3:W-:Y:S01]  /*210e0*/  @!P3 ST.E.128 desc[UR36][R2.64], RZ ;  /* 0x000000ff0200b985 */ /* 0x0007e2000c101d24 */
[----:B-----5:R-:W-:Y:S02]  /*210f0*/  ISETP.GE.AND P1, PT, R13, UR4, PT ;  /* 0x000000040d007c0c */ /* 0x020fe4000bf26270 */
[----:B--2---:R-:W-:Y:S02]  /*21100*/  ISETP.GE.AND P0, PT, R11, UR4, PT ;  /* 0x000000040b007c0c */ /* 0x004fe4000bf06270 */
        /* <DEDUP_REMOVED lines=8> */
.L_x_690:
[----:B------:R-:W-:Y:S05]  /*21190*/  BSYNC B1 ;  /* 0x0000000000017941 */ /* 0x000fea0003800000 */
.L_x_689:
[----:B------:R-:W-:-:S03]  /*211a0*/  UMOV UR4, 0xffffffff ;  /* 0xffffffff00047882 */ /* 0x000fc60000000000 */
[----:B------:R-:W-:Y:S05]  /*211b0*/  BRA.DIV UR4, `(.L_x_691) ;  /* 0x000000e2042c7947 */ /* 0x000fea000b800000 */
[----:B---3--:R3:W0:Y:S04]  /*211c0*/  SHFL.IDX PT, R9, R10, 0x3, 0x181f ;  /* 0x00781f000a097f89 */ /* 0x00862800000e0000 */
[----:B----4-:R3:W4:Y:S02]  /*211d0*/  SHFL.IDX PT, R14, R0, 0x3, 0x181f ;  /* 0x00781f00000e7f89 */ /* 0x01072400000e0000 */
.L_x_1065:
[----:B0123--:R-:W-:-:S05]  /*211e0*/  VIADD R0, R24, 0x60 ;  /* 0x0000006018007836 */ /* 0x00ffca0000000000 */
[----:B------:R-:W-:-:S13]  /*211f0*/  ISETP.GE.AND P0, PT, R0, R21, PT ;  /* 0x000000150000720c */ /* 0x000fda0003f06270 */
[----:B------:R-:W-:Y:S05]  /*21200*/  @P0 BRA `(.L_x_674) ;  /* 0x0000000000580947 */ /* 0x000fea0003800000 */
[----:B------:R-:W2:Y:S01]  /*21210*/  LDL R12, [R1+0x14] ;  /* 0x00001400010c7983 */ /* 0x000ea20000100800 */
[----:B------:R-:W-:-:S03]  /*21220*/  ULDC UR4, c[0x0][0xac8] ;  /* 0x0002b20000047ab9 */ /* 0x000fc60000000800 */
[----:B------:R-:W3:Y:S04]  /*21230*/  LDL R10, [R1+0x1c] ;  /* 0x00001c00010a7983 */ /* 0x000ee80000100800 */
[----:B------:R-:W5:Y:S04]  /*21240*/  LDL R8, [R1+0x40] ;  /* 0x0000400001087983 */ /* 0x000f680000100800 */
[----:B------:R-:W5:Y:S04]  /*21250*/  LDL R13, [R1+0x5c] ;  /* 0x00005c00010d7983 */ /* 0x000f680000100800 */
[----:B------:R-:W5:Y:S01]  /*21260*/  LDL R11, [R1+0x58] ;  /* 0x00005800010b7983 */ /* 0x000f620000100800 */
[----:B------:R-:W-:-:S02]  /*21270*/  ISETP.GE.AND P3, PT, R22, UR4, PT ;  /* 0x0000000416007c0c */ /* 0x000fc4000bf66270 */
[----:B------:R-:W-:-:S11]  /*21280*/  ISETP.GE.AND P2, PT, R218, UR4, PT ;  /* 0x00000004da007c0c */ /* 0x000fd6000bf46270 */
[-C--:B----4-:R-:W-:Y:S02]  /*21290*/  @!P3 LEA R2, P5, R22, R14.reuse, 0x1 ;  /* 0x0000000e1602b211 */ /* 0x090fe400078a08ff */
[----:B------:R-:W-:Y:S02]  /*212a0*/  @!P2 LEA R4, P4, R218, R14, 0x1 ;  /* 0x0000000eda04a211 */ /* 0x000fe400078808ff */
[----:B------:R-:W-:-:S05]  /*212b0*/  @!P3 LEA.HI.X R3, R22, R9, R23, 0x1, P5 ;  /* 0x000000091603b211 */ /* 0x000fca00028f0c17 */
[----:B------:R0:W-:Y:S01]  /*212c0*/  @!P3 ST.E.128 desc[UR36][R2.64], RZ ;  /* 0x000000ff0200b985 */ /* 0x0001e2000c101d24 */
[----:B--2---:R-:W-:Y:S02]  /*212d0*/  ISETP.GE.AND P1, PT, R12, UR4, PT ;  /* 0x000000040c007c0c */ /* 0x004fe4000bf26270 */
[----:B---3--:R-:W-:Y:S02]  /*212e0*/  ISETP.GE.AND P0, PT, R10, UR4, PT ;  /* 0x000000040a007c0c */ /* 0x008fe4000bf06270 */
        /* <DEDUP_REMOVED lines=8> */
.L_x_674:
[----:B------:R-:W-:Y:S05]  /*21370*/  BSYNC B0 ;  /* 0x0000000000007941 */ /* 0x000fea0003800000 */
.L_x_659:
[----:B------:R-:W-:Y:S02]  /*21380*/  ULDC UR4, c[0x0][0xc3c] ;  /* 0x00030f0000047ab9 */ /* 0x000fe40000000800 */
[----:B------:R-:W-:-:S13]  /*21390*/  ISETP.GE.AND P0, PT, R43, UR4, PT ;  /* 0x000000042b007c0c */ /* 0x000fda000bf06270 */
[----:B------:R-:W-:Y:S05]  /*213a0*/  @!P0 BRA `(.L_x_692) ;  /* 0xfffffe0400d88947 */ /* 0x000fea000383ffff */
[----:B------:R-:W-:Y:S05]  /*213b0*/  BRA `(.L_x_483) ;  /* 0x00000084000c7947 */ /* 0x000fea0003800000 */
.L_x_481:
[----:B------:R-:W-:-:S08]  /*213c0*/  NOP ;  /* 0x0000000000007918 */ /* 0x000fd00000000000 */
[----:B0-----:R-:W0:-:S00]  /*213d0*/  USETMAXREG.DEALLOC.CTAPOOL 0x28 ;  /* 0x00000028000079c8 */ /* 0x001e0000080e0500 */
[----:B0-----:R-:W2:Y:S01]  /*213e0*/  LDL.LU R3, [R1] ;  /* 0x0000000001037983 */ /* 0x001ea20000300800 */
[----:B------:R-:W-:-:S06]  /*213f0*/  LOP3.LUT R0, R0, 0x3, RZ, 0xc0, !PT ;  /* 0x0000000300007812 */ /* 0x000fcc00078ec0ff */
[----:B------:R-:W0:Y:S02]  /*21400*/  SHFL.IDX PT, R0, R0, RZ, 0x1f ;  /* 0x00001fff00007589 */ /* 0x000e2400000e0000 */
[----:B0-----:R-:W-:-:S13]  /*21410*/  ISETP.NE.AND P0, PT, R0, RZ, PT ;  /* 0x000000ff0000720c */ /* 0x001fda0003f05270 */
[----:B------:R-:W-:Y:S01]  /*21420*/  @P0 BAR.SYNC.DEFER_BLOCKING 0x5, 0x180 ;  /* 0x0146000000000b1d */ /* 0x000fe20000010000 */
[----:B--2---:R-:W-:-:S04]  /*21430*/  LOP3.LUT R3, R3, 0xffffff7f, RZ, 0xc0, !PT ;  /* 0xffffff7f03037812 */ /* 0x004fc800078ec0ff */
[----:B------:R-:W-:-:S05]  /*21440*/  @P0 LOP3.LUT R3, R3, 0x80, RZ, 0xfc, !PT ;  /* 0x0000008003030812 */ /* 0x000fca00078efcff */
[----:B------:R0:W-:Y:S02]  /*21450*/  STL [R1], R3 ;  /* 0x0000000301007387 */ /* 0x0001e40000100800 */
[----:B0-----:R-:W-:-:S04]  /*21460*/  @P0 MOV R3, 0x400 ;  /* 0x0000040000030802 */ /* 0x001fc80000000f00 */
[----:B------:R-:W-:-:S05]  /*21470*/  @P0 LEA R2, R2, R3, 0x18 ;  /* 0x0000000302020211 */ /* 0x000fca00078ec0ff */
[----:B------:R0:W1:Y:S01]  /*21480*/  @P0 LDS.128 R24, [R2+0x388d0] ;  /* 0x0388d00002180984 */ /* 0x0000620000000c00 */
[----:B------:R-:W-:Y:S06]  /*21490*/  @P0 BAR.ARV 0x4, 0x180 ;  /* 0x0106000000000b1d */ /* 0x000fec0000002000 */
[----:B------:R-:W-:Y:S05]  /*214a0*/  @P0 BRA `(.L_x_693) ;  /* 0x0000000800980947 */ /* 0x000fea0003800000 */
[----:B------:R-:W2:Y:S01]  /*214b0*/  S2R R4, SR_TID.X ;  /* 0x0000000000047919 */ /* 0x000ea20000002100 */
[----:B------:R-:W-:Y:S01]  /*214c0*/  ULDC UR4, c[0x0][0xc3c] ;  /* 0x00030f0000047ab9 */ /* 0x000fe20000000800 */
[----:B------:R-:W-:Y:S02]  /*214d0*/  IMAD.MOV.U32 R0, RZ, RZ, RZ ;  /* 0x000000ffff007224 */ /* 0x000fe400078e00ff */
[----:B------:R-:W-:Y:S01]  /*214e0*/  IMAD.MOV.U32 R9, RZ, RZ, RZ ;  /* 0x000000ffff097224 */ /* 0x000fe200078e00ff */
[----:B------:R-:W3:Y:S01]  /*214f0*/  S2UR UR6, SR_CTAID.X ;  /* 0x00000000000679c3 */ /* 0x000ee20000002500 */
[----:B------:R-:W-:Y:S01]  /*21500*/  ULDC UR5, c[0x0][0xc38] ;  /* 0x00030e0000057ab9 */ /* 0x000fe20000000800 */
[----:B--2---:R-:W-:-:S04]  /*21510*/  LOP3.LUT R7, R4, 0x1f, RZ, 0xc0, !PT ;  /* 0x0000001f04077812 */ /* 0x004fc800078ec0ff */
[----:B------:R-:W-:-:S04]  /*21520*/  ISETP.NE.AND P0, PT, R7, 0x1f, PT ;  /* 0x0000001f0700780c */ /* 0x000fc80003f05270 */
[----:B------:R-:W-:-:S13]  /*21530*/  ISETP.GE.OR P1, PT, R7, UR4, !P0 ;  /* 0x0000000407007c0c */ /* 0x000fda000c726670 */
[----:B------:R-:W2:Y:S08]  /*21540*/  @!P1 LDC.64 R4, c[0x0][0xc80] ;  /* 0x00032000ff049b82 */ /* 0x000eb00000000a00 */
[----:B0-----:R-:W0:Y:S01]  /*21550*/  @!P1 LDC.64 R2, c[0x0][0xc78] ;  /* 0x00031e00ff029b82 */ /* 0x001e220000000a00 */
[----:B--2---:R-:W-:-:S05]  /*21560*/  @!P1 IMAD.WIDE.U32 R4, R7, 0x4, R4 ;  /* 0x0000000407049825 */ /* 0x004fca00078e0004 */
[----:B------:R-:W2:Y:S01]  /*21570*/  @!P1 LDG.E R0, desc[UR36][R4.64] ;  /* 0x0000002404009981 */ /* 0x000ea2000c1e1900 */
[----:B0-----:R-:W-:-:S05]  /*21580*/  @!P1 IMAD.WIDE.U32 R2, R7, 0x4, R2 ;  /* 0x0000000407029825 */ /* 0x001fca00078e0002 */
[----:B------:R-:W2:Y:S01]  /*21590*/  @!P1 LDG.E R9, desc[UR36][R2.64] ;  /* 0x0000002402099981 */ /* 0x000ea2000c1e1900 */
[C---:B------:R-:W-:Y:S02]  /*215a0*/  ISETP.NE.AND P1, PT, R7.reuse, RZ, PT ;  /* 0x000000ff0700720c */ /* 0x040fe40003f25270 */
[C---:B------:R-:W-:Y:S02]  /*215b0*/  ISETP.GE.U32.AND P2, PT, R7.reuse, 0x2, PT ;  /* 0x000000020700780c */ /* 0x040fe40003f46070 */
[C---:B------:R-:W-:Y:S02]  /*215c0*/  ISETP.GE.U32.AND P3, PT, R7.reuse, 0x4, PT ;  /* 0x000000040700780c */ /* 0x040fe40003f66070 */
[C---:B------:R-:W-:Y:S02]  /*215d0*/  ISETP.GE.U32.AND P4, PT, R7.reuse, 0x8, PT ;  /* 0x000000080700780c */ /* 0x040fe40003f86070 */
[----:B------:R-:W-:Y:S01]  /*215e0*/  ISETP.GE.U32.AND P5, PT, R7, 0x10, PT ;  /* 0x000000100700780c */ /* 0x000fe20003fa6070 */
[----:B------:R-:W-:Y:S01]  /*215f0*/  UMOV UR4, URZ ;  /* 0x0000003f00047c82 */ /* 0x000fe20008000000 */
[----:B--2---:R-:W-:-:S05]  /*21600*/  IMAD R6, R0, R9, RZ ;  /* 0x0000000900067224 */ /* 0x004fca00078e02ff */
[----:B------:R-:W0:Y:S02]  /*21610*/  SHFL.UP PT, R8, R6, 0x1, RZ ;  /* 0x0420000006087989 */ /* 0x000e2400000e00ff */
[----:B0-----:R-:W-:-:S05]  /*21620*/  SEL R11, R8, RZ, P1 ;  /* 0x000000ff080b7207 */ /* 0x001fca0000800000 */
[----:B------:R-:W-:-:S05]  /*21630*/  IMAD.IADD R11, R6, 0x1, R11 ;  /* 0x00000001060b7824 */ /* 0x000fca00078e020b */
[----:B------:R-:W0:Y:S02]  /*21640*/  SHFL.UP PT, R8, R11, 0x2, RZ ;  /* 0x044000000b087989 */ /* 0x000e2400000e00ff */
[----:B0-----:R-:W-:-:S04]  /*21650*/  SEL R8, R8, RZ, P2 ;  /* 0x000000ff08087207 */ /* 0x001fc80001000000 */
[----:B------:R-:W-:-:S05]  /*21660*/  IADD3 R8, R11, R8, RZ ;  /* 0x000000080b087210 */ /* 0x000fca0007ffe0ff */
        /* <DEDUP_REMOVED lines=9> */
[----:B------:R-:W0:Y:S02]  /*21700*/  SHFL.IDX PT, R6, R5, 0x1f, 0x1f ;  /* 0x03e01f0005067f89 */ /* 0x000e2400000e0000 */
[----:B0-----:R-:W-:-:S05]  /*21710*/  IMAD R6, R6, UR5, RZ ;  /* 0x0000000506067c24 */ /* 0x001fca000f8e02ff */
[----:B---3--:R-:W-:Y:S01]  /*21720*/  ISETP.GT.AND P6, PT, R6, UR6, PT ;  /* 0x0000000606007c0c */ /* 0x008fe2000bfc4270 */
[----:B------:R-:W-:-:S12]  /*21730*/  IMAD.MOV.U32 R3, RZ, RZ, R6 ;  /* 0x000000ffff037224 */ /* 0x000fd800078e0006 */
[----:B------:R-:W-:Y:S05]  /*21740*/  @P6 BRA `(.L_x_694) ;  /* 0x0000000000a06947 */ /* 0x000fea0003800000 */
[----:B------:R-:W-:Y:S01]  /*21750*/  MOV R6, R3 ;  /* 0x0000000300067202 */ /* 0x000fe20000000f00 */
[----:B------:R-:W-:Y:S01]  /*21760*/  UMOV UR4, URZ ;  /* 0x0000003f00047c82 */ /* 0x000fe20008000000 */
[----:B------:R-:W-:-:S05]  /*21770*/  ULDC UR5, c[0x0][0xc38] ;  /* 0x00030e0000057ab9 */ /* 0x000fca0000000800 */
.L_x_696:
[----:B------:R-:W0:Y:S01]  /*21780*/  LDC R0, c[0x0][0xc3c] ;  /* 0x00030f00ff007b82 */ /* 0x000e220000000800 */
[----:B------:R-:W-:Y:S01]  /*21790*/  UIADD3 UR4, UR4, 0x1f, URZ ;  /* 0x0000001f04047890 */ /* 0x000fe2000fffe03f */
[----:B------:R-:W-:Y:S02]  /*217a0*/  ULDC UR7, c[0x0][0xc3c] ;  /* 0x00030f0000077ab9 */ /* 0x000fe40000000800 */
[----:B-1----:R-:W-:-:S03]  /*217b0*/  IMAD.U32 R27, RZ, RZ, UR7 ;  /* 0x00000007ff1b7e24 */ /* 0x002fc6000f8e00ff */
[----:B0-----:R-:W-:-:S13]  /*217c0*/  ISETP.LE.AND P6, PT, R0, UR4, PT ;  /* 0x0000000400007c0c */ /* 0x001fda000bfc3270 */
[----:B------:R-:W-:Y:S05]  /*217d0*/  @P6 BRA `(.L_x_695) ;  /* 0x0000000400a86947 */ /* 0x000fea0003800000 */
[----:B------:R-:W-:-:S05]  /*217e0*/  VIADD R9, R7, UR4 ;  /* 0x0000000407097c36 */ /* 0x000fca0008000000 */
[----:B------:R-:W-:Y:S01]  /*217f0*/  ISETP.GE.OR P6, PT, R9, R0, !P0 ;  /* 0x000000000900720c */ /* 0x000fe200047c6670 */
[----:B------:R-:W-:-:S12]  /*21800*/  IMAD.MOV.U32 R0, RZ, RZ, RZ ;  /* 0x000000ffff007224 */ /* 0x000fd800078e00ff */
[----:B------:R-:W0:Y:S08]  /*21810*/  @!P6 LDC.64 R4, c[0x0][0xc80] ;  /* 0x00032000ff04eb82 */ /* 0x000e300000000a00 */
[----:B------:R-:W1:Y:S01]  /*21820*/  @!P6 LDC.64 R2, c[0x0][0xc78] ;  /* 0x00031e00ff02eb82 */ /* 0x000e620000000a00 */
[----:B0-----:R-:W-:-:S05]  /*21830*/  @!P6 IMAD.WIDE R4, R9, 0x4, R4 ;  /* 0x000000040904e825 */ /* 0x001fca00078e0204 */
[----:B------:R-:W2:Y:S01]  /*21840*/  @!P6 LDG.E R0, desc[UR36][R4.64] ;  /* 0x000000240400e981 */ /* 0x000ea2000c1e1900 */
[----:B-1----:R-:W-:-:S04]  /*21850*/  @!P6 IMAD.WIDE R2, R9, 0x4, R2 ;  /* 0x000000040902e825 */ /* 0x002fc800078e0202 */
[----:B------:R-:W-:-:S06]  /*21860*/  IMAD.MOV.U32 R9, RZ, RZ, RZ ;  /* 0x000000ffff097224 */ /* 0x000fcc00078e00ff */
[----:B------:R-:W2:Y:S02]  /*21870*/  @!P6 LDG.E R9, desc[UR36][R2.64] ;  /* 0x000000240209e981 */ /* 0x000ea4000c1e1900 */
[----:B--2---:R-:W-:-:S05]  /*21880*/  IMAD R13, R0, R9, RZ ;  /* 0x00000009000d7224 */ /* 0x004fca00078e02ff */
        /* <DEDUP_REMOVED lines=17> */
[----:B------:R-:W-:-:S04]  /*219a0*/  IADD3 R6, R3, R6, RZ ;  /* 0x0000000603067210 */ /* 0x000fc80007ffe0ff */
[----:B------:R-:W-:-:S13]  /*219b0*/  ISETP.GT.AND P6, PT, R6, UR6, PT ;  /* 0x0000000606007c0c */ /* 0x000fda000bfc4270 */
[----:B------:R-:W-:Y:S05]  /*219c0*/  @!P6 BRA `(.L_x_696) ;  /* 0xfffffffc006ce947 */ /* 0x000fea000383ffff */
.L_x_694:
[----:B------:R-:W-:Y:S02]  /*219d0*/  IMAD.IADD R10, R6, 0x1, -R3 ;  /* 0x00000001060a7824 */ /* 0x000fe400078e0a03 */
[----:B-1----:R-:W-:Y:S02]  /*219e0*/  IMAD.MOV.U32 R24, RZ, RZ, RZ ;  /* 0x000000ffff187224 */ /* 0x002fe400078e00ff */
[----:B------:R-:W-:-:S05]  /*219f0*/  IMAD R2, R5, UR5, R10 ;  /* 0x0000000505027c24 */ /* 0x000fca000f8e020a */
[----:B------:R-:W-:-:S13]  /*21a00*/  ISETP.GT.AND P0, PT, R2, UR6, PT ;  /* 0x0000000602007c0c */ /* 0x000fda000bf04270 */
[----:B------:R-:W-:-:S04]  /*21a10*/  VOTE.ANY R6, PT, !P0 ;  /* 0x0000000000067806 */ /* 0x000fc800040e0100 */
[----:B------:R-:W0:Y:S01]  /*21a20*/  POPC R27, R6 ;  /* 0x00000006001b7309 */ /* 0x000e220000000000 */
[----:B------:R-:W-:Y:S01]  /*21a30*/  ISETP.NE.AND P0, PT, R6, RZ, PT ;  /* 0x000000ff0600720c */ /* 0x000fe20003f05270 */
[----:B0-----:R-:W0:Y:S04]  /*21a40*/  SHFL.IDX PT, R0, R0, R27, 0x1f ;  /* 0x00001f1b00007589 */ /* 0x001e2800000e0000 */
        /* <DEDUP_REMOVED lines=8> */
[----:B------:R-:W-:-:S06]  /*21ad0*/  IADD3 R24, R27, -0x1, RZ ;  /* 0xffffffff1b187810 */ /* 0x000fcc0007ffe0ff */
[----:B------:R0:W1:Y:S02]  /*21ae0*/  SHFL.IDX PT, R24, R5, R24, 0x1f ;  /* 0x00001f1805187589 */ /* 0x00006400000e0000 */
.L_x_697:
[----:B-1----:R-:W-:Y:S01]  /*21af0*/  IMAD R24, R24, UR5, R10 ;  /* 0x0000000518187c24 */ /* 0x002fe2000f8e020a */
[----:B0-----:R-:W-:Y:S01]  /*21b00*/  IABS R5, R9 ;  /* 0x0000000900057213 */ /* 0x001fe20000000000 */
[----:B------:R-:W-:Y:S01]  /*21b10*/  IMAD R11, R11, R4, RZ ;  /* 0x000000040b0b7224 */ /* 0x000fe200078e02ff */
[----:B------:R-:W-:Y:S01]  /*21b20*/  IABS R10, R0 ;  /* 0x00000000000a7213 */ /* 0x000fe20000000000 */
[----:B------:R-:W-:Y:S01]  /*21b30*/  IMAD.MOV.U32 R2, RZ, RZ, RZ ;  /* 0x000000ffff027224 */ /* 0x000fe200078e00ff */
[----:B------:R-:W-:Y:S01]  /*21b40*/  IADD3 R25, -R24, UR6, RZ ;  /* 0x0000000618197c10 */ /* 0x000fe2000fffe1ff */
[----:B------:R-:W0:Y:S01]  /*21b50*/  I2F.RP R6, R5 ;  /* 0x0000000500067306 */ /* 0x000e220000209400 */
[----:B------:R-:W-:Y:S02]  /*21b60*/  VIADD R27, R27, UR4 ;  /* 0x000000041b1b7c36 */ /* 0x000fe40008000000 */
[----:B------:R-:W-:Y:S01]  /*21b70*/  IABS R8, R25 ;  /* 0x0000001900087213 */ /* 0x000fe20000000000 */
[----:B------:R-:W-:-:S04]  /*21b80*/  IMAD.HI.U32 R2, R3, R11, R2 ;  /* 0x0000000b03027227 */ /* 0x000fc800078e0002 */
[----:B------:R-:W-:Y:S02]  /*21b90*/  IMAD.MOV R10, RZ, RZ, -R10 ;  /* 0x000000ffff0a7224 */ /* 0x000fe400078e0a0a */
[----:B------:R-:W-:Y:S02]  /*21ba0*/  IMAD.MOV.U32 R3, RZ, RZ, R8 ;  /* 0x000000ffff037224 */ /* 0x000fe400078e0008 */
[----:B------:R-:W-:Y:S02]  /*21bb0*/  IMAD.MOV.U32 R8, RZ, RZ, R10 ;  /* 0x000000ffff087224 */ /* 0x000fe400078e000a */
[----:B------:R-:W-:Y:S01]  /*21bc0*/  IMAD.HI.U32 R2, R2, R3, RZ ;  /* 0x0000000302027227 */ /* 0x000fe200078e00ff */
[----:B0-----:R-:W0:Y:S03]  /*21bd0*/  MUFU.RCP R6, R6 ;  /* 0x0000000600067308 */ /* 0x001e260000001000 */
[----:B------:R-:W-:-:S05]  /*21be0*/  IMAD R3, R2, R8, R3 ;  /* 0x0000000802037224 */ /* 0x000fca00078e0203 */
[----:B------:R-:W-:Y:S01]  /*21bf0*/  ISETP.GT.U32.AND P1, PT, R4, R3, PT ;  /* 0x000000030400720c */ /* 0x000fe20003f24070 */
[----:B0-----:R-:W-:-:S12]  /*21c00*/  VIADD R8, R6, 0xffffffe ;  /* 0x0ffffffe06087836 */ /* 0x001fd80000000000 */
[-C--:B------:R-:W-:Y:S01]  /*21c10*/  @!P1 IADD3 R3, R3, -R4.reuse, RZ ;  /* 0x8000000403039210 */ /* 0x080fe20007ffe0ff */
[----:B------:R-:W-:Y:S01]  /*21c20*/  @!P1 VIADD R2, R2, 0x1 ;  /* 0x0000000102029836 */ /* 0x000fe20000000000 */
[----:B------:R-:W-:Y:S02]  /*21c30*/  ISETP.NE.AND P1, PT, R0, RZ, PT ;  /* 0x000000ff0000720c */ /* 0x000fe40003f25270 */
[----:B------:R-:W-:Y:S02]  /*21c40*/  ISETP.GE.U32.AND P0, PT, R3, R4, PT ;  /* 0x000000040300720c */ /* 0x000fe40003f06070 */
[----:B------:R0:W1:Y:S01]  /*21c50*/  F2I.FTZ.U32.TRUNC.NTZ R3, R8 ;  /* 0x0000000800037305 */ /* 0x000062000021f000 */
[----:B------:R-:W-:-:S04]  /*21c60*/  LOP3.LUT R4, R25, R0, RZ, 0x3c, !PT ;  /* 0x0000000019047212 */ /* 0x000fc800078e3cff */
[----:B------:R-:W-:Y:S02]  /*21c70*/  ISETP.GE.AND P2, PT, R4, RZ, PT ;  /* 0x000000ff0400720c */ /* 0x000fe40003f46270 */
[----:B0-----:R-:W-:-:S04]  /*21c80*/  IABS R8, R9 ;  /* 0x0000000900087213 */ /* 0x001fc80000000000 */
[----:B------:R-:W-:Y:S02]  /*21c90*/  @P0 VIADD R2, R2, 0x1 ;  /* 0x0000000102020836 */ /* 0x000fe40000000000 */
[----:B------:R-:W-:Y:S02]  /*21ca0*/  IMAD.MOV R8, RZ, RZ, -R8 ;  /* 0x000000ffff087224 */ /* 0x000fe400078e0a08 */
[----:B------:R-:W-:Y:S01]  /*21cb0*/  IMAD.MOV.U32 R6, RZ, RZ, R2 ;  /* 0x000000ffff067224 */ /* 0x000fe200078e0002 */
[----:B-1----:R-:W-:-:S03]  /*21cc0*/  IADD3 R2, RZ, -R3, RZ ;  /* 0x80000003ff027210 */ /* 0x002fc60007ffe0ff */
[----:B------:R-:W-:Y:S01]  /*21cd0*/  @!P2 IMAD.MOV R6, RZ, RZ, -R6 ;  /* 0x000000ffff06a224 */ /* 0x000fe200078e0a06 */
[----:B------:R-:W-:Y:S01]  /*21ce0*/  @!P1 LOP3.LUT R6, RZ, R0, RZ, 0x33, !PT ;  /* 0x00000000ff069212 */ /* 0x000fe200078e33ff */
[----:B------:R-:W-:Y:S02]  /*21cf0*/  IMAD R11, R2, R5, RZ ;  /* 0x00000005020b7224 */ /* 0x000fe400078e02ff */
[----:B------:R-:W-:Y:S01]  /*21d00*/  IMAD.MOV.U32 R2, RZ, RZ, RZ ;  /* 0x000000ffff027224 */ /* 0x000fe200078e00ff */
[-C--:B------:R-:W-:Y:S01]  /*21d10*/  IABS R4, R6.reuse ;  /* 0x0000000600047213 */ /* 0x080fe20000000000 */
[----:B------:R-:W-:Y:S02]  /*21d20*/  IMAD R0, R0, R6, RZ ;  /* 0x0000000600007224 */ /* 0x000fe400078e02ff */
[----:B------:R-:W-:-:S04]  /*21d30*/  IMAD.HI.U32 R2, R3, R11, R2 ;  /* 0x0000000b03027227 */ /* 0x000fc800078e0002 */
[----:B------:R-:W-:Y:S01]  /*21d40*/  IMAD.MOV.U32 R3, RZ, RZ, R4 ;  /* 0x000000ffff037224 */ /* 0x000fe200078e0004 */
[----:B------:R-:W-:Y:S01]  /*21d50*/  MOV R4, R8 ;  /* 0x0000000800047202 */ /* 0x000fe20000000f00 */
[----:B------:R-:W-:Y:S02]  /*21d60*/  IMAD.IADD R25, R25, 0x1, -R0 ;  /* 0x0000000119197824 */ /* 0x000fe400078e0a00 */
[----:B------:R-:W-:-:S04]  /*21d70*/  IMAD.HI.U32 R2, R2, R3, RZ ;  /* 0x0000000302027227 */ /* 0x000fc800078e00ff */
[----:B------:R-:W-:Y:S01]  /*21d80*/  IMAD R4, R2, R4, R3 ;  /* 0x0000000402047224 */ /* 0x000fe200078e0203 */
[----:B------:R-:W-:-:S04]  /*21d90*/  LOP3.LUT R3, R6, R9, RZ, 0x3c, !PT ;  /* 0x0000000906037212 */ /* 0x000fc800078e3cff */
[----:B------:R-:W-:Y:S02]  /*21da0*/  ISETP.GT.U32.AND P1, PT, R5, R4, PT ;  /* 0x000000040500720c */ /* 0x000fe40003f24070 */
[----:B------:R-:W-:-:S11]  /*21db0*/  ISETP.GE.AND P2, PT, R3, RZ, PT ;  /* 0x000000ff0300720c */ /* 0x000fd60003f46270 */
[----:B------:R-:W-:Y:S02]  /*21dc0*/  @!P1 IMAD.IADD R4, R4, 0x1, -R5 ;  /* 0x0000000104049824 */ /* 0x000fe400078e0a05 */
[----:B------:R-:W-:Y:S01]  /*21dd0*/  @!P1 VIADD R2, R2, 0x1 ;  /* 0x0000000102029836 */ /* 0x000fe20000000000 */
[----:B------:R-:W-:Y:S02]  /*21de0*/  ISETP.NE.AND P1, PT, R9, RZ, PT ;  /* 0x000000ff0900720c */ /* 0x000fe40003f25270 */
[----:B------:R-:W-:-:S13]  /*21df0*/  ISETP.GE.U32.AND P0, PT, R4, R5, PT ;  /* 0x000000050400720c */ /* 0x000fda0003f06070 */
[----:B------:R-:W-:-:S04]  /*21e00*/  @P0 VIADD R2, R2, 0x1 ;  /* 0x0000000102020836 */ /* 0x000fc80000000000 */
[----:B------:R-:W-:Y:S01]  /*21e10*/  @!P2 IMAD.MOV R2, RZ, RZ, -R2 ;  /* 0x000000ffff02a224 */ /* 0x000fe200078e0a02 */
[----:B------:R-:W-:-:S04]  /*21e20*/  @!P1 LOP3.LUT R2, RZ, R9, RZ, 0x33, !PT ;  /* 0x00000009ff029212 */ /* 0x000fc800078e33ff */
[----:B------:R-:W-:-:S05]  /*21e30*/  IADD3 R26, -R2, RZ, RZ ;  /* 0x000000ff021a7210 */ /* 0x000fca0007ffe1ff */
[C---:B------:R-:W-:Y:S02]  /*21e40*/  IMAD R26, R9.reuse, R26, R6 ;  /* 0x0000001a091a7224 */ /* 0x040fe400078e0206 */
[----:B------:R-:W-:-:S04]  /*21e50*/  IMAD R9, R9, 0x1000000, R2 ;  /* 0x0100000009097824 */ /* 0x000fc800078e0202 */
[----:B------:R-:W-:Y:S01]  /*21e60*/  IMAD R26, R26, 0x10000, R9 ;  /* 0x000100001a1a7824 */ /* 0x000fe200078e0209 */
[----:B------:R-:W-:Y:S06]  /*21e70*/  BRA `(.L_x_698) ;  /* 0x00000000000c7947 */ /* 0x000fec0003800000 */
.L_x_695:
[----:B------:R-:W-:Y:S01]  /*21e80*/  MOV R25, RZ ;  /* 0x000000ff00197202 */ /* 0x000fe20000000f00 */
[----:B------:R-:W-:Y:S02]  /*21e90*/  IMAD.U32 R24, RZ, RZ, UR6 ;  /* 0x00000006ff187e24 */ /* 0x000fe4000f8e00ff */
[----:B------:R-:W-:-:S07]  /*21ea0*/  IMAD.MOV.U32 R26, RZ, RZ, RZ ;  /* 0x000000ffff1a7224 */ /* 0x000fce00078e00ff */
.L_x_698:
[----:B------:R-:W-:-:S13]  /*21eb0*/  ISETP.NE.AND P0, PT, R7, RZ, PT ;  /* 0x000000ff0700720c */ /* 0x000fda0003f05270 */
[----:B------:R-:W0:Y:S01]  /*21ec0*/  @!P0 S2R R3, SR_CgaCtaId ;  /* 0x0000000000038919 */ /* 0x000e220000008800 */
[----:B------:R-:W-:-:S04]  /*21ed0*/  @!P0 MOV R0, 0x400 ;  /* 0x0000040000008802 */ /* 0x000fc80000000f00 */
[----:B0-----:R-:W-:-:S05]  /*21ee0*/  @!P0 LEA R0, R3, R0, 0x18 ;  /* 0x0000000003008211 */ /* 0x001fca00078ec0ff */
[----:B------:R2:W-:Y:S01]  /*21ef0*/  @!P0 STS.128 [R0+0x388d0], R24 ;  /* 0x0388d01800008388 */ /* 0x0005e20000000c00 */
[----:B------:R-:W-:Y:S06]  /*21f00*/  BAR.ARV 0x5, 0x180 ;  /* 0x0146000000007b1d */ /* 0x000fec0000002000 */
.L_x_693:
[----:B------:R3:W-:Y:S01]  /*21f10*/  STL [R1+0x28], RZ ;  /* 0x000028ff01007387 */ /* 0x0007e20000100800 */
[----:B------:R-:W-:Y:S01]  /*21f20*/  ULDC UR4, c[0x0][0xc3c] ;  /* 0x00030f0000047ab9 */ /* 0x000fe20000000800 */
[----:B------:R-:W-:Y:S01]  /*21f30*/  IMAD.MOV.U32 R31, RZ, RZ, 0x1 ;  /* 0x00000001ff1f7424 */ /* 0x000fe200078e00ff */
[----:B-1----:R-:W-:Y:S01]  /*21f40*/  ISETP.GE.AND P0, PT, R27, UR4, PT ;  /* 0x000000041b007c0c */ /* 0x002fe2000bf06270 */
[----:B------:R-:W-:-:S12]  /*21f50*/  IMAD.MOV.U32 R28, RZ, RZ, RZ ;  /* 0x000000ffff1c7224 */ /* 0x000fd800078e00ff */
[----:B---3--:R-:W-:Y:S05]  /*21f60*/  @P0 BRA `(.L_x_699) ;  /* 0x00000074001c0947 */ /* 0x008fea0003800000 */
[----:B--2---:R-:W2:Y:S01]  /*21f70*/  LDL R0, [R1+0x1a4] ;  /* 0x0001a40001007983 */ /* 0x004ea20000100800 */
[----:B------:R-:W1:Y:S01]  /*21f80*/  S2UR UR4, SR_CgaCtaId ;  /* 0x00000000000479c3 */ /* 0x000e620000008800 */
[----:B------:R-:W-:Y:S01]  /*21f90*/  MOV R16, 0x400 ;  /* 0x0000040000107802 */ /* 0x000fe20000000f00 */
[----:B------:R-:W-:Y:S01]  /*21fa0*/  IMAD.MOV.U32 R33, RZ, RZ, 0x20 ;  /* 0x00000020ff217424 */ /* 0x000fe200078e00ff */
[----:B------:R-:W0:Y:S01]  /*21fb0*/  S2R R11, SR_TID.X ;  /* 0x00000000000b7919 */ /* 0x000e220000002100 */
[----:B------:R-:W-:Y:S01]  /*21fc0*/  MOV R34, 0x40 ;  /* 0x0000004000227802 */ /* 0x000fe20000000f00 */
[----:B------:R-:W-:Y:S01]  /*21fd0*/  BSSY B7, `(.L_x_699) ;  /* 0x0000740000077945 */ /* 0x000fe20003800000 */
[----:B------:R-:W-:Y:S01]  /*21fe0*/  IMAD.MOV.U32 R32, RZ, RZ, 0x1 ;  /* 0x00000001ff207424 */ /* 0x000fe200078e00ff */
[----:B------:R-:W-:Y:S01]  /*21ff0*/  CS2R R28, SRZ ;  /* 0x00000000001c7805 */ /* 0x000fe2000001ff00 */
[----:B------:R-:W-:Y:S01]  /*22000*/  IMAD.MOV.U32 R31, RZ, RZ, 0x1 ;  /* 0x00000001ff1f7424 */ /* 0x000fe200078e00ff */
[----:B------:R-:W-:Y:S01]  /*22010*/  ULDC.64 UR40, c[0x0][0x198] ;  /* 0x0000660000287ab9 */ /* 0x000fe20000000a00 */
[----:B------:R-:W-:Y:S01]  /*22020*/  ULDC UR39, c[0x0][0xc] ;  /* 0x0000030000277ab9 */ /* 0x000fe20000000800 */
[C---:B0-----:R-:W-:Y:S01]  /*22030*/  IMAD.SHL.U32 R2, R11.reuse, 0x80, RZ ;  /* 0x000000800b027824 */ /* 0x041fe200078e00ff */
[----:B------:R-:W-:Y:S01]  /*22040*/  SHF.R.U32.HI R4, RZ, 0x1, R11 ;  /* 0x00000001ff047819 */ /* 0x000fe2000001160b */
[C---:B------:R-:W-:Y:S01]  /*22050*/  IMAD.SHL.U32 R6, R11.reuse, 0x2, RZ ;  /* 0x000000020b067824 */ /* 0x040fe200078e00ff */
[----:B------:R-:W-:-:S02]  /*22060*/  LOP3.LUT R10, R11, 0x7f, RZ, 0xc0, !PT ;  /* 0x0000007f0b0a7812 */ /* 0x000fc400078ec0ff */
[----:B------:R-:W-:Y:S02]  /*22070*/  LOP3.LUT R3, R2, 0x380, RZ, 0xc0, !PT ;  /* 0x0000038002037812 */ /* 0x000fe400078ec0ff */
[----:B------:R-:W-:Y:S01]  /*22080*/  R2P PR, R11, 0x6 ;  /* 0x000000060b007804 */ /* 0x000fe20000000000 */
[----:B------:R-:W-:-:S04]  /*22090*/  IMAD.SHL.U32 R7, R10, 0x40, RZ ;  /* 0x000000400a077824 */ /* 0x000fc800078e00ff */
[----:B------:R-:W-:Y:S02]  /*220a0*/  SEL R34, R34, 0xffffffc0, !P2 ;  /* 0xffffffc022227807 */ /* 0x000fe40005000000 */
[----:B------:R-:W-:Y:S02]  /*220b0*/  SEL R33, R33, 0xffffffe0, !P1 ;  /* 0xffffffe021217807 */ /* 0x000fe40004800000 */
[----:B--2---:R-:W-:Y:S02]  /*220c0*/  R2UR UR5, R0 ;  /* 0x00000000000572ca */ /* 0x004fe400000e0000 */
[----:B------:R-:W-:-:S04]  /*220d0*/  SHF.L.U32 R0, R11, 0x4, RZ ;  /* 0x000000040b007819 */ /* 0x000fc800000006ff */
[C---:B------:R-:W-:Y:S02]  /*220e0*/  LOP3.LUT R5, R0.reuse, 0x3f0, RZ, 0xc0, !PT ;  /* 0x000003f000057812 */ /* 0x040fe400078ec0ff */
[----:B------:R-:W-:Y:S02]  /*220f0*/  LOP3.LUT R30, R0, 0x70, RZ, 0xc0, !PT ;  /* 0x00000070001e7812 */ /* 0x000fe400078ec0ff */
[----:B------:R-:W-:Y:S01]  /*22100*/  LOP3.LUT R9, R5, 0x70, R6, 0x78, !PT ;  /* 0x0000007005097812 */ /* 0x000fe200078e7806 */
[----:B------:R-:W-:Y:S01]  /*22110*/  IMAD.SHL.U32 R6, R10, 0x10, RZ ;  /* 0x000000100a067824 */ /* 0x000fe200078e00ff */
[C---:B------:R-:W-:Y:S01]  /*22120*/  LOP3.LUT R5, R3.reuse, 0x30, R4, 0xf8, !PT ;  /* 0x0000003003057812 */ /* 0x040fe200078ef804 */
[----:B------:R-:W-:Y:S01]  /*22130*/  ULOP3.LUT UR42, UR5, 0x2, URZ, 0xfc, !UPT ;  /* 0x00000002052a7892 */ /* 0x000fe2000f8efc3f */
[----:B------:R-:W-:Y:S01]  /*22140*/  LOP3.LUT R4, R2, 0x400, RZ, 0xc0, !PT ;  /* 0x0000040002047812 */ /* 0x000fe200078ec0ff */
[----:B------:R-:W-:Y:S01]  /*22150*/  ULOP3.LUT UR38, UR5, 0x1, URZ, 0xfc, !UPT ;  /* 0x0000000105267892 */ /* 0x000fe2000f8efc3f */
[----:B------:R-:W-:-:S02]  /*22160*/  LOP3.LUT R3, R3, 0x10, R11, 0xf8, !PT ;  /* 0x0000001003037812 */ /* 0x000fc400078ef80b */
[--C-:B------:R-:W-:Y:S02]  /*22170*/  LOP3.LUT R5, R5, 0x70, R0.reuse, 0x78, !PT ;  /* 0x0000007005057812 */ /* 0x100fe400078e7800 */
[----:B------:R-:W-:Y:S02]  /*22180*/  LOP3.LUT R4, R4, 0x1800, R7, 0xf8, !PT ;  /* 0x0000180004047812 */ /* 0x000fe400078ef807 */
[----:B------:R-:W-:Y:S02]  /*22190*/  LOP3.LUT R3, R3, 0x70, R0, 0x78, !PT ;  /* 0x0000007003037812 */ /* 0x000fe400078e7800 */
[----:B------:R-:W-:Y:S02]  /*221a0*/  LOP3.LUT R5, R5, 0xc00, R2, 0xf8, !PT ;  /* 0x00000c0005057812 */ /* 0x000fe400078ef802 */
[----:B------:R-:W-:Y:S02]  /*221b0*/  LOP3.LUT R8, R9, 0x400, R6, 0xf8, !PT ;  /* 0x0000040009087812 */ /* 0x000fe400078ef806 */
[----:B------:R-:W-:Y:S01]  /*221c0*/  LOP3.LUT R2, R4, R3, RZ, 0xfc, !PT ;  /* 0x0000000304027212 */ /* 0x000fe200078efcff */
[----:B------:R-:W-:Y:S01]  /*221d0*/  STL [R1+0x10], R5 ;  /* 0x0000100501007387 */ /* 0x000fe20000100800 */
[----:B------:R-:W-:-:S03]  /*221e0*/  SHF.R.U32.HI R3, RZ, 0x3, R10 ;  /* 0x00000003ff037819 */ /* 0x000fc6000001160a */
[----:B------:R-:W-:Y:S01]  /*221f0*/  STL [R1+0x8], R8 ;  /* 0x0000080801007387 */ /* 0x000fe20000100800 */
[----:B------:R-:W-:-:S03]  /*22200*/  LOP3.LUT R0, R3, 0x70, R0, 0xf8, !PT ;  /* 0x0000007003007812 */ /* 0x000fc600078ef800 */
[----:B------:R1:W-:Y:S04]  /*22210*/  STL [R1+0xc], R2 ;  /* 0x00000c0201007387 */ /* 0x0003e80000100800 */
[----:B------:R-:W-:Y:S01]  /*22220*/  STL [R1+0x28], RZ ;  /* 0x000028ff01007387 */ /* 0x000fe20000100800 */
[----:B-1----:R-:W-:-:S05]  /*22230*/  IMAD.U32 R2, RZ, RZ, UR4 ;  /* 0x00000004ff027e24 */ /* 0x002fca000f8e00ff */
[----:B------:R-:W-:Y:S01]  /*22240*/  LEA R16, R2, R16, 0x18 ;  /* 0x0000001002107211 */ /* 0x000fe200078ec0ff */
[----:B------:R0:W-:Y:S03]  /*22250*/  STL [R1+0x4], R2 ;  /* 0x0000040201007387 */ /* 0x0001e60000100800 */
[----:B------:R-:W-:-:S05]  /*22260*/  IADD3 R0, R16, R8, RZ ;  /* 0x0000000810007210 */ /* 0x000fca0007ffe0ff */
[----:B------:R1:W-:Y:S01]  /*22270*/  STL [R1+0x14], R0 ;  /* 0x0000140001007387 */ /* 0x0003e20000100800 */
[----:B0-----:R-:W-:-:S07]  /*22280*/  LOP3.LUT R2, R30, 0x80, RZ, 0xfc, !PT ;  /* 0x000000801e027812 */ /* 0x001fce00078efcff */
.L_x_815:
[----:B01----:R-:W0:Y:S02]  /*22290*/  LDC.64 R18, c[0x0][0xc88] ;  /* 0x00032200ff127b82 */ /* 0x003e240000000a00 */
[----:B0-----:R-:W-:-:S06]  /*222a0*/  IMAD.WIDE R18, R27, 0x4, R18 ;  /* 0x000000041b127825 */ /* 0x001fcc00078e0212 */
[----:B------:R-:W1:Y:S01]  /*222b0*/  LDG.E R18, desc[UR36][R18.64] ;  /* 0x0000002412127981 */ /* 0x000e62000c1e1900 */
[----:B------:R-:W-:Y:S05]  /*222c0*/  YIELD ;  /* 0x0000000000007946 */ /* 0x000fea0003800000 */
[----:B------:R-:W-:Y:S01]  /*222d0*/  ULDC.64 UR4, c[0x0][0xa28] ;  /* 0x00028a0000047ab9 */ /* 0x000fe20000000a00 */
[----:B------:R-:W-:Y:S01]  /*222e0*/  IMAD.MOV.U32 R36, RZ, RZ, RZ ;  /* 0x000000ffff247224 */ /* 0x000fe200078e00ff */
[----:B------:R-:W-:Y:S01]  /*222f0*/  ISETP.NE.U32.AND P0, PT, RZ, UR4, PT ;  /* 0x00000004ff007c0c */ /* 0x000fe2000bf05070 */
[----:B------:R-:W-:Y:S01]  /*22300*/  IMAD.MOV.U32 R6, RZ, RZ, RZ ;  /* 0x000000ffff067224 */ /* 0x000fe200078e00ff */
[----:B------:R-:W-:Y:S01]  /*22310*/  ULDC.64 UR8, c[0x0][0xa18] ;  /* 0x0002860000087ab9 */ /* 0x000fe20000000a00 */
[----:B------:R-:W-:Y:S01]  /*22320*/  ULDC.64 UR6, c[0x0][0xa10] ;  /* 0x0002840000067ab9 */ /* 0x000fe20000000a00 */
[----:B------:R-:W-:-:S02]  /*22330*/  ISETP.NE.AND.EX P0, PT, RZ, UR5, PT, P0 ;  /* 0x00000005ff007c0c */ /* 0x000fc4000bf05300 */
[----:B-1----:R-:W-:-:S11]  /*22340*/  SHF.R.S32.HI R0, RZ, 0x1f, R18 ;  /* 0x0000001fff007819 */ /* 0x002fd60000011412 */
[C---:B---3--:R-:W-:Y:S01]  /*22350*/  @P0 LEA R2, P1, R18.reuse, UR4, 0x2 ;  /* 0x0000000412020c11 */ /* 0x048fe2000f8210ff */
[C---:B------:R-:W-:Y:S01]  /*22360*/  IMAD.SHL.U32 R19, R18.reuse, 0x4, RZ ;  /* 0x0000000412137824 */ /* 0x040fe200078e00ff */
[C-C-:B------:R-:W-:Y:S01]  /*22370*/  SHF.L.U64.HI R22, R18.reuse, 0x2, R0.reuse ;  /* 0x0000000212167819 */ /* 0x140fe20000010200 */
[----:B------:R0:W-:Y:S01]  /*22380*/  STL [R1+0x20], R0 ;  /* 0x0000200001007387 */ /* 0x0001e20000100800 */
[----:B------:R-:W-:Y:S01]  /*22390*/  @P0 LEA.HI.X R3, R18, UR5, R0, 0x2, P1 ;  /* 0x0000000512030c11 */ /* 0x000fe200088f1400 */
[----:B------:R-:W-:-:S04]  /*223a0*/  ULDC.64 UR4, c[0x0][0xa00] ;  /* 0x0002800000047ab9 */ /* 0x000fc80000000a00 */
[----:B------:R1:W5:Y:S01]  /*223b0*/  @P0 LDG.E R36, desc[UR36][R2.64] ;  /* 0x0000002402240981 */ /* 0x000362000c1e1900 */
[----:B------:R-:W-:Y:S02]  /*223c0*/  ISETP.NE.U32.AND P0, PT, RZ, UR4, PT ;  /* 0x00000004ff007c0c */ /* 0x000fe4000bf05070 */
[----:B------:R-:W-:Y:S01]  /*223d0*/  ISETP.NE.U32.AND P1, PT, RZ, UR8, PT ;  /* 0x00000008ff007c0c */ /* 0x000fe2000bf25070 */
[----:B0-----:R-:W-:Y:S01]  /*223e0*/  IMAD.MOV.U32 R0, RZ, RZ, RZ ;  /* 0x000000ffff007224 */ /* 0x001fe200078e00ff */
[----:B------:R-:W-:Y:S02]  /*223f0*/  ISETP.NE.AND.EX P0, PT, RZ, UR5, PT, P0 ;  /* 0x00000005ff007c0c */ /* 0x000fe4000bf05300 */
[----:B------:R-:W-:Y:S02]  /*22400*/  ISETP.NE.AND.EX P1, PT, RZ, UR9, PT, P1 ;  /* 0x00000009ff007c0c */ /* 0x000fe4000bf25310 */
[----:B------:R-:W-:Y:S02]  /*22410*/  ISETP.NE.U32.AND P2, PT, RZ, UR6, PT ;  /* 0x00000006ff007c0c */ /* 0x000fe4000bf45070 */
[----:B-1----:R-:W-:-:S02]  /*22420*/  IADD3 R2, P3, R19, UR4, RZ ;  /* 0x0000000413027c10 */ /* 0x002fc4000ff7e0ff */
[----:B------:R-:W-:Y:S02]  /*22430*/  ISETP.NE.AND.EX P2, PT, RZ, UR7, PT, P2 ;  /* 0x00000007ff007c0c */ /* 0x000fe4000bf45320 */
[----:B------:R-:W-:Y:S02]  /*22440*/  IADD3.X R3, R22, UR5, RZ, P3, !PT ;  /* 0x0000000516037c10 */ /* 0x000fe40009ffe4ff */
[----:B------:R-:W-:-:S03]  /*22450*/  IADD3 R4, P4, R19, UR6, RZ ;  /* 0x0000000613047c10 */ /* 0x000fc6000ff9e0ff */
[----:B------:R-:W2:Y:S01]  /*22460*/  @P0 LDG.E R6, desc[UR36][R2.64] ;  /* 0x0000002402060981 */ /* 0x000ea2000c1e1900 */
[----:B------:R-:W-:Y:S01]  /*22470*/  ULDC UR4, c[0x0][0x288] ;  /* 0x0000a20000047ab9 */ /* 0x000fe20000000800 */
[----:B------:R-:W-:Y:S02]  /*22480*/  IADD3.X R5, R22, UR7, RZ, P4, !PT ;  /* 0x0000000716057c10 */ /* 0x000fe4000a7fe4ff */
[----:B------:R-:W-:Y:S01]  /*22490*/  MOV R8, UR4 ;  /* 0x0000000400087c02 */ /* 0x000fe20008000f00 */
[----:B------:R-:W-:Y:S02]  /*224a0*/  ULDC.64 UR4, c[0x0][0x418] ;  /* 0x0001060000047ab9 */ /* 0x000fe40000000a00 */
[----:B------:R-:W5:Y:S04]  /*224b0*/  @P2 LDG.E R0, desc[UR36][R4.64] ;  /* 0x0000002404002981 */ /* 0x000f68000c1e1900 */
[----:B--2---:R0:W-:Y:S02]  /*224c0*/  STL [R1+0x18], R6 ;  /* 0x0000180601007387 */ /* 0x0041e40000100800 */
[----:B0-----:R-:W-:-:S04]  /*224d0*/  @P1 IADD3 R6, P3, R19, UR8, RZ ;  /* 0x0000000813061c10 */ /* 0x001fc8000ff7e0ff */
[----:B------:R-:W-:-:S05]  /*224e0*/  @P1 IADD3.X R7, R22, UR9, RZ, P3, !PT ;  /* 0x0000000916071c10 */ /* 0x000fca0009ffe4ff */
[----:B------:R0:W2:Y:S01]  /*224f0*/  @P1 LDG.E R8, desc[UR36][R6.64] ;  /* 0x0000002406081981 */ /* 0x0000a2000c1e1900 */
[----:B------:R-:W-:-:S03]  /*22500*/  UISETP.NE.U32.AND UP0, UPT, UR4, URZ, UPT ;  /* 0x0000003f0400728c */ /* 0x000fc6000bf05070 */
[----:B------:R-:W-:Y:S01]  /*22510*/  ULDC UR4, c[0x0][0x424] ;  /* 0x0001090000047ab9 */ /* 0x000fe20000000800 */
[----:B------:R-:W-:-:S03]  /*22520*/  UISETP.NE.AND.EX UP0, UPT, UR5, URZ, UPT, UP0 ;  /* 0x0000003f0500728c */ /* 0x000fc6000bf05300 */
[----:B------:R-:W-:Y:S01]  /*22530*/  ULDC UR5, c[0x0][0x2f0] ;  /* 0x0000bc0000057ab9 */ /* 0x000fe20000000800 */
[----:B------:R-:W-:-:S04]  /*22540*/  USEL UR4, UR4, 0x1, UP0 ;  /* 0x0000000104047887 */ /* 0x000fc80008000000 */
[----:B------:R-:W-:-:S03]  /*22550*/  UIMAD UR4, UR4, UR5, URZ ;  /* 0x00000005040472a4 */ /* 0x000fc6000f8e023f */
[----:B------:R-:W-:Y:S02]  /*22560*/  ULDC UR5, c[0x0][0x348] ;  /* 0x0000d20000057ab9 */ /* 0x000fe40000000800 */
[----:B0-----:R-:W-:Y:S01]  /*22570*/  IMAD.U32 R6, RZ, RZ, UR5 ;  /* 0x00000005ff067e24 */ /* 0x001fe2000f8e00ff */
[----:B--2---:R0:W-:Y:S02]  /*22580*/  STL [R1+0x24], R8 ;  /* 0x0000240801007387 */ /* 0x0041e40000100800 */
[----:B0-----:R-:W-:Y:S01]  /*22590*/  IMAD.U32 R8, RZ, RZ, UR4 ;  /* 0x00000004ff087e24 */ /* 0x001fe2000f8e00ff */
[----:B------:R-:W-:Y:S06]  /*225a0*/  @P1 BRA `(.L_x_700) ;  /* 0x0000000000141947 */ /* 0x000fec0003800000 */
[----:B------:R-:W-:Y:S05]  /*225b0*/  @!P0 BRA `(.L_x_700) ;  /* 0x0000000000108947 */ /* 0x000fea0003800000 */
[----:B------:R-:W2:Y:S04]  /*225c0*/  LDG.E R7, desc[UR36][R2.64] ;  /* 0x0000002402077981 */ /* 0x000ea8000c1e1900 */
[----:B------:R-:W2:Y:S02]  /*225d0*/  LDG.E R2, desc[UR36][R2.64+0x4] ;  /* 0x0000042402027981 */ /* 0x000ea4000c1e1900 */
[----:B--2---:R-:W-:-:S05]  /*225e0*/  IMAD.IADD R2, R2, 0x1, -R7 ;  /* 0x0000000102027824 */ /* 0x004fca00078e0a07 */
[----:B------:R0:W-:Y:S02]  /*225f0*/  STL [R1+0x24], R2 ;  /* 0x0000240201007387 */ /* 0x0001e40000100800 */
.L_x_700:
[----:B------:R-:W-:Y:S01]  /*22600*/  ULDC.64 UR4, c[0x0][0xa20] ;  /* 0x0002880000047ab9 */ /* 0x000fe20000000a00 */
[C---:B------:R-:W-:Y:S02]  /*22610*/  LOP3.LUT R7, R26.reuse, 0xff000000, RZ, 0xc0, !PT ;  /* 0xff0000001a077812 */ /* 0x040fe400078ec0ff */
[----:B------:R-:W-:Y:S02]  /*22620*/  ISETP.NE.U32.AND P0, PT, RZ, UR4, PT ;  /* 0x00000004ff007c0c */ /* 0x000fe4000bf05070 */
[----:B------:R-:W-:Y:S02]  /*22630*/  SHF.R.U32.HI R7, RZ, 0x8, R7 ;  /* 0x00000008ff077819 */ /* 0x000fe40000011607 */
[----:B------:R-:W-:Y:S02]  /*22640*/  ISETP.NE.AND.EX P0, PT, RZ, UR5, PT, P0 ;  /* 0x00000005ff007c0c */ /* 0x000fe4000bf05300 */
[C---:B0-----:R-:W-:Y:S02]  /*22650*/  LOP3.LUT R2, R26.reuse, 0xff0000, RZ, 0xc0, !PT ;  /* 0x00ff00001a027812 */ /* 0x041fe400078ec0ff */
[----:B------:R-:W-:Y:S01]  /*22660*/  LOP3.LUT R17, R26, 0xffff, RZ, 0xc0, !PT ;  /* 0x0000ffff1a117812 */ /* 0x000fe200078ec0ff */
[----:B------:R-:W-:Y:S01]  /*22670*/  IMAD.MOV.U32 R26, RZ, RZ, R18 ;  /* 0x000000ffff1a7224 */ /* 0x000fe200078e0012 */
[----:B------:R-:W-:-:S07]  /*22680*/  LEA.HI R7, R2, R7, RZ, 0x10 ;  /* 0x0000000702077211 */ /* 0x000fce00078f80ff */
[----:B------:R-:W-:Y:S05]  /*22690*/  @!P0 BRA `(.L_x_701) ;  /* 0x0000000000108947 */ /* 0x000fea0003800000 */
[----:B------:R-:W-:-:S04]  /*226a0*/  IADD3 R2, P0, R19, UR4, RZ ;  /* 0x0000000413027c10 */ /* 0x000fc8000ff1e0ff */
[----:B------:R-:W-:-:S05]  /*226b0*/  IADD3.X R3, R22, UR5, RZ, P0, !PT ;  /* 0x0000000516037c10 */ /* 0x000fca00087fe4ff */
[----:B------:R0:W5:Y:S01]  /*226c0*/  LDG.E R8, desc[UR36][R2.64] ;  /* 0x0000002402087981 */ /* 0x000162000c1e1900 */
[----:B------:R-:W-:Y:S05]  /*226d0*/  BRA `(.L_x_702) ;  /* 0x0000000000247947 */ /* 0x000fea0003800000 */
.L_x_701:
[----:B------:R-:W-:Y:S02]  /*226e0*/  ULDC.64 UR4, c[0x0][0xa08] ;  /* 0x0002820000047ab9 */ /* 0x000fe40000000a00 */
[----:B------:R-:W-:-:S04]  /*226f0*/  ISETP.NE.U32.AND P0, PT, RZ, UR4, PT ;  /* 0x00000004ff007c0c */ /* 0x000fc8000bf05070 */
[----:B------:R-:W-:-:S13]  /*22700*/  ISETP.NE.AND.EX P0, PT, RZ, UR5, PT, P0 ;  /* 0x00000005ff007c0c */ /* 0x000fda000bf05300 */
[----:B------:R-:W-:Y:S05]  /*22710*/  @!P0 BRA `(.L_x_702) ;  /* 0x0000000000148947 */ /* 0x000fea0003800000 */
[----:B------:R-:W0:Y:S02]  /*22720*/  LDC.64 R2, c[0x0][0xa08] ;  /* 0x00028200ff027b82 */ /* 0x000e240000000a00 */
[----:B0-----:R-:W-:-:S05]  /*22730*/  IMAD.WIDE R2, R26, 0x4, R2 ;  /* 0x000000041a027825 */ /* 0x001fca00078e0202 */
[----:B------:R-:W2:Y:S04]  /*22740*/  LDG.E R8, desc[UR36][R2.64] ;  /* 0x0000002402087981 */ /* 0x000ea8000c1e1900 */
[----:B------:R-:W2:Y:S02]  /*22750*/  LDG.E R2, desc[UR36][R2.64+0x4] ;  /* 0x0000042402027981 */ /* 0x000ea4000c1e1900 */
[----:B--2---:R-:W-:-:S07]  /*22760*/  IADD3 R8, -R8, R2, RZ ;  /* 0x0000000208087210 */ /* 0x004fce0007ffe1ff */
.L_x_702:
[----:B0-----:R-:W2:Y:S04]  /*22770*/  @P2 LDG.E R2, desc[UR36][R4.64] ;  /* 0x0000002404022981 */ /* 0x001ea8000c1e1900 */
[----:B------:R0:W2:Y:S01]  /*22780*/  @P2 LDG.E R4, desc[UR36][R4.64+0x4] ;  /* 0x0000042404042981 */ /* 0x0000a2000c1e1900 */
[----:B-----5:R-:W-:Y:S01]  /*22790*/  IMAD.IADD R8, R8, 0x1, -R36 ;  /* 0x0000000108087824 */ /* 0x020fe200078e0a24 */
[----:B------:R-:W-:Y:S01]  /*227a0*/  BSSY B0, `(.L_x_703) ;  /* 0x0000029000007945 */ /* 0x000fe20003800000 */
[----:B------:R-:W-:Y:S02]  /*227b0*/  LOP3.LUT R35, R7, 0xff, RZ, 0xc0, !PT ;  /* 0x000000ff07237812 */ /* 0x000fe400078ec0ff */
[----:B------:R-:W-:Y:S02]  /*227c0*/  MOV R3, RZ ;  /* 0x000000ff00037202 */ /* 0x000fe40000000f00 */
[----:B0-----:R-:W-:Y:S01]  /*227d0*/  SHF.R.U32.HI R5, RZ, 0x10, R7 ;  /* 0x00000010ff057819 */ /* 0x001fe20000011607 */
[----:B--2---:R-:W-:-:S04]  /*227e0*/  @P2 IMAD.IADD R6, R4, 0x1, -R2 ;  /* 0x0000000104062824 */ /* 0x004fc800078e0a02 */
[----:B------:R-:W-:-:S04]  /*227f0*/  IMAD.IADD R23, R8, 0x1, R6 ;  /* 0x0000000108177824 */ /* 0x000fc800078e0206 */
[C---:B------:R-:W-:Y:S01]  /*22800*/  VIADD R4, R23.reuse, 0x7f ;  /* 0x0000007f17047836 */ /* 0x040fe20000000000 */
[----:B------:R-:W-:-:S04]  /*22810*/  ISETP.GE.AND P1, PT, R23, 0x1, PT ;  /* 0x000000011700780c */ /* 0x000fc80003f26270 */
[----:B------:R-:W-:-:S04]  /*22820*/  SHF.R.S32.HI R2, RZ, 0x1f, R4 ;  /* 0x0000001fff027819 */ /* 0x000fc80000011404 */
[----:B------:R-:W-:-:S04]  /*22830*/  LEA.HI R4, R2, R4, RZ, 0x7 ;  /* 0x0000000402047211 */ /* 0x000fc800078f38ff */
[----:B------:R-:W-:Y:S01]  /*22840*/  SHF.R.S32.HI R4, RZ, 0x7, R4 ;  /* 0x00000007ff047819 */ /* 0x000fe20000011404 */
[----:B------:R-:W-:Y:S06]  /*22850*/  @!P1 BRA `(.L_x_704) ;  /* 0x0000000000749947 */ /* 0x000fec0003800000 */
[----:B------:R-:W-:Y:S01]  /*22860*/  ISETP.NE.AND P0, PT, R5, RZ, PT ;  /* 0x000000ff0500720c */ /* 0x000fe20003f05270 */
[----:B------:R-:W-:-:S03]  /*22870*/  ULDC UR4, c[0x0][0x9f0] ;  /* 0x00027c0000047ab9 */ /* 0x000fc60000000800 */
[----:B------:R-:W-:-:S04]  /*22880*/  SEL R7, R5, UR4, P0 ;  /* 0x0000000405077c07 */ /* 0x000fc80008000000 */
[----:B------:R-:W-:Y:S02]  /*22890*/  IABS R9, R7 ;  /* 0x0000000700097213 */ /* 0x000fe40000000000 */
[----:B------:R-:W-:Y:S02]  /*228a0*/  IADD3 R10, R7, -0x1, R4 ;  /* 0xffffffff070a7810 */ /* 0x000fe40007ffe004 */
[----:B------:R-:W0:Y:S08]  /*228b0*/  I2F.RP R2, R9 ;  /* 0x0000000900027306 */ /* 0x000e300000209400 */
[----:B0-----:R-:W0:Y:S02]  /*228c0*/  MUFU.RCP R2, R2 ;  /* 0x0000000200027308 */ /* 0x001e240000001000 */
[----:B0-----:R-:W-:-:S06]  /*228d0*/  VIADD R2, R2, 0xffffffe ;  /* 0x0ffffffe02027836 */ /* 0x001fcc0000000000 */
[----:B------:R0:W1:Y:S02]  /*228e0*/  F2I.FTZ.U32.TRUNC.NTZ R3, R2 ;  /* 0x0000000200037305 */ /* 0x000064000021f000 */
[----:B0-----:R-:W-:-:S04]  /*228f0*/  LOP3.LUT R2, R10, R7, RZ, 0x3c, !PT ;  /* 0x000000070a027212 */ /* 0x001fc800078e3cff */
[----:B------:R-:W-:Y:S01]  /*22900*/  ISETP.GE.AND P4, PT, R2, RZ, PT ;  /* 0x000000ff0200720c */ /* 0x000fe20003f86270 */
[----:B-1----:R-:W-:-:S04]  /*22910*/  IMAD.MOV R2, RZ, RZ, -R3 ;  /* 0x000000ffff027224 */ /* 0x002fc800078e0a03 */
[----:B------:R-:W-:Y:S02]  /*22920*/  IMAD R11, R2, R9, RZ ;  /* 0x00000009020b7224 */ /* 0x000fe400078e02ff */
[----:B------:R-:W-:-:S04]  /*22930*/  IMAD.MOV.U32 R2, RZ, RZ, RZ ;  /* 0x000000ffff027224 */ /* 0x000fc800078e00ff */
[----:B------:R-:W-:Y:S01]  /*22940*/  IMAD.HI.U32 R2, R3, R11, R2 ;  /* 0x0000000b03027227 */ /* 0x000fe200078e0002 */
[----:B------:R-:W-:Y:S02]  /*22950*/  IABS R3, R10 ;  /* 0x0000000a00037213 */ /* 0x000fe40000000000 */
[----:B------:R-:W-:-:S03]  /*22960*/  IABS R10, R7 ;  /* 0x00000007000a7213 */ /* 0x000fc60000000000 */
[----:B------:R-:W-:-:S04]  /*22970*/  IMAD.HI.U32 R2, R2, R3, RZ ;  /* 0x0000000302027227 */ /* 0x000fc800078e00ff */
[----:B------:R-:W-:-:S04]  /*22980*/  IMAD.MOV R10, RZ, RZ, -R10 ;  /* 0x000000ffff0a7224 */ /* 0x000fc800078e0a0a */
        /* <DEDUP_REMOVED lines=10> */
.L_x_704:
[----:B------:R-:W-:Y:S05]  /*22a30*/  BSYNC B0 ;  /* 0x0000000000007941 */ /* 0x000fea0003800000 */
.L_x_703:
[-C--:B------:R-:W-:Y:S01]  /*22a40*/  IMAD R2, R35, R3.reuse, RZ ;  /* 0x0000000323027224 */ /* 0x080fe200078e02ff */
[----:B------:R-:W-:Y:S04]  /*22a50*/  BSSY B0, `(.L_x_705) ;  /* 0x0000112000007945 */ /* 0x000fe80003800000 */
[C---:B------:R-:W-:Y:S02]  /*22a60*/  VIADDMNMX R3, R2.reuse, R3, R4, PT ;  /* 0x0000000302037246 */ /* 0x040fe40003800104 */
[----:B------:R-:W-:-:S03]  /*22a70*/  LEA R2, R2, -R8, 0x7 ;  /* 0x8000000802027211 */ /* 0x000fc600078e38ff */
[----:B------:R-:W-:-:S05]  /*22a80*/  IMAD R3, R3, 0x80, -R8 ;  /* 0x0000008003037824 */ /* 0x000fca00078e0a08 */
[----:B------:R-:W-:Y:S02]  /*22a90*/  VIMNMX R3, R3, R6, PT ;  /* 0x0000000603037248 */ /* 0x000fe40003fe0100 */
[----:B------:R-:W-:-:S04]  /*22aa0*/  VIMNMX R6, RZ, R2, !PT ;  /* 0x00000002ff067248 */ /* 0x000fc80007fe0100 */
[----:B------:R-:W-:Y:S02]  /*22ab0*/  ISETP.GT.AND P0, PT, R3, R6, PT ;  /* 0x000000060300720c */ /* 0x000fe40003f04270 */
[----:B------:R-:W-:-:S11]  /*22ac0*/  SHF.R.U32.HI R6, RZ, 0x7, R6 ;  /* 0x00000007ff067819 */ /* 0x000fd60000011606 */
[----:B------:R-:W-:-:S05]  /*22ad0*/  @P0 VIADD R2, R3, 0x7f ;  /* 0x0000007f03020836 */ /* 0x000fca0000000000 */
[----:B------:R-:W-:-:S04]  /*22ae0*/  @P0 SHF.R.S32.HI R3, RZ, 0x1f, R2 ;  /* 0x0000001fff030819 */ /* 0x000fc80000011402 */
[----:B------:R-:W-:Y:S01]  /*22af0*/  @P0 LEA.HI R2, R3, R2, RZ, 0x7 ;  /* 0x0000000203020211 */ /* 0x000fe200078f38ff */
[----:B------:R-:W-:-:S03]  /*22b00*/  IMAD.MOV.U32 R3, RZ, RZ, R6 ;  /* 0x000000ffff037224 */ /* 0x000fc600078e0006 */
[----:B------:R-:W-:Y:S02]  /*22b10*/  @P0 SHF.R.S32.HI R3, RZ, 0x7, R2 ;  /* 0x00000007ff030819 */ /* 0x000fe40000011402 */
[----:B------:R-:W-:Y:S02]  /*22b20*/  PLOP3.LUT P0, PT, PT, PT, PT, 0x80, 0x0 ;  /* 0x000000000000781c */ /* 0x000fe40003f0f070 */
[----:B------:R-:W-:-:S13]  /*22b30*/  ISETP.GT.AND P3, PT, R3, R6, PT ;  /* 0x000000060300720c */ /* 0x000fda0003f64270 */
[----:B------:R-:W-:Y:S05]  /*22b40*/  @!P3 BRA `(.L_x_706) ;  /* 0x000000100008b947 */ /* 0x000fea0003800000 */
[----:B------:R-:W-:Y:S01]  /*22b50*/  UMOV UR4, 0xffffffff ;  /* 0xffffffff00047882 */ /* 0x000fe20000000000 */
[----:B------:R-:W-:Y:S02]  /*22b60*/  SEL R2, R26, RZ, !P2 ;  /* 0x000000ff1a027207 */ /* 0x000fe40005000000 */
[----:B------:R-:W-:Y:S05]  /*22b70*/  BRA.DIV UR4, `(.L_x_707) ;  /* 0x000000ca04047947 */ /* 0x000fea000b800000 */
[----:B------:R-:W0:Y:S02]  /*22b80*/  S2R R7, SR_TID.X ;  /* 0x0000000000077919 */ /* 0x000e240000002100 */
[----:B0-----:R-:W-:-:S04]  /*22b90*/  SHF.R.U32.HI R7, RZ, 0x5, R7 ;  /* 0x00000005ff077819 */ /* 0x001fc80000011607 */
[----:B------:R-:W-:-:S05]  /*22ba0*/  LOP3.LUT R7, R7, 0x3, RZ, 0xc0, !PT ;  /* 0x0000000307077812 */ /* 0x000fca00078ec0ff */
[----:B------:R0:W1:Y:S02]  /*22bb0*/  SHFL.IDX PT, R14, R7, RZ, 0x1f ;  /* 0x00001fff070e7589 */ /* 0x00006400000e0000 */
.L_x_1068:
[----:B-1----:R-:W-:Y:S02]  /*22bc0*/  ISETP.NE.AND P0, PT, R14, RZ, PT ;  /* 0x000000ff0e00720c */ /* 0x002fe40003f05270 */
[----:B------:R-:W-:-:S11]  /*22bd0*/  PLOP3.LUT P6, PT, PT, PT, PT, 0x8, 0x0 ;  /* 0x000000000000781c */ /* 0x000fd60003fce170 */
[----:B------:R-:W-:Y:S05]  /*22be0*/  @P0 BRA `(.L_x_708) ;  /* 0x00000000000c0947 */ /* 0x000fea0003800000 */
[----:B------:R-:W-:-:S03]  /*22bf0*/  UMOV UR4, 0xffffffff ;  /* 0xffffffff00047882 */ /* 0x000fc60000000000 */
[----:B------:R-:W-:Y:S05]  /*22c00*/  BRA.DIV UR4, `(.L_x_709) ;  /* 0x000000ca04147947 */ /* 0x000fea000b800000 */
[----:B------:R-:W-:-:S13]  /*22c10*/  ELECT P6, URZ, PT ;  /* 0x00000000003f782f */ /* 0x000fda00038c0000 */
.L_x_708:
[----:B0-----:R-:W2:Y:S01]  /*22c20*/  LDL R7, [R1+0x28] ;  /* 0x0000280001077983 */ /* 0x001ea20000100800 */
[----:B------:R-:W-:Y:S01]  /*22c30*/  BSSY B1, `(.L_x_710) ;  /* 0x0000008000017945 */ /* 0x000fe20003800000 */
[----:B--2---:R-:W-:-:S05]  /*22c40*/  VIADD R7, R7, 0x1 ;  /* 0x0000000107077836 */ /* 0x004fca0000000000 */
[----:B------:R-:W-:-:S04]  /*22c50*/  LEA.HI R8, R7, R7, RZ, 0x1 ;  /* 0x0000000707087211 */ /* 0x000fc800078f08ff */
[----:B------:R-:W-:-:S04]  /*22c60*/  LOP3.LUT R8, R8, 0xfffffffe, RZ, 0xc0, !PT ;  /* 0xfffffffe08087812 */ /* 0x000fc800078ec0ff */
[----:B------:R-:W-:-:S04]  /*22c70*/  IADD3 R7, R7, -R8, RZ ;  /* 0x8000000807077210 */ /* 0x000fc80007ffe0ff */
[----:B------:R-:W-:-:S04]  /*22c80*/  SHF.L.U32 R7, R7, 0x1f, RZ ;  /* 0x0000001f07077819 */ /* 0x000fc800000006ff */
[----:B------:R-:W0:Y:S02]  /*22c90*/  SYNCS.PHASECHK.TRANS64.TRYWAIT P0, [R16+URZ+0x38820], R7 ;  /* 0x03882007100075a7 */ /* 0x000e24000800017f */
[----:B0-----:R-:W-:Y:S05]  /*22ca0*/  @!P0 BRA `(.L_x_711) ;  /* 0x000000c8000c8947 */ /* 0x001fea0003800000 */
.L_x_1071:
[----:B------:R-:W-:Y:S05]  /*22cb0*/  BSYNC B1 ;  /* 0x0000000000017941 */ /* 0x000fea0003800000 */
.L_x_710:
[----:B------:R-:W-:Y:S04]  /*22cc0*/  BSSY B1, `(.L_x_712) ;  /* 0x000006c000017945 */ /* 0x000fe80003800000 */
[----:B------:R-:W-:Y:S05]  /*22cd0*/  @!P6 BRA `(.L_x_713) ;  /* 0x0000000400a8e947 */ /* 0x000fea0003800000 */
[----:B------:R-:W-:Y:S01]  /*22ce0*/  IMAD R11, R29, 0x8, R16 ;  /* 0x000000081d0b7824 */ /* 0x000fe200078e0210 */
[----:B------:R-:W-:Y:S01]  /*22cf0*/  SHF.L.U32 R10, R32, 0x1f, RZ ;  /* 0x0000001f200a7819 */ /* 0x000fe200000006ff */
[----:B------:R-:W1:Y:S01]  /*22d00*/  S2R R8, SR_TID.X ;  /* 0x0000000000087919 */ /* 0x000e620000002100 */
[----:B------:R-:W-:Y:S02]  /*22d10*/  BSSY B2, `(.L_x_714) ;  /* 0x0000005000027945 */ /* 0x000fe40003800000 */
[----:B------:R-:W2:Y:S01]  /*22d20*/  SYNCS.PHASECHK.TRANS64.TRYWAIT P0, [R11+URZ+0x388a0], R10 ;  /* 0x0388a00a0b0075a7 */ /* 0x000ea2000800017f */
[----:B-1----:R-:W-:-:S04]  /*22d30*/  LOP3.LUT R8, R8, 0x7f, RZ, 0xc0, !PT ;  /* 0x0000007f08087812 */ /* 0x002fc800078ec0ff */
[----:B------:R-:W-:Y:S01]  /*22d40*/  ISETP.NE.AND P2, PT, R8, RZ, PT ;  /* 0x000000ff0800720c */ /* 0x000fe20003f45270 */
[----:B--2---:R-:W-:-:S12]  /*22d50*/  @!P0 BRA `(.L_x_715) ;  /* 0x000000c400f48947 */ /* 0x004fd80003800000 */
.L_x_1072:
[----:B------:R-:W-:Y:S05]  /*22d60*/  BSYNC B2 ;  /* 0x0000000000027941 */ /* 0x000fea0003800000 */
.L_x_714:
[----:B------:R-:W-:Y:S04]  /*22d70*/  BSSY B2, `(.L_x_716) ;  /* 0x0000009000027945 */ /* 0x000fe80003800000 */
[----:B------:R-:W-:Y:S05]  /*22d80*/  @P2 BRA `(.L_x_717) ;  /* 0x00000000001c2947 */ /* 0x000fea0003800000 */
[----:B0-----:R-:W0:Y:S02]  /*22d90*/  S2R R7, SR_TID.X ;  /* 0x0000000000077919 */ /* 0x001e240000002100 */
[----:B0-----:R-:W-:Y:S01]  /*22da0*/  LOP3.LUT R8, R7, 0x1f, RZ, 0xc0, !PT ;  /* 0x0000001f07087812 */ /* 0x001fe200078ec0ff */
[----:B------:R-:W-:-:S03]  /*22db0*/  IMAD.MOV.U32 R7, RZ, RZ, 0x8000 ;  /* 0x00008000ff077424 */ /* 0x000fc600078e00ff */
[----:B------:R-:W-:Y:S01]  /*22dc0*/  ISETP.NE.AND P0, PT, R8, RZ, PT ;  /* 0x000000ff0800720c */ /* 0x000fe20003f05270 */
[----:B------:R2:W-:-:S12]  /*22dd0*/  SYNCS.ARRIVE.TRANS64 RZ, [R11+URZ+0x38890], R7 ;  /* 0x038890070bff79a7 */ /* 0x0005d8000800003f */
[----:B--2---:R-:W-:Y:S05]  /*22de0*/  @!P0 BRA `(.L_x_717) ;  /* 0x0000000000048947 */ /* 0x004fea0003800000 */
[----:B------:R-:W-:Y:S01]  /*22df0*/  BPT.TRAP 0x1 ;  /* 0x000000040000795c */ /* 0x000fe20000300000 */
.L_x_717:
[----:B------:R-:W-:Y:S05]  /*22e00*/  BSYNC B2 ;  /* 0x0000000000027941 */ /* 0x000fea0003800000 */
.L_x_716:
[----:B------:R-:W-:Y:S01]  /*22e10*/  IMAD.MOV.U32 R15, RZ, RZ, RZ ;  /* 0x000000ffff0f7224 */ /* 0x000fe200078e00ff */
[----:B------:R-:W-:Y:S01]  /*22e20*/  LEA R9, R29, R16, 0xf ;  /* 0x000000101d097211 */ /* 0x000fe200078e78ff */
[----:B------:R-:W-:Y:S01]  /*22e30*/  IMAD R8, R3, 0x80, R0 ;  /* 0x0000008003087824 */ /* 0x000fe200078e0200 */
[----:B------:R-:W-:Y:S01]  /*22e40*/  UIADD3 UR4, UP0, UR40, 0x570, URZ ;  /* 0x0000057028047890 */ /* 0x000fe2000ff1e03f */
[----:B------:R-:W-:Y:S01]  /*22e50*/  PLOP3.LUT P0, PT, PT, PT, PT, 0x80, 0x0 ;  /* 0x000000000000781c */ /* 0x000fe20003f0f070 */
[----:B0-----:R-:W-:Y:S01]  /*22e60*/  VIADD R7, R11, 0x38890 ;  /* 0x000388900b077836 */ /* 0x001fe20000000000 */
[----:B------:R-:W-:Y:S01]  /*22e70*/  R2UR UR10, R15 ;  /* 0x000000000f0a72ca */ /* 0x000fe200000e0000 */
[----:B------:R-:W-:Y:S01]  /*22e80*/  VIADD R8, R8, 0xffffff80 ;  /* 0xffffff8008087836 */ /* 0x000fe20000000000 */
[----:B------:R-:W-:Y:S01]  /*22e90*/  UIADD3.X UR5, URZ, UR41, URZ, UP0, !UPT ;  /* 0x000000293f057290 */ /* 0x000fe200087fe43f */
[----:B------:R-:W-:Y:S01]  /*22ea0*/  VIADD R12, R9, 0x28400 ;  /* 0x00028400090c7836 */ /* 0x000fe20000000000 */
[----:B------:R-:W-:Y:S01]  /*22eb0*/  UMOV UR6, 0x0 ;  /* 0x0000000000067882 */ /* 0x000fe20000000000 */
[----:B------:R-:W-:-:S10]  /*22ec0*/  UMOV UR7, 0x12f00000 ;  /* 0x12f0000000077882 */ /* 0x000fd40000000000 */
.L_x_718:
[----:B------:R-:W-:-:S13]  /*22ed0*/  @P0 ELECT P3, URZ, PT ;  /* 0x00000000003f082f */ /* 0x000fda0003860000 */
[----:B------:R-:W-:Y:S02]  /*22ee0*/  @P3 R2UR UR13, R2 ;  /* 0x00000000020d32ca */ /* 0x000fe400000e0000 */
[----:B------:R-:W-:Y:S02]  /*22ef0*/  @P3 R2UR UR12, R17 ;  /* 0x00000000110c32ca */ /* 0x000fe400000e0000 */
[----:B------:R-:W-:Y:S02]  /*22f00*/  @P3 R2UR UR11, R8 ;  /* 0x00000000080b32ca */ /* 0x000fe400000e0000 */
[----:B------:R-:W-:Y:S02]  /*22f10*/  @P3 R2UR UR9, R7 ;  /* 0x00000000070932ca */ /* 0x000fe400000e0000 */
[----:B------:R-:W-:Y:S02]  /*22f20*/  @P3 R2UR UR8, R12 ;  /* 0x000000000c0832ca */ /* 0x000fe400000e0000 */
[----:B------:R-:W-:-:S02]  /*22f30*/  @P3 PLOP3.LUT P0, PT, P3, PT, PT, 0x8, 0x0 ;  /* 0x000000000000381c */ /* 0x000fc40001f0e170 */
[----:B------:R-:W-:-:S09]  /*22f40*/  PLOP3.LUT P3, PT, PT, PT, PT, 0x8, 0x0 ;  /* 0x000000000000781c */ /* 0x000fd20003f6e170 */
[----:B------:R0:W-:Y:S02]  /*22f50*/  UTMALDG.4D [UR8], [UR4], desc[UR6] ;  /* 0x00000608040075b4 */ /* 0x0001e40008019000 */
[----:B0-----:R-:W-:Y:S05]  /*22f60*/  @P0 BRA.U.ANY `(.L_x_718) ;  /* 0xfffffffd00d80947 */ /* 0x001fea000393ffff */
[----:B------:R-:W-:Y:S01]  /*22f70*/  IMAD.MOV.U32 R14, RZ, RZ, 0x80 ;  /* 0x00000080ff0e7424 */ /* 0x000fe200078e00ff */
[----:B------:R-:W-:Y:S01]  /*22f80*/  PLOP3.LUT P0, PT, PT, PT, PT, 0x80, 0x0 ;  /* 0x000000000000781c */ /* 0x000fe20003f0f070 */
[----:B------:R-:W-:Y:S01]  /*22f90*/  UMOV UR6, 0x0 ;  /* 0x0000000000067882 */ /* 0x000fe20000000000 */
[----:B------:R-:W-:Y:S01]  /*22fa0*/  IADD3 R12, R9, 0x2c400, RZ ;  /* 0x0002c400090c7810 */ /* 0x000fe20007ffe0ff */
[----:B------:R-:W-:Y:S01]  /*22fb0*/  UMOV UR7, 0x12f00000 ;  /* 0x12f0000000077882 */ /* 0x000fe20000000000 */
[----:B------:R-:W-:-:S15]  /*22fc0*/  R2UR UR10, R14 ;  /* 0x000000000e0a72ca */ /* 0x000fde00000e0000 */
.L_x_719:
        /* <DEDUP_REMOVED lines=10> */
[----:B------:R-:W0:Y:S01]  /*23070*/  SYNCS.PHASECHK.TRANS64.TRYWAIT P0, [R11+URZ+0x388c0], R10 ;  /* 0x0388c00a0b0075a7 */ /* 0x000e22000800017f */
[----:B------:R-:W-:Y:S04]  /*23080*/  BSSY B2, `(.L_x_720) ;  /* 0x0000002000027945 */ /* 0x000fe80003800000 */
[----:B0-----:R-:W-:Y:S05]  /*23090*/  @!P0 BRA `(.L_x_721) ;  /* 0x000000c400388947 */ /* 0x001fea0003800000 */
.L_x_1073:
[----:B------:R-:W-:Y:S05]  /*230a0*/  BSYNC B2 ;  /* 0x0000000000027941 */ /* 0x000fea0003800000 */
.L_x_720:
[----:B------:R-:W-:Y:S01]  /*230b0*/  BSSY B2, `(.L_x_722) ;  /* 0x000000b000027945 */ /* 0x000fe20003800000 */
[----:B------:R-:W-:Y:S02]  /*230c0*/  IMAD.MOV.U32 R12, RZ, RZ, 0x0 ;  /* 0x00000000ff0c7424 */ /* 0x000fe400078e00ff */
[----:B------:R-:W-:Y:S01]  /*230d0*/  IMAD.MOV.U32 R13, RZ, RZ, 0x12f00000 ;  /* 0x12f00000ff0d7424 */ /* 0x000fe200078e00ff */
[----:B------:R-:W-:Y:S06]  /*230e0*/  @P2 BRA `(.L_x_723) ;  /* 0x00000000001c2947 */ /* 0x000fec0003800000 */
[----:B------:R-:W2:Y:S02]  /*230f0*/  S2R R7, SR_TID.X ;  /* 0x0000000000077919 */ /* 0x000ea40000002100 */
[----:B--2---:R-:W-:Y:S01]  /*23100*/  LOP3.LUT R20, R7, 0x1f, RZ, 0xc0, !PT ;  /* 0x0000001f07147812 */ /* 0x004fe200078ec0ff */
[----:B------:R-:W-:-:S03]  /*23110*/  IMAD.MOV.U32 R7, RZ, RZ, 0x8000 ;  /* 0x00008000ff077424 */ /* 0x000fc600078e00ff */
[----:B------:R-:W-:Y:S01]  /*23120*/  ISETP.NE.AND P0, PT, R20, RZ, PT ;  /* 0x000000ff1400720c */ /* 0x000fe20003f05270 */
[----:B------:R2:W-:-:S12]  /*23130*/  SYNCS.ARRIVE.TRANS64 RZ, [R11+URZ+0x388b0], R7 ;  /* 0x0388b0070bff79a7 */ /* 0x0005d8000800003f */
[----:B--2---:R-:W-:Y:S05]  /*23140*/  @!P0 BRA `(.L_x_723) ;  /* 0x0000000000048947 */ /* 0x004fea0003800000 */
[----:B------:R-:W-:Y:S01]  /*23150*/  BPT.TRAP 0x1 ;  /* 0x000000040000795c */ /* 0x000fe20000300000 */
.L_x_723:
[----:B------:R-:W-:Y:S05]  /*23160*/  BSYNC B2 ;  /* 0x0000000000027941 */ /* 0x000fea0003800000 */
.L_x_722:
[----:B------:R-:W-:Y:S01]  /*23170*/  R2UR UR10, R15 ;  /* 0x000000000f0a72ca */ /* 0x000fe200000e0000 */
[----:B------:R-:W-:Y:S01]  /*23180*/  UIADD3 UR4, UP0, UR40, 0x670, URZ ;  /* 0x0000067028047890 */ /* 0x000fe2000ff1e03f */
[----:B------:R-:W-:Y:S01]  /*23190*/  R2UR UR6, R12 ;  /* 0x000000000c0672ca */ /* 0x000fe200000e0000 */
[----:B01----:R-:W-:Y:S01]  /*231a0*/  VIADD R11, R11, 0x388b0 ;  /* 0x000388b00b0b7836 */ /* 0x003fe20000000000 */
[----:B------:R-:W-:Y:S01]  /*231b0*/  R2UR UR7, R13 ;  /* 0x000000000d0772ca */ /* 0x000fe200000e0000 */
[----:B------:R-:W-:Y:S01]  /*231c0*/  UIADD3.X UR5, URZ, UR41, URZ, UP0, !UPT ;  /* 0x000000293f057290 */ /* 0x000fe200087fe43f */
[----:B------:R-:W-:Y:S02]  /*231d0*/  PLOP3.LUT P0, PT, PT, PT, PT, 0x80, 0x0 ;  /* 0x000000000000781c */ /* 0x000fe40003f0f070 */
[----:B------:R-:W-:-:S11]  /*231e0*/  IADD3 R7, R9, 0x10400, RZ ;  /* 0x0001040009077810 */ /* 0x000fd60007ffe0ff */
.L_x_724:
        /* <DEDUP_REMOVED lines=10> */
[----:B------:R-:W-:Y:S01]  /*23290*/  R2UR UR10, R14 ;  /* 0x000000000e0a72ca */ /* 0x000fe200000e0000 */
[----:B------:R-:W-:Y:S01]  /*232a0*/  VIADD R9, R9, 0x14400 ;  /* 0x0001440009097836 */ /* 0x000fe20000000000 */
[----:B------:R-:W-:Y:S02]  /*232b0*/  R2UR UR6, R12 ;  /* 0x000000000c0672ca */ /* 0x000fe400000e0000 */
[----:B------:R-:W-:Y:S02]  /*232c0*/  R2UR UR7, R13 ;  /* 0x000000000d0772ca */ /* 0x000fe400000e0000 */
[----:B------:R-:W-:-:S13]  /*232d0*/  PLOP3.LUT P0, PT, PT, PT, PT, 0x80, 0x0 ;  /* 0x000000000000781c */ /* 0x000fda0003f0f070 */
.L_x_725:
        /* <DEDUP_REMOVED lines=9> */
[----:B-1----:R-:W-:Y:S05]  /*23370*/  @P0 BRA.U.ANY `(.L_x_725) ;  /* 0xfffffffd00d80947 */ /* 0x002fea000393ffff */
.L_x_713:
[----:B------:R-:W-:Y:S05]  /*23380*/  BSYNC B1 ;  /* 0x0000000000017941 */ /* 0x000fea0003800000 */
.L_x_712:
[----:B------:R-:W-:Y:S01]  /*23390*/  VIADD R11, R3, 0xfffffffe ;  /* 0xfffffffe030b7836 */ /* 0x000fe20000000000 */
[----:B------:R-:W-:Y:S01]  /*233a0*/  PLOP3.LUT P0, PT, PT, PT, PT, 0x8, 0x0 ;  /* 0x000000000000781c */ /* 0x000fe20003f0e170 */
[----:B------:R-:W-:-:S03]  /*233b0*/  VIADD R29, R29, 0x1 ;  /* 0x000000011d1d7836 */ /* 0x000fc60000000000 */
[----:B------:R-:W-:Y:S02]  /*233c0*/  ISETP.GE.AND P3, PT, R11, R6, PT ;  /* 0x000000060b00720c */ /* 0x000fe40003f66270 */
[----:B------:R-:W-:-:S04]  /*233d0*/  ISETP.NE.AND P2, PT, R29, 0x2, PT ;  /* 0x000000021d00780c */ /* 0x000fc80003f45270 */
[----:B------:R-:W-:Y:S02]  /*233e0*/  SEL R3, RZ, 0x1, P2 ;  /* 0x00000001ff037807 */ /* 0x000fe40001000000 */
[----:B------:R-:W-:Y:S02]  /*233f0*/  SEL R29, R29, RZ, P2 ;  /* 0x000000ff1d1d7207 */ /* 0x000fe40001000000 */
[----:B------:R-:W-:-:S03]  /*23400*/  LOP3.LUT R32, R32, R3, RZ, 0x3c, !PT ;  /* 0x0000000320207212 */ /* 0x000fc600078e3cff */
[----:B------:R-:W-:Y:S05]  /*23410*/  @!P3 BRA `(.L_x_706) ;  /* 0x0000000400d4b947 */ /* 0x000fea0003800000 */
.L_x_740:
[----:B------:R-:W-:Y:S05]  /*23420*/  YIELD ;  /* 0x0000000000007946 */ /* 0x000fea0003800000 */
        /* <DEDUP_REMOVED lines=10> */
.L_x_1074:
[----:B------:R-:W-:Y:S05]  /*234d0*/  BSYNC B2 ;  /* 0x0000000000027941 */ /* 0x000fea0003800000 */
.L_x_728:
[----:B------:R-:W-:Y:S04]  /*234e0*/  BSSY B2, `(.L_x_730) ;  /* 0x0000009000027945 */ /* 0x000fe80003800000 */
[----:B------:R-:W-:Y:S05]  /*234f0*/  @P3 BRA `(.L_x_731) ;  /* 0x00000000001c3947 */ /* 0x000fea0003800000 */
[----:B------:R-:W0:Y:S02]  /*23500*/  S2R R3, SR_TID.X ;  /* 0x0000000000037919 */ /* 0x000e240000002100 */
[----:B0-----:R-:W-:Y:S02]  /*23510*/  LOP3.LUT R7, R3, 0x1f, RZ, 0xc0, !PT ;  /* 0x0000001f03077812 */ /* 0x001fe400078ec0ff */
[----:B------:R-:W-:Y:S02]  /*23520*/  MOV R3, 0x8000 ;  /* 0x0000800000037802 */ /* 0x000fe40000000f00 */
[----:B------:R-:W-:Y:S02]  /*23530*/  ISETP.NE.AND P2, PT, R7, RZ, PT ;  /* 0x000000ff0700720c */ /* 0x000fe40003f45270 */
[----:B------:R2:W-:Y:S11]  /*23540*/  SYNCS.ARRIVE.TRANS64 RZ, [R10+URZ+0x38890], R3 ;  /* 0x038890030aff79a7 */ /* 0x0005f6000800003f */
[----:B--2---:R-:W-:Y:S05]  /*23550*/  @!P2 BRA `(.L_x_731) ;  /* 0x000000000004a947 */ /* 0x004fea0003800000 */
[----:B------:R-:W-:Y:S01]  /*23560*/  BPT.TRAP 0x1 ;  /* 0x000000040000795c */ /* 0x000fe20000300000 */
.L_x_731:
[----:B------:R-:W-:Y:S05]  /*23570*/  BSYNC B2 ;  /* 0x0000000000027941 */ /* 0x000fea0003800000 */
.L_x_730:
[----:B------:R-:W-:Y:S01]  /*23580*/  IMAD.MOV.U32 R14, RZ, RZ, RZ ;  /* 0x000000ffff0e7224 */ /* 0x000fe200078e00ff */
[----:B------:R-:W-:Y:S01]  /*23590*/  UIADD3 UR4, UP0, UR40, 0x570, URZ ;  /* 0x0000057028047890 */ /* 0x000fe2000ff1e03f */
[----:B------:R-:W-:Y:S01]  /*235a0*/  IMAD R8, R29, 0x8000, R16 ;  /* 0x000080001d087824 */ /* 0x000fe200078e0210 */
[----:B------:R-:W-:Y:S01]  /*235b0*/  PLOP3.LUT P2, PT, PT, PT, PT, 0x80, 0x0 ;  /* 0x000000000000781c */ /* 0x000fe20003f4f070 */
[----:B0-----:R-:W-:Y:S01]  /*235c0*/  IMAD R7, R11, 0x80, R0 ;  /* 0x000000800b077824 */ /* 0x001fe200078e0200 */
[----:B------:R-:W-:Y:S01]  /*235d0*/  R2UR UR10, R14 ;  /* 0x000000000e0a72ca */ /* 0x000fe200000e0000 */
[----:B------:R-:W-:Y:S01]  /*235e0*/  VIADD R3, R10, 0x38890 ;  /* 0x000388900a037836 */ /* 0x000fe20000000000 */
[----:B------:R-:W-:Y:S01]  /*235f0*/  IADD3 R12, R8, 0x28400, RZ ;  /* 0x00028400080c7810 */ /* 0x000fe20007ffe0ff */
[----:B------:R-:W-:Y:S01]  /*23600*/  UIADD3.X UR5, URZ, UR41, URZ, UP0, !UPT ;  /* 0x000000293f057290 */ /* 0x000fe200087fe43f */
[----:B------:R-:W-:Y:S01]  /*23610*/  UMOV UR6, 0x0 ;  /* 0x0000000000067882 */ /* 0x000fe20000000000 */
[----:B------:R-:W-:-:S10]  /*23620*/  UMOV UR7, 0x12f00000 ;  /* 0x12f0000000077882 */ /* 0x000fd40000000000 */
.L_x_732:
        /* <DEDUP_REMOVED lines=12> */
[----:B------:R-:W-:Y:S01]  /*236f0*/  VIADD R12, R8, 0x2c400 ;  /* 0x0002c400080c7836 */ /* 0x000fe20000000000 */
[----:B------:R-:W-:Y:S01]  /*23700*/  UMOV UR6, 0x0 ;  /* 0x0000000000067882 */ /* 0x000fe20000000000 */
[----:B------:R-:W-:Y:S01]  /*23710*/  UMOV UR7, 0x12f00000 ;  /* 0x12f0000000077882 */ /* 0x000fe20000000000 */
[----:B------:R-:W-:-:S15]  /*23720*/  R2UR UR10, R15 ;  /* 0x000000000f0a72ca */ /* 0x000fde00000e0000 */
.L_x_733:
        /* <DEDUP_REMOVED lines=13> */
.L_x_1075:
[----:B------:R-:W-:Y:S05]  /*23800*/  BSYNC B2 ;  /* 0x0000000000027941 */ /* 0x000fea0003800000 */
.L_x_734:
[----:B------:R-:W-:Y:S01]  /*23810*/  BSSY B2, `(.L_x_736) ;  /* 0x000000b000027945 */ /* 0x000fe20003800000 */
[----:B------:R-:W-:Y:S02]  /*23820*/  IMAD.MOV.U32 R12, RZ, RZ, 0x0 ;  /* 0x00000000ff0c7424 */ /* 0x000fe400078e00ff */
[----:B------:R-:W-:Y:S01]  /*23830*/  IMAD.MOV.U32 R13, RZ, RZ, 0x12f00000 ;  /* 0x12f00000ff0d7424 */ /* 0x000fe200078e00ff */
[----:B------:R-:W-:Y:S06]  /*23840*/  @P3 BRA `(.L_x_737) ;  /* 0x00000000001c3947 */ /* 0x000fec0003800000 */
[----:B------:R-:W2:Y:S02]  /*23850*/  S2R R3, SR_TID.X ;  /* 0x0000000000037919 */ /* 0x000ea40000002100 */
[----:B--2---:R-:W-:Y:S02]  /*23860*/  LOP3.LUT R20, R3, 0x1f, RZ, 0xc0, !PT ;  /* 0x0000001f03147812 */ /* 0x004fe400078ec0ff */
[----:B------:R-:W-:Y:S02]  /*23870*/  MOV R3, 0x8000 ;  /* 0x0000800000037802 */ /* 0x000fe40000000f00 */
[----:B------:R-:W-:Y:S02]  /*23880*/  ISETP.NE.AND P2, PT, R20, RZ, PT ;  /* 0x000000ff1400720c */ /* 0x000fe40003f45270 */
[----:B------:R2:W-:Y:S11]  /*23890*/  SYNCS.ARRIVE.TRANS64 RZ, [R10+URZ+0x388b0], R3 ;  /* 0x0388b0030aff79a7 */ /* 0x0005f6000800003f */
[----:B--2---:R-:W-:Y:S05]  /*238a0*/  @!P2 BRA `(.L_x_737) ;  /* 0x000000000004a947 */ /* 0x004fea0003800000 */
[----:B------:R-:W-:Y:S01]  /*238b0*/  BPT.TRAP 0x1 ;  /* 0x000000040000795c */ /* 0x000fe20000300000 */
.L_x_737:
[----:B------:R-:W-:Y:S05]  /*238c0*/  BSYNC B2 ;  /* 0x0000000000027941 */ /* 0x000fea0003800000 */
.L_x_736:
[----:B------:R-:W-:Y:S01]  /*238d0*/  R2UR UR10, R14 ;  /* 0x000000000e0a72ca */ /* 0x000fe200000e0000 */
[----:B------:R-:W-:Y:S01]  /*238e0*/  UIADD3 UR4, UP0, UR40, 0x670, URZ ;  /* 0x0000067028047890 */ /* 0x000fe2000ff1e03f */
[----:B------:R-:W-:Y:S01]  /*238f0*/  R2UR UR6, R12 ;  /* 0x000000000c0672ca */ /* 0x000fe200000e0000 */
[----:B01----:R-:W-:Y:S01]  /*23900*/  VIADD R10, R10, 0x388b0 ;  /* 0x000388b00a0a7836 */ /* 0x003fe20000000000 */
[----:B------:R-:W-:Y:S01]  /*23910*/  R2UR UR7, R13 ;  /* 0x000000000d0772ca */ /* 0x000fe200000e0000 */
[----:B------:R-:W-:Y:S01]  /*23920*/  VIADD R3, R8, 0x10400 ;  /* 0x0001040008037836 */ /* 0x000fe20000000000 */
[----:B------:R-:W-:Y:S01]  /*23930*/  PLOP3.LUT P2, PT, PT, PT, PT, 0x80, 0x0 ;  /* 0x000000000000781c */ /* 0x000fe20003f4f070 */
[----:B------:R-:W-:-:S12]  /*23940*/  UIADD3.X UR5, URZ, UR41, URZ, UP0, !UPT ;  /* 0x000000293f057290 */ /* 0x000fd800087fe43f */
.L_x_738:
        /* <DEDUP_REMOVED lines=15> */
.L_x_739:
        /* <DEDUP_REMOVED lines=10> */
.L_x_727:
[----:B------:R-:W-:Y:S05]  /*23ae0*/  BSYNC B1 ;  /* 0x0000000000017941 */ /* 0x000fea0003800000 */
.L_x_726:
[----:B------:R-:W-:Y:S01]  /*23af0*/  ISETP.GT.AND P3, PT, R11, R6, PT ;  /* 0x000000060b00720c */ /* 0x000fe20003f64270 */
[----:B------:R-:W-:Y:S01]  /*23b00*/  VIADD R29, R29, 0x1 ;  /* 0x000000011d1d7836 */ /* 0x000fe20000000000 */
[----:B------:R-:W-:-:S04]  /*23b10*/  IADD3 R11, R11, -0x1, RZ ;  /* 0xffffffff0b0b7810 */ /* 0x000fc80007ffe0ff */
[----:B------:R-:W-:-:S04]  /*23b20*/  ISETP.NE.AND P2, PT, R29, 0x2, PT ;  /* 0x000000021d00780c */ /* 0x000fc80003f45270 */
[----:B------:R-:W-:Y:S02]  /*23b30*/  SEL R3, RZ, 0x1, P2 ;  /* 0x00000001ff037807 */ /* 0x000fe40001000000 */
[----:B------:R-:W-:Y:S02]  /*23b40*/  SEL R29, R29, RZ, P2 ;  /* 0x000000ff1d1d7207 */ /* 0x000fe40001000000 */
[----:B------:R-:W-:Y:S01]  /*23b50*/  LOP3.LUT R32, R32, R3, RZ, 0x3c, !PT ;  /* 0x0000000320207212 */ /* 0x000fe200078e3cff */
[----:B------:R-:W-:Y:S06]  /*23b60*/  @P3 BRA `(.L_x_740) ;  /* 0xfffffff8002c3947 */ /* 0x000fec000383ffff */
.L_x_706:
[----:B------:R-:W-:Y:S05]  /*23b70*/  BSYNC B0 ;  /* 0x0000000000007941 */ /* 0x000fea0003800000 */
.L_x_705:
[----:B------:R-:W-:Y:S05]  /*23b80*/  @!P0 WARPSYNC.ALL ;  /* 0x0000000000008948 */ /* 0x000fea0003800000 */
[----:B------:R-:W-:Y:S01]  /*23b90*/  @!P0 BAR.SYNC.DEFER_BLOCKING 0xc, 0x180 ;  /* 0x0306000000008b1d */ /* 0x000fe20000010000 */
[----:B------:R-:W-:-:S05]  /*23ba0*/  IMAD.MOV.U32 R0, RZ, RZ, RZ ;  /* 0x000000ffff007224 */ /* 0x000fca00078e00ff */
[----:B------:R-:W-:Y:S04]  /*23bb0*/  BSSY B0, `(.L_x_741) ;  /* 0x000001e000007945 */ /* 0x000fe80003800000 */
[----:B------:R-:W-:Y:S05]  /*23bc0*/  @!P1 BRA `(.L_x_742) ;  /* 0x0000000000709947 */ /* 0x000fea0003800000 */
[----:B------:R-:W-:-:S13]  /*23bd0*/  ISETP.NE.AND P0, PT, R5, RZ, PT ;  /* 0x000000ff0500720c */ /* 0x000fda0003f05270 */
[----:B------:R-:W1:Y:S02]  /*23be0*/  @!P0 LDC R5, c[0x0][0x9f0] ;  /* 0x00027c00ff058b82 */ /* 0x000e640000000800 */
[-C--:B-1----:R-:W-:Y:S02]  /*23bf0*/  IABS R0, R5.reuse ;  /* 0x0000000500007213 */ /* 0x082fe40000000000 */
[----:B0-----:R-:W-:Y:S02]  /*23c00*/  IABS R7, R5 ;  /* 0x0000000500077213 */ /* 0x001fe40000000000 */
[----:B------:R-:W0:Y:S02]  /*23c10*/  I2F.RP R2, R0 ;  /* 0x0000000000027306 */ /* 0x000e240000209400 */
[----:B------:R-:W-:-:S06]  /*23c20*/  IADD3 R7, RZ, -R7, RZ ;  /* 0x80000007ff077210 */ /* 0x000fcc0007ffe0ff */
[----:B0-----:R-:W0:Y:S02]  /*23c30*/  MUFU.RCP R2, R2 ;  /* 0x0000000200027308 */ /* 0x001e240000001000 */
[----:B0-----:R-:W-:-:S06]  /*23c40*/  VIADD R2, R2, 0xffffffe ;  /* 0x0ffffffe02027836 */ /* 0x001fcc0000000000 */
[----:B------:R-:W0:Y:S02]  /*23c50*/  F2I.FTZ.U32.TRUNC.NTZ R3, R2 ;  /* 0x0000000200037305 */ /* 0x000e24000021f000 */
[----:B0-----:R-:W-:-:S04]  /*23c60*/  IMAD.MOV R2, RZ, RZ, -R3 ;  /* 0x000000ffff027224 */ /* 0x001fc800078e0a03 */
[----:B------:R-:W-:Y:S02]  /*23c70*/  IMAD R6, R2, R0, RZ ;  /* 0x0000000002067224 */ /* 0x000fe400078e02ff */
[----:B------:R-:W-:-:S04]  /*23c80*/  IMAD.MOV.U32 R2, RZ, RZ, RZ ;  /* 0x000000ffff027224 */ /* 0x000fc800078e00ff */
[----:B------:R-:W-:Y:S01]  /*23c90*/  IMAD.HI.U32 R6, R3, R6, R2 ;  /* 0x0000000603067227 */ /* 0x000fe200078e0002 */
[----:B------:R-:W-:-:S04]  /*23ca0*/  IADD3 R3, R4, -0x1, R5 ;  /* 0xffffffff04037810 */ /* 0x000fc80007ffe005 */
[----:B------:R-:W-:Y:S02]  /*23cb0*/  IABS R2, R3 ;  /* 0x0000000300027213 */ /* 0x000fe40000000000 */
[----:B------:R-:W-:-:S03]  /*23cc0*/  LOP3.LUT R3, R3, R5, RZ, 0x3c, !PT ;  /* 0x0000000503037212 */ /* 0x000fc600078e3cff */
[----:B------:R-:W-:Y:S01]  /*23cd0*/  IMAD.HI.U32 R6, R6, R2, RZ ;  /* 0x0000000206067227 */ /* 0x000fe200078e00ff */
[----:B------:R-:W-:-:S03]  /*23ce0*/  ISETP.GE.AND P2, PT, R3, RZ, PT ;  /* 0x000000ff0300720c */ /* 0x000fc60003f46270 */
[----:B------:R-:W-:-:S05]  /*23cf0*/  IMAD R2, R6, R7, R2 ;  /* 0x0000000706027224 */ /* 0x000fca00078e0202 */
[----:B------:R-:W-:-:S13]  /*23d00*/  ISETP.GT.U32.AND P1, PT, R0, R2, PT ;  /* 0x000000020000720c */ /* 0x000fda0003f24070 */
[----:B------:R-:W-:Y:S02]  /*23d10*/  @!P1 IMAD.IADD R2, R2, 0x1, -R0 ;  /* 0x0000000102029824 */ /* 0x000fe400078e0a00 */
[----:B------:R-:W-:Y:S01]  /*23d20*/  @!P1 VIADD R6, R6, 0x1 ;  /* 0x0000000106069836 */ /* 0x000fe20000000000 */
[----:B------:R-:W-:Y:S02]  /*23d30*/  ISETP.NE.AND P1, PT, R5, RZ, PT ;  /* 0x000000ff0500720c */ /* 0x000fe40003f25270 */
[----:B------:R-:W-:-:S13]  /*23d40*/  ISETP.GE.U32.AND P0, PT, R2, R0, PT ;  /* 0x000000000200720c */ /* 0x000fda0003f06070 */
[----:B------:R-:W-:-:S04]  /*23d50*/  @P0 VIADD R6, R6, 0x1 ;  /* 0x0000000106060836 */ /* 0x000fc80000000000 */
[----:B------:R-:W-:-:S05]  /*23d60*/  IMAD.MOV.U32 R0, RZ, RZ, R6 ;  /* 0x000000ffff007224 */ /* 0x000fca00078e0006 */
[----:B------:R-:W-:Y:S02]  /*23d70*/  @!P2 IADD3 R0, -R0, RZ, RZ ;  /* 0x000000ff0000a210 */ /* 0x000fe40007ffe1ff */
[----:B------:R-:W-:-:S07]  /*23d80*/  @!P1 LOP3.LUT R0, RZ, R5, RZ, 0x33, !PT ;  /* 0x00000005ff009212 */ /* 0x000fce00078e33ff */
.L_x_742:
[----:B------:R-:W-:Y:S05]  /*23d90*/  BSYNC B0 ;  /* 0x0000000000007941 */ /* 0x000fea0003800000 */
.L_x_741:
[----:B------:R-:W-:-:S05]  /*23da0*/  IMAD R35, R35, R0, RZ ;  /* 0x0000000023237224 */ /* 0x000fca00078e02ff */
[----:B------:R-:W-:-:S04]  /*23db0*/  VIADDMNMX R2, R35, R0, R4, PT ;  /* 0x0000000023027246 */ /* 0x000fc80003800104 */
[----:B------:R-:W-:Y:S01]  /*23dc0*/  ISETP.GT.AND P0, PT, R2, R35, PT ;  /* 0x000000230200720c */ /* 0x000fe20003f04270 */
[----:B------:R1:W-:-:S12]  /*23dd0*/  STL [R1+0x1c], R2 ;  /* 0x00001c0201007387 */ /* 0x0003d80000100800 */
[----:B-1----:R-:W-:Y:S05]  /*23de0*/  @P0 BRA `(.L_x_743) ;  /* 0x0000000000440947 */ /* 0x002fea0003800000 */
        /* <DEDUP_REMOVED lines=13> */
[----:B0-----:R-:W0:Y:S01]  /*23ec0*/  POPC R7, R4 ;  /* 0x0000000400077309 */ /* 0x001e220000000000 */
[----:B--2---:R-:W0:Y:S02]  /*23ed0*/  SHFL.IDX PT, R0, R3, R0, 0x1f ;  /* 0x00001f0003007589 */ /* 0x004e2400000e0000 */
[----:B0-----:R-:W-:Y:S01]  /*23ee0*/  IADD3 R24, R0, UR39, R7 ;  /* 0x0000002700187c10 */ /* 0x001fe2000fffe007 */
[----:B------:R-:W-:Y:S06]  /*23ef0*/  BRA `(.L_x_744) ;  /* 0x00000048001c7947 */ /* 0x000fec0003800000 */
.L_x_743:
        /* <DEDUP_REMOVED lines=8> */
[----:B------:R-:W-:Y:S01]  /*23f80*/  IMAD.U32 R4, RZ, RZ, UR6 ;  /* 0x00000006ff047e24 */ /* 0x000fe2000f8e00ff */
[----:B0-----:R-:W-:Y:S01]  /*23f90*/  MOV R7, UR9 ;  /* 0x0000000900077c02 */ /* 0x001fe20008000f00 */
[----:B------:R-:W0:Y:S01]  /*23fa0*/  LDC.64 R2, c[0x4][R2] ;  /* 0x0100000002027b82 */ /* 0x000e220000000a00 */
[----:B------:R-:W-:Y:S01]  /*23fb0*/  IMAD.U32 R5, RZ, RZ, UR7 ;  /* 0x00000007ff057e24 */ /* 0x000fe2000f8e00ff */
[----:B------:R-:W-:Y:S01]  /*23fc0*/  MOV R13, RZ ;  /* 0x000000ff000d7202 */ /* 0x000fe20000000f00 */
[----:B------:R-:W-:Y:S02]  /*23fd0*/  IMAD.U32 R6, RZ, RZ, UR8 ;  /* 0x00000008ff067e24 */ /* 0x000fe4000f8e00ff */
[----:B------:R-:W-:-:S02]  /*23fe0*/  IMAD.U32 R10, RZ, RZ, UR4 ;  /* 0x00000004ff0a7e24 */ /* 0x000fc4000f8e00ff */
[----:B------:R-:W-:Y:S02]  /*23ff0*/  IMAD.U32 R11, RZ, RZ, UR5 ;  /* 0x00000005ff0b7e24 */ /* 0x000fe4000f8e00ff */
[----:B------:R-:W-:Y:S02]  /*24000*/  IMAD.MOV.U32 R8, RZ, RZ, 0x70 ;  /* 0x00000070ff087424 */ /* 0x000fe400078e00ff */
[----:B------:R-:W-:-:S07]  /*24010*/  IMAD.MOV.U32 R12, RZ, RZ, 0x1 ;  /* 0x00000001ff0c7424 */ /* 0x000fce00078e00ff */
[----:B------:R-:W-:-:S07]  /*24020*/  LEPC R20, `(.L_x_746) ;  /* 0x000000001014794e */ /* 0x000fce0000000000 */
[----:B0-----:R-:W-:Y:S05]  /*24030*/  CALL.ABS.NOINC R2 ;  /* 0x0000000002007343 */ /* 0x001fea0003c00000 */
.L_x_746:
[----:B------:R-:W-:Y:S05]  /*24040*/  BSYNC B6 ;  /* 0x0000000000067941 */ /* 0x000fea0003800000 */
.L_x_745:
[----:B------:R-:W2:Y:S01]  /*24050*/  LDL.LU R2, [R1] ;  /* 0x0000000001027983 */ /* 0x000ea20000300800 */
[----:B------:R-:W-:Y:S01]  /*24060*/  VIADD R0, R16, 0x10400 ;  /* 0x0001040010007836 */ /* 0x000fe20000000000 */
[----:B------:R-:W-:Y:S04]  /*24070*/  BSSY B6, `(.L_x_747) ;  /* 0x0000016000067945 */ /* 0x000fe80003800000 */
[----:B------:R-:W-:Y:S02]  /*24080*/  LOP3.LUT P0, RZ, R0, 0x3ff, RZ, 0xc0, !PT ;  /* 0x000003ff00ff7812 */ /* 0x000fe4000780c0ff */
[----:B--2---:R-:W-:-:S11]  /*24090*/  LOP3.LUT R2, R2, 0xfffffffe, RZ, 0xc0, !PT ;  /* 0xfffffffe02027812 */ /* 0x004fd600078ec0ff */
[----:B------:R-:W-:-:S05]  /*240a0*/  @P0 LOP3.LUT R2, R2, 0x1, RZ, 0xfc, !PT ;  /* 0x0000000102020812 */ /* 0x000fca00078efcff */
[----:B------:R1:W-:Y:S01]  /*240b0*/  STL [R1], R2 ;  /* 0x0000000201007387 */ /* 0x0003e20000100800 */
[----:B------:R-:W-:Y:S05]  /*240c0*/  @!P0 BRA `(.L_x_748) ;  /* 0x0000000000408947 */ /* 0x000fea0003800000 */
[----:B-1----:R-:W-:Y:S01]  /*240d0*/  MOV R2, 0x0 ;  /* 0x0000000000027802 */ /* 0x002fe20000000f00 */
        /* <DEDUP_REMOVED lines=15> */
.L_x_748:
[----:B------:R-:W-:Y:S05]  /*241d0*/  BSYNC B6 ;  /* 0x0000000000067941 */ /* 0x000fea0003800000 */
.L_x_747:
[----:B------:R-:W-:Y:S01]  /*241e0*/  VIADD R0, R16, 0x400 ;  /* 0x0000040010007836 */ /* 0x000fe20000000000 */
[----:B------:R-:W-:Y:S04]  /*241f0*/  BSSY B6, `(.L_x_749) ;  /* 0x0000013000067945 */ /* 0x000fe80003800000 */
[----:B------:R-:W-:-:S13]  /*24200*/  LOP3.LUT P0, RZ, R0, 0x3ff, RZ, 0xc0, !PT ;  /* 0x000003ff00ff7812 */ /* 0x000fda000780c0ff */
        /* <DEDUP_REMOVED lines=17> */
.L_x_750:
[----:B------:R-:W-:Y:S05]  /*24320*/  BSYNC B6 ;  /* 0x0000000000067941 */ /* 0x000fea0003800000 */
.L_x_749:
[----:B-1----:R-:W2:Y:S01]  /*24330*/  LDL R2, [R1] ;  /* 0x0000000001027983 */ /* 0x002ea20000100800 */
[----:B------:R-:W-:Y:S01]  /*24340*/  BSSY B6, `(.L_x_751) ;  /* 0x0000013000067945 */ /* 0x000fe20003800000 */
[----:B--2---:R-:W-:-:S13]  /*24350*/  LOP3.LUT P6, RZ, R2, 0x1, RZ, 0xc0, !PT ;  /* 0x0000000102ff7812 */ /* 0x004fda00078cc0ff */
[----:B------:R-:W-:Y:S05]  /*24360*/  @!P6 BRA `(.L_x_752) ;  /* 0x000000000040e947 */ /* 0x000fea0003800000 */
[----:B------:R-:W-:Y:S01]  /*24370*/  MOV R2, 0x0 ;  /* 0x0000000000027802 */ /* 0x000fe20000000f00 */
[----:B------:R-:W-:Y:S01]  /*24380*/  ULDC.64 UR4, c[0x4][0xc0] ;  /* 0x0100300000047ab9 */ /* 0x000fe20000000a00 */
[----:B------:R-:W-:Y:S01]  /*24390*/  ULDC.64 UR6, c[0x4][0xc8] ;  /* 0x0100320000067ab9 */ /* 0x000fe20000000a00 */
[----:B------:R-:W-:Y:S01]  /*243a0*/  ULDC.64 UR8, c[0x4][0x20] ;  /* 0x0100080000087ab9 */ /* 0x000fe20000000a00 */
[----:B------:R-:W-:Y:S01]  /*243b0*/  IMAD.U32 R4, RZ, RZ, UR4 ;  /* 0x00000004ff047e24 */ /* 0x000fe2000f8e00ff */
[----:B------:R-:W-:Y:S01]  /*243c0*/  MOV R10, UR8 ;  /* 0x00000008000a7c02 */ /* 0x000fe20008000f00 */
[----:B------:R-:W1:Y:S01]  /*243d0*/  LDC.64 R2, c[0x4][R2] ;  /* 0x0100000002027b82 */ /* 0x000e620000000a00 */
[----:B------:R-:W-:Y:S02]  /*243e0*/  IMAD.U32 R5, RZ, RZ, UR5 ;  /* 0x00000005ff057e24 */ /* 0x000fe4000f8e00ff */
[----:B------:R-:W-:Y:S02]  /*243f0*/  IMAD.U32 R6, RZ, RZ, UR6 ;  /* 0x00000006ff067e24 */ /* 0x000fe4000f8e00ff */
[----:B0-----:R-:W-:-:S02]  /*24400*/  IMAD.U32 R7, RZ, RZ, UR7 ;  /* 0x00000007ff077e24 */ /* 0x001fc4000f8e00ff */
[----:B------:R-:W-:Y:S02]  /*24410*/  IMAD.U32 R11, RZ, RZ, UR9 ;  /* 0x00000009ff0b7e24 */ /* 0x000fe4000f8e00ff */
[----:B------:R-:W-:Y:S02]  /*24420*/  IMAD.MOV.U32 R8, RZ, RZ, 0x70 ;  /* 0x00000070ff087424 */ /* 0x000fe400078e00ff */
[----:B------:R-:W-:Y:S02]  /*24430*/  IMAD.MOV.U32 R12, RZ, RZ, 0x1 ;  /* 0x00000001ff0c7424 */ /* 0x000fe400078e00ff */
[----:B------:R-:W-:-:S07]  /*24440*/  IMAD.MOV.U32 R13, RZ, RZ, RZ ;  /* 0x000000ffff0d7224 */ /* 0x000fce00078e00ff */
[----:B------:R-:W-:-:S07]  /*24450*/  LEPC R20, `(.L_x_752) ;  /* 0x000000001014794e */ /* 0x000fce0000000000 */
[----:B-1----:R-:W-:Y:S05]  /*24460*/  CALL.ABS.NOINC R2 ;  /* 0x0000000002007343 */ /* 0x002fea0003c00000 */
.L_x_752:
[----:B------:R-:W-:Y:S05]  /*24470*/  BSYNC B6 ;  /* 0x0000000000067941 */ /* 0x000fea0003800000 */
.L_x_751:
[----:B------:R-:W2:Y:S01]  /*24480*/  LDL.LU R2, [R1] ;  /* 0x0000000001027983 */ /* 0x000ea20000300800 */
[----:B------:R-:W-:Y:S01]  /*24490*/  ULDC.64 UR4, c[0x0][0x9f8] ;  /* 0x00027e0000047ab9 */ /* 0x000fe20000000a00 */
[----:B------:R-:W1:Y:S02]  /*244a0*/  LDC R8, c[0x0][0x430] ;  /* 0x00010c00ff087b82 */ /* 0x000e640000000800 */
[----:B------:R-:W0:Y:S01]  /*244b0*/  LDL R0, [R1+0x1c] ;  /* 0x00001c0001007983 */ /* 0x000e220000100800 */
[----:B------:R-:W-:Y:S01]  /*244c0*/  ISETP.NE.U32.AND P0, PT, RZ, UR4, PT ;  /* 0x00000004ff007c0c */ /* 0x000fe2000bf05070 */
[----:B------:R-:W3:Y:S03]  /*244d0*/  S2R R21, SR_TID.X ;  /* 0x0000000000157919 */ /* 0x000ee60000002100 */
[----:B------:R-:W-:Y:S01]  /*244e0*/  ISETP.NE.AND.EX P0, PT, RZ, UR5, PT, P0 ;  /* 0x00000005ff007c0c */ /* 0x000fe2000bf05300 */
[----:B------:R-:W4:Y:S01]  /*244f0*/  LDC R10, c[0x0][0x2f4] ;  /* 0x0000bd00ff0a7b82 */ /* 0x000f220000000800 */
[----:B--2---:R-:W-:-:S02]  /*24500*/  MOV R20, R2 ;  /* 0x0000000200147202 */ /* 0x004fc40000000f00 */
[----:B------:R-:W2:Y:S02]  /*24510*/  S2R R2, SR_TID.X ;  /* 0x0000000000027919 */ /* 0x000ea40000002100 */
[----:B--2---:R-:W-:-:S07]  /*24520*/  LOP3.LUT R4, R2, 0x7f, RZ, 0xc0, !PT ;  /* 0x0000007f02047812 */ /* 0x004fce00078ec0ff */
[----:B------:R-:W-:Y:S01]  /*24530*/  @P0 IADD3 R2, P1, R19, UR4, RZ ;  /* 0x0000000413020c10 */ /* 0x000fe2000ff3e0ff */
[----:B---3--:R-:W-:Y:S01]  /*24540*/  IMAD.SHL.U32 R21, R21, 0x10, RZ ;  /* 0x0000001015157824 */ /* 0x008fe200078e00ff */
[----:B------:R-:W-:Y:S02]  /*24550*/  SHF.R.U32.HI R4, RZ, 0x3, R4 ;  /* 0x00000003ff047819 */ /* 0x000fe40000011604 */
[----:B------:R-:W-:-:S05]  /*24560*/  @P0 IADD3.X R3, R22, UR5, RZ, P1, !PT ;  /* 0x0000000516030c10 */ /* 0x000fca0008ffe4ff */
[----:B------:R2:W3:Y:S01]  /*24570*/  @P0 LDG.E R26, desc[UR36][R2.64] ;  /* 0x00000024021a0981 */ /* 0x0004e2000c1e1900 */
[----:B-1----:R-:W-:Y:S02]  /*24580*/  ISETP.NE.AND P1, PT, R8, 0x1, PT ;  /* 0x000000010800780c */ /* 0x002fe40003f25270 */
[----:B------:R-:W-:Y:S02]  /*24590*/  LOP3.LUT R21, R4, 0x70, R21, 0xf8, !PT ;  /* 0x0000007004157812 */ /* 0x000fe400078ef815 */
[----:B0-----:R-:W-:-:S04]  /*245a0*/  LEA R7, R0, 0xffffff80, 0x7 ;  /* 0xffffff8000077811 */ /* 0x001fc800078e38ff */
[----:B------:R-:W-:-:S04]  /*245b0*/  LOP3.LUT R5, R21, R7, RZ, 0xfc, !PT ;  /* 0x0000000715057212 */ /* 0x000fc800078efcff */
[C---:B------:R-:W-:Y:S01]  /*245c0*/  ISETP.GE.AND P0, PT, R5.reuse, R23, PT ;  /* 0x000000170500720c */ /* 0x040fe20003f06270 */
[----:B------:R-:W0:Y:S01]  /*245d0*/  @P1 LDC R6, c[0x0][0x434] ;  /* 0x00010d00ff061b82 */ /* 0x000e220000000800 */
[----:B------:R-:W-:-:S04]  /*245e0*/  IMAD.IADD R5, R5, 0x1, R36 ;  /* 0x0000000105057824 */ /* 0x000fc800078e0224 */
[----:B------:R-:W-:-:S03]  /*245f0*/  IMAD.MOV.U32 R4, RZ, RZ, R5 ;  /* 0x000000ffff047224 */ /* 0x000fc600078e0005 */
[----:B------:R-:W1:Y:S08]  /*24600*/  @P1 LDC R0, c[0x0][0x438] ;  /* 0x00010e00ff001b82 */ /* 0x000e700000000800 */
[----:B--2---:R-:W2:Y:S01]  /*24610*/  @!P0 LDC.64 R2, c[0x0][0x428] ;  /* 0x00010a00ff028b82 */ /* 0x004ea20000000a00 */
[----:B0-----:R-:W-:-:S05]  /*24620*/  @P1 IMAD.HI.U32 R6, R5, R6, RZ ;  /* 0x0000000605061227 */ /* 0x001fca00078e00ff */
[----:B-1----:R-:W-:-:S05]  /*24630*/  @P1 SHF.R.U32.HI R4, RZ, R0, R6 ;  /* 0x00000000ff041219 */ /* 0x002fca0000011606 */
[----:B------:R-:W-:-:S04]  /*24640*/  IMAD.MOV R0, RZ, RZ, -R4 ;  /* 0x000000ffff007224 */ /* 0x000fc800078e0a04 */
[----:B------:R-:W-:Y:S01]  /*24650*/  IMAD R0, R8, R0, R5 ;  /* 0x0000000008007224 */ /* 0x000fe200078e0205 */
[----:B------:R-:W-:Y:S02]  /*24660*/  @!P0 SHF.R.S32.HI R5, RZ, 0x1f, R4 ;  /* 0x0000001fff058819 */ /* 0x000fe40000011404 */
[----:B------:R-:W-:Y:S02]  /*24670*/  LOP3.LUT R9, R30, 0x80, RZ, 0xfc, !PT ;  /* 0x000000801e097812 */ /* 0x000fe400078efcff */
[----:B------:R-:W-:Y:S01]  /*24680*/  LOP3.LUT R20, R20, 0xfffffffd, RZ, 0xc0, !PT ;  /* 0xfffffffd14147812 */ /* 0x000fe200078ec0ff */
[----:B------:R-:W-:Y:S01]  /*24690*/  UMOV UR4, 0xffffffff ;  /* 0xffffffff00047882 */ /* 0x000fe20000000000 */
[----:B---3--:R-:W-:Y:S01]  /*246a0*/  SHF.R.S32.HI R37, RZ, 0x1f, R26 ;  /* 0x0000001fff257819 */ /* 0x008fe2000001141a */
[----:B--2---:R-:W-:-:S04]  /*246b0*/  @!P0 IMAD.WIDE.U32 R4, R26, R2, R4 ;  /* 0x000000021a048225 */ /* 0x004fc800078e0004 */
[----:B------:R-:W-:-:S04]  /*246c0*/  @!P0 IMAD R6, R37, R2, RZ ;  /* 0x0000000225068224 */ /* 0x000fc800078e02ff */
[----:B------:R-:W-:Y:S02]  /*246d0*/  @!P0 IMAD R6, R26, R3, R6 ;  /* 0x000000031a068224 */ /* 0x000fe400078e0206 */
[----:B------:R-:W0:Y:S03]  /*246e0*/  @!P0 LDC.64 R2, c[0x0][0x418] ;  /* 0x00010600ff028b82 */ /* 0x000e260000000a00 */
[----:B------:R-:W-:Y:S02]  /*246f0*/  @!P0 IADD3 R6, R5, R6, RZ ;  /* 0x0000000605068210 */ /* 0x000fe40007ffe0ff */
[----:B0-----:R-:W-:-:S04]  /*24700*/  @!P0 LEA R2, P1, R4, R2, 0x2 ;  /* 0x0000000204028211 */ /* 0x001fc800078210ff */
[----:B------:R-:W-:Y:S01]  /*24710*/  @!P0 LEA.HI.X R3, R4, R3, R6, 0x2, P1 ;  /* 0x0000000304038211 */ /* 0x000fe200008f1406 */
[----:B------:R-:W-:Y:S01]  /*24720*/  IMAD.MOV.U32 R4, RZ, RZ, RZ ;  /* 0x000000ffff047224 */ /* 0x000fe200078e00ff */
[----:B----4-:R-:W-:-:S05]  /*24730*/  ISETP.GE.AND P1, PT, R30, R10, PT ;  /* 0x0000000a1e00720c */ /* 0x010fca0003f26270 */
[----:B------:R0:W5:Y:S01]  /*24740*/  @!P0 LDG.E R4, desc[UR36][R2.64] ;  /* 0x0000002402048981 */ /* 0x000162000c1e1900 */
[----:B------:R-:W-:-:S07]  /*24750*/  ISETP.GE.AND P0, PT, R9, R10, PT ;  /* 0x0000000a0900720c */ /* 0x000fce0003f06270 */
[----:B------:R-:W-:Y:S01]  /*24760*/  @P1 LOP3.LUT R20, R20, 0x2, RZ, 0xfc, !PT ;  /* 0x0000000214141812 */ /* 0x000fe200078efcff */
[----:B0-----:R-:W-:-:S03]  /*24770*/  IMAD.U32 R2, RZ, RZ, UR42 ;  /* 0x0000002aff027e24 */ /* 0x001fc6000f8e00ff */
[----:B------:R-:W-:Y:S02]  /*24780*/  LOP3.LUT R20, R20, 0xfffffffb, RZ, 0xc0, !PT ;  /* 0xfffffffb14147812 */ /* 0x000fe400078ec0ff */
[----:B------:R-:W-:Y:S02]  /*24790*/  ISETP.NE.AND P2, PT, R2, 0x3, PT ;  /* 0x000000030200780c */ /* 0x000fe40003f45270 */
[----:B------:R-:W-:-:S04]  /*247a0*/  LOP3.LUT R20, R20, 0xfffffffe, RZ, 0xc0, !PT ;  /* 0xfffffffe14147812 */ /* 0x000fc800078ec0ff */
[----:B------:R-:W-:-:S07]  /*247b0*/  @P0 LOP3.LUT R20, R20, 0x1, RZ, 0xfc, !PT ;  /* 0x0000000114140812 */ /* 0x000fce00078efcff */
[----:B------:R-:W-:-:S05]  /*247c0*/  @P2 LOP3.LUT R20, R20, 0x4, RZ, 0xfc, !PT ;  /* 0x0000000414142812 */ /* 0x000fca00078efcff */
[----:B------:R0:W-:Y:S01]  /*247d0*/  STL [R1], R20 ;  /* 0x0000001401007387 */ /* 0x0001e20000100800 */
[----:B------:R-:W-:Y:S05]  /*247e0*/  BRA.DIV UR4, `(.L_x_753) ;  /* 0x000000ae04a07947 */ /* 0x000fea000b800000 */
.L_x_1078:
[----:B------:R-:W-:Y:S05]  /*247f0*/  @!P2 BRA `(.L_x_754) ;  /* 0x000000000004a947 */ /* 0x000fea0003800000 */
[----:B------:R-:W-:Y:S01]  /*24800*/  BPT.TRAP 0x1 ;  /* 0x000000040000795c */ /* 0x000fe20000300000 */
.L_x_754:
        /* <DEDUP_REMOVED lines=10> */
.L_x_1079:
[----:B------:R-:W-:Y:S05]  /*248b0*/  BSYNC B0 ;  /* 0x0000000000007941 */ /* 0x000fea0003800000 */
.L_x_755:
[----:B------:R-:W2:Y:S01]  /*248c0*/  LDL R12, [R1+0x8] ;  /* 0x00000800010c7983 */ /* 0x000ea20000100800 */
[----:B------:R-:W-:Y:S01]  /*248d0*/  ULDC.64 UR4, c[0x0][0x328] ;  /* 0x0000ca0000047ab9 */ /* 0x000fe20000000a00 */
[----:B-----5:R-:W-:Y:S01]  /*248e0*/  SHF.R.S32.HI R10, RZ, 0x1f, R4 ;  /* 0x0000001fff0a7819 */ /* 0x020fe20000011404 */
[----:B------:R-:W-:Y:S01]  /*248f0*/  ULDC.64 UR6, c[0x0][0x318] ;  /* 0x0000c60000067ab9 */ /* 0x000fe20000000a00 */
[----:B------:R-:W3:Y:S01]  /*24900*/  LDL.LU R11, [R1] ;  /* 0x00000000010b7983 */ /* 0x000ee20000300800 */
[----:B------:R-:W-:Y:S01]  /*24910*/  ISETP.GE.AND P1, PT, R23, 0x1, PT ;  /* 0x000000011700780c */ /* 0x000fe20003f26270 */
[----:B------:R-:W-:Y:S02]  /*24920*/  IMAD R5, R9, UR4, RZ ;  /* 0x0000000409057c24 */ /* 0x000fe4000f8e02ff */
[----:B------:R-:W-:-:S04]  /*24930*/  IMAD.WIDE.U32 R2, R0, UR4, RZ ;  /* 0x0000000400027c25 */ /* 0x000fc8000f8e00ff */
[----:B------:R-:W-:Y:S01]  /*24940*/  IMAD R5, R0, UR5, R5 ;  /* 0x0000000500057c24 */ /* 0x000fe2000f8e0205 */
[----:B------:R-:W-:-:S03]  /*24950*/  ULDC.64 UR4, c[0x0][0x338] ;  /* 0x0000ce0000047ab9 */ /* 0x000fc60000000a00 */
[----:B------:R-:W-:Y:S02]  /*24960*/  IMAD.IADD R3, R3, 0x1, R5 ;  /* 0x0000000103037824 */ /* 0x000fe400078e0205 */
[----:B------:R-:W-:Y:S02]  /*24970*/  IMAD R5, R10, UR4, RZ ;  /* 0x000000040a057c24 */ /* 0x000fe4000f8e02ff */
[----:B------:R-:W-:-:S04]  /*24980*/  IMAD.WIDE.U32 R2, R4, UR4, R2 ;  /* 0x0000000404027c25 */ /* 0x000fc8000f8e0002 */
[----:B------:R-:W-:Y:S01]  /*24990*/  IMAD R5, R4, UR5, R5 ;  /* 0x0000000504057c24 */ /* 0x000fe2000f8e0205 */
[----:B------:R-:W-:-:S04]  /*249a0*/  ULDC.64 UR4, c[0x0][0x330] ;  /* 0x0000cc0000047ab9 */ /* 0x000fc80000000a00 */
[----:B------:R-:W-:-:S03]  /*249b0*/  IADD3 R3, R3, R5, RZ ;  /* 0x0000000503037210 */ /* 0x000fc60007ffe0ff */
[----:B------:R-:W-:Y:S01]  /*249c0*/  IMAD.WIDE.U32 R2, R17, UR4, R2 ;  /* 0x0000000411027c25 */ /* 0x000fe2000f8e0002 */
[----:B------:R-:W-:-:S03]  /*249d0*/  UMOV UR4, 0xffffffff ;  /* 0xffffffff00047882 */ /* 0x000fc60000000000 */
[----:B------:R-:W-:Y:S01]  /*249e0*/  IMAD R8, R17, UR5, R3 ;  /* 0x0000000511087c24 */ /* 0x000fe2000f8e0203 */
[----:B------:R-:W-:-:S04]  /*249f0*/  IADD3 R7, P0, R2, UR6, RZ ;  /* 0x0000000602077c10 */ /* 0x000fc8000ff1e0ff */
[----:B------:R-:W-:Y:S01]  /*24a00*/  IADD3.X R8, R8, UR7, RZ, P0, !PT ;  /* 0x0000000708087c10 */ /* 0x000fe200087fe4ff */
[----:B--2---:R-:W-:Y:S01]  /*24a10*/  IMAD R5, R28, 0x8000, R12 ;  /* 0x000080001c057824 */ /* 0x004fe200078e020c */
[----:B---3--:R-:W-:-:S04]  /*24a20*/  LOP3.LUT R11, R11, 0xffffffdf, RZ, 0xc0, !PT ;  /* 0xffffffdf0b0b7812 */ /* 0x008fc800078ec0ff */
[----:B------:R-:W-:-:S05]  /*24a30*/  @P1 LOP3.LUT R11, R11, 0x20, RZ, 0xfc, !PT ;  /* 0x000000200b0b1812 */ /* 0x000fca00078efcff */
[----:B------:R2:W-:Y:S01]  /*24a40*/  STL [R1], R11 ;  /* 0x0000000b01007387 */ /* 0x0005e20000100800 */
[----:B------:R-:W-:Y:S05]  /*24a50*/  BRA.DIV UR4, `(.L_x_757) ;  /* 0x000000ae044c7947 */ /* 0x000fea000b800000 */
[----:B------:R-:W3:Y:S01]  /*24a60*/  LDC R12, c[0x0][0x2f4] ;  /* 0x0000bd00ff0c7b82 */ /* 0x000ee20000000800 */
[----:B------:R-:W4:Y:S01]  /*24a70*/  SHFL.IDX PT, R2, R7, RZ, 0x181f ;  /* 0x00181fff07027589 */ /* 0x000f2200000e0000 */
[----:B--2---:R-:W-:-:S03]  /*24a80*/  LOP3.LUT R11, R30, 0x80, RZ, 0xfc, !PT ;  /* 0x000000801e0b7812 */ /* 0x004fc600078efcff */
[----:B------:R-:W2:Y:S01]  /*24a90*/  SHFL.IDX PT, R3, R8, RZ, 0x181f ;  /* 0x00181fff08037589 */ /* 0x000ea200000e0000 */
[----:B------:R-:W-:Y:S01]  /*24aa0*/  IMAD.IADD R5, R16, 0x1, R5 ;  /* 0x0000000110057824 */ /* 0x000fe200078e0205 */
[C---:B---3--:R-:W-:Y:S02]  /*24ab0*/  ISETP.GE.AND P1, PT, R30.reuse, R12, PT ;  /* 0x0000000c1e00720c */ /* 0x048fe40003f26270 */
[----:B----4-:R-:W-:Y:S02]  /*24ac0*/  IADD3 R2, P0, R30, R2, RZ ;  /* 0x000000021e027210 */ /* 0x010fe40007f1e0ff */
[----:B------:R-:W-:-:S03]  /*24ad0*/  ISETP.LT.OR P2, PT, R23, 0x1, P1 ;  /* 0x000000011700780c */ /* 0x000fc60000f41670 */
[----:B--2---:R-:W-:Y:S01]  /*24ae0*/  IMAD.X R3, RZ, RZ, R3, P0 ;  /* 0x000000ffff037224 */ /* 0x004fe200000e0603 */
[----:B------:R-:W-:Y:S02]  /*24af0*/  ISETP.GE.AND P0, PT, R11, R12, PT ;  /* 0x0000000c0b00720c */ /* 0x000fe40003f06270 */
[----:B------:R-:W2:Y:S01]  /*24b00*/  LDL.LU R11, [R1] ;  /* 0x00000000010b7983 */ /* 0x000ea20000300800 */
[C---:B------:R-:W-:Y:S02]  /*24b10*/  ISETP.GE.AND P3, PT, R23.reuse, 0x11, PT ;  /* 0x000000111700780c */ /* 0x040fe40003f66270 */
[C---:B------:R-:W-:Y:S02]  /*24b20*/  ISETP.GE.AND P6, PT, R23.reuse, 0x71, PT ;  /* 0x000000711700780c */ /* 0x040fe40003fc6270 */
[C---:B------:R-:W-:Y:S02]  /*24b30*/  ISETP.GE.AND P5, PT, R23.reuse, 0x31, PT ;  /* 0x000000311700780c */ /* 0x040fe40003fa6270 */
[----:B------:R-:W-:Y:S01]  /*24b40*/  @!PT LDS RZ, [RZ] ;  /* 0x00000000fffff984 */ /* 0x000fe20000000800 */
[----:B------:R-:W-:Y:S01]  /*24b50*/  LDGSTS.E.BYPASS.LTC128B.128 [R5+0x10400], desc[UR36][R2.64], !P2 ;  /* 0x1040000002057fae */ /* 0x000fe2000d101d64 */
[----:B------:R-:W-:-:S02]  /*24b60*/  ISETP.LT.OR P2, PT, R23, 0x1, P0 ;  /* 0x000000011700780c */ /* 0x000fc40000741670 */
[----:B------:R-:W-:-:S11]  /*24b70*/  ISETP.GE.AND P4, PT, R23, 0x41, PT ;  /* 0x000000411700780c */ /* 0x000fd60003f86270 */
[----:B------:R3:W-:Y:S04]  /*24b80*/  LDGSTS.E.BYPASS.LTC128B.128 [R5+0x14400], desc[UR36][R2.64+0x80], !P2 ;  /* 0x1440008002057fae */ /* 0x0007e8000d101d64 */
[----:B---3--:R-:W3:Y:S04]  /*24b90*/  SHFL.IDX PT, R2, R7, 0x1, 0x181f ;  /* 0x00381f0007027f89 */ /* 0x008ee800000e0000 */
[----:B------:R-:W4:Y:S01]  /*24ba0*/  SHFL.IDX PT, R3, R8, 0x1, 0x181f ;  /* 0x00381f0008037f89 */ /* 0x000f2200000e0000 */
[----:B---3--:R-:W-:-:S05]  /*24bb0*/  IADD3 R2, P2, R30, R2, RZ ;  /* 0x000000021e027210 */ /* 0x008fca0007f5e0ff */
[----:B----4-:R-:W-:Y:S01]  /*24bc0*/  IMAD.X R3, RZ, RZ, R3, P2 ;  /* 0x000000ffff037224 */ /* 0x010fe200010e0603 */
[----:B------:R-:W-:-:S13]  /*24bd0*/  ISETP.LT.OR P2, PT, R23, 0x11, P1 ;  /* 0x000000111700780c */ /* 0x000fda0000f41670 */
[----:B------:R-:W-:Y:S01]  /*24be0*/  LDGSTS.E.BYPASS.LTC128B.128 [R5+0x10c00], desc[UR36][R2.64], !P2 ;  /* 0x10c0000002057fae */ /* 0x000fe2000d101d64 */
[----:B------:R-:W-:-:S13]  /*24bf0*/  ISETP.LT.OR P2, PT, R23, 0x11, P0 ;  /* 0x000000111700780c */ /* 0x000fda0000741670 */
[----:B------:R3:W-:Y:S04]  /*24c00*/  LDGSTS.E.BYPASS.LTC128B.128 [R5+0x14c00], desc[UR36][R2.64+0x80], !P2 ;  /* 0x14c0008002057fae */ /* 0x0007e8000d101d64 */
[----:B---3--:R-:W3:Y:S04]  /*24c10*/  SHFL.IDX PT, R2, R7, 0x2, 0x181f ;  /* 0x00581f0007027f89 */ /* 0x008ee800000e0000 */
[----:B------:R-:W4:Y:S01]  /*24c20*/  SHFL.IDX PT, R3, R8, 0x2, 0x181f ;  /* 0x00581f0008037f89 */ /* 0x000f2200000e0000 */
[----:B---3--:R-:W-:-:S04]  /*24c30*/  IADD3 R2, P2, R30, R2, RZ ;  /* 0x000000021e027210 */ /* 0x008fc80007f5e0ff */
[----:B----4-:R-:W-:Y:S02]  /*24c40*/  IADD3.X R3, RZ, R3, RZ, P2, !PT ;  /* 0x00000003ff037210 */ /* 0x010fe400017fe4ff */
[----:B------:R-:W-:-:S13]  /*24c50*/  ISETP.LT.OR P2, PT, R23, 0x21, P1 ;  /* 0x000000211700780c */ /* 0x000fda0000f41670 */
[----:B------:R-:W-:Y:S01]  /*24c60*/  LDGSTS.E.BYPASS.LTC128B.128 [R5+0x11400], desc[UR36][R2.64], !P2 ;  /* 0x1140000002057fae */ /* 0x000fe2000d101d64 */
[----:B------:R-:W-:-:S13]  /*24c70*/  ISETP.LT.OR P2, PT, R23, 0x21, P0 ;  /* 0x000000211700780c */ /* 0x000fda0000741670 */
        /* <DEDUP_REMOVED lines=16> */
[----:B------:R3:W-:Y:S01]  /*24d80*/  LDGSTS.E.BYPASS.LTC128B.128 [R5+0x16400], desc[UR36][R2.64+0x80], !P2 ;  /* 0x1640008002057fae */ /* 0x0007e2000d101d64 */
[----:B--2---:R-:W-:-:S04]  /*24d90*/  LOP3.LUT R11, R11, 0xffffffef, RZ, 0xc0, !PT ;  /* 0xffffffef0b0b7812 */ /* 0x004fc800078ec0ff */
[----:B------:R-:W-:Y:S02]  /*24da0*/  @P3 LOP3.LUT R11, R11, 0x10, RZ, 0xfc, !PT ;  /* 0x000000100b0b3812 */ /* 0x000fe400078efcff */
[----:B------:R-:W-:Y:S02]  /*24db0*/  ISETP.GE.AND P3, PT, R23, 0x51, PT ;  /* 0x000000511700780c */ /* 0x000fe40003f66270 */
[----:B------:R-:W-:Y:S01]  /*24dc0*/  LOP3.LUT R11, R11, 0xfffffff7, RZ, 0xc0, !PT ;  /* 0xfffffff70b0b7812 */ /* 0x000fe200078ec0ff */
[----:B---3--:R-:W2:Y:S04]  /*24dd0*/  SHFL.IDX PT, R2, R7, 0x5, 0x181f ;  /* 0x00b81f0007027f89 */ /* 0x008ea800000e0000 */
        /* <DEDUP_REMOVED lines=21> */
[----:B------:R-:W-:-:S05]  /*24f30*/  @P6 LOP3.LUT R11, R11, 0x40, RZ, 0xfc, !PT ;  /* 0x000000400b0b6812 */ /* 0x000fca00078efcff */
[----:B----4-:R2:W-:Y:S02]  /*24f40*/  STL [R1], R11 ;  /* 0x0000000b01007387 */ /* 0x0105e40000100800 */
.L_x_1097:
[C---:B------:R-:W-:Y:S02]  /*24f50*/  ISETP.LT.OR P1, PT, R23.reuse, 0x71, P1 ;  /* 0x000000711700780c */ /* 0x040fe40000f21670 */
[----:B------:R-:W-:Y:S02]  /*24f60*/  ISETP.LT.OR P0, PT, R23, 0x71, P0 ;  /* 0x000000711700780c */ /* 0x000fe40000701670 */
[----:B---3--:R-:W-:-:S04]  /*24f70*/  IADD3 R2, P6, R30, R2, RZ ;  /* 0x000000021e027210 */ /* 0x008fc80007fde0ff */
[----:B------:R-:W-:-:S05]  /*24f80*/  IADD3.X R3, RZ, R8, RZ, P6, !PT ;  /* 0x00000008ff037210 */ /* 0x000fca00037fe4ff */
[----:B------:R-:W-:Y:S01]  /*24f90*/  @!PT LDS RZ, [RZ] ;  /* 0x00000000fffff984 */ /* 0x000fe20000000800 */
[----:B------:R-:W-:Y:S01]  /*24fa0*/  @!PT LDS RZ, [RZ] ;  /* 0x00000000fffff984 */ /* 0x000fe20000000800 */
[----:B------:R-:W-:Y:S01]  /*24fb0*/  @!PT LDS RZ, [RZ] ;  /* 0x00000000fffff984 */ /* 0x000fe20000000800 */
[----:B------:R3:W-:Y:S04]  /*24fc0*/  LDGSTS.E.BYPASS.LTC128B.128 [R5+0x13c00], desc[UR36][R2.64], !P1 ;  /* 0x13c0000002057fae */ /* 0x0007e8000c901d64 */
[----:B------:R3:W-:Y:S01]  /*24fd0*/  LDGSTS.E.BYPASS.LTC128B.128 [R5+0x17c00], desc[UR36][R2.64+0x80], !P0 ;  /* 0x17c0008002057fae */ /* 0x0007e2000c101d64 */
[----:B------:R-:W-:Y:S01]  /*24fe0*/  PLOP3.LUT P0, PT, PT, PT, PT, 0x80, 0x0 ;  /* 0x000000000000781c */ /* 0x000fe20003f0f070 */
[----:B------:R-:W-:-:S12]  /*24ff0*/  NOP ;  /* 0x0000000000007918 */ /* 0x000fd80000000000 */
.L_x_758:
[----:B------:R-:W-:Y:S02]  /*25000*/  PLOP3.LUT P1, PT, P1, P0, PT, 0xa2, 0x0 ;  /* 0x000000000000781c */ /* 0x000fe40000f21472 */
[----:B------:R-:W-:-:S08]  /*25010*/  @P0 R2UR P1, UR4, R6 ;  /* 0x00000000060402ca */ /* 0x000fd00000020000 */
[----:B------:R-:W-:-:S05]  /*25020*/  @P0 PLOP3.LUT P0, PT, P1, PT, PT, 0x80, 0x0 ;  /* 0x000000000000081c */ /* 0x000fca0000f0f070 */
[----:B------:R-:W-:Y:S01]  /*25030*/  @!P1 SYNCS.ARRIVE.TRANS64.RED.A0T1 RZ, [UR4+0x38870], RZ ;  /* 0x038870ffffff99a7 */ /* 0x000fe20008200404 */
[----:B------:R-:W-:Y:S07]  /*25040*/  @!P1 ARRIVES.LDGSTSBAR.64.TRANSCNT [UR4+0x38870] ;  /* 0x03887000ff0099b0 */ /* 0x000fee0008000a84 */
[----:B------:R-:W-:Y:S05]  /*25050*/  @P0 BRA.U.ANY `(.L_x_758) ;  /* 0xfffffffd00e80947 */ /* 0x000fea000393ffff */
[----:B------:R-:W-:Y:S01]  /*25060*/  NOP ;  /* 0x0000000000007918 */ /* 0x000fe20000000000 */
[----:B---3--:R-:W3:Y:S02]  /*25070*/  LDL R2, [R1] ;  /* 0x0000000001027983 */ /* 0x008ee40000100800 */
[----:B---3--:R-:W-:-:S13]  /*25080*/  LOP3.LUT P6, RZ, R2, 0x4, RZ, 0xc0, !PT ;  /* 0x0000000402ff7812 */ /* 0x008fda00078cc0ff */
[----:B------:R-:W-:Y:S05]  /*25090*/  @!P6 BRA `(.L_x_759) ;  /* 0x000000000004e947 */ /* 0x000fea0003800000 */
[----:B------:R-:W-:Y:S01]  /*250a0*/  BPT.TRAP 0x1 ;  /* 0x000000040000795c */ /* 0x000fe20000300000 */
.L_x_759:
[----:B------:R3:W-:Y:S01]  /*250b0*/  SYNCS.ARRIVE.TRANS64.A1T0 RZ, [R6+URZ+0x38870], RZ ;  /* 0x038870ff06ff79a7 */ /* 0x0007e2000810003f */
[----:B------:R-:W-:Y:S05]  /*250c0*/  @!P6 BRA `(.L_x_760) ;  /* 0x000000000004e947 */ /* 0x000fea0003800000 */
[----:B------:R-:W-:Y:S01]  /*250d0*/  BPT.TRAP 0x1 ;  /* 0x000000040000795c */ /* 0x000fe20000300000 */
.L_x_760:
[----:B------:R-:W4:Y:S01]  /*250e0*/  SYNCS.PHASECHK.TRANS64.TRYWAIT P0, [R6+URZ+0x38840], R19 ;  /* 0x03884013060075a7 */ /* 0x000f22000800017f */
[----:B------:R-:W-:Y:S04]  /*250f0*/  BSSY B0, `(.L_x_761) ;  /* 0x0000002000007945 */ /* 0x000fe80003800000 */
[----:B----4-:R-:W-:Y:S05]  /*25100*/  @!P0 BRA `(.L_x_762) ;  /* 0x000000b000788947 */ /* 0x010fea0003800000 */
.L_x_1098:
[----:B------:R-:W-:Y:S05]  /*25110*/  BSYNC B0 ;  /* 0x0000000000007941 */ /* 0x000fea0003800000 */
.L_x_761:
[----:B0-----:R0:W5:Y:S01]  /*25120*/  LDL R20, [R1] ;  /* 0x0000000001147983 */ /* 0x0011620000100800 */
[----:B------:R-:W-:Y:S01]  /*25130*/  ULDC.64 UR4, c[0x0][0x300] ;  /* 0x0000c00000047ab9 */ /* 0x000fe20000000a00 */
[----:B------:R-:W1:Y:S01]  /*25140*/  LDC R8, c[0x0][0x2f4] ;  /* 0x0000bd00ff087b82 */ /* 0x000e620000000800 */
[----:B--2---:R-:W-:Y:S01]  /*25150*/  IMAD R7, R9, UR4, RZ ;  /* 0x0000000409077c24 */ /* 0x004fe2000f8e02ff */
        /* <DEDUP_REMOVED lines=13> */
[----:B-1----:R-:W-:Y:S02]  /*25230*/  ISETP.GE.AND P1, PT, R11, R8, PT ;  /* 0x000000080b00720c */ /* 0x002fe40003f26270 */
[----:B------:R-:W-:Y:S01]  /*25240*/  IMAD R0, R17, UR5, R3 ;  /* 0x0000000511007c24 */ /* 0x000fe2000f8e0203 */
[----:B------:R-:W-:-:S04]  /*25250*/  IADD3 R4, P0, R2, UR6, RZ ;  /* 0x0000000602047c10 */ /* 0x000fc8000ff1e0ff */
[----:B------:R-:W-:Y:S01]  /*25260*/  IADD3.X R0, R0, UR7, RZ, P0, !PT ;  /* 0x0000000700007c10 */ /* 0x000fe200087fe4ff */
[----:B0-----:R-:W-:Y:S08]  /*25270*/  BRA.DIV UR4, `(.L_x_763) ;  /* 0x000000b204307947 */ /* 0x001ff0000b800000 */
[----:B------:R-:W0:Y:S01]  /*25280*/  SHFL.IDX PT, R3, R4, RZ, 0x181f ;  /* 0x00181fff04037589 */ /* 0x000e2200000e0000 */
[----:B-----5:R-:W-:Y:S02]  /*25290*/  LOP3.LUT R20, R20, 0xfffffbff, RZ, 0xc0, !PT ;  /* 0xfffffbff14147812 */ /* 0x020fe400078ec0ff */
[----:B------:R-:W-:Y:S01]  /*252a0*/  ISETP.GE.AND P6, PT, R30, R8, PT ;  /* 0x000000081e00720c */ /* 0x000fe20003fc6270 */
[----:B------:R-:W1:Y:S01]  /*252b0*/  SHFL.IDX PT, R2, R0, RZ, 0x181f ;  /* 0x00181fff00027589 */ /* 0x000e6200000e0000 */
[----:B------:R-:W-:-:S04]  /*252c0*/  @P4 LOP3.LUT R20, R20, 0x400, RZ, 0xfc, !PT ;  /* 0x0000040014144812 */ /* 0x000fc800078efcff */
[C---:B------:R-:W-:Y:S02]  /*252d0*/  LOP3.LUT P4, RZ, R20.reuse, 0x20, RZ, 0xc0, !PT ;  /* 0x0000002014ff7812 */ /* 0x040fe4000788c0ff */
[----:B------:R-:W-:-:S04]  /*252e0*/  LOP3.LUT R20, R20, 0xfffffdff, RZ, 0xc0, !PT ;  /* 0xfffffdff14147812 */ /* 0x000fc800078ec0ff */
[----:B------:R-:W-:-:S04]  /*252f0*/  @P3 LOP3.LUT R20, R20, 0x200, RZ, 0xfc, !PT ;  /* 0x0000020014143812 */ /* 0x000fc800078efcff */
[C---:B------:R-:W-:Y:S02]  /*25300*/  LOP3.LUT P3, RZ, R20.reuse, 0x10, RZ, 0xc0, !PT ;  /* 0x0000001014ff7812 */ /* 0x040fe4000786c0ff */
[----:B------:R-:W-:Y:S02]  /*25310*/  LOP3.LUT R20, R20, 0xfffffeff, RZ, 0xc0, !PT ;  /* 0xfffffeff14147812 */ /* 0x000fe400078ec0ff */
[----:B0-----:R-:W-:Y:S02]  /*25320*/  @P4 IADD3 R3, P0, R30, R3, RZ ;  /* 0x000000031e034210 */ /* 0x001fe40007f1e0ff */
[----:B------:R-:W-:-:S03]  /*25330*/  @P2 LOP3.LUT R20, R20, 0x100, RZ, 0xfc, !PT ;  /* 0x0000010014142812 */ /* 0x000fc600078efcff */
[----:B-1----:R-:W-:Y:S01]  /*25340*/  @P4 IMAD.X R2, RZ, RZ, R2, P0 ;  /* 0x000000ffff024224 */ /* 0x002fe200000e0602 */
[----:B------:R-:W-:Y:S01]  /*25350*/  LOP3.LUT P2, RZ, R20, 0x8, RZ, 0xc0, !PT ;  /* 0x0000000814ff7812 */ /* 0x000fe2000784c0ff */
[----:B------:R-:W-:Y:S03]  /*25360*/  STL [R1], R20 ;  /* 0x0000001401007387 */ /* 0x000fe60000100800 */
[----:B------:R-:W-:-:S04]  /*25370*/  @P4 LOP3.LUT R3, R3, R2, RZ, 0x3c, !PT ;  /* 0x0000000203034212 */ /* 0x000fc800078e3cff */
[----:B------:R-:W-:-:S04]  /*25380*/  @P4 LOP3.LUT R2, R3, R2, RZ, 0x3c, !PT ;  /* 0x0000000203024212 */ /* 0x000fc800078e3cff */
[----:B------:R-:W-:-:S05]  /*25390*/  @P4 LOP3.LUT R3, R3, R2, RZ, 0x3c, !PT ;  /* 0x0000000203034212 */ /* 0x000fca00078e3cff */
[----:B------:R-:W-:Y:S01]  /*253a0*/  @!PT LDS RZ, [RZ] ;  /* 0x00000000fffff984 */ /* 0x000fe20000000800 */
[----:B------:R-:W-:Y:S04]  /*253b0*/  @P4 LDGSTS.E.BYPASS.LTC128B.128 [R5+0x28400], desc[UR36][R2.64], !P6 ;  /* 0x2840000002054fae */ /* 0x000fe8000f101d64 */
[----:B------:R0:W-:Y:S01]  /*253c0*/  @P4 LDGSTS.E.BYPASS.LTC128B.128 [R5+0x2c400], desc[UR36][R2.64+0x80], !P1 ;  /* 0x2c40008002054fae */ /* 0x0001e2000c901d64 */
[----:B------:R-:W-:-:S03]  /*253d0*/  LOP3.LUT P4, RZ, R20, 0x400, RZ, 0xc0, !PT ;  /* 0x0000040014ff7812 */ /* 0x000fc6000788c0ff */
[----:B0-----:R-:W0:Y:S04]  /*253e0*/  SHFL.IDX PT, R3, R4, 0x1, 0x181f ;  /* 0x00381f0004037f89 */ /* 0x001e2800000e0000 */
[----:B------:R-:W1:Y:S01]  /*253f0*/  SHFL.IDX PT, R2, R0, 0x1, 0x181f ;  /* 0x00381f0000027f89 */ /* 0x000e6200000e0000 */
[----:B0-----:R-:W-:-:S05]  /*25400*/  @P3 IADD3 R3, P0, R30, R3, RZ ;  /* 0x000000031e033210 */ /* 0x001fca0007f1e0ff */
[----:B-1----:R-:W-:-:S05]  /*25410*/  @P3 IMAD.X R2, RZ, RZ, R2, P0 ;  /* 0x000000ffff023224 */ /* 0x002fca00000e0602 */
[----:B------:R-:W-:-:S04]  /*25420*/  @P3 LOP3.LUT R3, R3, R2, RZ, 0x3c, !PT ;  /* 0x0000000203033212 */ /* 0x000fc800078e3cff */
[----:B------:R-:W-:-:S04]  /*25430*/  @P3 LOP3.LUT R2, R3, R2, RZ, 0x3c, !PT ;  /* 0x0000000203023212 */ /* 0x000fc800078e3cff */
[----:B------:R-:W-:-:S05]  /*25440*/  @P3 LOP3.LUT R3, R3, R2, RZ, 0x3c, !PT ;  /* 0x0000000203033212 */ /* 0x000fca00078e3cff */
[----:B------:R-:W-:Y:S04]  /*25450*/  @P3 LDGSTS.E.BYPASS.LTC128B.128 [R5+0x28c00], desc[UR36][R2.64], !P6 ;  /* 0x28c0000002053fae */ /* 0x000fe8000f101d64 */
[----:B------:R0:W-:Y:S01]  /*25460*/  @P3 LDGSTS.E.BYPASS.LTC128B.128 [R5+0x2cc00], desc[UR36][R2.64+0x80], !P1 ;  /* 0x2cc0008002053fae */ /* 0x0001e2000c901d64 */
[----:B------:R-:W-:-:S03]  /*25470*/  LOP3.LUT P3, RZ, R20, 0x200, RZ, 0xc0, !PT ;  /* 0x0000020014ff7812 */ /* 0x000fc6000786c0ff */
[----:B0-----:R-:W0:Y:S04]  /*25480*/  SHFL.IDX PT, R3, R4, 0x2, 0x181f ;  /* 0x00581f0004037f89 */ /* 0x001e2800000e0000 */
[----:B------:R-:W1:Y:S01]  /*25490*/  SHFL.IDX PT, R2, R0, 0x2, 0x181f ;  /* 0x00581f0000027f89 */ /* 0x000e6200000e0000 */
[----:B0-----:R-:W-:-:S04]  /*254a0*/  @P2 IADD3 R3, P0, R30, R3, RZ ;  /* 0x000000031e032210 */ /* 0x001fc80007f1e0ff */
[----:B-1----:R-:W-:-:S04]  /*254b0*/  @P2 IADD3.X R2, RZ, R2, RZ, P0, !PT ;  /* 0x00000002ff022210 */ /* 0x002fc800007fe4ff */
        /* <DEDUP_REMOVED lines=14> */
[----:B------:R0:W-:Y:S04]  /*255a0*/  @P5 LDGSTS.E.BYPASS.LTC128B.128 [R5+0x2dc00], desc[UR36][R2.64+0x80], !P1 ;  /* 0x2dc0008002055fae */ /* 0x0001e8000c901d64 */
        /* <DEDUP_REMOVED lines=19> */
[----:B------:R-:W1:Y:S04]  /*256e0*/  SHFL.IDX PT, R2, R0, 0x6, 0x181f ;  /* 0x00d81f0000027f89 */ /* 0x000e6800000e0000 */
[----:B------:R-:W2:Y:S04]  /*256f0*/  SHFL.IDX PT, R4, R4, 0x7, 0x181f ;  /* 0x00f81f0004047f89 */ /* 0x000ea800000e0000 */
[----:B------:R-:W2:Y:S01]  /*25700*/  SHFL.IDX PT, R0, R0, 0x7, 0x181f ;  /* 0x00f81f0000007f89 */ /* 0x000ea200000e0000 */
[----:B0-----:R-:W-:-:S05]  /*25710*/  @P2 IADD3 R3, P0, R30, R3, RZ ;  /* 0x000000031e032210 */ /* 0x001fca0007f1e0ff */
[----:B-1----:R-:W-:-:S05]  /*25720*/  @P2 IMAD.X R2, RZ, RZ, R2, P0 ;  /* 0x000000ffff022224 */ /* 0x002fca00000e0602 */
[----:B------:R-:W-:-:S04]  /*25730*/  @P2 LOP3.LUT R3, R3, R2, RZ, 0x3c, !PT ;  /* 0x0000000203032212 */ /* 0x000fc800078e3cff */
[----:B------:R-:W-:-:S04]  /*25740*/  @P2 LOP3.LUT R2, R3, R2, RZ, 0x3c, !PT ;  /* 0x0000000203022212 */ /* 0x000fc800078e3cff */
[----:B------:R-:W-:-:S05]  /*25750*/  @P2 LOP3.LUT R3, R3, R2, RZ, 0x3c, !PT ;  /* 0x0000000203032212 */ /* 0x000fca00078e3cff */
[----:B------:R0:W-:Y:S04]  /*25760*/  @P2 LDGSTS.E.BYPASS.LTC128B.128 [R5+0x2b400], desc[UR36][R2.64], !P6 ;  /* 0x2b40000002052fae */ /* 0x0001e8000f101d64 */
[----:B--2---:R0:W-:Y:S02]  /*25770*/  @P2 LDGSTS.E.BYPASS.LTC128B.128 [R5+0x2f400], desc[UR36][R2.64+0x80], !P1 ;  /* 0x2f40008002052fae */ /* 0x0041e4000c901d64 */
.L_x_1116:
[----:B------:R-:W-:Y:S02]  /*25780*/  LOP3.LUT P2, RZ, R20, 0x40, RZ, 0xc0, !PT ;  /* 0x0000004014ff7812 */ /* 0x000fe4000784c0ff */
[----:B------:R-:W-:-:S11]  /*25790*/  ISETP.GE.AND P3, PT, R30, R8, PT ;  /* 0x000000081e00720c */ /* 0x000fd60003f66270 */
[----:B01----:R-:W-:-:S04]  /*257a0*/  @P2 IADD3 R2, P0, R30, R4, RZ ;  /* 0x000000041e022210 */ /* 0x003fc80007f1e0ff */
[----:B------:R-:W-:Y:S02]  /*257b0*/  @P2 IADD3.X R0, RZ, R0, RZ, P0, !PT ;  /* 0x00000000ff002210 */ /* 0x000fe400007fe4ff */
[----:B------:R-:W-:-:S03]  /*257c0*/  PLOP3.LUT P0, PT, PT, PT, PT, 0x80, 0x0 ;  /* 0x000000000000781c */ /* 0x000fc60003f0f070 */
[----:B------:R-:W-:-:S05]  /*257d0*/  @P2 IMAD.MOV.U32 R3, RZ, RZ, R0 ;  /* 0x000000ffff032224 */ /* 0x000fca00078e0000 */
[----:B------:R-:W-:Y:S01]  /*257e0*/  @!PT LDS RZ, [RZ] ;  /* 0x00000000fffff984 */ /* 0x000fe20000000800 */
[----:B------:R-:W-:Y:S01]  /*257f0*/  @!PT LDS RZ, [RZ] ;  /* 0x00000000fffff984 */ /* 0x000fe20000000800 */
[----:B------:R-:W-:Y:S01]  /*25800*/  @!PT LDS RZ, [RZ] ;  /* 0x00000000fffff984 */ /* 0x000fe20000000800 */
[----:B------:R0:W-:Y:S04]  /*25810*/  @P2 LDGSTS.E.BYPASS.LTC128B.128 [R5+0x2bc00], desc[UR36][R2.64], !P3 ;  /* 0x2bc0000002052fae */ /* 0x0001e8000d901d64 */
[----:B------:R0:W-:Y:S01]  /*25820*/  @P2 LDGSTS.E.BYPASS.LTC128B.128 [R5+0x2fc00], desc[UR36][R2.64+0x80], !P1 ;  /* 0x2fc0008002052fae */ /* 0x0001e2000c901d64 */
[----:B------:R-:W-:Y:S01]  /*25830*/  NOP ;  /* 0x0000000000007918 */ /* 0x000fe20000000000 */
.L_x_764:
[----:B------:R-:W-:Y:S02]  /*25840*/  PLOP3.LUT P1, PT, P1, P0, PT, 0xa2, 0x0 ;  /* 0x000000000000781c */ /* 0x000fe40000f21472 */
[----:B------:R-:W-:-:S08]  /*25850*/  @P0 R2UR P1, UR4, R6 ;  /* 0x00000000060402ca */ /* 0x000fd00000020000 */
[----:B------:R-:W-:-:S05]  /*25860*/  @P0 PLOP3.LUT P0, PT, P1, PT, PT, 0x80, 0x0 ;  /* 0x000000000000081c */ /* 0x000fca0000f0f070 */
[----:B------:R-:W-:Y:S01]  /*25870*/  @!P1 SYNCS.ARRIVE.TRANS64.RED.A0T1 RZ, [UR4+0x38830], RZ ;  /* 0x038830ffffff99a7 */ /* 0x000fe20008200404 */
[----:B------:R-:W-:Y:S07]  /*25880*/  @!P1 ARRIVES.LDGSTSBAR.64.TRANSCNT [UR4+0x38830] ;  /* 0x03883000ff0099b0 */ /* 0x000fee0008000a84 */
[----:B------:R-:W-:Y:S05]  /*25890*/  @P0 BRA.U.ANY `(.L_x_764) ;  /* 0xfffffffd00e80947 */ /* 0x000fea000393ffff */
[----:B------:R-:W-:Y:S01]  /*258a0*/  NOP ;  /* 0x0000000000007918 */ /* 0x000fe20000000000 */
[----:B------:R-:W2:Y:S02]  /*258b0*/  LDL R0, [R1] ;  /* 0x0000000001007983 */ /* 0x000ea40000100800 */
[----:B--2---:R-:W-:-:S13]  /*258c0*/  LOP3.LUT P2, RZ, R0, 0x4, RZ, 0xc0, !PT ;  /* 0x0000000400ff7812 */ /* 0x004fda000784c0ff */
[----:B------:R-:W-:Y:S05]  /*258d0*/  @!P2 BRA `(.L_x_765) ;  /* 0x000000000004a947 */ /* 0x000fea0003800000 */
[----:B------:R-:W-:Y:S01]  /*258e0*/  BPT.TRAP 0x1 ;  /* 0x000000040000795c */ /* 0x000fe20000300000 */
.L_x_765:
[----:B------:R1:W5:Y:S01]  /*258f0*/  LDL.LU R4, [R1+0x18] ;  /* 0x0000180001047983 */ /* 0x0003620000300800 */
[----:B------:R1:W-:Y:S03]  /*25900*/  SYNCS.ARRIVE.TRANS64.A1T0 RZ, [R6+URZ+0x38830], RZ ;  /* 0x038830ff06ff79a7 */ /* 0x0003e6000810003f */
[----:B0-----:R1:W5:Y:S02]  /*25910*/  LDL.LU R3, [R1+0x20] ;  /* 0x0000200001037983 */ /* 0x0013640000300800 */
[----:B------:R-:W-:Y:S05]  /*25920*/  WARPSYNC.ALL ;  /* 0x0000000000007948 */ /* 0x000fea0003800000 */
[----:B------:R-:W-:Y:S01]  /*25930*/  ULDC.64 UR6, c[0x0][0xa00] ;  /* 0x0002800000067ab9 */ /* 0x000fe20000000a00 */
[----:B------:R-:W-:Y:S01]  /*25940*/  VIADD R0, R16, 0x20400 ;  /* 0x0002040010007836 */ /* 0x000fe20000000000 */
[----:B------:R-:W-:Y:S01]  /*25950*/  BAR.SYNC.DEFER_BLOCKING 0x8, 0x180 ;  /* 0x0206000000007b1d */ /* 0x000fe20000010000 */
[----:B------:R-:W-:-:S03]  /*25960*/  ISETP.NE.U32.AND P0, PT, RZ, UR6, PT ;  /* 0x00000006ff007c0c */ /* 0x000fc6000bf05070 */
[----:B------:R-:W-:Y:S02]  /*25970*/  LOP3.LUT P1, RZ, R0, 0x3ff, RZ, 0xc0, !PT ;  /* 0x000003ff00ff7812 */ /* 0x000fe4000782c0ff */
[----:B------:R-:W-:Y:S01]  /*25980*/  ISETP.NE.AND.EX P0, PT, RZ, UR7, PT, P0 ;  /* 0x00000007ff007c0c */ /* 0x000fe2000bf05300 */
[----:B------:R-:W-:Y:S01]  /*25990*/  ULDC.64 UR4, c[0x0][0x298] ;  /* 0x0000a60000047ab9 */ /* 0x000fe20000000a00 */
[----:B------:R-:W-:Y:S02]  /*259a0*/  BSSY B6, `(.L_x_766) ;  /* 0x000001a000067945 */ /* 0x000fe40003800000 */
[----:B------:R-:W-:Y:S02]  /*259b0*/  SEL R18, R18, RZ, !P0 ;  /* 0x000000ff12127207 */ /* 0x000fe40004000000 */
[----:B-----5:R-:W-:Y:S01]  /*259c0*/  SHF.R.S32.HI R2, RZ, 0x1f, R4 ;  /* 0x0000001fff027819 */ /* 0x020fe20000011404 */
[----:B------:R-:W-:Y:S01]  /*259d0*/  IMAD.WIDE.U32 R22, R4, UR4, RZ ;  /* 0x0000000404167c25 */ /* 0x000fe2000f8e00ff */
[----:B------:R-:W-:-:S03]  /*259e0*/  SEL R0, R3, RZ, !P0 ;  /* 0x000000ff03007207 */ /* 0x000fc60004000000 */
[----:B------:R-:W-:Y:S02]  /*259f0*/  IMAD R2, R2, UR4, RZ ;  /* 0x0000000402027c24 */ /* 0x000fe4000f8e02ff */
[----:B------:R0:W-:Y:S02]  /*25a00*/  STL [R1+0x18], R0 ;  /* 0x0000180001007387 */ /* 0x0001e40000100800 */
[----:B----4-:R-:W-:-:S04]  /*25a10*/  IMAD R19, R4, UR5, R2 ;  /* 0x0000000504137c24 */ /* 0x010fc8000f8e0202 */
[----:B------:R-:W-:Y:S01]  /*25a20*/  IMAD.IADD R19, R23, 0x1, R19 ;  /* 0x0000000117137824 */ /* 0x000fe200078e0213 */
[----:B------:R-:W-:Y:S06]  /*25a30*/  @!P1 BRA `(.L_x_767) ;  /* 0x0000000000409947 */ /* 0x000fec0003800000 */
[----:B------:R-:W-:Y:S01]  /*25a40*/  MOV R2, 0x0 ;  /* 0x0000000000027802 */ /* 0x000fe20000000f00 */
[----:B------:R-:W-:Y:S01]  /*25a50*/  ULDC.64 UR4, c[0x4][0xc0] ;  /* 0x0100300000047ab9 */ /* 0x000fe20000000a00 */
[----:B------:R-:W-:Y:S01]  /*25a60*/  ULDC.64 UR6, c[0x4][0xc8] ;  /* 0x0100320000067ab9 */ /* 0x000fe20000000a00 */
[----:B------:R-:W-:Y:S01]  /*25a70*/  ULDC.64 UR8, c[0x4][0x28] ;  /* 0x01000a0000087ab9 */ /* 0x000fe20000000a00 */
[----:B------:R-:W-:Y:S01]  /*25a80*/  IMAD.U32 R4, RZ, RZ, UR4 ;  /* 0x00000004ff047e24 */ /* 0x000fe2000f8e00ff */
[----:B------:R-:W-:Y:S01]  /*25a90*/  MOV R5, UR5 ;  /* 0x0000000500057c02 */ /* 0x000fe20008000f00 */
[----:B------:R-:W2:Y:S01]  /*25aa0*/  LDC.64 R2, c[0x4][R2] ;  /* 0x0100000002027b82 */ /* 0x000ea20000000a00 */
[----:B-1-3--:R-:W-:Y:S01]  /*25ab0*/  IMAD.U32 R6, RZ, RZ, UR6 ;  /* 0x00000006ff067e24 */ /* 0x00afe2000f8e00ff */
[----:B------:R-:W-:Y:S01]  /*25ac0*/  MOV R8, 0x70 ;  /* 0x0000007000087802 */ /* 0x000fe20000000f00 */
[----:B------:R-:W-:Y:S02]  /*25ad0*/  IMAD.U32 R7, RZ, RZ, UR7 ;  /* 0x00000007ff077e24 */ /* 0x000fe4000f8e00ff */
[----:B------:R-:W-:-:S02]  /*25ae0*/  IMAD.U32 R10, RZ, RZ, UR8 ;  /* 0x00000008ff0a7e24 */ /* 0x000fc4000f8e00ff */
[----:B------:R-:W-:Y:S02]  /*25af0*/  IMAD.U32 R11, RZ, RZ, UR9 ;  /* 0x00000009ff0b7e24 */ /* 0x000fe4000f8e00ff */
[----:B------:R-:W-:Y:S02]  /*25b00*/  IMAD.MOV.U32 R12, RZ, RZ, 0x1 ;  /* 0x00000001ff0c7424 */ /* 0x000fe400078e00ff */
[----:B------:R-:W-:-:S07]  /*25b10*/  IMAD.MOV.U32 R13, RZ, RZ, RZ ;  /* 0x000000ffff0d7224 */ /* 0x000fce00078e00ff */
[----:B------:R-:W-:-:S07]  /*25b20*/  LEPC R20, `(.L_x_767) ;  /* 0x000000001014794e */ /* 0x000fce0000000000 */
[----:B0-2---:R-:W-:Y:S05]  /*25b30*/  CALL.ABS.NOINC R2 ;  /* 0x0000000002007343 */ /* 0x005fea0003c00000 */
.L_x_767:
[----:B------:R-:W-:Y:S05]  /*25b40*/  BSYNC B6 ;  /* 0x0000000000067941 */ /* 0x000fea0003800000 */
.L_x_766:
[----:B------:R-:W2:Y:S01]  /*25b50*/  LDL.LU R20, [R1+0x18] ;  /* 0x0000180001147983 */ /* 0x000ea20000300800 */
[----:B------:R-:W-:Y:S01]  /*25b60*/  IMAD.MOV.U32 R3, RZ, RZ, R19 ;  /* 0x000000ffff037224 */ /* 0x000fe200078e0013 */
[----:B------:R-:W4:Y:S01]  /*25b70*/  LDC R7, c[0x0][0x448] ;  /* 0x00011200ff077b82 */ /* 0x000f220000000800 */
[----:B------:R-:W-:Y:S01]  /*25b80*/  IMAD.MOV.U32 R2, RZ, RZ, R22 ;  /* 0x000000ffff027224 */ /* 0x000fe200078e0016 */
[----:B------:R0:W5:Y:S01]  /*25b90*/  LDL R19, [R1+0x24] ;  /* 0x0000240001137983 */ /* 0x0001620000100800 */
[----:B------:R-:W-:Y:S01]  /*25ba0*/  ULDC.64 UR4, c[0x0][0x2d8] ;  /* 0x0000b60000047ab9 */ /* 0x000fe20000000a00 */
[----:B------:R-:W-:Y:S01]  /*25bb0*/  IMAD.SHL.U32 R4, R25, 0x80, RZ ;  /* 0x0000008019047824 */ /* 0x000fe200078e00ff */
[----:B------:R-:W-:Y:S01]  /*25bc0*/  LOP3.LUT R10, R30, 0x80, RZ, 0xfc, !PT ;  /* 0x000000801e0a7812 */ /* 0x000fe200078efcff */
[----:B------:R0:W5:Y:S01]  /*25bd0*/  LDL R9, [R1+0x14] ;  /* 0x0000140001097983 */ /* 0x0001620000100800 */
[----:B------:R-:W-:Y:S01]  /*25be0*/  IMAD.WIDE.U32 R2, R17, UR4, R2 ;  /* 0x0000000411027c25 */ /* 0x000fe2000f8e0002 */
[----:B------:R-:W-:-:S03]  /*25bf0*/  ULDC.64 UR6, c[0x0][0x280] ;  /* 0x0000a00000067ab9 */ /* 0x000fc60000000a00 */
[----:B------:R-:W-:Y:S01]  /*25c00*/  IMAD R3, R17, UR5, R3 ;  /* 0x0000000511037c24 */ /* 0x000fe2000f8e0203 */
[----:B------:R-:W-:Y:S01]  /*25c10*/  ULDC.64 UR4, c[0x0][0x2e0] ;  /* 0x0000b80000047ab9 */ /* 0x000fe20000000a00 */
[----:B----4-:R-:W-:Y:S01]  /*25c20*/  ISETP.NE.AND P0, PT, R7, 0x1, PT ;  /* 0x000000010700780c */ /* 0x010fe20003f05270 */
[----:B------:R-:W-:-:S04]  /*25c30*/  IMAD.WIDE.U32 R2, R18, UR4, R2 ;  /* 0x0000000412027c25 */ /* 0x000fc8000f8e0002 */
[----:B--2---:R-:W-:Y:S02]  /*25c40*/  IMAD R5, R20, UR4, RZ ;  /* 0x0000000414057c24 */ /* 0x004fe4000f8e02ff */
[----:B------:R-:W2:Y:S02]  /*25c50*/  S2R R20, SR_TID.X ;  /* 0x0000000000147919 */ /* 0x000ea40000002100 */
[----:B0-----:R-:W-:Y:S01]  /*25c60*/  IMAD R0, R18, UR5, R5 ;  /* 0x0000000512007c24 */ /* 0x001fe2000f8e0205 */
[----:B------:R-:W-:-:S03]  /*25c70*/  ULDC.64 UR4, c[0x0][0x2d0] ;  /* 0x0000b40000047ab9 */ /* 0x000fc60000000a00 */
[----:B------:R-:W0:Y:S01]  /*25c80*/  @P0 LDC R5, c[0x0][0x44c] ;  /* 0x00011300ff050b82 */ /* 0x000e220000000800 */
[----:B------:R-:W-:-:S07]  /*25c90*/  IADD3 R3, R3, R0, RZ ;  /* 0x0000000003037210 */ /* 0x000fce0007ffe0ff */
[----:B------:R-:W4:Y:S01]  /*25ca0*/  @P0 LDC R0, c[0x0][0x450] ;  /* 0x00011400ff000b82 */ /* 0x000f220000000800 */
[C---:B--2---:R-:W-:Y:S01]  /*25cb0*/  LOP3.LUT R21, R20.reuse, 0x7f, RZ, 0xc0, !PT ;  /* 0x0000007f14157812 */ /* 0x044fe200078ec0ff */
[----:B------:R-:W-:-:S03]  /*25cc0*/  IMAD.SHL.U32 R20, R20, 0x10, RZ ;  /* 0x0000001014147824 */ /* 0x000fc600078e00ff */
[----:B------:R-:W-:-:S04]  /*25cd0*/  SHF.R.U32.HI R21, RZ, 0x3, R21 ;  /* 0x00000003ff157819 */ /* 0x000fc80000011615 */
[----:B------:R-:W-:-:S04]  /*25ce0*/  LOP3.LUT R20, R21, 0x70, R20, 0xf8, !PT ;  /* 0x0000007015147812 */ /* 0x000fc800078ef814 */
[----:B-1-3--:R-:W-:-:S05]  /*25cf0*/  LOP3.LUT R6, R20, R4, RZ, 0xfc, !PT ;  /* 0x0000000414067212 */ /* 0x00afca00078efcff */
[----:B0-----:R-:W-:-:S04]  /*25d00*/  @P0 IMAD.HI.U32 R8, R6, R5, RZ ;  /* 0x0000000506080227 */ /* 0x001fc800078e00ff */
[----:B------:R-:W-:Y:S01]  /*25d10*/  IMAD.MOV.U32 R5, RZ, RZ, R6 ;  /* 0x000000ffff057224 */ /* 0x000fe200078e0006 */
[----:B----4-:R-:W-:Y:S01]  /*25d20*/  @P0 SHF.R.U32.HI R5, RZ, R0, R8 ;  /* 0x00000000ff050219 */ /* 0x010fe20000011608 */
[----:B------:R-:W0:Y:S04]  /*25d30*/  S2R R20, SR_TID.X ;  /* 0x0000000000147919 */ /* 0x000e280000002100 */
[----:B------:R-:W-:-:S04]  /*25d40*/  IMAD.MOV R0, RZ, RZ, -R5 ;  /* 0x000000ffff007224 */ /* 0x000fc800078e0a05 */
[----:B------:R-:W-:Y:S01]  /*25d50*/  IMAD R0, R7, R0, R6 ;  /* 0x0000000007007224 */ /* 0x000fe200078e0206 */
[----:B------:R-:W-:Y:S01]  /*25d60*/  SHF.R.S32.HI R6, RZ, 0x1f, R5 ;  /* 0x0000001fff067819 */ /* 0x000fe20000011405 */
[----:B------:R-:W-:-:S04]  /*25d70*/  IMAD.WIDE.U32 R2, R5, UR4, R2 ;  /* 0x0000000405027c25 */ /* 0x000fc8000f8e0002 */
[----:B------:R-:W-:-:S04]  /*25d80*/  IMAD R6, R6, UR4, RZ ;  /* 0x0000000406067c24 */ /* 0x000fc8000f8e02ff */
[----:B------:R-:W-:Y:S01]  /*25d90*/  IMAD R6, R5, UR5, R6 ;  /* 0x0000000505067c24 */ /* 0x000fe2000f8e0206 */
[----:B------:R-:W-:Y:S01]  /*25da0*/  SHF.R.S32.HI R5, RZ, 0x1f, R0 ;  /* 0x0000001fff057819 */ /* 0x000fe20000011400 */
[----:B------:R-:W-:-:S03]  /*25db0*/  ULDC.64 UR4, c[0x0][0x2c8] ;  /* 0x0000b20000047ab9 */ /* 0x000fc60000000a00 */
[----:B------:R-:W-:Y:S01]  /*25dc0*/  IADD3 R3, R3, R6, RZ ;  /* 0x0000000603037210 */ /* 0x000fe20007ffe0ff */
[----:B------:R-:W-:Y:S02]  /*25dd0*/  IMAD R5, R5, UR4, RZ ;  /* 0x0000000405057c24 */ /* 0x000fe4000f8e02ff */
[----:B------:R-:W-:Y:S01]  /*25de0*/  IMAD.WIDE.U32 R2, R0, UR4, R2 ;  /* 0x0000000400027c25 */ /* 0x000fe2000f8e0002 */
[----:B------:R-:W-:-:S03]  /*25df0*/  ULDC UR4, c[0x0][0x2b8] ;  /* 0x0000ae0000047ab9 */ /* 0x000fc60000000800 */
[----:B------:R-:W-:Y:S01]  /*25e00*/  IMAD R5, R0, UR5, R5 ;  /* 0x0000000500057c24 */ /* 0x000fe2000f8e0205 */
[----:B------:R-:W-:Y:S02]  /*25e10*/  IADD3 R0, P2, R2, UR6, RZ ;  /* 0x0000000602007c10 */ /* 0x000fe4000ff5e0ff */
[----:B------:R-:W-:Y:S02]  /*25e20*/  ISETP.GE.AND P0, PT, R30, UR4, PT ;  /* 0x000000041e007c0c */ /* 0x000fe4000bf06270 */
[----:B------:R-:W-:Y:S01]  /*25e30*/  ISETP.GE.AND P1, PT, R10, UR4, PT ;  /* 0x000000040a007c0c */ /* 0x000fe2000bf26270 */
[----:B------:R-:W-:Y:S01]  /*25e40*/  UMOV UR4, 0xffffffff ;  /* 0xffffffff00047882 */ /* 0x000fe20000000000 */
[----:B0-----:R-:W-:Y:S02]  /*25e50*/  LOP3.LUT R20, R20, 0x7f, RZ, 0xc0, !PT ;  /* 0x0000007f14147812 */ /* 0x001fe400078ec0ff */
[----:B------:R-:W-:Y:S02]  /*25e60*/  IADD3.X R5, R3, UR7, R5, P2, !PT ;  /* 0x0000000703057c10 */ /* 0x000fe400097fe405 */
[----:B------:R-:W-:Y:S01]  /*25e70*/  SHF.R.U32.HI R10, RZ, 0x3, R20 ;  /* 0x00000003ff0a7819 */ /* 0x000fe20000011614 */
[----:B------:R-:W-:Y:S06]  /*25e80*/  BRA.DIV UR4, `(.L_x_768) ;  /* 0x000000ae04f07947 */ /* 0x000fec000b800000 */
[----:B------:R-:W0:Y:S01]  /*25e90*/  SHFL.IDX PT, R3, R0, RZ, 0x181f ;  /* 0x00181fff00037589 */ /* 0x000e2200000e0000 */
[----:B-----5:R-:W-:Y:S02]  /*25ea0*/  IMAD R6, R19, R7, RZ ;  /* 0x0000000713067224 */ /* 0x020fe400078e02ff */
[----:B------:R-:W-:Y:S01]  /*25eb0*/  IMAD.IADD R4, R10, 0x1, R4 ;  /* 0x000000010a047824 */ /* 0x000fe200078e0204 */
[----:B------:R-:W1:Y:S04]  /*25ec0*/  SHFL.IDX PT, R2, R5, RZ, 0x181f ;  /* 0x00181fff05027589 */ /* 0x000e6800000e0000 */
[----:B------:R-:W-:Y:S01]  /*25ed0*/  ISETP.GE.AND P3, PT, R4, R6, PT ;  /* 0x000000060400720c */ /* 0x000fe20003f66270 */
[----:B------:R-:W2:-:S12]  /*25ee0*/  SHFL.IDX PT, R14, R0, 0x1, 0x181f ;  /* 0x00381f00000e7f89 */ /* 0x000e9800000e0000 */
[----:B0-----:R-:W-:-:S05]  /*25ef0*/  @!P3 IADD3 R7, P2, R30, R3, RZ ;  /* 0x000000031e07b210 */ /* 0x001fca0007f5e0ff */
[----:B-1----:R-:W-:Y:S02]  /*25f00*/  @!P3 IMAD.X R3, RZ, RZ, R2, P2 ;  /* 0x000000ffff03b224 */ /* 0x002fe400010e0602 */
[----:B------:R-:W-:Y:S02]  /*25f10*/  @!P3 IMAD.MOV.U32 R2, RZ, RZ, R7 ;  /* 0x000000ffff02b224 */ /* 0x000fe400078e0007 */
[----:B------:R-:W-:-:S03]  /*25f20*/  VIADD R7, R4, 0x10 ;  /* 0x0000001004077836 */ /* 0x000fc60000000000 */
[----:B------:R-:W-:Y:S04]  /*25f30*/  @!P3 LDGSTS.E.BYPASS.LTC128B.128 [R9+0x20400], desc[UR36][R2.64], !P0 ;  /* 0x204000000209bfae */ /* 0x000fe8000c101d64 */
[----:B------:R0:W-:Y:S01]  /*25f40*/  @!P3 LDGSTS.E.BYPASS.LTC128B.128 [R9+0x24400], desc[UR36][R2.64+0x80], !P1 ;  /* 0x244000800209bfae */ /* 0x0001e2000c901d64 */
[----:B------:R-:W-:-:S03]  /*25f50*/  ISETP.GE.AND P3, PT, R7, R6, PT ;  /* 0x000000060700720c */ /* 0x000fc60003f66270 */
[----:B0-----:R-:W0:Y:S10]  /*25f60*/  SHFL.IDX PT, R2, R5, 0x1, 0x181f ;  /* 0x00381f0005027f89 */ /* 0x001e3400000e0000 */
[----:B--2---:R-:W-:-:S02]  /*25f70*/  @!P3 IADD3 R7, P2, R30, R14, RZ ;  /* 0x0000000e1e07b210 */ /* 0x004fc40007f5e0ff */
[----:B------:R-:W1:Y:S02]  /*25f80*/  SHFL.IDX PT, R14, R0, 0x2, 0x181f ;  /* 0x00581f00000e7f89 */ /* 0x000e6400000e0000 */
[----:B0-----:R-:W-:Y:S01]  /*25f90*/  @!P3 IADD3.X R8, RZ, R2, RZ, P2, !PT ;  /* 0x00000002ff08b210 */ /* 0x001fe200017fe4ff */
[----:B------:R-:W-:Y:S02]  /*25fa0*/  @!P3 IMAD.MOV.U32 R2, RZ, RZ, R7 ;  /* 0x000000ffff02b224 */ /* 0x000fe400078e0007 */
[----:B------:R-:W-:Y:S02]  /*25fb0*/  VIADD R7, R4, 0x20 ;  /* 0x0000002004077836 */ /* 0x000fe40000000000 */
[----:B------:R-:W-:-:S05]  /*25fc0*/  @!P3 IMAD.MOV.U32 R3, RZ, RZ, R8 ;  /* 0x000000ffff03b224 */ /* 0x000fca00078e0008 */
[----:B------:R-:W-:Y:S04]  /*25fd0*/  @!P3 LDGSTS.E.BYPASS.LTC128B.128 [R9+0x20c00], desc[UR36][R2.64], !P0 ;  /* 0x20c000000209bfae */ /* 0x000fe8000c101d64 */
[----:B------:R0:W-:Y:S01]  /*25fe0*/  @!P3 LDGSTS.E.BYPASS.LTC128B.128 [R9+0x24c00], desc[UR36][R2.64+0x80], !P1 ;  /* 0x24c000800209bfae */ /* 0x0001e2000c901d64 */
[----:B------:R-:W-:-:S03]  /*25ff0*/  ISETP.GE.AND P3, PT, R7, R6, PT ;  /* 0x000000060700720c */ /* 0x000fc60003f66270 */
[----:B0-----:R-:W0:Y:S10]  /*26000*/  SHFL.IDX PT, R2, R5, 0x2, 0x181f ;  /* 0x00581f0005027f89 */ /* 0x001e3400000e0000 */
[----:B-1----:R-:W-:-:S02]  /*26010*/  @!P3 IADD3 R7, P2, R30, R14, RZ ;  /* 0x0000000e1e07b210 */ /* 0x002fc40007f5e0ff */
[----:B------:R-:W1:Y:S03]  /*26020*/  SHFL.IDX PT, R14, R0, 0x3, 0x181f ;  /* 0x00781f00000e7f89 */ /* 0x000e6600000e0000 */
[----:B0-----:R-:W-:Y:S01]  /*26030*/  @!P3 IMAD.X R8, RZ, RZ, R2, P2 ;  /* 0x000000ffff08b224 */ /* 0x001fe200010e0602 */
[----:B------:R-:W-:Y:S01]  /*26040*/  @!P3 MOV R2, R7 ;  /* 0x000000070002b202 */ /* 0x000fe20000000f00 */
        /* <DEDUP_REMOVED lines=8> */
[----:B0-----:R-:W-:Y:S02]  /*260d0*/  @!P3 IMAD.X R8, RZ, RZ, R2, P2 ;  /* 0x000000ffff08b224 */ /* 0x001fe400010e0602 */
[----:B------:R-:W-:Y:S02]  /*260e0*/  @!P3 IMAD.MOV.U32 R2, RZ, RZ, R7 ;  /* 0x000000ffff02b224 */ /* 0x000fe400078e0007 */
[----:B------:R-:W-:Y:S01]  /*260f0*/  VIADD R7, R4, 0x40 ;  /* 0x0000004004077836 */ /* 0x000fe20000000000 */
[----:B------:R-:W-:-:S05]  /*26100*/  @!P3 MOV R3, R8 ;  /* 0x000000080003b202 */ /* 0x000fca0000000f00 */
[----:B------:R-:W-:Y:S04]  /*26110*/  @!P3 LDGSTS.E.BYPASS.LTC128B.128 [R9+0x21c00], desc[UR36][R2.64], !P0 ;  /* 0x21c000000209bfae */ /* 0x000fe8000c101d64 */
[----:B------:R0:W-:Y:S01]  /*26120*/  @!P3 LDGSTS.E.BYPASS.LTC128B.128 [R9+0x25c00], desc[UR36][R2.64+0x80], !P1 ;  /* 0x25c000800209bfae */ /* 0x0001e2000c901d64 */
[----:B------:R-:W-:-:S03]  /*26130*/  ISETP.GE.AND P3, PT, R7, R6, PT ;  /* 0x000000060700720c */ /* 0x000fc60003f66270 */
[----:B0-----:R-:W0:Y:S10]  /*26140*/  SHFL.IDX PT, R2, R5, 0x4, 0x181f ;  /* 0x00981f0005027f89 */ /* 0x001e3400000e0000 */
[----:B-1----:R-:W-:-:S02]  /*26150*/  @!P3 IADD3 R7, P2, R30, R14, RZ ;  /* 0x0000000e1e07b210 */ /* 0x002fc40007f5e0ff */
[----:B------:R-:W1:Y:S03]  /*26160*/  SHFL.IDX PT, R14, R0, 0x5, 0x181f ;  /* 0x00b81f00000e7f89 */ /* 0x000e6600000e0000 */
[----:B0-----:R-:W-:Y:S02]  /*26170*/  @!P3 IMAD.X R8, RZ, RZ, R2, P2 ;  /* 0x000000ffff08b224 */ /* 0x001fe400010e0602 */
[----:B------:R-:W-:Y:S01]  /*26180*/  @!P3 IMAD.MOV.U32 R2, RZ, RZ, R7 ;  /* 0x000000ffff02b224 */ /* 0x000fe200078e0007 */
[----:B------:R-:W-:Y:S01]  /*26190*/  IADD3 R7, R4, 0x50, RZ ;  /* 0x0000005004077810 */ /* 0x000fe20007ffe0ff */
[----:B------:R-:W-:-:S05]  /*261a0*/  @!P3 IMAD.MOV.U32 R3, RZ, RZ, R8 ;  /* 0x000000ffff03b224 */ /* 0x000fca00078e0008 */
[----:B------:R-:W-:Y:S04]  /*261b0*/  @!P3 LDGSTS.E.BYPASS.LTC128B.128 [R9+0x22400], desc[UR36][R2.64], !P0 ;  /* 0x224000000209bfae */ /* 0x000fe8000c101d64 */
[----:B------:R0:W-:Y:S01]  /*261c0*/  @!P3 LDGSTS.E.BYPASS.LTC128B.128 [R9+0x26400], desc[UR36][R2.64+0x80], !P1 ;  /* 0x264000800209bfae */ /* 0x0001e2000c901d64 */
[----:B------:R-:W-:-:S03]  /*261d0*/  ISETP.GE.AND P3, PT, R7, R6, PT ;  /* 0x000000060700720c */ /* 0x000fc60003f66270 */
[----:B0-----:R-:W0:Y:S10]  /*261e0*/  SHFL.IDX PT, R2, R5, 0x5, 0x181f ;  /* 0x00b81f0005027f89 */ /* 0x001e3400000e0000 */
[----:B-1----:R-:W-:-:S02]  /*261f0*/  @!P3 IADD3 R7, P2, R30, R14, RZ ;  /* 0x0000000e1e07b210 */ /* 0x002fc40007f5e0ff */
[----:B------:R-:W-:Y:S03]  /*26200*/  SHFL.IDX PT, R14, R0, 0x7, 0x181f ;  /* 0x00f81f00000e7f89 */ /* 0x000fe600000e0000 */
[----:B0-----:R-:W-:Y:S02]  /*26210*/  @!P3 IMAD.X R8, RZ, RZ, R2, P2 ;  /* 0x000000ffff08b224 */ /* 0x001fe400010e0602 */
[----:B------:R-:W-:Y:S02]  /*26220*/  @!P3 IMAD.MOV.U32 R2, RZ, RZ, R7 ;  /* 0x000000ffff02b224 */ /* 0x000fe400078e0007 */
[----:B------:R-:W-:Y:S02]  /*26230*/  @!P3 IMAD.MOV.U32 R3, RZ, RZ, R8 ;  /* 0x000000ffff03b224 */ /* 0x000fe400078e0008 */
[----:B------:R-:W-:-:S03]  /*26240*/  VIADD R7, R4, 0x60 ;  /* 0x0000006004077836 */ /* 0x000fc60000000000 */
[----:B------:R-:W-:Y:S04]  /*26250*/  @!P3 LDGSTS.E.BYPASS.LTC128B.128 [R9+0x22c00], desc[UR36][R2.64], !P0 ;  /* 0x22c000000209bfae */ /* 0x000fe8000c101d64 */
[----:B------:R0:W-:Y:S01]  /*26260*/  @!P3 LDGSTS.E.BYPASS.LTC128B.128 [R9+0x26c00], desc[UR36][R2.64+0x80], !P1 ;  /* 0x26c000800209bfae */ /* 0x0001e2000c901d64 */
[----:B------:R-:W-:-:S03]  /*26270*/  ISETP.GE.AND P3, PT, R7, R6, PT ;  /* 0x000000060700720c */ /* 0x000fc60003f66270 */
[----:B0-----:R-:W0:Y:S04]  /*26280*/  SHFL.IDX PT, R3, R0, 0x6, 0x181f ;  /* 0x00d81f0000037f89 */ /* 0x001e2800000e0000 */
[----:B------:R-:W1:Y:S04]  /*26290*/  SHFL.IDX PT, R2, R5, 0x6, 0x181f ;  /* 0x00d81f0005027f89 */ /* 0x000e6800000e0000 */
[----:B------:R-:W2:Y:S02]  /*262a0*/  SHFL.IDX PT, R5, R5, 0x7, 0x181f ;  /* 0x00f81f0005057f89 */ /* 0x000ea400000e0000 */
[----:B0-----:R-:W-:-:S04]  /*262b0*/  @!P3 IADD3 R7, P2, R30, R3, RZ ;  /* 0x000000031e07b210 */ /* 0x001fc80007f5e0ff */
[----:B-1----:R-:W-:Y:S01]  /*262c0*/  @!P3 IADD3.X R8, RZ, R2, RZ, P2, !PT ;  /* 0x00000002ff08b210 */ /* 0x002fe200017fe4ff */
[----:B------:R-:W-:-:S04]  /*262d0*/  @!P3 IMAD.MOV.U32 R2, RZ, RZ, R7 ;  /* 0x000000ffff02b224 */ /* 0x000fc800078e0007 */
[----:B------:R-:W-:-:S05]  /*262e0*/  @!P3 IMAD.MOV.U32 R3, RZ, RZ, R8 ;  /* 0x000000ffff03b224 */ /* 0x000fca00078e0008 */
[----:B------:R0:W-:Y:S04]  /*262f0*/  @!P3 LDGSTS.E.BYPASS.LTC128B.128 [R9+0x23400], desc[UR36][R2.64], !P0 ;  /* 0x234000000209bfae */ /* 0x0001e8000c101d64 */
[----:B--2---:R0:W-:Y:S02]  /*26300*/  @!P3 LDGSTS.E.BYPASS.LTC128B.128 [R9+0x27400], desc[UR36][R2.64+0x80], !P1 ;  /* 0x274000800209bfae */ /* 0x0041e4000c901d64 */
.L_x_1133:
[----:B0-----:R-:W-:Y:S01]  /*26310*/  VIADD R3, R4, 0x70 ;  /* 0x0000007004037836 */ /* 0x001fe20000000000 */
[----:B------:R-:W-:Y:S04]  /*26320*/  BSSY B0, `(.L_x_769) ;  /* 0x000000a000007945 */ /* 0x000fe80003800000 */
[----:B------:R-:W-:-:S13]  /*26330*/  ISETP.GE.AND P2, PT, R3, R6, PT ;  /* 0x000000060300720c */ /* 0x000fda0003f46270 */
[----:B------:R-:W-:Y:S05]  /*26340*/  @P2 BRA `(.L_x_770) ;  /* 0x00000000001c2947 */ /* 0x000fea0003800000 */
[----:B------:R-:W-:-:S05]  /*26350*/  IADD3 R2, P2, R30, R14, RZ ;  /* 0x0000000e1e027210 */ /* 0x000fca0007f5e0ff */
[----:B------:R-:W-:-:S05]  /*26360*/  IMAD.X R3, RZ, RZ, R5, P2 ;  /* 0x000000ffff037224 */ /* 0x000fca00010e0605 */
[----:B------:R-:W-:Y:S01]  /*26370*/  @!PT LDS RZ, [RZ] ;  /* 0x00000000fffff984 */ /* 0x000fe20000000800 */
[----:B------:R-:W-:Y:S01]  /*26380*/  @!PT LDS RZ, [RZ] ;  /* 0x00000000fffff984 */ /* 0x000fe20000000800 */
[----:B------:R-:W-:Y:S01]  /*26390*/  @!PT LDS RZ, [RZ] ;  /* 0x00000000fffff984 */ /* 0x000fe20000000800 */
[----:B------:R0:W-:Y:S04]  /*263a0*/  LDGSTS.E.BYPASS.LTC128B.128 [R9+0x23c00], desc[UR36][R2.64], !P0 ;  /* 0x23c0000002097fae */ /* 0x0001e8000c101d64 */
[----:B------:R0:W-:Y:S02]  /*263b0*/  LDGSTS.E.BYPASS.LTC128B.128 [R9+0x27c00], desc[UR36][R2.64+0x80], !P1 ;  /* 0x27c0008002097fae */ /* 0x0001e4000c901d64 */
.L_x_770:
[----:B------:R-:W-:Y:S05]  /*263c0*/  BSYNC B0 ;  /* 0x0000000000007941 */ /* 0x000fea0003800000 */
.L_x_769:
[----:B------:R-:W-:Y:S01]  /*263d0*/  NOP ;  /* 0x0000000000007918 */ /* 0x000fe20000000000 */
[----:B------:R-:W-:-:S13]  /*263e0*/  PLOP3.LUT P0, PT, PT, PT, PT, 0x80, 0x0 ;  /* 0x000000000000781c */ /* 0x000fda0003f0f070 */
.L_x_771:
[----:B------:R-:W-:Y:S02]  /*263f0*/  PLOP3.LUT P1, PT, P1, P0, PT, 0xa2, 0x0 ;  /* 0x000000000000781c */ /* 0x000fe40000f21472 */
[----:B------:R-:W-:-:S08]  /*26400*/  @P0 R2UR P1, UR4, R16 ;  /* 0x00000000100402ca */ /* 0x000fd00000020000 */
[----:B------:R-:W-:-:S05]  /*26410*/  @P0 PLOP3.LUT P0, PT, P1, PT, PT, 0x80, 0x0 ;  /* 0x000000000000081c */ /* 0x000fca0000f0f070 */
[----:B------:R-:W-:Y:S01]  /*26420*/  @!P1 SYNCS.ARRIVE.TRANS64.RED.A0T1 RZ, [UR4+0x38800], RZ ;  /* 0x038800ffffff99a7 */ /* 0x000fe20008200404 */
[----:B------:R-:W-:Y:S07]  /*26430*/  @!P1 ARRIVES.LDGSTSBAR.64.TRANSCNT [UR4+0x38800] ;  /* 0x03880000ff0099b0 */ /* 0x000fee0008000a84 */
[----:B------:R-:W-:Y:S05]  /*26440*/  @P0 BRA.U.ANY `(.L_x_771) ;  /* 0xfffffffd00e80947 */ /* 0x000fea000393ffff */
[----:B0-----:R-:W2:Y:S02]  /*26450*/  LDL.LU R2, [R1+0x28] ;  /* 0x0000280001027983 */ /* 0x001ea40000300800 */
[----:B--2---:R-:W-:-:S04]  /*26460*/  IADD3 R2, R2, 0x1, RZ ;  /* 0x0000000102027810 */ /* 0x004fc80007ffe0ff */
[----:B------:R-:W-:Y:S01]  /*26470*/  LEA.HI R0, R2, R2, RZ, 0x1 ;  /* 0x0000000202007211 */ /* 0x000fe200078f08ff */
[----:B------:R0:W-:Y:S03]  /*26480*/  STL [R1+0x28], R2 ;  /* 0x0000280201007387 */ /* 0x0001e60000100800 */
[----:B------:R-:W-:-:S05]  /*26490*/  LOP3.LUT R0, R0, 0xfffffffe, RZ, 0xc0, !PT ;  /* 0xfffffffe00007812 */ /* 0x000fca00078ec0ff */
[----:B------:R-:W-:-:S05]  /*264a0*/  IMAD.IADD R0, R2, 0x1, -R0 ;  /* 0x0000000102007824 */ /* 0x000fca00078e0a00 */
[----:B------:R-:W-:Y:S01]  /*264b0*/  SHF.L.U32 R3, R0, 0x1f, RZ ;  /* 0x0000001f00037819 */ /* 0x000fe200000006ff */
[----:B------:R-:W-:Y:S01]  /*264c0*/  NOP ;  /* 0x0000000000007918 */ /* 0x000fe20000000000 */
[----:B0-----:R-:W2:Y:S01]  /*264d0*/  LDL.LU R2, [R1+0x1c] ;  /* 0x00001c0001027983 */ /* 0x001ea20000300800 */
[----:B------:R0:W-:Y:S01]  /*264e0*/  SYNCS.ARRIVE.TRANS64.A1T0 RZ, [R16+URZ+0x38800], RZ ;  /* 0x038800ff10ff79a7 */ /* 0x0001e2000810003f */
[----:B------:R-:W-:Y:S01]  /*264f0*/  BSSY B0, `(.L_x_772) ;  /* 0x0000005000007945 */ /* 0x000fe20003800000 */
[----:B------:R-:W1:Y:S01]  /*26500*/  SYNCS.PHASECHK.TRANS64.TRYWAIT P0, [R16+URZ+0x38820], R3 ;  /* 0x03882003100075a7 */ /* 0x000e62000800017f */
[----:B--2---:R-:W-:-:S05]  /*26510*/  VIADD R25, R2, 0xfffffffe ;  /* 0xfffffffe02197836 */ /* 0x004fca0000000000 */
[----:B------:R-:W-:Y:S01]  /*26520*/  ISETP.GE.AND P1, PT, R25, R35, PT ;  /* 0x000000231900720c */ /* 0x000fe20003f26270 */
[----:B01----:R-:W-:-:S12]  /*26530*/  @!P0 BRA `(.L_x_773) ;  /* 0x000000b000cc8947 */ /* 0x003fd80003800000 */
.L_x_1134:
[----:B------:R-:W-:Y:S05]  /*26540*/  BSYNC B0 ;  /* 0x0000000000007941 */ /* 0x000fea0003800000 */
.L_x_772:
[----:B------:R-:W-:Y:S05]  /*26550*/  @!P1 BRA `(.L_x_774) ;  /* 0x0000001400e89947 */ /* 0x000fea0003800000 */
[----:B------:R-:W-:Y:S02]  /*26560*/  IMAD.MOV.U32 R9, RZ, RZ, R28 ;  /* 0x000000ffff097224 */ /* 0x000fe400078e001c */
[----:B------:R-:W-:-:S07]  /*26570*/  IMAD.MOV.U32 R10, RZ, RZ, R31 ;  /* 0x000000ffff0a7224 */ /* 0x000fce00078e001f */
.L_x_794:
[----:B------:R-:W2:Y:S01]  /*26580*/  LDL R2, [R1] ;  /* 0x0000000001027983 */ /* 0x000ea20000100800 */
[----:B-1----:R-:W1:Y:S01]  /*26590*/  LDC R5, c[0x0][0x430] ;  /* 0x00010c00ff057b82 */ /* 0x002e620000000800 */
[----:B------:R-:W3:Y:S01]  /*265a0*/  S2R R0, SR_TID.X ;  /* 0x0000000000007919 */ /* 0x000ee20000002100 */
[----:B-1----:R-:W-:Y:S02]  /*265b0*/  ISETP.NE.AND P0, PT, R5, 0x1, PT ;  /* 0x000000010500780c */ /* 0x002fe40003f05270 */
[----:B---3--:R-:W-:-:S11]  /*265c0*/  LOP3.LUT R0, R0, 0x7f, RZ, 0xc0, !PT ;  /* 0x0000007f00007812 */ /* 0x008fd600078ec0ff */
[----:B------:R-:W1:Y:S01]  /*265d0*/  @P0 LDC R7, c[0x0][0x434] ;  /* 0x00010d00ff070b82 */ /* 0x000e620000000800 */
[----:B------:R-:W-:Y:S05]  /*265e0*/  YIELD ;  /* 0x0000000000007946 */ /* 0x000fea0003800000 */
[----:B------:R-:W-:Y:S01]  /*265f0*/  ULDC.64 UR4, c[0x0][0x428] ;  /* 0x00010a0000047ab9 */ /* 0x000fe20000000a00 */
[----:B--2---:R-:W-:Y:S02]  /*26600*/  LOP3.LUT P2, RZ, R2, 0x4, RZ, 0xc0, !PT ;  /* 0x0000000402ff7812 */ /* 0x004fe4000784c0ff */
[----:B------:R-:W-:Y:S02]  /*26610*/  SHF.R.U32.HI R2, RZ, 0x3, R0 ;  /* 0x00000003ff027819 */ /* 0x000fe40000011600 */
[----:B------:R-:W2:Y:S02]  /*26620*/  @P0 LDC R0, c[0x0][0x438] ;  /* 0x00010e00ff000b82 */ /* 0x000ea40000000800 */
[----:B0-----:R-:W-:-:S04]  /*26630*/  LEA R3, R25, R2, 0x7 ;  /* 0x0000000219037211 */ /* 0x001fc800078e38ff */
[----:B------:R-:W-:-:S05]  /*26640*/  IADD3 R4, R30, R3, R36 ;  /* 0x000000031e047210 */ /* 0x000fca0007ffe024 */
[----:B-1----:R-:W-:-:S04]  /*26650*/  @P0 IMAD.HI.U32 R3, R4, R7, RZ ;  /* 0x0000000704030227 */ /* 0x002fc800078e00ff */
[----:B------:R-:W-:Y:S02]  /*26660*/  IMAD.MOV.U32 R2, RZ, RZ, R4 ;  /* 0x000000ffff027224 */ /* 0x000fe400078e0004 */
[----:B------:R-:W-:Y:S01]  /*26670*/  IMAD R7, R37, UR4, RZ ;  /* 0x0000000425077c24 */ /* 0x000fe2000f8e02ff */
[----:B--2---:R-:W-:-:S04]  /*26680*/  @P0 SHF.R.U32.HI R2, RZ, R0, R3 ;  /* 0x00000000ff020219 */ /* 0x004fc80000011603 */
[--C-:B------:R-:W-:Y:S01]  /*26690*/  SHF.R.S32.HI R3, RZ, 0x1f, R2.reuse ;  /* 0x0000001fff037819 */ /* 0x100fe20000011402 */
[--C-:B------:R-:W-:Y:S02]  /*266a0*/  IMAD.MOV R0, RZ, RZ, -R2.reuse ;  /* 0x000000ffff007224 */ /* 0x100fe400078e0a02 */
[C---:B------:R-:W-:Y:S02]  /*266b0*/  IMAD R7, R26.reuse, UR5, R7 ;  /* 0x000000051a077c24 */ /* 0x040fe4000f8e0207 */
[----:B------:R-:W-:Y:S01]  /*266c0*/  IMAD.WIDE.U32 R2, R26, UR4, R2 ;  /* 0x000000041a027c25 */ /* 0x000fe2000f8e0002 */
[----:B------:R-:W-:-:S03]  /*266d0*/  ULDC.64 UR4, c[0x0][0x418] ;  /* 0x0001060000047ab9 */ /* 0x000fc60000000a00 */
[----:B------:R-:W-:Y:S01]  /*266e0*/  IMAD.IADD R7, R7, 0x1, R3 ;  /* 0x0000000107077824 */ /* 0x000fe200078e0203 */
[----:B------:R-:W-:-:S04]  /*266f0*/  LEA R6, P0, R2, UR4, 0x2 ;  /* 0x0000000402067c11 */ /* 0x000fc8000f8010ff */
[----:B------:R-:W-:-:S05]  /*26700*/  LEA.HI.X R7, R2, UR5, R7, 0x2, P0 ;  /* 0x0000000502077c11 */ /* 0x000fca00080f1407 */
[----:B------:R-:W2:Y:S01]  /*26710*/  LDG.E R6, desc[UR36][R6.64] ;  /* 0x0000002406067981 */ /* 0x000ea2000c1e1900 */
[----:B------:R-:W-:-:S05]  /*26720*/  VIADD R28, R9, 0x1 ;  /* 0x00000001091c7836 */ /* 0x000fca0000000000 */
[----:B------:R-:W-:-:S04]  /*26730*/  ISETP.NE.AND P0, PT, R28, 0x2, PT ;  /* 0x000000021c00780c */ /* 0x000fc80003f05270 */
[----:B------:R-:W-:Y:S01]  /*26740*/  SEL R31, RZ, 0x1, P0 ;  /* 0x00000001ff1f7807 */ /* 0x000fe20000000000 */
[----:B------:R-:W-:Y:S01]  /*26750*/  IMAD R5, R5, R0, R4 ;  /* 0x0000000005057224 */ /* 0x000fe200078e0204 */
[C---:B------:R-:W-:Y:S02]  /*26760*/  ISETP.GT.AND P1, PT, R25.reuse, R35, PT ;  /* 0x000000231900720c */ /* 0x040fe40003f24270 */
[----:B------:R-:W-:Y:S02]  /*26770*/  IADD3 R25, R25, -0x1, RZ ;  /* 0xffffffff19197810 */ /* 0x000fe40007ffe0ff */
[----:B------:R-:W-:Y:S02]  /*26780*/  SEL R28, R28, RZ, P0 ;  /* 0x000000ff1c1c7207 */ /* 0x000fe40000000000 */
[----:B------:R-:W-:Y:S02]  /*26790*/  LOP3.LUT R31, R10, R31, RZ, 0x3c, !PT ;  /* 0x0000001f0a1f7212 */ /* 0x000fe400078e3cff */
[----:B--2---:R-:W-:Y:S01]  /*267a0*/  SHF.R.S32.HI R19, RZ, 0x1f, R6 ;  /* 0x0000001fff137819 */ /* 0x004fe20000011406 */
[----:B------:R-:W-:Y:S06]  /*267b0*/  @!P2 BRA `(.L_x_775) ;  /* 0x000000000004a947 */ /* 0x000fec0003800000 */
[----:B------:R-:W-:Y:S01]  /*267c0*/  BPT.TRAP 0x1 ;  /* 0x000000040000795c */ /* 0x000fe20000300000 */
.L_x_775:
[----:B------:R-:W-:Y:S01]  /*267d0*/  IMAD R0, R28, 0x8, R16 ;  /* 0x000000081c007824 */ /* 0x000fe200078e0210 */
[----:B------:R-:W-:Y:S01]  /*267e0*/  SHF.L.U32 R20, R31, 0x1f, RZ ;  /* 0x0000001f1f147819 */ /* 0x000fe200000006ff */
[----:B------:R-:W-:Y:S01]  /*267f0*/  BSSY B0, `(.L_x_776) ;  /* 0x0000004000007945 */ /* 0x000fe20003800000 */
[----:B------:R-:W-:Y:S02]  /*26800*/  SHF.R.S32.HI R18, RZ, 0x1f, R5 ;  /* 0x0000001fff127819 */ /* 0x000fe40000011405 */
[----:B------:R-:W0:Y:S02]  /*26810*/  SYNCS.PHASECHK.TRANS64.TRYWAIT P0, [R0+URZ+0x38880], R20 ;  /* 0x03888014000075a7 */ /* 0x000e24000800017f */
[----:B0-----:R-:W-:Y:S05]  /*26820*/  @!P0 BRA `(.L_x_777) ;  /* 0x000000b000248947 */ /* 0x001fea0003800000 */
.L_x_1135:
[----:B------:R-:W-:Y:S05]  /*26830*/  BSYNC B0 ;  /* 0x0000000000007941 */ /* 0x000fea0003800000 */
.L_x_776:
[----:B------:R-:W2:Y:S01]  /*26840*/  LDL R13, [R1+0x8] ;  /* 0x00000800010d7983 */ /* 0x000ea20000100800 */
        /* <DEDUP_REMOVED lines=21> */
[----:B--2---:R-:W-:Y:S01]  /*269a0*/  IMAD R4, R28, 0x8000, R13 ;  /* 0x000080001c047824 */ /* 0x004fe200078e020d */
[----:B------:R-:W-:Y:S07]  /*269b0*/  BRA.DIV UR4, `(.L_x_778) ;  /* 0x000000ae04d47947 */ /* 0x000fee000b800000 */
[----:B------:R-:W1:Y:S01]  /*269c0*/  SHFL.IDX PT, R2, R8, RZ, 0x181f ;  /* 0x00181fff08027589 */ /* 0x000e6200000e0000 */
[----:B------:R-:W-:-:S03]  /*269d0*/  IMAD.IADD R4, R16, 0x1, R4 ;  /* 0x0000000110047824 */ /* 0x000fc600078e0204 */
[----:B------:R-:W2:Y:S01]  /*269e0*/  SHFL.IDX PT, R3, R7, RZ, 0x181f ;  /* 0x00181fff07037589 */ /* 0x000ea200000e0000 */
[----:B-1----:R-:W-:-:S04]  /*269f0*/  IADD3 R2, P0, R30, R2, RZ ;  /* 0x000000021e027210 */ /* 0x002fc80007f1e0ff */
[----:B--2---:R-:W-:-:S05]  /*26a00*/  IADD3.X R3, RZ, R3, RZ, P0, !PT ;  /* 0x00000003ff037210 */ /* 0x004fca00007fe4ff */
[----:B------:R-:W-:Y:S01]  /*26a10*/  @!PT LDS RZ, [RZ] ;  /* 0x00000000fffff984 */ /* 0x000fe20000000800 */
[----:B------:R-:W-:Y:S04]  /*26a20*/  LDGSTS.E.BYPASS.LTC128B.128 [R4+0x10400], desc[UR36][R2.64], !P3 ;  /* 0x1040000002047fae */ /* 0x000fe8000d901d64 */
[----:B------:R1:W-:Y:S04]  /*26a30*/  LDGSTS.E.BYPASS.LTC128B.128 [R4+0x14400], desc[UR36][R2.64+0x80], !P2 ;  /* 0x1440008002047fae */ /* 0x0003e8000d101d64 */
[----:B-1----:R-:W1:Y:S04]  /*26a40*/  SHFL.IDX PT, R2, R8, 0x1, 0x181f ;  /* 0x00381f0008027f89 */ /* 0x002e6800000e0000 */
[----:B------:R-:W2:Y:S01]  /*26a50*/  SHFL.IDX PT, R3, R7, 0x1, 0x181f ;  /* 0x00381f0007037f89 */ /* 0x000ea200000e0000 */
[----:B-1----:R-:W-:-:S05]  /*26a60*/  IADD3 R2, P0, R30, R2, RZ ;  /* 0x000000021e027210 */ /* 0x002fca0007f1e0ff */
[----:B--2---:R-:W-:-:S05]  /*26a70*/  IMAD.X R3, RZ, RZ, R3, P0 ;  /* 0x000000ffff037224 */ /* 0x004fca00000e0603 */
        /* <DEDUP_REMOVED lines=16> */
[----:B-1----:R-:W-:-:S04]  /*26b80*/  IADD3 R2, P0, R30, R2, RZ ;  /* 0x000000021e027210 */ /* 0x002fc80007f1e0ff */
[----:B--2---:R-:W-:-:S05]  /*26b90*/  IADD3.X R3, RZ, R3, RZ, P0, !PT ;  /* 0x00000003ff037210 */ /* 0x004fca00007fe4ff */
        /* <DEDUP_REMOVED lines=9> */
[----:B------:R-:W2:Y:S04]  /*26c30*/  SHFL.IDX PT, R3, R7, 0x6, 0x181f ;  /* 0x00d81f0007037f89 */ /* 0x000ea800000e0000 */
[----:B------:R-:W3:Y:S01]  /*26c40*/  SHFL.IDX PT, R7, R7, 0x7, 0x181f ;  /* 0x00f81f0007077f89 */ /* 0x000ee200000e0000 */
[----:B-1----:R-:W-:-:S05]  /*26c50*/  IADD3 R2, P0, R30, R2, RZ ;  /* 0x000000021e027210 */ /* 0x002fca0007f1e0ff */
[----:B--2---:R-:W-:-:S05]  /*26c60*/  IMAD.X R3, RZ, RZ, R3, P0 ;  /* 0x000000ffff037224 */ /* 0x004fca00000e0603 */
[----:B------:R-:W-:Y:S04]  /*26c70*/  LDGSTS.E.BYPASS.LTC128B.128 [R4+0x13400], desc[UR36][R2.64], !P3 ;  /* 0x1340000002047fae */ /* 0x000fe8000d901d64 */
[----:B------:R1:W-:Y:S04]  /*26c80*/  LDGSTS.E.BYPASS.LTC128B.128 [R4+0x17400], desc[UR36][R2.64+0x80], !P2 ;  /* 0x1740008002047fae */ /* 0x0003e8000d101d64 */
[----:B-1-3--:R1:W2:Y:S02]  /*26c90*/  SHFL.IDX PT, R2, R8, 0x7, 0x181f ;  /* 0x00f81f0008027f89 */ /* 0x00a2a400000e0000 */
.L_x_1153:
[----:B--2---:R-:W-:-:S05]  /*26ca0*/  IADD3 R2, P0, R30, R2, RZ ;  /* 0x000000021e027210 */ /* 0x004fca0007f1e0ff */
        /* <DEDUP_REMOVED lines=8> */
.L_x_779:
[----:B------:R-:W-:Y:S02]  /*26d30*/  PLOP3.LUT P2, PT, P2, P0, PT, 0xa2, 0x0 ;  /* 0x000000000000781c */ /* 0x000fe40001741472 */
[----:B------:R-:W-:-:S08]  /*26d40*/  @P0 R2UR P2, UR4, R0 ;  /* 0x00000000000402ca */ /* 0x000fd00000040000 */
[----:B------:R-:W-:-:S05]  /*26d50*/  @P0 PLOP3.LUT P0, PT, P2, PT, PT, 0x80, 0x0 ;  /* 0x000000000000081c */ /* 0x000fca000170f070 */
[----:B------:R-:W-:Y:S01]  /*26d60*/  @!P2 SYNCS.ARRIVE.TRANS64.RED.A0T1 RZ, [UR4+0x38870], RZ ;  /* 0x038870ffffffa9a7 */ /* 0x000fe20008200404 */
[----:B------:R-:W-:Y:S07]  /*26d70*/  @!P2 ARRIVES.LDGSTSBAR.64.TRANSCNT [UR4+0x38870] ;  /* 0x03887000ff00a9b0 */ /* 0x000fee0008000a84 */
[----:B------:R-:W-:Y:S05]  /*26d80*/  @P0 BRA.U.ANY `(.L_x_779) ;  /* 0xfffffffd00e80947 */ /* 0x000fea000393ffff */
[----:B------:R-:W-:Y:S01]  /*26d90*/  NOP ;  /* 0x0000000000007918 */ /* 0x000fe20000000000 */
[----:B--2---:R-:W2:Y:S02]  /*26da0*/  LDL R2, [R1] ;  /* 0x0000000001027983 */ /* 0x004ea40000100800 */
[----:B--2---:R-:W-:-:S13]  /*26db0*/  LOP3.LUT P3, RZ, R2, 0x4, RZ, 0xc0, !PT ;  /* 0x0000000402ff7812 */ /* 0x004fda000786c0ff */
[----:B------:R-:W-:Y:S05]  /*26dc0*/  @!P3 BRA `(.L_x_780) ;  /* 0x000000000004b947 */ /* 0x000fea0003800000 */
[----:B------:R-:W-:Y:S01]  /*26dd0*/  BPT.TRAP 0x1 ;  /* 0x000000040000795c */ /* 0x000fe20000300000 */
.L_x_780:
[----:B------:R2:W-:Y:S01]  /*26de0*/  SYNCS.ARRIVE.TRANS64.A1T0 RZ, [R0+URZ+0x38870], RZ ;  /* 0x038870ff00ff79a7 */ /* 0x0005e2000810003f */
[----:B------:R-:W-:Y:S05]  /*26df0*/  @!P3 BRA `(.L_x_781) ;  /* 0x000000000004b947 */ /* 0x000fea0003800000 */
[----:B------:R-:W-:Y:S01]  /*26e00*/  BPT.TRAP 0x1 ;  /* 0x000000040000795c */ /* 0x000fe20000300000 */
.L_x_781:
[----:B------:R-:W3:Y:S01]  /*26e10*/  SYNCS.PHASECHK.TRANS64.TRYWAIT P0, [R0+URZ+0x38840], R20 ;  /* 0x03884014000075a7 */ /* 0x000ee2000800017f */
[----:B------:R-:W-:Y:S04]  /*26e20*/  BSSY B0, `(.L_x_782) ;  /* 0x0000002000007945 */ /* 0x000fe80003800000 */
[----:B---3--:R-:W-:Y:S05]  /*26e30*/  @!P0 BRA `(.L_x_783) ;  /* 0x000000b000fc8947 */ /* 0x008fea0003800000 */
.L_x_1154:
[----:B------:R-:W-:Y:S05]  /*26e40*/  BSYNC B0 ;  /* 0x0000000000007941 */ /* 0x000fea0003800000 */
.L_x_782:
        /* <DEDUP_REMOVED lines=12> */
[----:B------:R-:W-:-:S04]  /*26f10*/  ULDC.64 UR4, c[0x0][0x308] ;  /* 0x0000c20000047ab9 */ /* 0x000fc80000000a00 */
[----:B------:R-:W-:Y:S02]  /*26f20*/  IADD3 R3, R3, R19, RZ ;  /* 0x0000001303037210 */ /* 0x000fe40007ffe0ff */
[-C--:B-1----:R-:W-:Y:S01]  /*26f30*/  ISETP.GE.AND P2, PT, R11, R8.reuse, PT ;  /* 0x000000080b00720c */ /* 0x082fe20003f46270 */
[C---:B------:R-:W-:Y:S01]  /*26f40*/  IMAD.WIDE.U32 R2, R17.reuse, UR4, R2 ;  /* 0x0000000411027c25 */ /* 0x040fe2000f8e0002 */
[----:B------:R-:W-:Y:S01]  /*26f50*/  UMOV UR4, 0xffffffff ;  /* 0xffffffff00047882 */ /* 0x000fe20000000000 */
[----:B------:R-:W-:Y:S02]  /*26f60*/  ISETP.GE.AND P3, PT, R30, R8, PT ;  /* 0x000000081e00720c */ /* 0x000fe40003f66270 */
[----:B------:R-:W-:Y:S01]  /*26f70*/  IMAD R5, R17, UR5, R3 ;  /* 0x0000000511057c24 */ /* 0x000fe2000f8e0203 */
[----:B------:R-:W-:-:S04]  /*26f80*/  IADD3 R6, P0, R2, UR6, RZ ;  /* 0x0000000602067c10 */ /* 0x000fc8000ff1e0ff */
[----:B------:R-:W-:Y:S01]  /*26f90*/  IADD3.X R5, R5, UR7, RZ, P0, !PT ;  /* 0x0000000705057c10 */ /* 0x000fe200087fe4ff */
[----:B------:R-:W-:Y:S08]  /*26fa0*/  BRA.DIV UR4, `(.L_x_784) ;  /* 0x000000b204b47947 */ /* 0x000ff0000b800000 */
[----:B------:R-:W1:Y:S04]  /*26fb0*/  SHFL.IDX PT, R2, R6, RZ, 0x181f ;  /* 0x00181fff06027589 */ /* 0x000e6800000e0000 */
[----:B------:R-:W4:Y:S01]  /*26fc0*/  SHFL.IDX PT, R3, R5, RZ, 0x181f ;  /* 0x00181fff05037589 */ /* 0x000f2200000e0000 */
[----:B-1----:R-:W-:-:S05]  /*26fd0*/  IADD3 R2, P0, R30, R2, RZ ;  /* 0x000000021e027210 */ /* 0x002fca0007f1e0ff */
[----:B----4-:R-:W-:-:S05]  /*26fe0*/  IMAD.X R3, RZ, RZ, R3, P0 ;  /* 0x000000ffff037224 */ /* 0x010fca00000e0603 */
[----:B------:R-:W-:Y:S01]  /*26ff0*/  @!PT LDS RZ, [RZ] ;  /* 0x00000000fffff984 */ /* 0x000fe20000000800 */
[----:B------:R-:W-:Y:S04]  /*27000*/  LDGSTS.E.BYPASS.LTC128B.128 [R4+0x28400], desc[UR36][R2.64], !P3 ;  /* 0x2840000002047fae */ /* 0x000fe8000d901d64 */
[----:B------:R1:W-:Y:S04]  /*27010*/  LDGSTS.E.BYPASS.LTC128B.128 [R4+0x2c400], desc[UR36][R2.64+0x80], !P2 ;  /* 0x2c40008002047fae */ /* 0x0003e8000d101d64 */
[----:B-1----:R-:W1:Y:S04]  /*27020*/  SHFL.IDX PT, R2, R6, 0x1, 0x181f ;  /* 0x00381f0006027f89 */ /* 0x002e6800000e0000 */
[----:B------:R-:W4:Y:S01]  /*27030*/  SHFL.IDX PT, R3, R5, 0x1, 0x181f ;  /* 0x00381f0005037f89 */ /* 0x000f2200000e0000 */
[----:B-1----:R-:W-:-:S05]  /*27040*/  IADD3 R2, P0, R30, R2, RZ ;  /* 0x000000021e027210 */ /* 0x002fca0007f1e0ff */
[----:B----4-:R-:W-:-:S05]  /*27050*/  IMAD.X R3, RZ, RZ, R3, P0 ;  /* 0x000000ffff037224 */ /* 0x010fca00000e0603 */
        /* <DEDUP_REMOVED lines=16> */
[----:B-1----:R-:W-:-:S04]  /*27160*/  IADD3 R2, P0, R30, R2, RZ ;  /* 0x000000021e027210 */ /* 0x002fc80007f1e0ff */
[----:B----4-:R-:W-:-:S05]  /*27170*/  IADD3.X R3, RZ, R3, RZ, P0, !PT ;  /* 0x00000003ff037210 */ /* 0x010fca00007fe4ff */
        /* <DEDUP_REMOVED lines=9> */
[----:B------:R-:W4:Y:S04]  /*27210*/  SHFL.IDX PT, R3, R5, 0x6, 0x181f ;  /* 0x00d81f0005037f89 */ /* 0x000f2800000e0000 */
[----:B------:R-:W0:Y:S01]  /*27220*/  SHFL.IDX PT, R5, R5, 0x7, 0x181f ;  /* 0x00f81f0005057f89 */ /* 0x000e2200000e0000 */
[----:B-1----:R-:W-:-:S05]  /*27230*/  IADD3 R2, P0, R30, R2, RZ ;  /* 0x000000021e027210 */ /* 0x002fca0007f1e0ff */
[----:B----4-:R-:W-:-:S05]  /*27240*/  IMAD.X R3, RZ, RZ, R3, P0 ;  /* 0x000000ffff037224 */ /* 0x010fca00000e0603 */
[----:B------:R-:W-:Y:S04]  /*27250*/  LDGSTS.E.BYPASS.LTC128B.128 [R4+0x2b400], desc[UR36][R2.64], !P3 ;  /* 0x2b40000002047fae */ /* 0x000fe8000d901d64 */
[----:B------:R1:W-:Y:S04]  /*27260*/  LDGSTS.E.BYPASS.LTC128B.128 [R4+0x2f400], desc[UR36][R2.64+0x80], !P2 ;  /* 0x2f40008002047fae */ /* 0x0003e8000d101d64 */
[----:B01----:R1:W4:Y:S02]  /*27270*/  SHFL.IDX PT, R2, R6, 0x7, 0x181f ;  /* 0x00f81f0006027f89 */ /* 0x00332400000e0000 */
.L_x_1172:
[----:B----4-:R-:W-:-:S05]  /*27280*/  IADD3 R2, P0, R30, R2, RZ ;  /* 0x000000021e027210 */ /* 0x010fca0007f1e0ff */
        /* <DEDUP_REMOVED lines=8> */
.L_x_785:
[----:B------:R-:W-:Y:S02]  /*27310*/  PLOP3.LUT P2, PT, P2, P0, PT, 0xa2, 0x0 ;  /* 0x000000000000781c */ /* 0x000fe40001741472 */
[----:B------:R-:W-:-:S08]  /*27320*/  @P0 R2UR P2, UR4, R0 ;  /* 0x00000000000402ca */ /* 0x000fd00000040000 */
[----:B------:R-:W-:-:S05]  /*27330*/  @P0 PLOP3.LUT P0, PT, P2, PT, PT, 0x80, 0x0 ;  /* 0x000000000000081c */ /* 0x000fca000170f070 */
[----:B------:R-:W-:Y:S01]  /*27340*/  @!P2 SYNCS.ARRIVE.TRANS64.RED.A0T1 RZ, [UR4+0x38830], RZ ;  /* 0x038830ffffffa9a7 */ /* 0x000fe20008200404 */
[----:B------:R-:W-:Y:S07]  /*27350*/  @!P2 ARRIVES.LDGSTSBAR.64.TRANSCNT [UR4+0x38830] ;  /* 0x03883000ff00a9b0 */ /* 0x000fee0008000a84 */
[----:B------:R-:W-:Y:S05]  /*27360*/  @P0 BRA.U.ANY `(.L_x_785) ;  /* 0xfffffffd00e80947 */ /* 0x000fea000393ffff */
[----:B------:R-:W-:Y:S01]  /*27370*/  NOP ;  /* 0x0000000000007918 */ /* 0x000fe20000000000 */
[----:B0-----:R-:W4:Y:S02]  /*27380*/  LDL R2, [R1] ;  /* 0x0000000001027983 */ /* 0x001f240000100800 */
[----:B----4-:R-:W-:-:S13]  /*27390*/  LOP3.LUT P3, RZ, R2, 0x4, RZ, 0xc0, !PT ;  /* 0x0000000402ff7812 */ /* 0x010fda000786c0ff */
[----:B------:R-:W-:Y:S05]  /*273a0*/  @!P3 BRA `(.L_x_786) ;  /* 0x000000000004b947 */ /* 0x000fea0003800000 */
[----:B------:R-:W-:Y:S01]  /*273b0*/  BPT.TRAP 0x1 ;  /* 0x000000040000795c */ /* 0x000fe20000300000 */
.L_x_786:
[----:B------:R2:W-:Y:S02]  /*273c0*/  SYNCS.ARRIVE.TRANS64.A1T0 RZ, [R0+URZ+0x38830], RZ ;  /* 0x038830ff00ff79a7 */ /* 0x0005e4000810003f */
[----:B--23--:R-:W-:-:S05]  /*273d0*/  IMAD.U32 R0, RZ, RZ, UR38 ;  /* 0x00000026ff007e24 */ /* 0x00cfca000f8e00ff */
[----:B------:R-:W-:-:S13]  /*273e0*/  ISETP.NE.AND P0, PT, R0, 0x3, PT ;  /* 0x000000030000780c */ /* 0x000fda0003f05270 */
[----:B------:R-:W-:Y:S05]  /*273f0*/  @!P0 BRA `(.L_x_787) ;  /* 0x0000000000048947 */ /* 0x000fea0003800000 */
[----:B------:R-:W-:Y:S01]  /*27400*/  BPT.TRAP 0x1 ;  /* 0x000000040000795c */ /* 0x000fe20000300000 */
.L_x_787:
[----:B------:R-:W-:Y:S01]  /*27410*/  LOP3.LUT R3, R10, 0x1, RZ, 0x3c, !PT ;  /* 0x000000010a037812 */ /* 0x000fe200078e3cff */
[----:B------:R-:W-:Y:S01]  /*27420*/  BSSY B0, `(.L_x_788) ;  /* 0x0000005000007945 */ /* 0x000fe20003800000 */
[----:B------:R-:W-:Y:S02]  /*27430*/  LEA R18, R9, R16, 0x3 ;  /* 0x0000001009127211 */ /* 0x000fe400078e18ff */
[----:B------:R-:W-:-:S04]  /*27440*/  SHF.L.U32 R3, R3, 0x1f, RZ ;  /* 0x0000001f03037819 */ /* 0x000fc800000006ff */
[----:B------:R-:W0:Y:S02]  /*27450*/  SYNCS.PHASECHK.TRANS64.TRYWAIT P2, [R18+URZ+0x38870], R3 ;  /* 0x03887003120075a7 */ /* 0x000e24000804017f */
[----:B0-----:R-:W-:Y:S05]  /*27460*/  @!P2 BRA `(.L_x_789) ;  /* 0x000000b400c8a947 */ /* 0x001fea0003800000 */
.L_x_1173:
[----:B------:R-:W-:Y:S05]  /*27470*/  BSYNC B0 ;  /* 0x0000000000007941 */ /* 0x000fea0003800000 */
.L_x_788:
[----:B------:R-:W2:Y:S02]  /*27480*/  LDL R0, [R1] ;  /* 0x0000000001007983 */ /* 0x000ea40000100800 */
[----:B--2---:R-:W-:-:S13]  /*27490*/  LOP3.LUT P2, RZ, R0, 0x4, RZ, 0xc0, !PT ;  /* 0x0000000400ff7812 */ /* 0x004fda000784c0ff */
[----:B------:R-:W-:Y:S05]  /*274a0*/  @!P2 BRA `(.L_x_790) ;  /* 0x000000000004a947 */ /* 0x000fea0003800000 */
[----:B------:R-:W-:Y:S01]  /*274b0*/  BPT.TRAP 0x1 ;  /* 0x000000040000795c */ /* 0x000fe20000300000 */
.L_x_790:
[----:B------:R-:W-:Y:S01]  /*274c0*/  SHF.L.U32 R5, R10, 0x1f, RZ ;  /* 0x0000001f0a057819 */ /* 0x000fe200000006ff */
[----:B0-----:R-:W-:-:S03]  /*274d0*/  IMAD.SHL.U32 R3, R9, 0x8000, RZ ;  /* 0x0000800009037824 */ /* 0x001fc600078e00ff */
[----:B------:R-:W0:Y:S02]  /*274e0*/  SYNCS.PHASECHK.TRANS64.TRYWAIT P2, [R18+URZ+0x38860], R5 ;  /* 0x03886005120075a7 */ /* 0x000e24000804017f */
[----:B0-----:R-:W-:Y:S05]  /*274f0*/  @!P2 BRA `(.L_x_791) ;  /* 0x000000b400b8a947 */ /* 0x001fea0003800000 */
.L_x_1174:
[----:B------:R-:W0:Y:S04]  /*27500*/  LDL R0, [R1+0x10] ;  /* 0x0000100001007983 */ /* 0x000e280000100800 */
[----:B------:R-:W2:Y:S04]  /*27510*/  LDL R2, [R1] ;  /* 0x0000000001027983 */ /* 0x000ea80000100800 */
[----:B------:R-:W3:Y:S01]  /*27520*/  LDL R12, [R1+0xc] ;  /* 0x00000c00010c7983 */ /* 0x000ee20000100800 */
[----:B------:R-:W-:Y:S05]  /*27530*/  WARPSYNC.ALL ;  /* 0x0000000000007948 */ /* 0x000fea0003800000 */
[----:B0-----:R-:W-:-:S02]  /*27540*/  LOP3.LUT R5, R3, R0, RZ, 0xfc, !PT ;  /* 0x0000000003057212 */ /* 0x001fc400078efcff */
[----:B--2---:R-:W-:-:S03]  /*27550*/  LOP3.LUT P2, RZ, R2, 0x4, RZ, 0xc0, !PT ;  /* 0x0000000402ff7812 */ /* 0x004fc6000784c0ff */
[----:B------:R-:W-:-:S05]  /*27560*/  IMAD.IADD R2, R16, 0x1, R5 ;  /* 0x0000000110027824 */ /* 0x000fca00078e0205 */
[----:B-1----:R-:W0:Y:S01]  /*27570*/  LDSM.16.MT88.4 R4, [R2+0x10400] ;  /* 0x010400000204783b */ /* 0x002e220000004200 */
[----:B------:R-:W-:Y:S01]  /*27580*/  IMAD.IADD R0, R34, 0x1, R2 ;  /* 0x0000000122007824 */ /* 0x000fe200078e0202 */
[----:B---3--:R-:W-:Y:S02]  /*27590*/  LOP3.LUT R19, R3, R12, RZ, 0xfc, !PT ;  /* 0x0000000c03137212 */ /* 0x008fe400078efcff */
[C-C-:B0-----:R-:W-:Y:S02]  /*275a0*/  PRMT R8, R4.reuse, 0x6420, R5.reuse ;  /* 0x0000642004087816 */ /* 0x141fe40000000005 */
[----:B------:R-:W-:Y:S02]  /*275b0*/  PRMT R9, R4, 0x7531, R5 ;  /* 0x0000753104097816 */ /* 0x000fe40000000005 */
[C-C-:B------:R-:W-:Y:S02]  /*275c0*/  PRMT R10, R6.reuse, 0x6420, R7.reuse ;  /* 0x00006420060a7816 */ /* 0x140fe40000000007 */
[----:B------:R-:W-:-:S02]  /*275d0*/  PRMT R11, R6, 0x7531, R7 ;  /* 0x00007531060b7816 */ /* 0x000fc40000000007 */
[----:B------:R-:W0:Y:S01]  /*275e0*/  LDSM.16.MT88.4 R4, [R0+0x10400] ;  /* 0x010400000004783b */ /* 0x000e220000004200 */
[----:B------:R-:W-:-:S05]  /*275f0*/  IMAD.IADD R19, R16, 0x1, R19 ;  /* 0x0000000110137824 */ /* 0x000fca00078e0213 */
[----:B------:R-:W-:Y:S01]  /*27600*/  STSM.16.M88.4 [R19+0x400], R8 ;  /* 0x0004000813007844 */ /* 0x000fe20000000200 */
[C-C-:B0-----:R-:W-:Y:S02]  /*27610*/  PRMT R12, R4.reuse, 0x6420, R5.reuse ;  /* 0x00006420040c7816 */ /* 0x141fe40000000005 */
        /* <DEDUP_REMOVED lines=21> */
[----:B------:R-:W0:Y:S01]  /*27770*/  LDSM.16.MT88.4 R8, [R0+0x11400] ;  /* 0x011400000008783b */ /* 0x000e220000004200 */
[----:B------:R-:W-:-:S05]  /*27780*/  IADD3 R3, R33, 0x400, R19 ;  /* 0x0000040021037810 */ /* 0x000fca0007ffe013 */
[----:B------:R-:W-:Y:S01]  /*27790*/  STSM.16.M88.4 [R3], R4 ;  /* 0x0000000403007844 */ /* 0x000fe20000000200 */
        /* <DEDUP_REMOVED lines=48> */
[----:B------:R-:W-:-:S05]  /*27aa0*/  IADD3 R3, R33, R3, RZ ;  /* 0x0000000321037210 */ /* 0x000fca0007ffe0ff */
[----:B------:R0:W-:Y:S02]  /*27ab0*/  STSM.16.M88.4 [R3], R4 ;  /* 0x0000000403007844 */ /* 0x0001e40000000200 */
[C-C-:B0-----:R-:W-:Y:S02]  /*27ac0*/  PRMT R4, R8.reuse, 0x6420, R9.reuse ;  /* 0x0000642008047816 */ /* 0x141fe40000000009 */
[----:B------:R-:W-:Y:S02]  /*27ad0*/  PRMT R5, R8, 0x7531, R9 ;  /* 0x0000753108057816 */ /* 0x000fe40000000009 */
        /* <DEDUP_REMOVED lines=23> */
.L_x_792:
[----:B-1----:R1:W-:Y:S01]  /*27c50*/  SYNCS.ARRIVE.TRANS64.A1T0 RZ, [R18+URZ+0x38850], RZ ;  /* 0x038850ff12ff79a7 */ /* 0x0023e2000810003f */
[----:B------:R-:W-:Y:S06]  /*27c60*/  BAR.SYNC.DEFER_BLOCKING 0x2, 0x80 ;  /* 0x0082000000007b1d */ /* 0x000fec0000010000 */
[----:B------:R-:W-:Y:S05]  /*27c70*/  @!P0 BRA `(.L_x_793) ;  /* 0x0000000000048947 */ /* 0x000fea0003800000 */
[----:B------:R-:W-:Y:S01]  /*27c80*/  BPT.TRAP 0x1 ;  /* 0x000000040000795c */ /* 0x000fe20000300000 */
.L_x_793:
[----:B------:R-:W2:Y:S01]  /*27c90*/  LDL R0, [R1+0x4] ;  /* 0x0000040001007983 */ /* 0x000ea20000100800 */
[----:B-1----:R-:W-:Y:S02]  /*27ca0*/  VIADD R18, R18, 0x38880 ;  /* 0x0003888012127836 */ /* 0x002fe40000000000 */
[----:B0-----:R-:W-:Y:S02]  /*27cb0*/  IMAD.MOV.U32 R9, RZ, RZ, R28 ;  /* 0x000000ffff097224 */ /* 0x001fe400078e001c */
[----:B------:R-:W-:Y:S01]  /*27cc0*/  IMAD.MOV.U32 R10, RZ, RZ, R31 ;  /* 0x000000ffff0a7224 */ /* 0x000fe200078e001f */
[----:B--2---:R-:W-:-:S04]  /*27cd0*/  PRMT R18, R0, 0x654, R18 ;  /* 0x0000065400127816 */ /* 0x004fc80000000012 */
[----:B------:R1:W-:Y:S01]  /*27ce0*/  SYNCS.ARRIVE.TRANS64.RED.A1T0 RZ, [R18+URZ], RZ ;  /* 0x000000ff12ff79a7 */ /* 0x0003e2000810043f */
[----:B------:R-:W-:Y:S05]  /*27cf0*/  @P1 BRA `(.L_x_794) ;  /* 0xffffffe800201947 */ /* 0x000fea000383ffff */
.L_x_774:
[----:B------:R-:W2:Y:S01]  /*27d00*/  S2R R0, SR_TID.X ;  /* 0x0000000000007919 */ /* 0x000ea20000002100 */
[----:B------:R-:W-:Y:S01]  /*27d10*/  BSSY B0, `(.L_x_795) ;  /* 0x0000012000007945 */ /* 0x000fe20003800000 */
[----:B--2---:R-:W-:Y:S01]  /*27d20*/  LOP3.LUT R2, R0, 0x7f, RZ, 0xc0, !PT ;  /* 0x0000007f00027812 */ /* 0x004fe200078ec0ff */
[----:B------:R-:W-:-:S03]  /*27d30*/  IMAD.U32 R0, RZ, RZ, UR38 ;  /* 0x00000026ff007e24 */ /* 0x000fc6000f8e00ff */
[----:B------:R-:W-:Y:S02]  /*27d40*/  ISETP.NE.AND P1, PT, R2, RZ, PT ;  /* 0x000000ff0200720c */ /* 0x000fe40003f25270 */
[----:B------:R-:W-:-:S11]  /*27d50*/  ISETP.NE.AND P0, PT, R0, 0x3, PT ;  /* 0x000000030000780c */ /* 0x000fd60003f05270 */
[----:B------:R-:W-:Y:S05]  /*27d60*/  @P1 BRA `(.L_x_796) ;  /* 0x0000000000301947 */ /* 0x000fea0003800000 */
[----:B------:R-:W2:Y:S01]  /*27d70*/  S2R R5, SR_LANEID ;  /* 0x0000000000057919 */ /* 0x000ea20000000000 */
[----:B------:R-:W-:Y:S01]  /*27d80*/  VOTEU.ANY UR4, UPT, PT ;  /* 0x0000000000047886 */ /* 0x000fe200038e0100 */
[----:B0-----:R-:W0:Y:S01]  /*27d90*/  LDC.64 R2, c[0x0][0xc60] ;  /* 0x00031800ff027b82 */ /* 0x001e220000000a00 */
[----:B------:R-:W2:Y:S02]  /*27da0*/  FLO.U32 R0, UR4 ;  /* 0x0000000400007d00 */ /* 0x000ea400080e0000 */
[----:B--2---:R-:W-:-:S06]  /*27db0*/  ISETP.EQ.U32.AND P1, PT, R0, R5, PT ;  /* 0x000000050000720c */ /* 0x004fcc0003f22070 */
[----:B------:R-:W0:Y:S07]  /*27dc0*/  POPC R5, UR4 ;  /* 0x0000000400057d09 */ /* 0x000e2e0008000000 */
[----:B0-----:R-:W2:Y:S01]  /*27dd0*/  @P1 ATOMG.E.ADD.STRONG.GPU PT, R3, desc[UR36][R2.64], R5 ;  /* 0x00000005020319a8 */ /* 0x001ea200081ee1e4 */
[----:B------:R-:W0:Y:S02]  /*27de0*/  S2R R4, SR_LTMASK ;  /* 0x0000000000047919 */ /* 0x000e240000003900 */
[----:B0-----:R-:W-:-:S04]  /*27df0*/  LOP3.LUT R4, R4, UR4, RZ, 0xc0, !PT ;  /* 0x0000000404047c12 */ /* 0x001fc8000f8ec0ff */
[----:B------:R-:W0:Y:S01]  /*27e00*/  POPC R7, R4 ;  /* 0x0000000400077309 */ /* 0x000e220000000000 */
[----:B--2---:R-:W0:Y:S02]  /*27e10*/  SHFL.IDX PT, R0, R3, R0, 0x1f ;  /* 0x00001f0003007589 */ /* 0x004e2400000e0000 */
[----:B0-----:R-:W-:-:S07]  /*27e20*/  IADD3 R24, R0, UR39, R7 ;  /* 0x0000002700187c10 */ /* 0x001fce000fffe007 */
.L_x_796:
[----:B------:R-:W-:Y:S05]  /*27e30*/  BSYNC B0 ;  /* 0x0000000000007941 */ /* 0x000fea0003800000 */
.L_x_795:
[----:B------:R-:W-:Y:S05]  /*27e40*/  @!P0 BRA `(.L_x_797) ;  /* 0x0000000000048947 */ /* 0x000fea0003800000 */
[----:B------:R-:W-:Y:S01]  /*27e50*/  BPT.TRAP 0x1 ;  /* 0x000000040000795c */ /* 0x000fe20000300000 */
.L_x_797:
[----:B0-----:R-:W-:Y:S01]  /*27e60*/  LOP3.LUT R3, R31, 0x1, RZ, 0x3c, !PT ;  /* 0x000000011f037812 */ /* 0x001fe200078e3cff */
[----:B------:R-:W-:Y:S01]  /*27e70*/  BSSY B0, `(.L_x_798) ;  /* 0x0000005000007945 */ /* 0x000fe20003800000 */
[----:B-1----:R-:W-:Y:S02]  /*27e80*/  LEA R18, R28, R16, 0x3 ;  /* 0x000000101c127211 */ /* 0x002fe400078e18ff */
[----:B------:R-:W-:-:S04]  /*27e90*/  SHF.L.U32 R3, R3, 0x1f, RZ ;  /* 0x0000001f03037819 */ /* 0x000fc800000006ff */
[----:B------:R-:W0:Y:S02]  /*27ea0*/  SYNCS.PHASECHK.TRANS64.TRYWAIT P1, [R18+URZ+0x38870], R3 ;  /* 0x03887003120075a7 */ /* 0x000e24000802017f */
[----:B0-----:R-:W-:Y:S05]  /*27eb0*/  @!P1 BRA `(.L_x_799) ;  /* 0x000000ac005c9947 */ /* 0x001fea0003800000 */
.L_x_1175:
[----:B------:R-:W-:Y:S05]  /*27ec0*/  BSYNC B0 ;  /* 0x0000000000007941 */ /* 0x000fea0003800000 */
.L_x_798:
[----:B------:R-:W2:Y:S02]  /*27ed0*/  LDL R0, [R1] ;  /* 0x0000000001007983 */ /* 0x000ea40000100800 */
[----:B--2---:R-:W-:-:S13]  /*27ee0*/  LOP3.LUT P1, RZ, R0, 0x4, RZ, 0xc0, !PT ;  /* 0x0000000400ff7812 */ /* 0x004fda000782c0ff */
[----:B------:R-:W-:Y:S05]  /*27ef0*/  @!P1 BRA `(.L_x_800) ;  /* 0x0000000000049947 */ /* 0x000fea0003800000 */
[----:B------:R-:W-:Y:S01]  /*27f00*/  BPT.TRAP 0x1 ;  /* 0x000000040000795c */ /* 0x000fe20000300000 */
.L_x_800:
[----:B0-----:R-:W-:-:S04]  /*27f10*/  SHF.L.U32 R3, R31, 0x1f, RZ ;  /* 0x0000001f1f037819 */ /* 0x001fc800000006ff */
[----:B------:R-:W0:Y:S02]  /*27f20*/  SYNCS.PHASECHK.TRANS64.TRYWAIT P1, [R18+URZ+0x38860], R3 ;  /* 0x03886003120075a7 */ /* 0x000e24000802017f */
[----:B0-----:R-:W-:Y:S05]  /*27f30*/  @!P1 BRA `(.L_x_801) ;  /* 0x000000ac00509947 */ /* 0x001fea0003800000 */
.L_x_1176:
[----:B------:R-:W2:Y:S04]  /*27f40*/  LDL R0, [R1+0x10] ;  /* 0x0000100001007983 */ /* 0x000ea80000100800 */
[----:B------:R-:W3:Y:S04]  /*27f50*/  LDL R2, [R1] ;  /* 0x0000000001027983 */ /* 0x000ee80000100800 */
[----:B------:R-:W4:Y:S01]  /*27f60*/  LDL R12, [R1+0xc] ;  /* 0x00000c00010c7983 */ /* 0x000f220000100800 */
[----:B0-----:R-:W-:Y:S01]  /*27f70*/  IMAD.SHL.U32 R3, R28, 0x8000, RZ ;  /* 0x000080001c037824 */ /* 0x001fe200078e00ff */
[----:B------:R-:W-:Y:S05]  /*27f80*/  WARPSYNC.ALL ;  /* 0x0000000000007948 */ /* 0x000fea0003800000 */
[----:B--2---:R-:W-:-:S05]  /*27f90*/  LOP3.LUT R5, R3, R0, RZ, 0xfc, !PT ;  /* 0x0000000003057212 */ /* 0x004fca00078efcff */
[----:B------:R-:W-:-:S05]  /*27fa0*/  IMAD.IADD R0, R16, 0x1, R5 ;  /* 0x0000000110007824 */ /* 0x000fca00078e0205 */
[----:B------:R-:W0:Y:S01]  /*27fb0*/  LDSM.16.MT88.4 R4, [R0+0x10400] ;  /* 0x010400000004783b */ /* 0x000e220000004200 */
[----:B---3--:R-:W-:Y:S01]  /*27fc0*/  LOP3.LUT P1, RZ, R2, 0x4, RZ, 0xc0, !PT ;  /* 0x0000000402ff7812 */ /* 0x008fe2000782c0ff */
[----:B------:R-:W-:Y:S01]  /*27fd0*/  IMAD.IADD R2, R34, 0x1, R0 ;  /* 0x0000000122027824 */ /* 0x000fe200078e0200 */
[----:B----4-:R-:W-:Y:S02]  /*27fe0*/  LOP3.LUT R3, R3, R12, RZ, 0xfc, !PT ;  /* 0x0000000c03037212 */ /* 0x010fe400078efcff */
[C-C-:B0-----:R-:W-:Y:S02]  /*27ff0*/  PRMT R8, R4.reuse, 0x6420, R5.reuse ;  /* 0x0000642004087816 */ /* 0x141fe40000000005 */
[----:B------:R-:W-:Y:S02]  /*28000*/  PRMT R9, R4, 0x7531, R5 ;  /* 0x0000753104097816 */ /* 0x000fe40000000005 */
[C-C-:B------:R-:W-:Y:S02]  /*28010*/  PRMT R10, R6.reuse, 0x6420, R7.reuse ;  /* 0x00006420060a7816 */ /* 0x140fe40000000007 */
[----:B------:R-:W-:-:S02]  /*28020*/  PRMT R11, R6, 0x7531, R7 ;  /* 0x00007531060b7816 */ /* 0x000fc40000000007 */
[----:B------:R-:W0:Y:S01]  /*28030*/  LDSM.16.MT88.4 R4, [R2+0x10400] ;  /* 0x010400000204783b */ /* 0x000e220000004200 */
[----:B------:R-:W-:-:S05]  /*28040*/  IMAD.IADD R3, R16, 0x1, R3 ;  /* 0x0000000110037824 */ /* 0x000fca00078e0203 */
[----:B------:R0:W-:Y:S02]  /*28050*/  STSM.16.M88.4 [R3+0x400], R8 ;  /* 0x0004000803007844 */ /* 0x0001e40000000200 */
        /* <DEDUP_REMOVED lines=74> */
[----:B------:R-:W-:Y:S01]  /*28500*/  STSM.16.M88.4 [R3], R20 ;  /* 0x0000001403007844 */ /* 0x000fe20000000200 */
        /* <DEDUP_REMOVED lines=25> */
.L_x_802:
[----:B-1----:R1:W-:Y:S01]  /*286a0*/  SYNCS.ARRIVE.TRANS64.A1T0 RZ, [R18+URZ+0x38850], RZ ;  /* 0x038850ff12ff79a7 */ /* 0x0023e2000810003f */
[----:B------:R-:W-:Y:S06]  /*286b0*/  BAR.SYNC.DEFER_BLOCKING 0x2, 0x80 ;  /* 0x0082000000007b1d */ /* 0x000fec0000010000 */
[----:B------:R-:W-:Y:S05]  /*286c0*/  @!P0 BRA `(.L_x_803) ;  /* 0x0000000000048947 */ /* 0x000fea0003800000 */
[----:B------:R-:W-:Y:S01]  /*286d0*/  BPT.TRAP 0x1 ;  /* 0x000000040000795c */ /* 0x000fe20000300000 */
.L_x_803:
        /* <DEDUP_REMOVED lines=9> */
.L_x_744:
[----:B------:R-:W2:Y:S02]  /*28770*/  LDL R0, [R1] ;  /* 0x0000000001007983 */ /* 0x000ea40000100800 */
[----:B--2---:R-:W-:-:S13]  /*28780*/  LOP3.LUT P0, RZ, R0, 0x80, RZ, 0xc0, !PT ;  /* 0x0000008000ff7812 */ /* 0x004fda000780c0ff */
[----:B------:R-:W-:Y:S05]  /*28790*/  @!P0 BRA `(.L_x_804) ;  /* 0x0000000000288947 */ /* 0x000fea0003800000 */
[----:B------:R-:W-:Y:S05]  /*287a0*/  WARPSYNC.ALL ;  /* 0x0000000000007948 */ /* 0x000fea0003800000 */
[----:B------:R-:W2:Y:S08]  /*287b0*/  S2UR UR4, SR_CgaCtaId ;  /* 0x00000000000479c3 */ /* 0x000eb00000008800 */
[----:B------:R-:W-:Y:S01]  /*287c0*/  BAR.SYNC.DEFER_BLOCKING 0x5, 0x180 ;  /* 0x0146000000007b1d */ /* 0x000fe20000010000 */
[----:B0-----:R-:W-:Y:S01]  /*287d0*/  MOV R16, 0x400 ;  /* 0x0000040000107802 */ /* 0x001fe20000000f00 */
[----:B--2---:R-:W-:-:S05]  /*287e0*/  IMAD.U32 R0, RZ, RZ, UR4 ;  /* 0x00000004ff007e24 */ /* 0x004fca000f8e00ff */
[----:B------:R-:W-:Y:S01]  /*287f0*/  LEA R16, R0, R16, 0x18 ;  /* 0x0000001000107211 */ /* 0x000fe200078ec0ff */
[----:B------:R0:W-:Y:S04]  /*28800*/  STL [R1+0x4], R0 ;  /* 0x0000040001007387 */ /* 0x0001e80000100800 */
[----:B------:R0:W2:Y:S01]  /*28810*/  LDS.128 R24, [R16+0x388d0] ;  /* 0x0388d00010187984 */ /* 0x0000a20000000c00 */
[----:B------:R-:W-:Y:S06]  /*28820*/  BAR.ARV 0x4, 0x180 ;  /* 0x0106000000007b1d */ /* 0x000fec0000002000 */
[----:B------:R-:W-:Y:S05]  /*28830*/  BRA `(.L_x_805) ;  /* 0x0000000800d87947 */ /* 0x000fea0003800000 */
.L_x_804:
[----:B------:R-:W0:Y:S01]  /*28840*/  S2R R0, SR_TID.X ;  /* 0x0000000000007919 */ /* 0x000e220000002100 */
[----:B------:R-:W-:Y:S01]  /*28850*/  UMOV UR4, 0xffffffff ;  /* 0xffffffff00047882 */ /* 0x000fe20000000000 */
[----:B0-----:R-:W-:-:S04]  /*28860*/  LOP3.LUT R9, R0, 0x1f, RZ, 0xc0, !PT ;  /* 0x0000001f00097812 */ /* 0x001fc800078ec0ff */
[----:B------:R-:W-:Y:S01]  /*28870*/  ISETP.NE.AND P0, PT, R9, 0x1f, PT ;  /* 0x0000001f0900780c */ /* 0x000fe20003f05270 */
[----:B------:R-:W-:-:S12]  /*28880*/  BRA.DIV UR4, `(.L_x_806) ;  /* 0x000000a604107947 */ /* 0x000fd8000b800000 */
[----:B------:R-:W-:Y:S01]  /*28890*/  IMAD.IADD R7, R27, 0x1, R9 ;  /* 0x000000011b077824 */ /* 0x000fe200078e0209 */
[----:B------:R-:W-:-:S04]  /*288a0*/  ULDC UR4, c[0x0][0xc3c] ;  /* 0x00030f0000047ab9 */ /* 0x000fc80000000800 */
[----:B------:R-:W-:-:S13]  /*288b0*/  ISETP.GE.OR P1, PT, R7, UR4, !P0 ;  /* 0x0000000407007c0c */ /* 0x000fda000c726670 */
[----:B------:R-:W0:Y:S08]  /*288c0*/  @!P1 LDC.64 R2, c[0x0][0xc80] ;  /* 0x00032000ff029b82 */ /* 0x000e300000000a00 */
[----:B------:R-:W2:Y:S01]  /*288d0*/  @!P1 LDC.64 R4, c[0x0][0xc78] ;  /* 0x00031e00ff049b82 */ /* 0x000ea20000000a00 */
[----:B0-----:R-:W-:-:S05]  /*288e0*/  @!P1 IMAD.WIDE R2, R7, 0x4, R2 ;  /* 0x0000000407029825 */ /* 0x001fca00078e0202 */
[----:B------:R2:W3:Y:S02]  /*288f0*/  @!P1 LDG.E R8, desc[UR36][R2.64] ;  /* 0x0000002402089981 */ /* 0x0004e4000c1e1900 */
[----:B--2---:R-:W-:-:S05]  /*28900*/  @!P1 IMAD.WIDE R2, R7, 0x4, R4 ;  /* 0x0000000407029825 */ /* 0x004fca00078e0204 */
[----:B------:R-:W2:Y:S01]  /*28910*/  @!P1 LDG.E R5, desc[UR36][R2.64] ;  /* 0x0000002402059981 */ /* 0x000ea2000c1e1900 */
[----:B------:R-:W-:Y:S01]  /*28920*/  MOV R7, RZ ;  /* 0x000000ff00077202 */ /* 0x000fe20000000f00 */
[----:B------:R-:W-:Y:S01]  /*28930*/  IMAD.MOV.U32 R4, RZ, RZ, RZ ;  /* 0x000000ffff047224 */ /* 0x000fe200078e00ff */
[C---:B------:R-:W-:Y:S01]  /*28940*/  ISETP.GE.U32.AND P2, PT, R9.reuse, 0x2, PT ;  /* 0x000000020900780c */ /* 0x040fe20003f46070 */
[----:B------:R-:W-:Y:S01]  /*28950*/  SHFL.IDX PT, R0, R24, RZ, 0x1f ;  /* 0x00001fff18007589 */ /* 0x000fe200000e0000 */
[C---:B------:R-:W-:Y:S02]  /*28960*/  ISETP.GE.U32.AND P3, PT, R9.reuse, 0x4, PT ;  /* 0x000000040900780c */ /* 0x040fe40003f66070 */
[C---:B------:R-:W-:Y:S01]  /*28970*/  ISETP.GE.U32.AND P4, PT, R9.reuse, 0x8, PT ;  /* 0x000000080900780c */ /* 0x040fe20003f86070 */
[----:B------:R0:W-:Y:S01]  /*28980*/  SHFL.IDX PT, R6, R24, 0x1, 0x1f ;  /* 0x00201f0018067f89 */ /* 0x0001e200000e0000 */
[----:B------:R-:W-:Y:S01]  /*28990*/  ISETP.GE.U32.AND P5, PT, R9, 0x10, PT ;  /* 0x000000100900780c */ /* 0x000fe20003fa6070 */
[----:B0-----:R-:W-:-:S02]  /*289a0*/  IMAD.MOV.U32 R24, RZ, RZ, RZ ;  /* 0x000000ffff187224 */ /* 0x001fc400078e00ff */
[----:B---3--:R-:W-:Y:S02]  /*289b0*/  @!P1 IMAD.MOV.U32 R7, RZ, RZ, R8 ;  /* 0x000000ffff079224 */ /* 0x008fe400078e0008 */
[----:B--2---:R-:W-:Y:S01]  /*289c0*/  @!P1 IMAD.MOV.U32 R4, RZ, RZ, R5 ;  /* 0x000000ffff049224 */ /* 0x004fe200078e0005 */
[----:B------:R-:W-:-:S03]  /*289d0*/  ISETP.NE.AND P1, PT, R9, RZ, PT ;  /* 0x000000ff0900720c */ /* 0x000fc60003f25270 */
[----:B------:R-:W-:-:S05]  /*289e0*/  IMAD R13, R4, R7, RZ ;  /* 0x00000007040d7224 */ /* 0x000fca00078e02ff */
        /* <DEDUP_REMOVED lines=15> */
[----:B------:R0:W2:Y:S02]  /*28ae0*/  SHFL.IDX PT, R14, R3, 0x1f, 0x1f ;  /* 0x03e01f00030e7f89 */ /* 0x0000a400000e0000 */
.L_x_1186:
[----:B------:R-:W-:Y:S02]  /*28af0*/  ULDC UR4, c[0x0][0xc38] ;  /* 0x00030e0000047ab9 */ /* 0x000fe40000000800 */
[----:B------:R-:W-:-:S05]  /*28b00*/  MOV R2, UR4 ;  /* 0x0000000400027c02 */ /* 0x000fca0008000f00 */
[----:B--2---:R-:W-:-:S04]  /*28b10*/  IMAD R5, R14, R2, RZ ;  /* 0x000000020e057224 */ /* 0x004fc800078e02ff */
[----:B------:R-:W-:-:S05]  /*28b20*/  IMAD.IADD R6, R6, 0x1, R5 ;  /* 0x0000000106067824 */ /* 0x000fca00078e0205 */
[----:B------:R-:W-:-:S13]  /*28b30*/  ISETP.GT.AND P6, PT, R6, R0, PT ;  /* 0x000000000600720c */ /* 0x000fda0003fc4270 */
[----:B------:R-:W-:Y:S05]  /*28b40*/  @P6 BRA `(.L_x_807) ;  /* 0x0000000000a46947 */ /* 0x000fea0003800000 */
.L_x_810:
[----:B------:R-:W2:Y:S01]  /*28b50*/  LDC R2, c[0x0][0xc3c] ;  /* 0x00030f00ff027b82 */ /* 0x000ea20000000800 */
[----:B------:R-:W-:-:S05]  /*28b60*/  VIADD R27, R27, 0x1f ;  /* 0x0000001f1b1b7836 */ /* 0x000fca0000000000 */
[----:B--2---:R-:W-:-:S13]  /*28b70*/  ISETP.GE.AND P6, PT, R27, R2, PT ;  /* 0x000000021b00720c */ /* 0x004fda0003fc6270 */
[----:B------:R-:W-:Y:S05]  /*28b80*/  @P6 BRA `(.L_x_808) ;  /* 0x0000000400b86947 */ /* 0x000fea0003800000 */
[----:B0-----:R-:W0:Y:S01]  /*28b90*/  S2R R3, SR_TID.X ;  /* 0x0000000000037919 */ /* 0x001e220000002100 */
[----:B------:R-:W-:Y:S01]  /*28ba0*/  IMAD.MOV.U32 R7, RZ, RZ, RZ ;  /* 0x000000ffff077224 */ /* 0x000fe200078e00ff */
[----:B0-----:R-:W-:-:S05]  /*28bb0*/  LOP3.LUT R3, R3, 0x1f, RZ, 0xc0, !PT ;  /* 0x0000001f03037812 */ /* 0x001fca00078ec0ff */
[----:B------:R-:W-:-:S05]  /*28bc0*/  IMAD.IADD R9, R27, 0x1, R3 ;  /* 0x000000011b097824 */ /* 0x000fca00078e0203 */
[----:B------:R-:W-:-:S13]  /*28bd0*/  ISETP.GE.OR P6, PT, R9, R2, !P0 ;  /* 0x000000020900720c */ /* 0x000fda00047c6670 */
[----:B------:R-:W0:Y:S08]  /*28be0*/  @!P6 LDC.64 R2, c[0x0][0xc80] ;  /* 0x00032000ff02eb82 */ /* 0x000e300000000a00 */
[----:B------:R-:W2:Y:S01]  /*28bf0*/  @!P6 LDC.64 R4, c[0x0][0xc78] ;  /* 0x00031e00ff04eb82 */ /* 0x000ea20000000a00 */
[----:B0-----:R-:W-:-:S05]  /*28c00*/  @!P6 IMAD.WIDE R2, R9, 0x4, R2 ;  /* 0x000000040902e825 */ /* 0x001fca00078e0202 */
[----:B------:R2:W3:Y:S02]  /*28c10*/  @!P6 LDG.E R7, desc[UR36][R2.64] ;  /* 0x000000240207e981 */ /* 0x0004e4000c1e1900 */
[----:B--2---:R-:W-:Y:S01]  /*28c20*/  @!P6 IMAD.WIDE R2, R9, 0x4, R4 ;  /* 0x000000040902e825 */ /* 0x004fe200078e0204 */
[----:B------:R-:W-:-:S06]  /*28c30*/  MOV R4, RZ ;  /* 0x000000ff00047202 */ /* 0x000fcc0000000f00 */
[----:B------:R-:W3:Y:S01]  /*28c40*/  @!P6 LDG.E R4, desc[UR36][R2.64] ;  /* 0x000000240204e981 */ /* 0x000ee2000c1e1900 */
[----:B------:R-:W-:Y:S01]  /*28c50*/  UMOV UR4, 0xffffffff ;  /* 0xffffffff00047882 */ /* 0x000fe20000000000 */
[----:B---3--:R-:W-:Y:S02]  /*28c60*/  IMAD R13, R4, R7, RZ ;  /* 0x00000007040d7224 */ /* 0x008fe400078e02ff */
[----:B------:R-:W-:Y:S05]  /*28c70*/  BRA.DIV UR4, `(.L_x_809) ;  /* 0x000000a604507947 */ /* 0x000fea000b800000 */
        /* <DEDUP_REMOVED lines=13> */
[----:B0-----:R-:W-:-:S04]  /*28d50*/  SEL R14, R14, RZ, P5 ;  /* 0x000000ff0e0e7207 */ /* 0x001fc80002800000 */
[----:B------:R-:W-:-:S05]  /*28d60*/  IADD3 R3, R5, R14, RZ ;  /* 0x0000000e05037210 */ /* 0x000fca0007ffe0ff */
[----:B------:R0:W2:Y:S02]  /*28d70*/  SHFL.IDX PT, R14, R3, 0x1f, 0x1f ;  /* 0x03e01f00030e7f89 */ /* 0x0000a400000e0000 */
.L_x_1194:
[----:B------:R-:W-:Y:S02]  /*28d80*/  ULDC UR4, c[0x0][0xc38] ;  /* 0x00030e0000047ab9 */ /* 0x000fe40000000800 */
[----:B------:R-:W-:-:S04]  /*28d90*/  IMAD.U32 R2, RZ, RZ, UR4 ;  /* 0x00000004ff027e24 */ /* 0x000fc8000f8e00ff */
[----:B--2---:R-:W-:-:S04]  /*28da0*/  IMAD R5, R14, R2, RZ ;  /* 0x000000020e057224 */ /* 0x004fc800078e02ff */
[----:B------:R-:W-:-:S05]  /*28db0*/  IMAD.IADD R6, R5, 0x1, R6 ;  /* 0x0000000105067824 */ /* 0x000fca00078e0206 */
[----:B------:R-:W-:-:S13]  /*28dc0*/  ISETP.GT.AND P6, PT, R6, R0, PT ;  /* 0x000000000600720c */ /* 0x000fda0003fc4270 */
[----:B------:R-:W-:Y:S05]  /*28dd0*/  @!P6 BRA `(.L_x_810) ;  /* 0xfffffffc005ce947 */ /* 0x000fea000383ffff */
.L_x_807:
[----:B------:R-:W-:Y:S01]  /*28de0*/  IMAD.IADD R6, R6, 0x1, -R5 ;  /* 0x0000000106067824 */ /* 0x000fe200078e0a05 */
[----:B------:R-:W-:-:S03]  /*28df0*/  UMOV UR4, 0xffffffff ;  /* 0xffffffff00047882 */ /* 0x000fc60000000000 */
[----:B------:R-:W-:-:S05]  /*28e00*/  IMAD R5, R3, R2, R6 ;  /* 0x0000000203057224 */ /* 0x000fca00078e0206 */
[----:B------:R-:W-:Y:S01]  /*28e10*/  ISETP.GT.AND P6, PT, R5, R0, PT ;  /* 0x000000000500720c */ /* 0x000fe20003fc4270 */
[----:B------:R-:W-:-:S12]  /*28e20*/  BRA.DIV UR4, `(.L_x_811) ;  /* 0x000000a6049c7947 */ /* 0x000fd8000b800000 */
[----:B------:R-:W-:-:S04]  /*28e30*/  VOTE.ANY R8, PT, !P6 ;  /* 0x0000000000087806 */ /* 0x000fc800070e0100 */
[----:B------:R-:W2:Y:S02]  /*28e40*/  POPC R5, R8 ;  /* 0x0000000800057309 */ /* 0x000ea40000000000 */
[----:B--2---:R2:W3:Y:S04]  /*28e50*/  SHFL.IDX PT, R7, R7, R5, 0x1f ;  /* 0x00001f0507077589 */ /* 0x0044e800000e0000 */
[----:B------:R2:W4:Y:S02]  /*28e60*/  SHFL.IDX PT, R4, R4, R5, 0x1f ;  /* 0x00001f0504047589 */ /* 0x00052400000e0000 */
.L_x_1199:
[----:B------:R-:W-:-:S13]  /*28e70*/  ISETP.NE.AND P0, PT, R8, RZ, PT ;  /* 0x000000ff0800720c */ /* 0x000fda0003f05270 */
[----:B------:R-:W-:Y:S05]  /*28e80*/  @!P0 BRA `(.L_x_812) ;  /* 0x0000000000108947 */ /* 0x000fea0003800000 */
[----:B------:R-:W-:Y:S01]  /*28e90*/  UMOV UR4, 0xffffffff ;  /* 0xffffffff00047882 */ /* 0x000fe20000000000 */
[----:B------:R-:W-:Y:S02]  /*28ea0*/  VIADD R12, R5, 0xffffffff ;  /* 0xffffffff050c7836 */ /* 0x000fe40000000000 */
[----:B------:R-:W-:Y:S05]  /*28eb0*/  BRA.DIV UR4, `(.L_x_813) ;  /* 0x000000a604d47947 */ /* 0x000fea000b800000 */
[----:B------:R0:W0:Y:S02]  /*28ec0*/  SHFL.IDX PT, R24, R3, R12, 0x1f ;  /* 0x00001f0c03187589 */ /* 0x00002400000e0000 */
.L_x_812:
[----:B---3--:R-:W-:Y:S01]  /*28ed0*/  IABS R8, R7 ;  /* 0x0000000700087213 */ /* 0x008fe20000000000 */
[----:B0-----:R-:W-:Y:S01]  /*28ee0*/  IMAD R24, R24, R2, R6 ;  /* 0x0000000218187224 */ /* 0x001fe200078e0206 */
[----:B----4-:R-:W-:Y:S01]  /*28ef0*/  IABS R6, R4 ;  /* 0x0000000400067213 */ /* 0x010fe20000000000 */
[----:B------:R-:W-:Y:S01]  /*28f00*/  IMAD.MOV.U32 R2, RZ, RZ, RZ ;  /* 0x000000ffff027224 */ /* 0x000fe200078e00ff */
[----:B------:R-:W0:Y:S01]  /*28f10*/  I2F.RP R9, R8 ;  /* 0x0000000800097306 */ /* 0x000e220000209400 */
[----:B------:R-:W-:Y:S02]  /*28f20*/  IMAD.IADD R0, R0, 0x1, -R24 ;  /* 0x0000000100007824 */ /* 0x000fe400078e0a18 */
[----:B------:R-:W-:-:S05]  /*28f30*/  IMAD.IADD R27, R5, 0x1, R27 ;  /* 0x00000001051b7824 */ /* 0x000fca00078e021b */
[----:B------:R-:W3:Y:S08]  /*28f40*/  I2F.RP R10, R6 ;  /* 0x00000006000a7306 */ /* 0x000ef00000209400 */
[----:B0-----:R-:W0:Y:S08]  /*28f50*/  MUFU.RCP R9, R9 ;  /* 0x0000000900097308 */ /* 0x001e300000001000 */
[----:B---3--:R-:W-:Y:S01]  /*28f60*/  MUFU.RCP R10, R10 ;  /* 0x0000000a000a7308 */ /* 0x008fe20000001000 */
[----:B0-----:R-:W-:-:S07]  /*28f70*/  IADD3 R3, R9, 0xffffffe, RZ ;  /* 0x0ffffffe09037810 */ /* 0x001fce0007ffe0ff */
[----:B------:R-:W0:Y:S02]  /*28f80*/  F2I.FTZ.U32.TRUNC.NTZ R3, R3 ;  /* 0x0000000300037305 */ /* 0x000e24000021f000 */
[----:B0-----:R-:W-:-:S04]  /*28f90*/  IMAD.MOV R11, RZ, RZ, -R3 ;  /* 0x000000ffff0b7224 */ /* 0x001fc800078e0a03 */
[----:B------:R-:W-:-:S04]  /*28fa0*/  IMAD R11, R11, R8, RZ ;  /* 0x000000080b0b7224 */ /* 0x000fc800078e02ff */
[----:B------:R-:W-:Y:S01]  /*28fb0*/  IMAD.HI.U32 R2, R3, R11, R2 ;  /* 0x0000000b03027227 */ /* 0x000fe200078e0002 */
[----:B------:R-:W-:Y:S02]  /*28fc0*/  IABS R3, R7 ;  /* 0x0000000700037213 */ /* 0x000fe40000000000 */
[----:B------:R-:W-:-:S03]  /*28fd0*/  IABS R11, R0 ;  /* 0x00000000000b7213 */ /* 0x000fc60000000000 */
[----:B------:R-:W-:Y:S02]  /*28fe0*/  IMAD.MOV R12, RZ, RZ, -R3 ;  /* 0x000000ffff0c7224 */ /* 0x000fe400078e0a03 */
[----:B------:R-:W-:-:S04]  /*28ff0*/  IMAD.HI.U32 R9, R2, R11, RZ ;  /* 0x0000000b02097227 */ /* 0x000fc800078e00ff */
[----:B------:R-:W-:Y:S01]  /*29000*/  IMAD R11, R9, R12, R11 ;  /* 0x0000000c090b7224 */ /* 0x000fe200078e020b */
[----:B------:R-:W-:Y:S01]  /*29010*/  IADD3 R12, R10, 0xffffffe, RZ ;  /* 0x0ffffffe0a0c7810 */ /* 0x000fe20007ffe0ff */
[----:B------:R-:W-:-:S03]  /*29020*/  IMAD.MOV.U32 R2, RZ, RZ, RZ ;  /* 0x000000ffff027224 */ /* 0x000fc600078e00ff */
[----:B------:R-:W-:Y:S01]  /*29030*/  ISETP.GT.U32.AND P1, PT, R8, R11, PT ;  /* 0x0000000b0800720c */ /* 0x000fe20003f24070 */
[----:B------:R-:W0:-:S12]  /*29040*/  F2I.FTZ.U32.TRUNC.NTZ R3, R12 ;  /* 0x0000000c00037305 */ /* 0x000e18000021f000 */
[----:B------:R-:W-:Y:S02]  /*29050*/  @!P1 IMAD.IADD R11, R11, 0x1, -R8 ;  /* 0x000000010b0b9824 */ /* 0x000fe400078e0a08 */
[----:B------:R-:W-:Y:S01]  /*29060*/  @!P1 VIADD R9, R9, 0x1 ;  /* 0x0000000109099836 */ /* 0x000fe20000000000 */
[----:B------:R-:W-:Y:S02]  /*29070*/  ISETP.NE.AND P1, PT, R7, RZ, PT ;  /* 0x000000ff0700720c */ /* 0x000fe40003f25270 */
[----:B------:R-:W-:Y:S01]  /*29080*/  ISETP.GE.U32.AND P0, PT, R11, R8, PT ;  /* 0x000000080b00720c */ /* 0x000fe20003f06070 */
[----:B0-----:R-:W-:Y:S01]  /*29090*/  IMAD.MOV R11, RZ, RZ, -R3 ;  /* 0x000000ffff0b7224 */ /* 0x001fe200078e0a03 */
[----:B------:R-:W-:-:S03]  /*290a0*/  IABS R8, R4 ;  /* 0x0000000400087213 */ /* 0x000fc60000000000 */
[----:B------:R-:W-:Y:S02]  /*290b0*/  IMAD R11, R11, R6, RZ ;  /* 0x000000060b0b7224 */ /* 0x000fe400078e02ff */
[----:B------:R-:W-:Y:S02]  /*290c0*/  IMAD.MOV R8, RZ, RZ, -R8 ;  /* 0x000000ffff087224 */ /* 0x000fe400078e0a08 */
[----:B------:R-:W-:Y:S01]  /*290d0*/  IMAD.HI.U32 R2, R3, R11, R2 ;  /* 0x0000000b03027227 */ /* 0x000fe200078e0002 */
[----:B------:R-:W-:-:S03]  /*290e0*/  LOP3.LUT R3, R0, R7, RZ, 0x3c, !PT ;  /* 0x0000000700037212 */ /* 0x000fc600078e3cff */
[----:B------:R-:W-:Y:S02]  /*290f0*/  @P0 IADD3 R9, R9, 0x1, RZ ;  /* 0x0000000109090810 */ /* 0x000fe40007ffe0ff */
[----:B------:R-:W-:-:S13]  /*29100*/  ISETP.GE.AND P2, PT, R3, RZ, PT ;  /* 0x000000ff0300720c */ /* 0x000fda0003f46270 */
[----:B------:R-:W-:Y:S01]  /*29110*/  @!P2 IMAD.MOV R9, RZ, RZ, -R9 ;  /* 0x000000ffff09a224 */ /* 0x000fe200078e0a09 */
[----:B------:R-:W-:-:S04]  /*29120*/  @!P1 LOP3.LUT R9, RZ, R7, RZ, 0x33, !PT ;  /* 0x00000007ff099212 */ /* 0x000fc800078e33ff */
[-C--:B------:R-:W-:Y:S01]  /*29130*/  IABS R3, R9.reuse ;  /* 0x0000000900037213 */ /* 0x080fe20000000000 */
[----:B------:R-:W-:-:S04]  /*29140*/  IMAD R7, R7, R9, RZ ;  /* 0x0000000907077224 */ /* 0x000fc800078e02ff */
[----:B------:R-:W-:Y:S01]  /*29150*/  IMAD.HI.U32 R2, R2, R3, RZ ;  /* 0x0000000302027227 */ /* 0x000fe200078e00ff */
[----:B------:R-:W-:-:S03]  /*29160*/  IADD3 R25, R0, -R7, RZ ;  /* 0x8000000700197210 */ /* 0x000fc60007ffe0ff */
        /* <DEDUP_REMOVED lines=8> */
[----:B------:R-:W-:-:S06]  /*291f0*/  @P0 IADD3 R2, R2, 0x1, RZ ;  /* 0x0000000102020810 */ /* 0x000fcc0007ffe0ff */
[----:B------:R-:W-:Y:S01]  /*29200*/  @!P2 IMAD.MOV R2, RZ, RZ, -R2 ;  /* 0x000000ffff02a224 */ /* 0x000fe200078e0a02 */
[----:B------:R-:W-:-:S05]  /*29210*/  @!P1 LOP3.LUT R2, RZ, R4, RZ, 0x33, !PT ;  /* 0x00000004ff029212 */ /* 0x000fca00078e33ff */
[--C-:B------:R-:W-:Y:S02]  /*29220*/  IMAD.MOV R3, RZ, RZ, -R2.reuse ;  /* 0x000000ffff037224 */ /* 0x100fe400078e0a02 */
[C---:B------:R-:W-:Y:S02]  /*29230*/  IMAD R2, R4.reuse, 0x1000000, R2 ;  /* 0x0100000004027824 */ /* 0x040fe400078e0202 */
[----:B------:R-:W-:-:S04]  /*29240*/  IMAD R9, R4, R3, R9 ;  /* 0x0000000304097224 */ /* 0x000fc800078e0209 */
[----:B------:R-:W-:Y:S01]  /*29250*/  IMAD R26, R9, 0x10000, R2 ;  /* 0x00010000091a7824 */ /* 0x000fe200078e0202 */
[----:B------:R-:W-:Y:S06]  /*29260*/  BRA `(.L_x_814) ;  /* 0x00000000001c7947 */ /* 0x000fec0003800000 */
.L_x_808:
[----:B------:R-:W-:Y:S01]  /*29270*/  UMOV UR4, URZ ;  /* 0x0000003f00047c82 */ /* 0x000fe20008000000 */
[----:B------:R-:W-:Y:S01]  /*29280*/  UMOV UR5, URZ ;  /* 0x0000003f00057c82 */ /* 0x000fe20008000000 */
[----:B------:R-:W-:Y:S01]  /*29290*/  ULDC UR6, c[0x0][0xc3c] ;  /* 0x00030f0000067ab9 */ /* 0x000fe20000000800 */
[----:B------:R-:W-:Y:S01]  /*292a0*/  IMAD.MOV.U32 R24, RZ, RZ, R0 ;  /* 0x000000ffff187224 */ /* 0x000fe200078e0000 */
[----:B------:R-:W-:Y:S01]  /*292b0*/  MOV R27, UR6 ;  /* 0x00000006001b7c02 */ /* 0x000fe20008000f00 */
[----:B------:R-:W-:Y:S02]  /*292c0*/  IMAD.U32 R25, RZ, RZ, UR4 ;  /* 0x00000004ff197e24 */ /* 0x000fe4000f8e00ff */
[----:B------:R-:W-:-:S07]  /*292d0*/  IMAD.U32 R26, RZ, RZ, UR5 ;  /* 0x00000005ff1a7e24 */ /* 0x000fce000f8e00ff */
.L_x_814:
[----:B------:R3:W4:Y:S01]  /*292e0*/  LDL R2, [R1+0x4] ;  /* 0x0000040001027983 */ /* 0x0007220000100800 */
[----:B------:R-:W5:Y:S01]  /*292f0*/  S2R R0, SR_TID.X ;  /* 0x0000000000007919 */ /* 0x000f620000002100 */
[----:B------:R-:W-:Y:S05]  /*29300*/  WARPSYNC.ALL ;  /* 0x0000000000007948 */ /* 0x000fea0003800000 */
[----:B-----5:R-:W-:Y:S01]  /*29310*/  LOP3.LUT R0, R0, 0x1f, RZ, 0xc0, !PT ;  /* 0x0000001f00007812 */ /* 0x020fe200078ec0ff */
[----:B------:R-:W-:Y:S03]  /*29320*/  BAR.SYNC.DEFER_BLOCKING 0x4, 0x180 ;  /* 0x0106000000007b1d */ /* 0x000fe60000010000 */
[----:B------:R-:W-:-:S13]  /*29330*/  ISETP.NE.AND P0, PT, R0, RZ, PT ;  /* 0x000000ff0000720c */ /* 0x000fda0003f05270 */
[----:B------:R-:W-:Y:S01]  /*29340*/  @!P0 MOV R0, 0x400 ;  /* 0x0000040000008802 */ /* 0x000fe20000000f00 */
[----:B----4-:R-:W4:Y:S03]  /*29350*/  @!P0 S2R R2, SR_CgaCtaId ;  /* 0x0000000000028919 */ /* 0x010f260000008800 */
[----:B----4-:R-:W-:Y:S01]  /*29360*/  @!P0 LEA R16, R2, R0, 0x18 ;  /* 0x0000000002108211 */ /* 0x010fe200078ec0ff */
[----:B------:R3:W-:Y:S04]  /*29370*/  @!P0 STL [R1+0x4], R2 ;  /* 0x0000040201008387 */ /* 0x0007e80000100800 */
[----:B------:R3:W-:Y:S01]  /*29380*/  @!P0 STS.128 [R16+0x388d0], R24 ;  /* 0x0388d01810008388 */ /* 0x0007e20000000c00 */
[----:B------:R-:W-:Y:S06]  /*29390*/  BAR.ARV 0x5, 0x180 ;  /* 0x0146000000007b1d */ /* 0x000fec0000002000 */
.L_x_805:
[----:B------:R-:W-:Y:S02]  /*293a0*/  ULDC UR4, c[0x0][0xc3c] ;  /* 0x00030f0000047ab9 */ /* 0x000fe40000000800 */
[----:B--2---:R-:W-:-:S13]  /*293b0*/  ISETP.GE.AND P0, PT, R27, UR4, PT ;  /* 0x000000041b007c0c */ /* 0x004fda000bf06270 */
[----:B------:R-:W-:Y:S05]  /*293c0*/  @!P0 BRA `(.L_x_815) ;  /* 0xffffff8c00b08947 */ /* 0x000fea000383ffff */
[----:B------:R-:W-:Y:S05]  /*293d0*/  BSYNC B7 ;  /* 0x0000000000077941 */ /* 0x000fea0003800000 */
.L_x_699:
[----:B0-2---:R-:W2:Y:S01]  /*293e0*/  LDL.LU R0, [R1+0x28] ;  /* 0x0000280001007983 */ /* 0x005ea20000300800 */
[----:B------:R-:W-:Y:S01]  /*293f0*/  BSSY B0, `(.L_x_816) ;  /* 0x000000b000007945 */ /* 0x000fe20003800000 */
[----:B------:R-:W0:Y:S01]  /*29400*/  S2R R5, SR_CgaCtaId ;  /* 0x0000000000057919 */ /* 0x000e220000008800 */
[----:B--2---:R-:W-:-:S05]  /*29410*/  VIADD R0, R0, 0x1 ;  /* 0x0000000100007836 */ /* 0x004fca0000000000 */
[----:B---3--:R-:W-:-:S04]  /*29420*/  LEA.HI R2, R0, R0, RZ, 0x1 ;  /* 0x0000000000027211 */ /* 0x008fc800078f08ff */
[----:B------:R-:W-:Y:S02]  /*29430*/  LOP3.LUT R3, R2, 0xfffffffe, RZ, 0xc0, !PT ;  /* 0xfffffffe02037812 */ /* 0x000fe400078ec0ff */
[----:B------:R-:W-:-:S03]  /*29440*/  MOV R2, 0x400 ;  /* 0x0000040000027802 */ /* 0x000fc60000000f00 */
[----:B------:R-:W-:Y:S01]  /*29450*/  IMAD.IADD R0, R0, 0x1, -R3 ;  /* 0x0000000100007824 */ /* 0x000fe200078e0a03 */
[----:B0-----:R-:W-:-:S04]  /*29460*/  LEA R5, R5, R2, 0x18 ;  /* 0x0000000205057211 */ /* 0x001fc800078ec0ff */
[----:B------:R-:W-:-:S04]  /*29470*/  SHF.L.U32 R0, R0, 0x1f, RZ ;  /* 0x0000001f00007819 */ /* 0x000fc800000006ff */
[----:B------:R-:W0:Y:S02]  /*29480*/  SYNCS.PHASECHK.TRANS64.TRYWAIT P0, [R5+URZ+0x38820], R0 ;  /* 0x03882000050075a7 */ /* 0x000e24000800017f */
[----:B0-----:R-:W-:Y:S05]  /*29490*/  @!P0 BRA `(.L_x_817) ;  /* 0x000000a000848947 */ /* 0x001fea0003800000 */
.L_x_1202:
[----:B------:R-:W-:Y:S05]  /*294a0*/  BSYNC B0 ;  /* 0x0000000000007941 */ /* 0x000fea0003800000 */
.L_x_816:
[----:B------:R-:W-:-:S03]  /*294b0*/  UMOV UR4, 0xffffffff ;  /* 0xffffffff00047882 */ /* 0x000fc60000000000 */
[----:B------:R-:W-:Y:S05]  /*294c0*/  BRA.DIV UR4, `(.L_x_818) ;  /* 0x000000a2048c7947 */ /* 0x000fea000b800000 */
[----:B0-----:R-:W0:Y:S02]  /*294d0*/  S2R R0, SR_TID.X ;  /* 0x0000000000007919 */ /* 0x001e240000002100 */
[----:B0-----:R-:W-:-:S04]  /*294e0*/  SHF.R.U32.HI R0, RZ, 0x5, R0 ;  /* 0x00000005ff007819 */ /* 0x001fc80000011600 */
[----:B------:R-:W-:-:S05]  /*294f0*/  LOP3.LUT R0, R0, 0x3, RZ, 0xc0, !PT ;  /* 0x0000000300007812 */ /* 0x000fca00078ec0ff */
[----:B------:R0:W2:Y:S02]  /*29500*/  SHFL.IDX PT, R14, R0, RZ, 0x1f ;  /* 0x00001fff000e7589 */ /* 0x0000a400000e0000 */
.L_x_1205:
[----:B--2---:R-:W-:-:S13]  /*29510*/  ISETP.NE.AND P0, PT, R14, RZ, PT ;  /* 0x000000ff0e00720c */ /* 0x004fda0003f05270 */
[----:B------:R-:W-:Y:S05]  /*29520*/  @P0 BRA `(.L_x_483) ;  /* 0x0000000000b00947 */ /* 0x000fea0003800000 */
[----:B------:R-:W-:-:S03]  /*29530*/  UMOV UR4, 0xffffffff ;  /* 0xffffffff00047882 */ /* 0x000fc60000000000 */
[----:B------:R-:W-:Y:S05]  /*29540*/  BRA.DIV UR4, `(.L_x_819) ;  /* 0x000000a204a07947 */ /* 0x000fea000b800000 */
[----:B------:R-:W-:-:S13]  /*29550*/  ELECT P6, URZ, PT ;  /* 0x00000000003f782f */ /* 0x000fda00038c0000 */
.L_x_1208:
[----:B------:R-:W-:Y:S05]  /*29560*/  @!P6 BRA `(.L_x_483) ;  /* 0x0000000000a0e947 */ /* 0x000fea0003800000 */
[----:B0-----:R-:W2:Y:S02]  /*29570*/  LDL R0, [R1+0x1a4] ;  /* 0x0001a40001007983 */ /* 0x001ea40000100800 */
[----:B--2---:R-:W-:-:S13]  /*29580*/  R2UR UR4, R0 ;  /* 0x00000000000472ca */ /* 0x004fda00000e0000 */
[----:B------:R-:W-:-:S06]  /*29590*/  ULOP3.LUT UR4, UR4, 0x2, URZ, 0xfc, !UPT ;  /* 0x0000000204047892 */ /* 0x000fcc000f8efc3f */
[----:B------:R-:W-:-:S05]  /*295a0*/  IMAD.U32 R0, RZ, RZ, UR4 ;  /* 0x00000004ff007e24 */ /* 0x000fca000f8e00ff */
[----:B------:R-:W-:-:S13]  /*295b0*/  ISETP.NE.AND P0, PT, R0, 0x3, PT ;  /* 0x000000030000780c */ /* 0x000fda0003f05270 */
[----:B------:R-:W-:Y:S05]  /*295c0*/  @!P0 BRA `(.L_x_820) ;  /* 0x0000000000048947 */ /* 0x000fea0003800000 */
[----:B------:R-:W-:Y:S01]  /*295d0*/  BPT.TRAP 0x1 ;  /* 0x000000040000795c */ /* 0x000fe20000300000 */
.L_x_820:
[C---:B------:R-:W-:Y:S01]  /*295e0*/  IMAD R3, R28.reuse, 0x8, R5 ;  /* 0x000000081c037824 */ /* 0x040fe200078e0205 */
[----:B------:R-:W-:Y:S02]  /*295f0*/  SHF.L.U32 R2, R31, 0x1f, RZ ;  /* 0x0000001f1f027819 */ /* 0x000fe400000006ff */
[----:B------:R-:W-:Y:S02]  /*29600*/  IADD3 R28, R28, 0x1, RZ ;  /* 0x000000011c1c7810 */ /* 0x000fe40007ffe0ff */
[----:B------:R-:W0:Y:S02]  /*29610*/  SYNCS.PHASECHK.TRANS64.TRYWAIT P1, [R3+URZ+0x38840], R2 ;  /* 0x03884002030075a7 */ /* 0x000e24000802017f */
[----:B------:R-:W-:-:S04]  /*29620*/  ISETP.NE.AND P2, PT, R28, 0x2, PT ;  /* 0x000000021c00780c */ /* 0x000fc80003f45270 */
[----:B------:R-:W-:Y:S01]  /*29630*/  SEL R0, RZ, 0x1, P2 ;  /* 0x00000001ff007807 */ /* 0x000fe20001000000 */
[----:B0-----:R-:W-:Y:S08]  /*29640*/  @!P1 BRA `(.L_x_821) ;  /* 0x000000a000809947 */ /* 0x001ff00003800000 */
.L_x_1209:
[----:B------:R-:W-:Y:S02]  /*29650*/  SEL R28, R28, RZ, P2 ;  /* 0x000000ff1c1c7207 */ /* 0x000fe40001000000 */
[----:B------:R-:W-:Y:S01]  /*29660*/  LOP3.LUT R0, R31, R0, RZ, 0x3c, !PT ;  /* 0x000000001f007212 */ /* 0x000fe200078e3cff */
[----:B------:R-:W-:Y:S06]  /*29670*/  @!P0 BRA `(.L_x_822) ;  /* 0x0000000000048947 */ /* 0x000fec0003800000 */
[----:B------:R-:W-:Y:S01]  /*29680*/  BPT.TRAP 0x1 ;  /* 0x000000040000795c */ /* 0x000fe20000300000 */
.L_x_822:
[----:B------:R-:W-:Y:S01]  /*29690*/  IMAD R5, R28, 0x8, R5 ;  /* 0x000000081c057824 */ /* 0x000fe200078e0205 */
[----:B------:R-:W-:-:S04]  /*296a0*/  SHF.L.U32 R0, R0, 0x1f, RZ ;  /* 0x0000001f00007819 */ /* 0x000fc800000006ff */
[----:B------:R-:W2:Y:S02]  /*296b0*/  SYNCS.PHASECHK.TRANS64.TRYWAIT P1, [R5+URZ+0x38840], R0 ;  /* 0x03884000050075a7 */ /* 0x000ea4000802017f */
[----:B--2---:R-:W-:Y:S05]  /*296c0*/  @!P1 BRA `(.L_x_823) ;  /* 0x000000a000749947 */ /* 0x004fea0003800000 */
.L_x_1210:
[----:B------:R-:W-:Y:S05]  /*296d0*/  @!P0 BRA `(.L_x_824) ;  /* 0x0000000000048947 */ /* 0x000fea0003800000 */
[----:B------:R-:W-:Y:S01]  /*296e0*/  BPT.TRAP 0x1 ;  /* 0x000000040000795c */ /* 0x000fe20000300000 */
.L_x_824:
[----:B------:R-:W3:Y:S02]  /*296f0*/  SYNCS.PHASECHK.TRANS64.TRYWAIT P1, [R3+URZ+0x38860], R2 ;  /* 0x03886002030075a7 */ /* 0x000ee4000802017f */
[----:B---3--:R-:W-:Y:S05]  /*29700*/  @!P1 BRA `(.L_x_825) ;  /* 0x000000a000789947 */ /* 0x008fea0003800000 */
.L_x_1211:
[----:B------:R-:W-:Y:S05]  /*29710*/  @!P0 BRA `(.L_x_826) ;  /* 0x0000000000048947 */ /* 0x000fea0003800000 */
[----:B------:R-:W-:Y:S01]  /*29720*/  BPT.TRAP 0x1 ;  /* 0x000000040000795c */ /* 0x000fe20000300000 */
.L_x_826:
[----:B------:R-:W4:Y:S02]  /*29730*/  SYNCS.PHASECHK.TRANS64.TRYWAIT P1, [R5+URZ+0x38860], R0 ;  /* 0x03886000050075a7 */ /* 0x000f24000802017f */
[----:B----4-:R-:W-:Y:S05]  /*29740*/  @!P1 BRA `(.L_x_827) ;  /* 0x000000a0007c9947 */ /* 0x010fea0003800000 */
.L_x_1212:
[----:B------:R-:W-:Y:S05]  /*29750*/  @!P0 BRA `(.L_x_828) ;  /* 0x0000000000048947 */ /* 0x000fea0003800000 */
[----:B------:R-:W-:Y:S01]  /*29760*/  BPT.TRAP 0x1 ;  /* 0x000000040000795c */ /* 0x000fe20000300000 */
.L_x_828:
[----:B------:R-:W5:Y:S02]  /*29770*/  SYNCS.PHASECHK.TRANS64.TRYWAIT P1, [R3+URZ+0x38880], R2 ;  /* 0x03888002030075a7 */ /* 0x000f64000802017f */
[----:B-----5:R-:W-:Y:S05]  /*29780*/  @!P1 BRA `(.L_x_829) ;  /* 0x000000a000809947 */ /* 0x020fea0003800000 */
.L_x_1213:
[----:B------:R-:W-:Y:S05]  /*29790*/  @!P0 BRA `(.L_x_830) ;  /* 0x0000000000048947 */ /* 0x000fea0003800000 */
[----:B------:R-:W-:Y:S01]  /*297a0*/  BPT.TRAP 0x1 ;  /* 0x000000040000795c */ /* 0x000fe20000300000 */
.L_x_830:
[----:B------:R0:W0:Y:S02]  /*297b0*/  SYNCS.PHASECHK.TRANS64.TRYWAIT P0, [R5+URZ+0x38880], R0 ;  /* 0x03888000050075a7 */ /* 0x000024000800017f */
[----:B0-----:R-:W-:Y:S05]  /*297c0*/  @!P0 NANOSLEEP.SYNCS 0x989680 ;  /* 0x009896800000895d */ /* 0x001fea0003900000 */
[----:B------:R-:W0:Y:S02]  /*297d0*/  @!P0 SYNCS.PHASECHK.TRANS64 P0, [R5+URZ+0x38880], R0 ;  /* 0x03888000050085a7 */ /* 0x000e24000800007f */
[----:B0-----:R-:W-:Y:S05]  /*297e0*/  @!P0 BRA `(.L_x_830) ;  /* 0xfffffffc00f08947 */ /* 0x001fea000383ffff */
.L_x_483:
[----:B------:R-:W-:Y:S05]  /*297f0*/  BSYNC B8 ;  /* 0x0000000000087941 */ /* 0x000fea0003800000 */
.L_x_480:
[----:B------:R-:W-:Y:S05]  /*29800*/  EXIT ;  /* 0x000000000000794d */ /* 0x000fea0003800000 */
.L_x_507:
[----:B-1----:R1:W2:Y:S02]  /*29810*/  SYNCS.PHASECHK.TRANS64.TRYWAIT P6, [R81+URZ+0x38890], R100 ;  /* 0x03889064510075a7 */ /* 0x0022a400080c017f */
[----:B--2---:R-:W-:Y:S05]  /*29820*/  @!P6 NANOSLEEP.SYNCS 0x989680 ;  /* 0x009896800000e95d */ /* 0x004fea0003900000 */
[----:B------:R-:W2:Y:S02]  /*29830*/  @!P6 SYNCS.PHASECHK.TRANS64 P6, [R81+URZ+0x38890], R100 ;  /* 0x038890645100e5a7 */ /* 0x000ea400080c007f */
[----:B--2---:R-:W-:Y:S05]  /*29840*/  @!P6 BRA `(.L_x_507) ;  /* 0xfffffffc00f0e947 */ /* 0x004fea000383ffff */
[----:B------:R-:W-:Y:S05]  /*29850*/  BRA `(.L_x_831) ;  /* 0xfffffda000f87947 */ /* 0x000fea000383ffff */
.L_x_508:
[----:B------:R-:W-:Y:S01]  /*29860*/  BSSY B1, `(.L_x_832) ;  /* 0x0000008000017945 */ /* 0x000fe20003800000 */
[----:B0-----:R-:W-:Y:S01]  /*29870*/  IMAD.MOV.U32 R13, RZ, RZ, R102 ;  /* 0x000000ffff0d7224 */ /* 0x001fe200078e0066 */
[----:B------:R-:W-:Y:S01]  /*29880*/  MOV R15, 0xffffffff ;  /* 0xffffffff000f7802 */ /* 0x000fe20000000f00 */
[----:B------:R-:W-:Y:S02]  /*29890*/  IMAD.MOV.U32 R12, RZ, RZ, RZ ;  /* 0x000000ffff0c7224 */ /* 0x000fe400078e00ff */
[----:B------:R-:W-:-:S07]  /*298a0*/  IMAD.MOV.U32 R11, RZ, RZ, 0x181f ;  /* 0x0000181fff0b7424 */ /* 0x000fce00078e00ff */
[----:B-1----:R-:W-:Y:S05]  /*298b0*/  WARPSYNC.COLLECTIVE R15, `(.L_x_833) ;  /* 0x000000000f087348 */ /* 0x002fea0003c00000 */
[----:B------:R0:W2:Y:S02]  /*298c0*/  SHFL.IDX P6, R14, R13, R12, R11 ;  /* 0x0000000c0d0e7389 */ /* 0x0000a400000c000b */
[----:B012---:R-:W-:Y:S01]  /*298d0*/  ENDCOLLECTIVE ;  /* 0x000000000000791b */ /* 0x007fe20003800000 */
.L_x_833:
[----:B------:R-:W-:Y:S05]  /*298e0*/  BSYNC B1 ;  /* 0x0000000000017941 */ /* 0x000fea0003800000 */
.L_x_832:
[----:B------:R-:W-:Y:S01]  /*298f0*/  IMAD.MOV.U32 R13, RZ, RZ, R101 ;  /* 0x000000ffff0d7224 */ /* 0x000fe200078e0065 */
[----:B------:R-:W-:Y:S01]  /*29900*/  MOV R15, 0xffffffff ;  /* 0xffffffff000f7802 */ /* 0x000fe20000000f00 */
[----:B------:R-:W-:Y:S02]  /*29910*/  IMAD.MOV.U32 R12, RZ, RZ, RZ ;  /* 0x000000ffff0c7224 */ /* 0x000fe400078e00ff */
[----:B------:R-:W-:Y:S02]  /*29920*/  IMAD.MOV.U32 R11, RZ, RZ, 0x181f ;  /* 0x0000181fff0b7424 */ /* 0x000fe400078e00ff */
[----:B------:R-:W-:-:S07]  /*29930*/  IMAD.MOV.U32 R115, RZ, RZ, R14 ;  /* 0x000000ffff737224 */ /* 0x000fce00078e000e */
[----:B------:R-:W-:Y:S05]  /*29940*/  WARPSYNC.COLLECTIVE R15, `(.L_x_834) ;  /* 0x000000000f087348 */ /* 0x000fea0003c00000 */
[----:B------:R0:W1:Y:S02]  /*29950*/  SHFL.IDX P6, R14, R13, R12, R11 ;  /* 0x0000000c0d0e7389 */ /* 0x00006400000c000b */
[----:B01----:R-:W-:Y:S01]  /*29960*/  ENDCOLLECTIVE ;  /* 0x000000000000791b */ /* 0x003fe20003800000 */
.L_x_834:
[----:B------:R-:W-:Y:S01]  /*29970*/  IMAD.MOV.U32 R11, RZ, RZ, R14 ;  /* 0x000000ffff0b7224 */ /* 0x000fe200078e000e */
[----:B------:R-:W-:Y:S06]  /*29980*/  BRA `(.L_x_835) ;  /* 0xfffffda000c07947 */ /* 0x000fec000383ffff */
.L_x_517:
[----:B------:R-:W-:Y:S01]  /*29990*/  BSSY B1, `(.L_x_836) ;  /* 0x0000008000017945 */ /* 0x000fe20003800000 */
[----:B0-----:R-:W-:Y:S01]  /*299a0*/  IMAD.MOV.U32 R13, RZ, RZ, R102 ;  /* 0x000000ffff0d7224 */ /* 0x001fe200078e0066 */
[----:B------:R-:W-:Y:S01]  /*299b0*/  MOV R15, 0xffffffff ;  /* 0xffffffff000f7802 */ /* 0x000fe20000000f00 */
[----:B------:R-:W-:Y:S02]  /*299c0*/  IMAD.MOV.U32 R12, RZ, RZ, 0x1 ;  /* 0x00000001ff0c7424 */ /* 0x000fe400078e00ff */
[----:B----4-:R-:W-:-:S07]  /*299d0*/  IMAD.MOV.U32 R11, RZ, RZ, 0x181f ;  /* 0x0000181fff0b7424 */ /* 0x010fce00078e00ff */
[----:B-123--:R-:W-:Y:S05]  /*299e0*/  WARPSYNC.COLLECTIVE R15, `(.L_x_837) ;  /* 0x000000000f087348 */ /* 0x00efea0003c00000 */
[----:B------:R0:W4:Y:S02]  /*299f0*/  SHFL.IDX P6, R14, R13, R12, R11 ;  /* 0x0000000c0d0e7389 */ /* 0x00012400000c000b */
[----:B01234-:R-:W-:Y:S01]  /*29a00*/  ENDCOLLECTIVE ;  /* 0x000000000000791b */ /* 0x01ffe20003800000 */
.L_x_837:
[----:B------:R-:W-:Y:S05]  /*29a10*/  BSYNC B1 ;  /* 0x0000000000017941 */ /* 0x000fea0003800000 */
.L_x_836:
[----:B------:R-:W-:Y:S01]  /*29a20*/  IMAD.MOV.U32 R13, RZ, RZ, R101 ;  /* 0x000000ffff0d7224 */ /* 0x000fe200078e0065 */
[----:B------:R-:W-:Y:S01]  /*29a30*/  MOV R15, 0xffffffff ;  /* 0xffffffff000f7802 */ /* 0x000fe20000000f00 */
[----:B------:R-:W-:Y:S02]  /*29a40*/  IMAD.MOV.U32 R12, RZ, RZ, 0x1 ;  /* 0x00000001ff0c7424 */ /* 0x000fe400078e00ff */
[----:B------:R-:W-:Y:S02]  /*29a50*/  IMAD.MOV.U32 R11, RZ, RZ, 0x181f ;  /* 0x0000181fff0b7424 */ /* 0x000fe400078e00ff */
[----:B------:R-:W-:-:S07]  /*29a60*/  IMAD.MOV.U32 R70, RZ, RZ, R14 ;  /* 0x000000ffff467224 */ /* 0x000fce00078e000e */
[----:B------:R-:W-:Y:S05]  /*29a70*/  WARPSYNC.COLLECTIVE R15, `(.L_x_838) ;  /* 0x000000000f087348 */ /* 0x000fea0003c00000 */
[----:B------:R0:W1:Y:S02]  /*29a80*/  SHFL.IDX P6, R14, R13, R12, R11 ;  /* 0x0000000c0d0e7389 */ /* 0x00006400000c000b */
[----:B01----:R-:W-:Y:S01]  /*29a90*/  ENDCOLLECTIVE ;  /* 0x000000000000791b */ /* 0x003fe20003800000 */
.L_x_838:
[----:B------:R-:W-:Y:S01]  /*29aa0*/  IMAD.MOV.U32 R11, RZ, RZ, R14 ;  /* 0x000000ffff0b7224 */ /* 0x000fe200078e000e */
[----:B------:R-:W-:Y:S06]  /*29ab0*/  BRA `(.L_x_839) ;  /* 0xfffffdb000347947 */ /* 0x000fec000383ffff */
.L_x_526:
[----:B------:R-:W-:Y:S01]  /*29ac0*/  BSSY B1, `(.L_x_840) ;  /* 0x0000008000017945 */ /* 0x000fe20003800000 */
[----:B0-----:R-:W-:Y:S01]  /*29ad0*/  IMAD.MOV.U32 R13, RZ, RZ, R102 ;  /* 0x000000ffff0d7224 */ /* 0x001fe200078e0066 */
[----:B------:R-:W-:Y:S01]  /*29ae0*/  MOV R15, 0xffffffff ;  /* 0xffffffff000f7802 */ /* 0x000fe20000000f00 */
[----:B------:R-:W-:Y:S02]  /*29af0*/  IMAD.MOV.U32 R12, RZ, RZ, 0x2 ;  /* 0x00000002ff0c7424 */ /* 0x000fe400078e00ff */
[----:B------:R-:W-:-:S07]  /*29b00*/  IMAD.MOV.U32 R11, RZ, RZ, 0x181f ;  /* 0x0000181fff0b7424 */ /* 0x000fce00078e00ff */
[----:B-1234-:R-:W-:Y:S05]  /*29b10*/  WARPSYNC.COLLECTIVE R15, `(.L_x_841) ;  /* 0x000000000f087348 */ /* 0x01efea0003c00000 */
[----:B------:R0:W0:Y:S02]  /*29b20*/  SHFL.IDX P6, R14, R13, R12, R11 ;  /* 0x0000000c0d0e7389 */ /* 0x00002400000c000b */
[----:B01234-:R-:W-:Y:S01]  /*29b30*/  ENDCOLLECTIVE ;  /* 0x000000000000791b */ /* 0x01ffe20003800000 */
.L_x_841:
[----:B------:R-:W-:Y:S05]  /*29b40*/  BSYNC B1 ;  /* 0x0000000000017941 */ /* 0x000fea0003800000 */
.L_x_840:
        /* <DEDUP_REMOVED lines=8> */
.L_x_842:
[----:B------:R-:W-:Y:S01]  /*29bd0*/  IMAD.MOV.U32 R63, RZ, RZ, R14 ;  /* 0x000000ffff3f7224 */ /* 0x000fe200078e000e */
[----:B------:R-:W-:Y:S06]  /*29be0*/  BRA `(.L_x_843) ;  /* 0xfffffdbc00a07947 */ /* 0x000fec000383ffff */
.L_x_535:
        /* <DEDUP_REMOVED lines=8> */
.L_x_845:
[----:B------:R-:W-:Y:S05]  /*29c70*/  BSYNC B1 ;  /* 0x0000000000017941 */ /* 0x000fea0003800000 */
.L_x_844:
        /* <DEDUP_REMOVED lines=8> */
.L_x_846:
[----:B------:R-:W-:Y:S01]  /*29d00*/  IMAD.MOV.U32 R101, RZ, RZ, R14 ;  /* 0x000000ffff657224 */ /* 0x000fe200078e000e */
[----:B------:R-:W-:Y:S06]  /*29d10*/  BRA `(.L_x_847) ;  /* 0xfffffdcc00107947 */ /* 0x000fec000383ffff */
.L_x_545:
[----:B-1----:R1:W2:Y:S02]  /*29d20*/  SYNCS.PHASECHK.TRANS64.TRYWAIT P3, [R81+URZ+0x38890], R100 ;  /* 0x03889064510075a7 */ /* 0x0022a4000806017f */
[----:B--2---:R-:W-:Y:S05]  /*29d30*/  @!P3 NANOSLEEP.SYNCS 0x989680 ;  /* 0x009896800000b95d */ /* 0x004fea0003900000 */
[----:B------:R-:W2:Y:S02]  /*29d40*/  @!P3 SYNCS.PHASECHK.TRANS64 P3, [R81+URZ+0x38890], R100 ;  /* 0x038890645100b5a7 */ /* 0x000ea4000806007f */
[----:B--2---:R-:W-:Y:S05]  /*29d50*/  @!P3 BRA `(.L_x_545) ;  /* 0xfffffffc00f0b947 */ /* 0x004fea000383ffff */
[----:B------:R-:W-:Y:S05]  /*29d60*/  BRA `(.L_x_848) ;  /* 0xfffffde000407947 */ /* 0x000fea000383ffff */
.L_x_546:
[----:B------:R-:W-:Y:S01]  /*29d70*/  BSSY B1, `(.L_x_849) ;  /* 0x0000008000017945 */ /* 0x000fe20003800000 */
[----:B------:R-:W-:Y:S01]  /*29d80*/  IMAD.MOV.U32 R13, RZ, RZ, R102 ;  /* 0x000000ffff0d7224 */ /* 0x000fe200078e0066 */
[----:B------:R-:W-:Y:S01]  /*29d90*/  MOV R15, 0xffffffff ;  /* 0xffffffff000f7802 */ /* 0x000fe20000000f00 */
[----:B------:R-:W-:Y:S02]  /*29da0*/  IMAD.MOV.U32 R12, RZ, RZ, RZ ;  /* 0x000000ffff0c7224 */ /* 0x000fe400078e00ff */
[----:B------:R-:W-:-:S07]  /*29db0*/  IMAD.MOV.U32 R11, RZ, RZ, 0x181f ;  /* 0x0000181fff0b7424 */ /* 0x000fce00078e00ff */
[----:B-1----:R-:W-:Y:S05]  /*29dc0*/  WARPSYNC.COLLECTIVE R15, `(.L_x_850) ;  /* 0x000000000f087348 */ /* 0x002fea0003c00000 */
[----:B------:R0:W2:Y:S02]  /*29dd0*/  SHFL.IDX P6, R14, R13, R12, R11 ;  /* 0x0000000c0d0e7389 */ /* 0x0000a400000c000b */
[----:B012---:R-:W-:Y:S01]  /*29de0*/  ENDCOLLECTIVE ;  /* 0x000000000000791b */ /* 0x007fe20003800000 */
.L_x_850:
[----:B------:R-:W-:Y:S05]  /*29df0*/  BSYNC B1 ;  /* 0x0000000000017941 */ /* 0x000fea0003800000 */
.L_x_849:
        /* <DEDUP_REMOVED lines=8> */
.L_x_851:
[----:B------:R-:W-:Y:S01]  /*29e80*/  IMAD.MOV.U32 R11, RZ, RZ, R14 ;  /* 0x000000ffff0b7224 */ /* 0x000fe200078e000e */
[----:B------:R-:W-:Y:S06]  /*29e90*/  BRA `(.L_x_852) ;  /* 0xfffffde0000c7947 */ /* 0x000fec000383ffff */
.L_x_551:
[----:B------:R-:W-:Y:S01]  /*29ea0*/  BSSY B1, `(.L_x_853) ;  /* 0x0000008000017945 */ /* 0x000fe20003800000 */
[----:B----4-:R-:W-:Y:S01]  /*29eb0*/  IMAD.MOV.U32 R13, RZ, RZ, R102 ;  /* 0x000000ffff0d7224 */ /* 0x010fe200078e0066 */
[----:B------:R-:W-:Y:S01]  /*29ec0*/  MOV R15, 0xffffffff ;  /* 0xffffffff000f7802 */ /* 0x000fe20000000f00 */
[----:B------:R-:W-:Y:S02]  /*29ed0*/  IMAD.MOV.U32 R12, RZ, RZ, 0x1 ;  /* 0x00000001ff0c7424 */ /* 0x000fe400078e00ff */
[----:B---3--:R-:W-:-:S07]  /*29ee0*/  IMAD.MOV.U32 R11, RZ, RZ, 0x181f ;  /* 0x0000181fff0b7424 */ /* 0x008fce00078e00ff */
[----:B012---:R-:W-:Y:S05]  /*29ef0*/  WARPSYNC.COLLECTIVE R15, `(.L_x_854) ;  /* 0x000000000f087348 */ /* 0x007fea0003c00000 */
[----:B------:R3:W4:Y:S02]  /*29f00*/  SHFL.IDX P6, R14, R13, R12, R11 ;  /* 0x0000000c0d0e7389 */ /* 0x00072400000c000b */
[----:B01234-:R-:W-:Y:S01]  /*29f10*/  ENDCOLLECTIVE ;  /* 0x000000000000791b */ /* 0x01ffe20003800000 */
.L_x_854:
[----:B------:R-:W-:Y:S05]  /*29f20*/  BSYNC B1 ;  /* 0x0000000000017941 */ /* 0x000fea0003800000 */
.L_x_853:
        /* <DEDUP_REMOVED lines=8> */
.L_x_855:
[----:B------:R-:W-:Y:S01]  /*29fb0*/  IMAD.MOV.U32 R50, RZ, RZ, R14 ;  /* 0x000000ffff327224 */ /* 0x000fe200078e000e */
[----:B------:R-:W-:Y:S06]  /*29fc0*/  BRA `(.L_x_856) ;  /* 0xfffffdec00c47947 */ /* 0x000fec000383ffff */
.L_x_556:
[----:B------:R-:W-:Y:S01]  /*29fd0*/  BSSY B1, `(.L_x_857) ;  /* 0x0000008000017945 */ /* 0x000fe20003800000 */
[----:B---34-:R-:W-:Y:S01]  /*29fe0*/  IMAD.MOV.U32 R13, RZ, RZ, R102 ;  /* 0x000000ffff0d7224 */ /* 0x018fe200078e0066 */
[----:B------:R-:W-:Y:S01]  /*29ff0*/  MOV R15, 0xffffffff ;  /* 0xffffffff000f7802 */ /* 0x000fe20000000f00 */
[----:B------:R-:W-:Y:S02]  /*2a000*/  IMAD.MOV.U32 R12, RZ, RZ, 0x2 ;  /* 0x00000002ff0c7424 */ /* 0x000fe400078e00ff */
[----:B------:R-:W-:-:S07]  /*2a010*/  IMAD.MOV.U32 R11, RZ, RZ, 0x181f ;  /* 0x0000181fff0b7424 */ /* 0x000fce00078e00ff */
[----:B012---:R-:W-:Y:S05]  /*2a020*/  WARPSYNC.COLLECTIVE R15, `(.L_x_858) ;  /* 0x000000000f087348 */ /* 0x007fea0003c00000 */
[----:B------:R3:W4:Y:S02]  /*2a030*/  SHFL.IDX P6, R14, R13, R12, R11 ;  /* 0x0000000c0d0e7389 */ /* 0x00072400000c000b */
[----:B01234-:R-:W-:Y:S01]  /*2a040*/  ENDCOLLECTIVE ;  /* 0x000000000000791b */ /* 0x01ffe20003800000 */
.L_x_858:
[----:B------:R-:W-:Y:S05]  /*2a050*/  BSYNC B1 ;  /* 0x0000000000017941 */ /* 0x000fea0003800000 */
.L_x_857:
        /* <DEDUP_REMOVED lines=8> */
.L_x_859:
[----:B------:R-:W-:Y:S01]  /*2a0e0*/  IMAD.MOV.U32 R50, RZ, RZ, R14 ;  /* 0x000000ffff327224 */ /* 0x000fe200078e000e */
[----:B------:R-:W-:Y:S06]  /*2a0f0*/  BRA `(.L_x_860) ;  /* 0xfffffdfc00807947 */ /* 0x000fec000383ffff */
.L_x_561:
[----:B------:R-:W-:Y:S01]  /*2a100*/  BSSY B1, `(.L_x_861) ;  /* 0x0000008000017945 */ /* 0x000fe20003800000 */
[----:B0---4-:R-:W-:Y:S01]  /*2a110*/  IMAD.MOV.U32 R13, RZ, RZ, R102 ;  /* 0x000000ffff0d7224 */ /* 0x011fe200078e0066 */
[----:B------:R-:W-:Y:S01]  /*2a120*/  MOV R15, 0xffffffff ;  /* 0xffffffff000f7802 */ /* 0x000fe20000000f00 */
[----:B------:R-:W-:Y:S02]  /*2a130*/  IMAD.MOV.U32 R12, RZ, RZ, 0x3 ;  /* 0x00000003ff0c7424 */ /* 0x000fe400078e00ff */
[----:B------:R-:W-:-:S07]  /*2a140*/  IMAD.MOV.U32 R11, RZ, RZ, 0x181f ;  /* 0x0000181fff0b7424 */ /* 0x000fce00078e00ff */
[----:B-123--:R-:W-:Y:S05]  /*2a150*/  WARPSYNC.COLLECTIVE R15, `(.L_x_862) ;  /* 0x000000000f087348 */ /* 0x00efea0003c00000 */
[----:B------:R0:W4:Y:S02]  /*2a160*/  SHFL.IDX P6, R14, R13, R12, R11 ;  /* 0x0000000c0d0e7389 */ /* 0x00012400000c000b */
[----:B01234-:R-:W-:Y:S01]  /*2a170*/  ENDCOLLECTIVE ;  /* 0x000000000000791b */ /* 0x01ffe20003800000 */
.L_x_862:
[----:B------:R-:W-:Y:S05]  /*2a180*/  BSYNC B1 ;  /* 0x0000000000017941 */ /* 0x000fea0003800000 */
.L_x_861:
        /* <DEDUP_REMOVED lines=8> */
.L_x_863:
[----:B------:R-:W-:Y:S01]  /*2a210*/  IMAD.MOV.U32 R50, RZ, RZ, R14 ;  /* 0x000000ffff327224 */ /* 0x000fe200078e000e */
[----:B------:R-:W-:Y:S06]  /*2a220*/  BRA `(.L_x_864) ;  /* 0xfffffe0c00307947 */ /* 0x000fec000383ffff */
.L_x_566:
[----:B-1----:R1:W2:Y:S02]  /*2a230*/  SYNCS.PHASECHK.TRANS64.TRYWAIT P2, [R81+URZ+0x38890], R100 ;  /* 0x03889064510075a7 */ /* 0x0022a4000804017f */
[----:B--2---:R-:W-:Y:S05]  /*2a240*/  @!P2 NANOSLEEP.SYNCS 0x989680 ;  /* 0x009896800000a95d */ /* 0x004fea0003900000 */
[----:B------:R-:W2:Y:S02]  /*2a250*/  @!P2 SYNCS.PHASECHK.TRANS64 P2, [R81+URZ+0x38890], R100 ;  /* 0x038890645100a5a7 */ /* 0x000ea4000804007f */
[----:B--2---:R-:W-:Y:S05]  /*2a260*/  @!P2 BRA `(.L_x_566) ;  /* 0xfffffffc00f0a947 */ /* 0x004fea000383ffff */
[----:B------:R-:W-:Y:S05]  /*2a270*/  BRA `(.L_x_865) ;  /* 0xfffffe1c00307947 */ /* 0x000fea000383ffff */
.L_x_567:
        /* <DEDUP_REMOVED lines=8> */
.L_x_867:
[----:B------:R-:W-:Y:S05]  /*2a300*/  BSYNC B1 ;  /* 0x0000000000017941 */ /* 0x000fea0003800000 */
.L_x_866:
        /* <DEDUP_REMOVED lines=8> */
.L_x_868:
[----:B------:R-:W-:Y:S05]  /*2a390*/  BRA `(.L_x_869) ;  /* 0xfffffe1c00507947 */ /* 0x000fea000383ffff */
.L_x_570:
[----:B------:R-:W-:Y:S01]  /*2a3a0*/  BSSY B1, `(.L_x_870) ;  /* 0x0000008000017945 */ /* 0x000fe20003800000 */
[----:B----4-:R-:W-:Y:S02]  /*2a3b0*/  IMAD.MOV.U32 R13, RZ, RZ, R49 ;  /* 0x000000ffff0d7224 */ /* 0x010fe400078e0031 */
[----:B------:R-:W-:Y:S02]  /*2a3c0*/  IMAD.MOV.U32 R12, RZ, RZ, 0x1 ;  /* 0x00000001ff0c7424 */ /* 0x000fe400078e00ff */
[----:B------:R-:W-:Y:S02]  /*2a3d0*/  IMAD.MOV.U32 R11, RZ, RZ, 0x181f ;  /* 0x0000181fff0b7424 */ /* 0x000fe400078e00ff */
[----:B------:R-:W-:-:S07]  /*2a3e0*/  IMAD.MOV.U32 R15, RZ, RZ, -0x1 ;  /* 0xffffffffff0f7424 */ /* 0x000fce00078e00ff */
[----:B0123--:R-:W-:Y:S05]  /*2a3f0*/  WARPSYNC.COLLECTIVE R15, `(.L_x_871) ;  /* 0x000000000f087348 */ /* 0x00ffea0003c00000 */
[----:B---3--:R3:W4:Y:S02]  /*2a400*/  SHFL.IDX P6, R14, R13, R12, R11 ;  /* 0x0000000c0d0e7389 */ /* 0x00872400000c000b */
[----:B01234-:R-:W-:Y:S01]  /*2a410*/  ENDCOLLECTIVE ;  /* 0x000000000000791b */ /* 0x01ffe20003800000 */
.L_x_871:
[----:B------:R-:W-:Y:S05]  /*2a420*/  BSYNC B1 ;  /* 0x0000000000017941 */ /* 0x000fea0003800000 */
.L_x_870:
[----:B------:R-:W-:Y:S01]  /*2a430*/  IMAD.MOV.U32 R13, RZ, RZ, R48 ;  /* 0x000000ffff0d7224 */ /* 0x000fe200078e0030 */
[----:B------:R-:W-:Y:S01]  /*2a440*/  MOV R45, R14 ;  /* 0x0000000e002d7202 */ /* 0x000fe20000000f00 */
[----:B------:R-:W-:Y:S02]  /*2a450*/  IMAD.MOV.U32 R12, RZ, RZ, 0x1 ;  /* 0x00000001ff0c7424 */ /* 0x000fe400078e00ff */
[----:B------:R-:W-:Y:S02]  /*2a460*/  IMAD.MOV.U32 R11, RZ, RZ, 0x181f ;  /* 0x0000181fff0b7424 */ /* 0x000fe400078e00ff */
[----:B------:R-:W-:-:S07]  /*2a470*/  IMAD.MOV.U32 R15, RZ, RZ, -0x1 ;  /* 0xffffffffff0f7424 */ /* 0x000fce00078e00ff */
[----:B------:R-:W-:Y:S05]  /*2a480*/  WARPSYNC.COLLECTIVE R15, `(.L_x_872) ;  /* 0x000000000f087348 */ /* 0x000fea0003c00000 */
[----:B------:R0:W1:Y:S02]  /*2a490*/  SHFL.IDX P6, R14, R13, R12, R11 ;  /* 0x0000000c0d0e7389 */ /* 0x00006400000c000b */
[----:B01----:R-:W-:Y:S01]  /*2a4a0*/  ENDCOLLECTIVE ;  /* 0x000000000000791b */ /* 0x003fe20003800000 */
.L_x_872:
[----:B------:R-:W-:Y:S05]  /*2a4b0*/  BRA `(.L_x_873) ;  /* 0xfffffe1c00507947 */ /* 0x000fea000383ffff */
.L_x_573:
[----:B------:R-:W-:Y:S01]  /*2a4c0*/  BSSY B1, `(.L_x_874) ;  /* 0x0000008000017945 */ /* 0x000fe20003800000 */
[----:B---3--:R-:W-:Y:S01]  /*2a4d0*/  MOV R13, R49 ;  /* 0x00000031000d7202 */ /* 0x008fe20000000f00 */
[----:B------:R-:W-:Y:S02]  /*2a4e0*/  IMAD.MOV.U32 R12, RZ, RZ, 0x2 ;  /* 0x00000002ff0c7424 */ /* 0x000fe400078e00ff */
[----:B------:R-:W-:Y:S02]  /*2a4f0*/  IMAD.MOV.U32 R11, RZ, RZ, 0x181f ;  /* 0x0000181fff0b7424 */ /* 0x000fe400078e00ff */
[----:B------:R-:W-:-:S07]  /*2a500*/  IMAD.MOV.U32 R15, RZ, RZ, -0x1 ;  /* 0xffffffffff0f7424 */ /* 0x000fce00078e00ff */
[----:B012-4-:R-:W-:Y:S05]  /*2a510*/  WARPSYNC.COLLECTIVE R15, `(.L_x_875) ;  /* 0x000000000f087348 */ /* 0x017fea0003c00000 */
[----:B------:R3:W0:Y:S02]  /*2a520*/  SHFL.IDX P6, R14, R13, R12, R11 ;  /* 0x0000000c0d0e7389 */ /* 0x00062400000c000b */
[----:B01234-:R-:W-:Y:S01]  /*2a530*/  ENDCOLLECTIVE ;  /* 0x000000000000791b */ /* 0x01ffe20003800000 */
.L_x_875:
[----:B------:R-:W-:Y:S05]  /*2a540*/  BSYNC B1 ;  /* 0x0000000000017941 */ /* 0x000fea0003800000 */
.L_x_874:
[----:B------:R-:W-:Y:S01]  /*2a550*/  MOV R13, R48 ;  /* 0x00000030000d7202 */ /* 0x000fe20000000f00 */
[----:B------:R-:W-:Y:S02]  /*2a560*/  IMAD.MOV.U32 R12, RZ, RZ, 0x2 ;  /* 0x00000002ff0c7424 */ /* 0x000fe400078e00ff */
[----:B------:R-:W-:Y:S02]  /*2a570*/  IMAD.MOV.U32 R11, RZ, RZ, 0x181f ;  /* 0x0000181fff0b7424 */ /* 0x000fe400078e00ff */
[----:B------:R-:W-:Y:S02]  /*2a580*/  IMAD.MOV.U32 R15, RZ, RZ, -0x1 ;  /* 0xffffffffff0f7424 */ /* 0x000fe400078e00ff */
[----:B------:R-:W-:-:S07]  /*2a590*/  IMAD.MOV.U32 R45, RZ, RZ, R14 ;  /* 0x000000ffff2d7224 */ /* 0x000fce00078e000e */
[----:B------:R-:W-:Y:S05]  /*2a5a0*/  WARPSYNC.COLLECTIVE R15, `(.L_x_876) ;  /* 0x000000000f087348 */ /* 0x000fea0003c00000 */
[----:B------:R0:W1:Y:S02]  /*2a5b0*/  SHFL.IDX P6, R14, R13, R12, R11 ;  /* 0x0000000c0d0e7389 */ /* 0x00006400000c000b */
[----:B01----:R-:W-:Y:S01]  /*2a5c0*/  ENDCOLLECTIVE ;  /* 0x000000000000791b */ /* 0x003fe20003800000 */
.L_x_876:
[----:B------:R-:W-:Y:S05]  /*2a5d0*/  BRA `(.L_x_877) ;  /* 0xfffffe1c00547947 */ /* 0x000fea000383ffff */
.L_x_576:
[----:B------:R-:W-:Y:S01]  /*2a5e0*/  BSSY B1, `(.L_x_878) ;  /* 0x0000008000017945 */ /* 0x000fe20003800000 */
[----:B0-----:R-:W-:Y:S01]  /*2a5f0*/  IMAD.MOV.U32 R13, RZ, RZ, R49 ;  /* 0x000000ffff0d7224 */ /* 0x001fe200078e0031 */
[----:B------:R-:W-:Y:S01]  /*2a600*/  MOV R12, 0x3 ;  /* 0x00000003000c7802 */ /* 0x000fe20000000f00 */
[----:B------:R-:W-:Y:S02]  /*2a610*/  IMAD.MOV.U32 R11, RZ, RZ, 0x181f ;  /* 0x0000181fff0b7424 */ /* 0x000fe400078e00ff */
[----:B------:R-:W-:-:S07]  /*2a620*/  IMAD.MOV.U32 R15, RZ, RZ, -0x1 ;  /* 0xffffffffff0f7424 */ /* 0x000fce00078e00ff */
[----:B-1234-:R-:W-:Y:S05]  /*2a630*/  WARPSYNC.COLLECTIVE R15, `(.L_x_879) ;  /* 0x000000000f087348 */ /* 0x01efea0003c00000 */
[----:B------:R0:W0:Y:S02]  /*2a640*/  SHFL.IDX P6, R14, R13, R12, R11 ;  /* 0x0000000c0d0e7389 */ /* 0x00002400000c000b */
[----:B01234-:R-:W-:Y:S01]  /*2a650*/  ENDCOLLECTIVE ;  /* 0x000000000000791b */ /* 0x01ffe20003800000 */
.L_x_879:
[----:B------:R-:W-:Y:S05]  /*2a660*/  BSYNC B1 ;  /* 0x0000000000017941 */ /* 0x000fea0003800000 */
.L_x_878:
[----:B------:R-:W-:Y:S01]  /*2a670*/  IMAD.MOV.U32 R13, RZ, RZ, R48 ;  /* 0x000000ffff0d7224 */ /* 0x000fe200078e0030 */
[----:B------:R-:W-:Y:S01]  /*2a680*/  MOV R12, 0x3 ;  /* 0x00000003000c7802 */ /* 0x000fe20000000f00 */
[----:B------:R-:W-:Y:S02]  /*2a690*/  IMAD.MOV.U32 R11, RZ, RZ, 0x181f ;  /* 0x0000181fff0b7424 */ /* 0x000fe400078e00ff */
[----:B------:R-:W-:Y:S02]  /*2a6a0*/  IMAD.MOV.U32 R15, RZ, RZ, -0x1 ;  /* 0xffffffffff0f7424 */ /* 0x000fe400078e00ff */
[----:B------:R-:W-:-:S07]  /*2a6b0*/  IMAD.MOV.U32 R49, RZ, RZ, R14 ;  /* 0x000000ffff317224 */ /* 0x000fce00078e000e */
[----:B------:R-:W-:Y:S05]  /*2a6c0*/  WARPSYNC.COLLECTIVE R15, `(.L_x_880) ;  /* 0x000000000f087348 */ /* 0x000fea0003c00000 */
[----:B------:R0:W1:Y:S02]  /*2a6d0*/  SHFL.IDX P6, R14, R13, R12, R11 ;  /* 0x0000000c0d0e7389 */ /* 0x00006400000c000b */
[----:B01----:R-:W-:Y:S01]  /*2a6e0*/  ENDCOLLECTIVE ;  /* 0x000000000000791b */ /* 0x003fe20003800000 */
.L_x_880:
[----:B------:R-:W-:Y:S05]  /*2a6f0*/  BRA `(.L_x_881) ;  /* 0xfffffe1c00587947 */ /* 0x000fea000383ffff */
.L_x_580:
[----:B------:R0:W0:Y:S02]  /*2a700*/  SYNCS.PHASECHK.TRANS64.TRYWAIT P3, [R81+URZ+0x388b0], R100 ;  /* 0x0388b064510075a7 */ /* 0x000024000806017f */
[----:B0-----:R-:W-:Y:S05]  /*2a710*/  @!P3 NANOSLEEP.SYNCS 0x989680 ;  /* 0x009896800000b95d */ /* 0x001fea0003900000 */
[----:B------:R-:W0:Y:S02]  /*2a720*/  @!P3 SYNCS.PHASECHK.TRANS64 P3, [R81+URZ+0x388b0], R100 ;  /* 0x0388b0645100b5a7 */ /* 0x000e24000806007f */
[----:B0-----:R-:W-:Y:S05]  /*2a730*/  @!P3 BRA `(.L_x_580) ;  /* 0xfffffffc00f0b947 */ /* 0x001fea000383ffff */
[----:B------:R-:W-:Y:S05]  /*2a740*/  BRA `(.L_x_882) ;  /* 0xfffffe1c00d07947 */ /* 0x000fea000383ffff */
.L_x_594:
[----:B------:R-:W-:Y:S01]  /*2a750*/  BSSY B0, `(.L_x_883) ;  /* 0x0000007000007945 */ /* 0x000fe20003800000 */
[----:B------:R-:W-:Y:S01]  /*2a760*/  IMAD.MOV.U32 R12, RZ, RZ, RZ ;  /* 0x000000ffff0c7224 */ /* 0x000fe200078e00ff */
[----:B------:R-:W-:Y:S01]  /*2a770*/  MOV R15, 0xffffffff ;  /* 0xffffffff000f7802 */ /* 0x000fe20000000f00 */
[----:B------:R-:W-:-:S07]  /*2a780*/  IMAD.MOV.U32 R11, RZ, RZ, 0x1f ;  /* 0x0000001fff0b7424 */ /* 0x000fce00078e00ff */
[----:B-----5:R-:W-:Y:S05]  /*2a790*/  WARPSYNC.COLLECTIVE R15, `(.L_x_884) ;  /* 0x000000000f087348 */ /* 0x020fea0003c00000 */
[----:B------:R0:W1:Y:S02]  /*2a7a0*/  SHFL.IDX P6, R14, R13, R12, R11 ;  /* 0x0000000c0d0e7389 */ /* 0x00006400000c000b */
[----:B01---5:R-:W-:Y:S01]  /*2a7b0*/  ENDCOLLECTIVE ;  /* 0x000000000000791b */ /* 0x023fe20003800000 */
.L_x_884:
[----:B------:R-:W-:Y:S05]  /*2a7c0*/  BSYNC B0 ;  /* 0x0000000000007941 */ /* 0x000fea0003800000 */
.L_x_883:
[----:B------:R-:W-:Y:S05]  /*2a7d0*/  BRA `(.L_x_885) ;  /* 0xfffffe2c00c87947 */ /* 0x000fea000383ffff */
.L_x_604:
[----:B------:R-:W-:Y:S01]  /*2a7e0*/  BSSY B1, `(.L_x_886) ;  /* 0x0000008000017945 */ /* 0x000fe20003800000 */
[----:B0-----:R-:W-:Y:S02]  /*2a7f0*/  IMAD.MOV.U32 R13, RZ, RZ, R24 ;  /* 0x000000ffff0d7224 */ /* 0x001fe400078e0018 */
[----:B------:R-:W-:Y:S02]  /*2a800*/  IMAD.MOV.U32 R12, RZ, RZ, RZ ;  /* 0x000000ffff0c7224 */ /* 0x000fe400078e00ff */
[----:B------:R-:W-:Y:S02]  /*2a810*/  IMAD.MOV.U32 R11, RZ, RZ, 0x181f ;  /* 0x0000181fff0b7424 */ /* 0x000fe400078e00ff */
[----:B------:R-:W-:-:S07]  /*2a820*/  IMAD.MOV.U32 R15, RZ, RZ, -0x1 ;  /* 0xffffffffff0f7424 */ /* 0x000fce00078e00ff */
[----:B------:R-:W-:Y:S05]  /*2a830*/  WARPSYNC.COLLECTIVE R15, `(.L_x_887) ;  /* 0x000000000f087348 */ /* 0x000fea0003c00000 */
[----:B------:R0:W1:Y:S02]  /*2a840*/  SHFL.IDX P6, R14, R13, R12, R11 ;  /* 0x0000000c0d0e7389 */ /* 0x00006400000c000b */
[----:B01----:R-:W-:Y:S01]  /*2a850*/  ENDCOLLECTIVE ;  /* 0x000000000000791b */ /* 0x003fe20003800000 */
.L_x_887:
[----:B------:R-:W-:Y:S05]  /*2a860*/  BSYNC B1 ;  /* 0x0000000000017941 */ /* 0x000fea0003800000 */
.L_x_886:
[----:B------:R-:W-:Y:S01]  /*2a870*/  IMAD.MOV.U32 R13, RZ, RZ, R26 ;  /* 0x000000ffff0d7224 */ /* 0x000fe200078e001a */
[----:B------:R-:W-:Y:S01]  /*2a880*/  MOV R3, R14 ;  /* 0x0000000e00037202 */ /* 0x000fe20000000f00 */
[----:B------:R-:W-:Y:S02]  /*2a890*/  IMAD.MOV.U32 R12, RZ, RZ, RZ ;  /* 0x000000ffff0c7224 */ /* 0x000fe400078e00ff */
[----:B------:R-:W-:Y:S02]  /*2a8a0*/  IMAD.MOV.U32 R11, RZ, RZ, 0x181f ;  /* 0x0000181fff0b7424 */ /* 0x000fe400078e00ff */
[----:B------:R-:W-:-:S07]  /*2a8b0*/  IMAD.MOV.U32 R15, RZ, RZ, -0x1 ;  /* 0xffffffffff0f7424 */ /* 0x000fce00078e00ff */
[----:B------:R-:W-:Y:S05]  /*2a8c0*/  WARPSYNC.COLLECTIVE R15, `(.L_x_888) ;  /* 0x000000000f087348 */ /* 0x000fea0003c00000 */
[----:B------:R0:W1:Y:S02]  /*2a8d0*/  SHFL.IDX P6, R14, R13, R12, R11 ;  /* 0x0000000c0d0e7389 */ /* 0x00006400000c000b */
[----:B01----:R-:W-:Y:S01]  /*2a8e0*/  ENDCOLLECTIVE ;  /* 0x000000000000791b */ /* 0x003fe20003800000 */
.L_x_888:
[----:B------:R-:W-:Y:S01]  /*2a8f0*/  IMAD.MOV.U32 R13, RZ, RZ, R32 ;  /* 0x000000ffff0d7224 */ /* 0x000fe200078e0020 */
[----:B------:R-:W-:-:S07]  /*2a900*/  MOV R27, R14 ;  /* 0x0000000e001b7202 */ /* 0x000fce0000000f00 */
[----:B------:R-:W-:Y:S05]  /*2a910*/  WARPSYNC.COLLECTIVE R15, `(.L_x_889) ;  /* 0x000000000f087348 */ /* 0x000fea0003c00000 */
[----:B------:R0:W1:Y:S02]  /*2a920*/  SHFL.IDX P6, R14, R13, R12, R11 ;  /* 0x0000000c0d0e7389 */ /* 0x00006400000c000b */
[----:B01----:R-:W-:Y:S01]  /*2a930*/  ENDCOLLECTIVE ;  /* 0x000000000000791b */ /* 0x003fe20003800000 */
.L_x_889:
[----:B------:R-:W-:Y:S02]  /*2a940*/  IMAD.MOV.U32 R13, RZ, RZ, R28 ;  /* 0x000000ffff0d7224 */ /* 0x000fe400078e001c */
[----:B------:R-:W-:-:S07]  /*2a950*/  IMAD.MOV.U32 R21, RZ, RZ, R14 ;  /* 0x000000ffff157224 */ /* 0x000fce00078e000e */
[----:B------:R-:W-:Y:S05]  /*2a960*/  WARPSYNC.COLLECTIVE R15, `(.L_x_890) ;  /* 0x000000000f087348 */ /* 0x000fea0003c00000 */
[----:B------:R0:W1:Y:S02]  /*2a970*/  SHFL.IDX P6, R14, R13, R12, R11 ;  /* 0x0000000c0d0e7389 */ /* 0x00006400000c000b */
[----:B01----:R-:W-:Y:S01]  /*2a980*/  ENDCOLLECTIVE ;  /* 0x000000000000791b */ /* 0x003fe20003800000 */
.L_x_890:
[----:B------:R-:W-:Y:S01]  /*2a990*/  IMAD.MOV.U32 R29, RZ, RZ, R14 ;  /* 0x000000ffff1d7224 */ /* 0x000fe200078e000e */
[----:B------:R-:W-:Y:S06]  /*2a9a0*/  BRA `(.L_x_891) ;  /* 0xfffffe3000b87947 */ /* 0x000fec000383ffff */
.L_x_608:
[----:B0-----:R0:W1:Y:S02]  /*2a9b0*/  SYNCS.PHASECHK.TRANS64.TRYWAIT P0, [R19+URZ+0x38800], R32 ;  /* 0x03880020130075a7 */ /* 0x001064000800017f */
[----:B-1----:R-:W-:Y:S05]  /*2a9c0*/  @!P0 NANOSLEEP.SYNCS 0x989680 ;  /* 0x009896800000895d */ /* 0x002fea0003900000 */
[----:B------:R-:W1:Y:S02]  /*2a9d0*/  @!P0 SYNCS.PHASECHK.TRANS64 P0, [R19+URZ+0x38800], R32 ;  /* 0x03880020130085a7 */ /* 0x000e64000800007f */
[----:B-1----:R-:W-:Y:S05]  /*2a9e0*/  @!P0 BRA `(.L_x_608) ;  /* 0xfffffffc00f08947 */ /* 0x002fea000383ffff */
[----:B------:R-:W-:Y:S05]  /*2a9f0*/  BRA `(.L_x_892) ;  /* 0xfffffe3400ec7947 */ /* 0x000fea000383ffff */
.L_x_624:
[----:B------:R-:W-:Y:S01]  /*2aa00*/  BSSY B1, `(.L_x_893) ;  /* 0x0000008000017945 */ /* 0x000fe20003800000 */
[----:B0-----:R-:W-:Y:S01]  /*2aa10*/  MOV R13, R24 ;  /* 0x00000018000d7202 */ /* 0x001fe20000000f00 */
[----:B------:R-:W-:Y:S02]  /*2aa20*/  IMAD.MOV.U32 R12, RZ, RZ, RZ ;  /* 0x000000ffff0c7224 */ /* 0x000fe400078e00ff */
[----:B------:R-:W-:Y:S02]  /*2aa30*/  IMAD.MOV.U32 R11, RZ, RZ, 0x181f ;  /* 0x0000181fff0b7424 */ /* 0x000fe400078e00ff */
[----:B------:R-:W-:-:S07]  /*2aa40*/  IMAD.MOV.U32 R15, RZ, RZ, -0x1 ;  /* 0xffffffffff0f7424 */ /* 0x000fce00078e00ff */
[----:B------:R-:W-:Y:S05]  /*2aa50*/  WARPSYNC.COLLECTIVE R15, `(.L_x_894) ;  /* 0x000000000f087348 */ /* 0x000fea0003c00000 */
[----:B------:R0:W1:Y:S02]  /*2aa60*/  SHFL.IDX P6, R14, R13, R12, R11 ;  /* 0x0000000c0d0e7389 */ /* 0x00006400000c000b */
[----:B01----:R-:W-:Y:S01]  /*2aa70*/  ENDCOLLECTIVE ;  /* 0x000000000000791b */ /* 0x003fe20003800000 */
.L_x_894:
[----:B------:R-:W-:Y:S05]  /*2aa80*/  BSYNC B1 ;  /* 0x0000000000017941 */ /* 0x000fea0003800000 */
.L_x_893:
[----:B------:R-:W-:Y:S01]  /*2aa90*/  MOV R13, R26 ;  /* 0x0000001a000d7202 */ /* 0x000fe20000000f00 */
[----:B------:R-:W-:Y:S02]  /*2aaa0*/  IMAD.MOV.U32 R12, RZ, RZ, RZ ;  /* 0x000000ffff0c7224 */ /* 0x000fe400078e00ff */
[----:B------:R-:W-:Y:S02]  /*2aab0*/  IMAD.MOV.U32 R11, RZ, RZ, 0x181f ;  /* 0x0000181fff0b7424 */ /* 0x000fe400078e00ff */
[----:B------:R-:W-:Y:S02]  /*2aac0*/  IMAD.MOV.U32 R15, RZ, RZ, -0x1 ;  /* 0xffffffffff0f7424 */ /* 0x000fe400078e00ff */
[----:B------:R-:W-:-:S07]  /*2aad0*/  IMAD.MOV.U32 R3, RZ, RZ, R14 ;  /* 0x000000ffff037224 */ /* 0x000fce00078e000e */
[----:B------:R-:W-:Y:S05]  /*2aae0*/  WARPSYNC.COLLECTIVE R15, `(.L_x_895) ;  /* 0x000000000f087348 */ /* 0x000fea0003c00000 */
[----:B------:R0:W1:Y:S02]  /*2aaf0*/  SHFL.IDX P6, R14, R13, R12, R11 ;  /* 0x0000000c0d0e7389 */ /* 0x00006400000c000b */
[----:B01----:R-:W-:Y:S01]  /*2ab00*/  ENDCOLLECTIVE ;  /* 0x000000000000791b */ /* 0x003fe20003800000 */
.L_x_895:
[----:B------:R-:W-:Y:S01]  /*2ab10*/  MOV R13, R32 ;  /* 0x00000020000d7202 */ /* 0x000fe20000000f00 */
[----:B------:R-:W-:-:S07]  /*2ab20*/  IMAD.MOV.U32 R27, RZ, RZ, R14 ;  /* 0x000000ffff1b7224 */ /* 0x000fce00078e000e */
[----:B------:R-:W-:Y:S05]  /*2ab30*/  WARPSYNC.COLLECTIVE R15, `(.L_x_896) ;  /* 0x000000000f087348 */ /* 0x000fea0003c00000 */
[----:B------:R0:W1:Y:S02]  /*2ab40*/  SHFL.IDX P6, R14, R13, R12, R11 ;  /* 0x0000000c0d0e7389 */ /* 0x00006400000c000b */
[----:B01----:R-:W-:Y:S01]  /*2ab50*/  ENDCOLLECTIVE ;  /* 0x000000000000791b */ /* 0x003fe20003800000 */
.L_x_896:
[----:B------:R-:W-:Y:S02]  /*2ab60*/  IMAD.MOV.U32 R13, RZ, RZ, R28 ;  /* 0x000000ffff0d7224 */ /* 0x000fe400078e001c */
[----:B------:R-:W-:-:S07]  /*2ab70*/  IMAD.MOV.U32 R21, RZ, RZ, R14 ;  /* 0x000000ffff157224 */ /* 0x000fce00078e000e */
[----:B------:R-:W-:Y:S05]  /*2ab80*/  WARPSYNC.COLLECTIVE R15, `(.L_x_897) ;  /* 0x000000000f087348 */ /* 0x000fea0003c00000 */
[----:B------:R0:W1:Y:S02]  /*2ab90*/  SHFL.IDX P6, R14, R13, R12, R11 ;  /* 0x0000000c0d0e7389 */ /* 0x00006400000c000b */
[----:B01----:R-:W-:Y:S01]  /*2aba0*/  ENDCOLLECTIVE ;  /* 0x000000000000791b */ /* 0x003fe20003800000 */
.L_x_897:
[----:B------:R-:W-:Y:S05]  /*2abb0*/  BRA `(.L_x_898) ;  /* 0xfffffe6400d07947 */ /* 0x000fea000383ffff */
.L_x_628:
[----:B0-----:R0:W1:Y:S02]  /*2abc0*/  SYNCS.PHASECHK.TRANS64.TRYWAIT P1, [R19+URZ+0x38800], R34 ;  /* 0x03880022130075a7 */ /* 0x001064000802017f */
[----:B-1----:R-:W-:Y:S05]  /*2abd0*/  @!P1 NANOSLEEP.SYNCS 0x989680 ;  /* 0x009896800000995d */ /* 0x002fea0003900000 */
[----:B------:R-:W1:Y:S02]  /*2abe0*/  @!P1 SYNCS.PHASECHK.TRANS64 P1, [R19+URZ+0x38800], R34 ;  /* 0x03880022130095a7 */ /* 0x000e64000802007f */
[----:B-1----:R-:W-:Y:S05]  /*2abf0*/  @!P1 BRA `(.L_x_628) ;  /* 0xfffffffc00f09947 */ /* 0x002fea000383ffff */
[----:B------:R-:W-:Y:S05]  /*2ac00*/  BRA `(.L_x_899) ;  /* 0xfffffe6800f07947 */ /* 0x000fea000383ffff */
.L_x_638:
[----:B--2---:R2:W3:Y:S02]  /*2ac10*/  SYNCS.PHASECHK.TRANS64.TRYWAIT P1, [R3+URZ+0x38830], R10 ;  /* 0x0388300a030075a7 */ /* 0x0044e4000802017f */
[----:B---3--:R-:W-:Y:S05]  /*2ac20*/  @!P1 NANOSLEEP.SYNCS 0x989680 ;  /* 0x009896800000995d */ /* 0x008fea0003900000 */
[----:B------:R-:W3:Y:S02]  /*2ac30*/  @!P1 SYNCS.PHASECHK.TRANS64 P1, [R3+URZ+0x38830], R10 ;  /* 0x0388300a030095a7 */ /* 0x000ee4000802007f */
[----:B---3--:R-:W-:Y:S05]  /*2ac40*/  @!P1 BRA `(.L_x_638) ;  /* 0xfffffffc00f09947 */ /* 0x008fea000383ffff */
[----:B------:R-:W-:Y:S05]  /*2ac50*/  BRA `(.L_x_637) ;  /* 0xfffffea000507947 */ /* 0x000fea000383ffff */
.L_x_644:
[----:B-1----:R1:W2:Y:S02]  /*2ac60*/  SYNCS.PHASECHK.TRANS64.TRYWAIT P1, [R3+URZ+0x38850], R10 ;  /* 0x0388500a030075a7 */ /* 0x0022a4000802017f */
[----:B--2---:R-:W-:Y:S05]  /*2ac70*/  @!P1 NANOSLEEP.SYNCS 0x989680 ;  /* 0x009896800000995d */ /* 0x004fea0003900000 */
[----:B------:R-:W2:Y:S02]  /*2ac80*/  @!P1 SYNCS.PHASECHK.TRANS64 P1, [R3+URZ+0x38850], R10 ;  /* 0x0388500a030095a7 */ /* 0x000ea4000802007f */
[----:B--2---:R-:W-:Y:S05]  /*2ac90*/  @!P1 BRA `(.L_x_644) ;  /* 0xfffffffc00f09947 */ /* 0x004fea000383ffff */
[----:B------:R-:W-:Y:S05]  /*2aca0*/  BRA `(.L_x_643) ;  /* 0xfffffec000447947 */ /* 0x000fea000383ffff */
.L_x_650:
[----:B-1----:R1:W2:Y:S02]  /*2acb0*/  SYNCS.PHASECHK.TRANS64.TRYWAIT P2, [R5+URZ+0x38830], R6 ;  /* 0x03883006050075a7 */ /* 0x0022a4000804017f */
[----:B--2---:R-:W-:Y:S05]  /*2acc0*/  @!P2 NANOSLEEP.SYNCS 0x989680 ;  /* 0x009896800000a95d */ /* 0x004fea0003900000 */
[----:B------:R-:W2:Y:S02]  /*2acd0*/  @!P2 SYNCS.PHASECHK.TRANS64 P2, [R5+URZ+0x38830], R6 ;  /* 0x038830060500a5a7 */ /* 0x000ea4000804007f */
[----:B--2---:R-:W-:Y:S05]  /*2ace0*/  @!P2 BRA `(.L_x_650) ;  /* 0xfffffffc00f0a947 */ /* 0x004fea000383ffff */
[----:B------:R-:W-:Y:S05]  /*2acf0*/  BRA `(.L_x_649) ;  /* 0xfffffec4005c7947 */ /* 0x000fea000383ffff */
.L_x_656:
[----:B---3--:R3:W4:Y:S02]  /*2ad00*/  SYNCS.PHASECHK.TRANS64.TRYWAIT P2, [R5+URZ+0x38850], R6 ;  /* 0x03885006050075a7 */ /* 0x008724000804017f */
[----:B----4-:R-:W-:Y:S05]  /*2ad10*/  @!P2 NANOSLEEP.SYNCS 0x989680 ;  /* 0x009896800000a95d */ /* 0x010fea0003900000 */
[----:B------:R-:W4:Y:S02]  /*2ad20*/  @!P2 SYNCS.PHASECHK.TRANS64 P2, [R5+URZ+0x38850], R6 ;  /* 0x038850060500a5a7 */ /* 0x000f24000804007f */
[----:B----4-:R-:W-:Y:S05]  /*2ad30*/  @!P2 BRA `(.L_x_656) ;  /* 0xfffffffc00f0a947 */ /* 0x010fea000383ffff */
[----:B------:R-:W-:Y:S05]  /*2ad40*/  BRA `(.L_x_655) ;  /* 0xfffffee400607947 */ /* 0x000fea000383ffff */
.L_x_661:
[----:B------:R-:W-:Y:S01]  /*2ad50*/  SEL R40, R13, R93, P0 ;  /* 0x0000005d0d287207 */ /* 0x000fe20000000000 */
[----:B------:R-:W-:Y:S01]  /*2ad60*/  IMAD.MOV.U32 R15, RZ, RZ, -0x1 ;  /* 0xffffffffff0f7424 */ /* 0x000fe200078e00ff */
[----:B------:R-:W-:Y:S02]  /*2ad70*/  SEL R28, R11, R12, P0 ;  /* 0x0000000c0b1c7207 */ /* 0x000fe40000000000 */
[----:B------:R-:W-:Y:S01]  /*2ad80*/  SEL R27, R12, R11, P0 ;  /* 0x0000000b0c1b7207 */ /* 0x000fe20000000000 */
[----:B-----5:R-:W-:Y:S01]  /*2ad90*/  IMAD.MOV.U32 R12, RZ, RZ, R0 ;  /* 0x000000ffff0c7224 */ /* 0x020fe200078e0000 */
[----:B------:R-:W-:Y:S01]  /*2ada0*/  SEL R93, R93, R13, P0 ;  /* 0x0000000d5d5d7207 */ /* 0x000fe20000000000 */
[----:B------:R-:W-:Y:S01]  /*2adb0*/  IMAD.MOV.U32 R13, RZ, RZ, R9 ;  /* 0x000000ffff0d7224 */ /* 0x000fe200078e0009 */
[----:B------:R-:W-:Y:S02]  /*2adc0*/  MOV R11, 0x1c1f ;  /* 0x00001c1f000b7802 */ /* 0x000fe40000000f00 */
[----:B0-----:R-:W-:-:S02]  /*2add0*/  LOP3.LUT R2, R0, 0x2, RZ, 0x3c, !PT ;  /* 0x0000000200027812 */ /* 0x001fc400078e3cff */
[----:B------:R-:W-:-:S07]  /*2ade0*/  SEL R7, R36, R37, P0 ;  /* 0x0000002524077207 */ /* 0x000fce0000000000 */
[----:B------:R-:W-:Y:S05]  /*2adf0*/  WARPSYNC.COLLECTIVE R15, `(.L_x_900) ;  /* 0x000000000f087348 */ /* 0x000fea0003c00000 */
[----:B------:R0:W1:Y:S02]  /*2ae00*/  SHFL.IDX P6, R14, R13, R12, R11 ;  /* 0x0000000c0d0e7389 */ /* 0x00006400000c000b */
[----:B01----:R-:W-:Y:S01]  /*2ae10*/  ENDCOLLECTIVE ;  /* 0x000000000000791b */ /* 0x003fe20003800000 */
.L_x_900:
[----:B------:R-:W-:Y:S02]  /*2ae20*/  SEL R8, R32, R33, P0 ;  /* 0x0000002120087207 */ /* 0x000fe40000000000 */
[----:B------:R-:W-:Y:S02]  /*2ae30*/  SEL R36, R37, R36, P0 ;  /* 0x0000002425247207 */ /* 0x000fe40000000000 */
[----:B------:R-:W-:Y:S02]  /*2ae40*/  SEL R32, R33, R32, P0 ;  /* 0x0000002021207207 */ /* 0x000fe40000000000 */
[----:B------:R-:W-:Y:S02]  /*2ae50*/  SEL R208, R10, R147, P0 ;  /* 0x000000930ad07207 */ /* 0x000fe40000000000 */
[----:B------:R-:W-:Y:S02]  /*2ae60*/  SEL R209, R147, R10, P0 ;  /* 0x0000000a93d17207 */ /* 0x000fe40000000000 */
[----:B------:R-:W-:-:S02]  /*2ae70*/  SEL R29, R44, R45, P0 ;  /* 0x0000002d2c1d7207 */ /* 0x000fc40000000000 */
[----:B------:R-:W-:Y:S01]  /*2ae80*/  SEL R44, R45, R44, P0 ;  /* 0x0000002c2d2c7207 */ /* 0x000fe20000000000 */
[----:B------:R-:W-:Y:S01]  /*2ae90*/  IMAD.MOV.U32 R13, RZ, RZ, R4 ;  /* 0x000000ffff0d7224 */ /* 0x000fe200078e0004 */
[----:B------:R-:W-:Y:S02]  /*2aea0*/  SEL R34, R52, R53, P0 ;  /* 0x0000003534227207 */ /* 0x000fe40000000000 */
[----:B------:R-:W-:Y:S02]  /*2aeb0*/  SEL R26, R48, R49, P0 ;  /* 0x00000031301a7207 */ /* 0x000fe40000000000 */
[----:B------:R-:W-:Y:S02]  /*2aec0*/  SEL R52, R53, R52, P0 ;  /* 0x0000003435347207 */ /* 0x000fe40000000000 */
[----:B------:R-:W-:Y:S02]  /*2aed0*/  SEL R48, R49, R48, P0 ;  /* 0x0000003031307207 */ /* 0x000fe40000000000 */
[----:B------:R-:W-:Y:S01]  /*2aee0*/  SEL R33, R60, R61, P0 ;  /* 0x0000003d3c217207 */ /* 0x000fe20000000000 */
[----:B------:R-:W-:Y:S01]  /*2aef0*/  IMAD.MOV.U32 R3, RZ, RZ, R14 ;  /* 0x000000ffff037224 */ /* 0x000fe200078e000e */
[----:B------:R-:W-:-:S07]  /*2af00*/  SEL R25, R56, R57, P0 ;  /* 0x0000003938197207 */ /* 0x000fce0000000000 */
[----:B------:R-:W-:Y:S05]  /*2af10*/  WARPSYNC.COLLECTIVE R15, `(.L_x_901) ;  /* 0x000000000f087348 */ /* 0x000fea0003c00000 */
[----:B------:R0:W1:Y:S02]  /*2af20*/  SHFL.IDX P6, R14, R13, R12, R11 ;  /* 0x0000000c0d0e7389 */ /* 0x00006400000c000b */
[----:B01----:R-:W-:Y:S01]  /*2af30*/  ENDCOLLECTIVE ;  /* 0x000000000000791b */ /* 0x003fe20003800000 */
.L_x_901:
        /* <DEDUP_REMOVED lines=8> */
[----:B------:R-:W-:Y:S02]  /*2afc0*/  MOV R13, R6 ;  /* 0x00000006000d7202 */ /* 0x000fe40000000f00 */
        /* <DEDUP_REMOVED lines=9> */
.L_x_902:
        /* <DEDUP_REMOVED lines=18> */
.L_x_903:
        /* <DEDUP_REMOVED lines=18> */
.L_x_904:
        /* <DEDUP_REMOVED lines=18> */
.L_x_905:
        /* <DEDUP_REMOVED lines=18> */
.L_x_906:
        /* <DEDUP_REMOVED lines=18> */
.L_x_907:
        /* <DEDUP_REMOVED lines=18> */
.L_x_908:
        /* <DEDUP_REMOVED lines=18> */
.L_x_909:
        /* <DEDUP_REMOVED lines=18> */
.L_x_910:
[----:B------:R-:W-:Y:S02]  /*2b960*/  SEL R200, R7, R10, P0 ;  /* 0x0000000a07c87207 */ /* 0x000fe40000000000 */
[----:B------:R-:W-:Y:S01]  /*2b970*/  SEL R201, R10, R7, P0 ;  /* 0x000000070ac97207 */ /* 0x000fe20000000000 */
[----:B------:R-:W-:Y:S02]  /*2b980*/  IMAD.MOV.U32 R13, RZ, RZ, R27 ;  /* 0x000000ffff0d7224 */ /* 0x000fe400078e001b */
[----:B------:R-:W-:-:S07]  /*2b990*/  IMAD.MOV.U32 R44, RZ, RZ, R14 ;  /* 0x000000ffff2c7224 */ /* 0x000fce00078e000e */
[----:B------:R-:W-:Y:S05]  /*2b9a0*/  WARPSYNC.COLLECTIVE R15, `(.L_x_911) ;  /* 0x000000000f087348 */ /* 0x000fea0003c00000 */
[----:B------:R0:W1:Y:S02]  /*2b9b0*/  SHFL.IDX P6, R14, R13, R12, R11 ;  /* 0x0000000c0d0e7389 */ /* 0x00006400000c000b */
[----:B01----:R-:W-:Y:S01]  /*2b9c0*/  ENDCOLLECTIVE ;  /* 0x000000000000791b */ /* 0x003fe20003800000 */
.L_x_911:
[----:B------:R-:W-:Y:S02]  /*2b9d0*/  SEL R196, R29, R44, P0 ;  /* 0x0000002c1dc47207 */ /* 0x000fe40000000000 */
[----:B------:R-:W-:Y:S02]  /*2b9e0*/  SEL R197, R44, R29, P0 ;  /* 0x0000001d2cc57207 */ /* 0x000fe40000000000 */
[----:B------:R-:W-:Y:S01]  /*2b9f0*/  MOV R13, R34 ;  /* 0x00000022000d7202 */ /* 0x000fe20000000f00 */
[----:B------:R-:W-:Y:S02]  /*2ba00*/  IMAD.MOV.U32 R12, RZ, RZ, R0 ;  /* 0x000000ffff0c7224 */ /* 0x000fe400078e0000 */
[----:B------:R-:W-:-:S07]  /*2ba10*/  IMAD.MOV.U32 R27, RZ, RZ, R14 ;  /* 0x000000ffff1b7224 */ /* 0x000fce00078e000e */
[----:B------:R-:W-:Y:S05]  /*2ba20*/  WARPSYNC.COLLECTIVE R15, `(.L_x_912) ;  /* 0x000000000f087348 */ /* 0x000fea0003c00000 */
[----:B------:R0:W1:Y:S02]  /*2ba30*/  SHFL.IDX P6, R14, R13, R12, R11 ;  /* 0x0000000c0d0e7389 */ /* 0x00006400000c000b */
[----:B01----:R-:W-:Y:S01]  /*2ba40*/  ENDCOLLECTIVE ;  /* 0x000000000000791b */ /* 0x003fe20003800000 */
.L_x_912:
[----:B------:R-:W-:Y:S02]  /*2ba50*/  SEL R198, R28, R27, P0 ;  /* 0x0000001b1cc67207 */ /* 0x000fe40000000000 */
[----:B------:R-:W-:Y:S01]  /*2ba60*/  SEL R199, R27, R28, P0 ;  /* 0x0000001c1bc77207 */ /* 0x000fe20000000000 */
[----:B------:R-:W-:Y:S02]  /*2ba70*/  IMAD.MOV.U32 R13, RZ, RZ, R26 ;  /* 0x000000ffff0d7224 */ /* 0x000fe400078e001a */
[----:B------:R-:W-:-:S07]  /*2ba80*/  IMAD.MOV.U32 R34, RZ, RZ, R14 ;  /* 0x000000ffff227224 */ /* 0x000fce00078e000e */
[----:B------:R-:W-:Y:S05]  /*2ba90*/  WARPSYNC.COLLECTIVE R15, `(.L_x_913) ;  /* 0x000000000f087348 */ /* 0x000fea0003c00000 */
[----:B------:R0:W1:Y:S02]  /*2baa0*/  SHFL.IDX P6, R14, R13, R12, R11 ;  /* 0x0000000c0d0e7389 */ /* 0x00006400000c000b */
[----:B01----:R-:W-:Y:S01]  /*2bab0*/  ENDCOLLECTIVE ;  /* 0x000000000000791b */ /* 0x003fe20003800000 */
.L_x_913:
[----:B------:R-:W-:Y:S01]  /*2bac0*/  MOV R13, R52 ;  /* 0x00000034000d7202 */ /* 0x000fe20000000f00 */
[----:B------:R-:W-:Y:S02]  /*2bad0*/  IMAD.MOV.U32 R12, RZ, RZ, R2 ;  /* 0x000000ffff0c7224 */ /* 0x000fe400078e0002 */
[----:B------:R-:W-:-:S07]  /*2bae0*/  IMAD.MOV.U32 R26, RZ, RZ, R14 ;  /* 0x000000ffff1a7224 */ /* 0x000fce00078e000e */
[----:B------:R-:W-:Y:S05]  /*2baf0*/  WARPSYNC.COLLECTIVE R15, `(.L_x_914) ;  /* 0x000000000f087348 */ /* 0x000fea0003c00000 */
[----:B------:R0:W1:Y:S02]  /*2bb00*/  SHFL.IDX P6, R14, R13, R12, R11 ;  /* 0x0000000c0d0e7389 */ /* 0x00006400000c000b */
[----:B01----:R-:W-:Y:S01]  /*2bb10*/  ENDCOLLECTIVE ;  /* 0x000000000000791b */ /* 0x003fe20003800000 */
.L_x_914:
[----:B------:R-:W-:Y:S02]  /*2bb20*/  IMAD.MOV.U32 R13, RZ, RZ, R48 ;  /* 0x000000ffff0d7224 */ /* 0x000fe400078e0030 */
[----:B------:R-:W-:-:S07]  /*2bb30*/  IMAD.MOV.U32 R52, RZ, RZ, R14 ;  /* 0x000000ffff347224 */ /* 0x000fce00078e000e */
[----:B------:R-:W-:Y:S05]  /*2bb40*/  WARPSYNC.COLLECTIVE R15, `(.L_x_915) ;  /* 0x000000000f087348 */ /* 0x000fea0003c00000 */
[----:B------:R0:W1:Y:S02]  /*2bb50*/  SHFL.IDX P6, R14, R13, R12, R11 ;  /* 0x0000000c0d0e7389 */ /* 0x00006400000c000b */
[----:B01----:R-:W-:Y:S01]  /*2bb60*/  ENDCOLLECTIVE ;  /* 0x000000000000791b */ /* 0x003fe20003800000 */
.L_x_915:
        /* <DEDUP_REMOVED lines=8> */
.L_x_916:
[----:B------:R-:W-:Y:S02]  /*2bbf0*/  SEL R194, R26, R48, P0 ;  /* 0x000000301ac27207 */ /* 0x000fe40000000000 */
[----:B------:R-:W-:Y:S01]  /*2bc00*/  SEL R195, R48, R26, P0 ;  /* 0x0000001a30c37207 */ /* 0x000fe20000000000 */
[----:B------:R-:W-:Y:S02]  /*2bc10*/  IMAD.MOV.U32 R13, RZ, RZ, R25 ;  /* 0x000000ffff0d7224 */ /* 0x000fe400078e0019 */
[----:B------:R-:W-:-:S07]  /*2bc20*/  IMAD.MOV.U32 R33, RZ, RZ, R14 ;  /* 0x000000ffff217224 */ /* 0x000fce00078e000e */
[----:B------:R-:W-:Y:S05]  /*2bc30*/  WARPSYNC.COLLECTIVE R15, `(.L_x_917) ;  /* 0x000000000f087348 */ /* 0x000fea0003c00000 */
[----:B------:R0:W1:Y:S02]  /*2bc40*/  SHFL.IDX P6, R14, R13, R12, R11 ;  /* 0x0000000c0d0e7389 */ /* 0x00006400000c000b */
[----:B01----:R-:W-:Y:S01]  /*2bc50*/  ENDCOLLECTIVE ;  /* 0x000000000000791b */ /* 0x003fe20003800000 */
.L_x_917:
[----:B------:R-:W-:Y:S01]  /*2bc60*/  MOV R13, R60 ;  /* 0x0000003c000d7202 */ /* 0x000fe20000000f00 */
[----:B------:R-:W-:Y:S02]  /*2bc70*/  IMAD.MOV.U32 R12, RZ, RZ, R2 ;  /* 0x000000ffff0c7224 */ /* 0x000fe400078e0002 */
[----:B------:R-:W-:-:S07]  /*2bc80*/  IMAD.MOV.U32 R25, RZ, RZ, R14 ;  /* 0x000000ffff197224 */ /* 0x000fce00078e000e */
[----:B------:R-:W-:Y:S05]  /*2bc90*/  WARPSYNC.COLLECTIVE R15, `(.L_x_918) ;  /* 0x000000000f087348 */ /* 0x000fea0003c00000 */
[----:B------:R0:W1:Y:S02]  /*2bca0*/  SHFL.IDX P6, R14, R13, R12, R11 ;  /* 0x0000000c0d0e7389 */ /* 0x00006400000c000b */
[----:B01----:R-:W-:Y:S01]  /*2bcb0*/  ENDCOLLECTIVE ;  /* 0x000000000000791b */ /* 0x003fe20003800000 */
.L_x_918:
[----:B------:R-:W-:Y:S02]  /*2bcc0*/  IMAD.MOV.U32 R13, RZ, RZ, R56 ;  /* 0x000000ffff0d7224 */ /* 0x000fe400078e0038 */
[----:B------:R-:W-:-:S07]  /*2bcd0*/  IMAD.MOV.U32 R60, RZ, RZ, R14 ;  /* 0x000000ffff3c7224 */ /* 0x000fce00078e000e */
[----:B------:R-:W-:Y:S05]  /*2bce0*/  WARPSYNC.COLLECTIVE R15, `(.L_x_919) ;  /* 0x000000000f087348 */ /* 0x000fea0003c00000 */
[----:B------:R0:W1:Y:S02]  /*2bcf0*/  SHFL.IDX P6, R14, R13, R12, R11 ;  /* 0x0000000c0d0e7389 */ /* 0x00006400000c000b */
[----:B01----:R-:W-:Y:S01]  /*2bd00*/  ENDCOLLECTIVE ;  /* 0x000000000000791b */ /* 0x003fe20003800000 */
.L_x_919:
        /* <DEDUP_REMOVED lines=8> */
.L_x_920:
[----:B------:R-:W-:Y:S02]  /*2bd90*/  SEL R190, R25, R56, P0 ;  /* 0x0000003819be7207 */ /* 0x000fe40000000000 */
[----:B------:R-:W-:Y:S01]  /*2bda0*/  SEL R191, R56, R25, P0 ;  /* 0x0000001938bf7207 */ /* 0x000fe20000000000 */
[----:B------:R-:W-:Y:S02]  /*2bdb0*/  IMAD.MOV.U32 R13, RZ, RZ, R24 ;  /* 0x000000ffff0d7224 */ /* 0x000fe400078e0018 */
[----:B------:R-:W-:-:S07]  /*2bdc0*/  IMAD.MOV.U32 R31, RZ, RZ, R14 ;  /* 0x000000ffff1f7224 */ /* 0x000fce00078e000e */
[----:B------:R-:W-:Y:S05]  /*2bdd0*/  WARPSYNC.COLLECTIVE R15, `(.L_x_921) ;  /* 0x000000000f087348 */ /* 0x000fea0003c00000 */
[----:B------:R0:W1:Y:S02]  /*2bde0*/  SHFL.IDX P6, R14, R13, R12, R11 ;  /* 0x0000000c0d0e7389 */ /* 0x00006400000c000b */
[----:B01----:R-:W-:Y:S01]  /*2bdf0*/  ENDCOLLECTIVE ;  /* 0x000000000000791b */ /* 0x003fe20003800000 */
.L_x_921:
[----:B------:R-:W-:Y:S01]  /*2be00*/  MOV R13, R68 ;  /* 0x00000044000d7202 */ /* 0x000fe20000000f00 */
[----:B------:R-:W-:Y:S02]  /*2be10*/  IMAD.MOV.U32 R12, RZ, RZ, R2 ;  /* 0x000000ffff0c7224 */ /* 0x000fe400078e0002 */
[----:B------:R-:W-:-:S07]  /*2be20*/  IMAD.MOV.U32 R24, RZ, RZ, R14 ;  /* 0x000000ffff187224 */ /* 0x000fce00078e000e */
[----:B------:R-:W-:Y:S05]  /*2be30*/  WARPSYNC.COLLECTIVE R15, `(.L_x_922) ;  /* 0x000000000f087348 */ /* 0x000fea0003c00000 */
[----:B------:R0:W1:Y:S02]  /*2be40*/  SHFL.IDX P6, R14, R13, R12, R11 ;  /* 0x0000000c0d0e7389 */ /* 0x00006400000c000b */
[----:B01----:R-:W-:Y:S01]  /*2be50*/  ENDCOLLECTIVE ;  /* 0x000000000000791b */ /* 0x003fe20003800000 */
.L_x_922:
[----:B------:R-:W-:Y:S02]  /*2be60*/  IMAD.MOV.U32 R13, RZ, RZ, R64 ;  /* 0x000000ffff0d7224 */ /* 0x000fe400078e0040 */
[----:B------:R-:W-:-:S07]  /*2be70*/  IMAD.MOV.U32 R68, RZ, RZ, R14 ;  /* 0x000000ffff447224 */ /* 0x000fce00078e000e */
[----:B------:R-:W-:Y:S05]  /*2be80*/  WARPSYNC.COLLECTIVE R15, `(.L_x_923) ;  /* 0x000000000f087348 */ /* 0x000fea0003c00000 */
[----:B------:R0:W1:Y:S02]  /*2be90*/  SHFL.IDX P6, R14, R13, R12, R11 ;  /* 0x0000000c0d0e7389 */ /* 0x00006400000c000b */
[----:B01----:R-:W-:Y:S01]  /*2bea0*/  ENDCOLLECTIVE ;  /* 0x000000000000791b */ /* 0x003fe20003800000 */
.L_x_923:
        /* <DEDUP_REMOVED lines=8> */
.L_x_924:
[----:B------:R-:W-:Y:S02]  /*2bf30*/  SEL R187, R24, R64, P0 ;  /* 0x0000004018bb7207 */ /* 0x000fe40000000000 */
[----:B------:R-:W-:Y:S01]  /*2bf40*/  SEL R186, R64, R24, P0 ;  /* 0x0000001840ba7207 */ /* 0x000fe20000000000 */
[----:B------:R-:W-:Y:S02]  /*2bf50*/  IMAD.MOV.U32 R13, RZ, RZ, R30 ;  /* 0x000000ffff0d7224 */ /* 0x000fe400078e001e */
[----:B------:R-:W-:-:S07]  /*2bf60*/  IMAD.MOV.U32 R35, RZ, RZ, R14 ;  /* 0x000000ffff237224 */ /* 0x000fce00078e000e */
[----:B------:R-:W-:Y:S05]  /*2bf70*/  WARPSYNC.COLLECTIVE R15, `(.L_x_925) ;  /* 0x000000000f087348 */ /* 0x000fea0003c00000 */
[----:B------:R0:W1:Y:S02]  /*2bf80*/  SHFL.IDX P6, R14, R13, R12, R11 ;  /* 0x0000000c0d0e7389 */ /* 0x00006400000c000b */
[----:B01----:R-:W-:Y:S01]  /*2bf90*/  ENDCOLLECTIVE ;  /* 0x000000000000791b */ /* 0x003fe20003800000 */
.L_x_925:
[----:B------:R-:W-:Y:S01]  /*2bfa0*/  MOV R13, R76 ;  /* 0x0000004c000d7202 */ /* 0x000fe20000000f00 */
[----:B------:R-:W-:Y:S02]  /*2bfb0*/  IMAD.MOV.U32 R12, RZ, RZ, R2 ;  /* 0x000000ffff0c7224 */ /* 0x000fe400078e0002 */
[----:B------:R-:W-:-:S07]  /*2bfc0*/  IMAD.MOV.U32 R30, RZ, RZ, R14 ;  /* 0x000000ffff1e7224 */ /* 0x000fce00078e000e */
[----:B------:R-:W-:Y:S05]  /*2bfd0*/  WARPSYNC.COLLECTIVE R15, `(.L_x_926) ;  /* 0x000000000f087348 */ /* 0x000fea0003c00000 */
[----:B------:R0:W1:Y:S02]  /*2bfe0*/  SHFL.IDX P6, R14, R13, R12, R11 ;  /* 0x0000000c0d0e7389 */ /* 0x00006400000c000b */
[----:B01----:R-:W-:Y:S01]  /*2bff0*/  ENDCOLLECTIVE ;  /* 0x000000000000791b */ /* 0x003fe20003800000 */
.L_x_926:
[----:B------:R-:W-:Y:S02]  /*2c000*/  IMAD.MOV.U32 R13, RZ, RZ, R72 ;  /* 0x000000ffff0d7224 */ /* 0x000fe400078e0048 */
[----:B------:R-:W-:-:S07]  /*2c010*/  IMAD.MOV.U32 R76, RZ, RZ, R14 ;  /* 0x000000ffff4c7224 */ /* 0x000fce00078e000e */
[----:B------:R-:W-:Y:S05]  /*2c020*/  WARPSYNC.COLLECTIVE R15, `(.L_x_927) ;  /* 0x000000000f087348 */ /* 0x000fea0003c00000 */
[----:B------:R0:W1:Y:S02]  /*2c030*/  SHFL.IDX P6, R14, R13, R12, R11 ;  /* 0x0000000c0d0e7389 */ /* 0x00006400000c000b */
[----:B01----:R-:W-:Y:S01]  /*2c040*/  ENDCOLLECTIVE ;  /* 0x000000000000791b */ /* 0x003fe20003800000 */
.L_x_927:
        /* <DEDUP_REMOVED lines=8> */
.L_x_928:
[----:B------:R-:W-:Y:S02]  /*2c0d0*/  SEL R183, R30, R72, P0 ;  /* 0x000000481eb77207 */ /* 0x000fe40000000000 */
[----:B------:R-:W-:Y:S01]  /*2c0e0*/  SEL R182, R72, R30, P0 ;  /* 0x0000001e48b67207 */ /* 0x000fe20000000000 */
[----:B------:R-:W-:Y:S02]  /*2c0f0*/  IMAD.MOV.U32 R13, RZ, RZ, R37 ;  /* 0x000000ffff0d7224 */ /* 0x000fe400078e0025 */
[----:B------:R-:W-:-:S07]  /*2c100*/  IMAD.MOV.U32 R38, RZ, RZ, R14 ;  /* 0x000000ffff267224 */ /* 0x000fce00078e000e */
[----:B------:R-:W-:Y:S05]  /*2c110*/  WARPSYNC.COLLECTIVE R15, `(.L_x_929) ;  /* 0x000000000f087348 */ /* 0x000fea0003c00000 */
[----:B------:R0:W1:Y:S02]  /*2c120*/  SHFL.IDX P6, R14, R13, R12, R11 ;  /* 0x0000000c0d0e7389 */ /* 0x00006400000c000b */
[----:B01----:R-:W-:Y:S01]  /*2c130*/  ENDCOLLECTIVE ;  /* 0x000000000000791b */ /* 0x003fe20003800000 */
.L_x_929:
[----:B------:R-:W-:Y:S01]  /*2c140*/  MOV R13, R84 ;  /* 0x00000054000d7202 */ /* 0x000fe20000000f00 */
[----:B------:R-:W-:Y:S02]  /*2c150*/  IMAD.MOV.U32 R12, RZ, RZ, R2 ;  /* 0x000000ffff0c7224 */ /* 0x000fe400078e0002 */
[----:B------:R-:W-:-:S07]  /*2c160*/  IMAD.MOV.U32 R37, RZ, RZ, R14 ;  /* 0x000000ffff257224 */ /* 0x000fce00078e000e */
[----:B------:R-:W-:Y:S05]  /*2c170*/  WARPSYNC.COLLECTIVE R15, `(.L_x_930) ;  /* 0x000000000f087348 */ /* 0x000fea0003c00000 */
[----:B------:R0:W1:Y:S02]  /*2c180*/  SHFL.IDX P6, R14, R13, R12, R11 ;  /* 0x0000000c0d0e7389 */ /* 0x00006400000c000b */
[----:B01----:R-:W-:Y:S01]  /*2c190*/  ENDCOLLECTIVE ;  /* 0x000000000000791b */ /* 0x003fe20003800000 */
.L_x_930:
[----:B------:R-:W-:Y:S02]  /*2c1a0*/  IMAD.MOV.U32 R13, RZ, RZ, R80 ;  /* 0x000000ffff0d7224 */ /* 0x000fe400078e0050 */
[----:B------:R-:W-:-:S07]  /*2c1b0*/  IMAD.MOV.U32 R84, RZ, RZ, R14 ;  /* 0x000000ffff547224 */ /* 0x000fce00078e000e */
[----:B------:R-:W-:Y:S05]  /*2c1c0*/  WARPSYNC.COLLECTIVE R15, `(.L_x_931) ;  /* 0x000000000f087348 */ /* 0x000fea0003c00000 */
[----:B------:R0:W1:Y:S02]  /*2c1d0*/  SHFL.IDX P6, R14, R13, R12, R11 ;  /* 0x0000000c0d0e7389 */ /* 0x00006400000c000b */
[----:B01----:R-:W-:Y:S01]  /*2c1e0*/  ENDCOLLECTIVE ;  /* 0x000000000000791b */ /* 0x003fe20003800000 */
.L_x_931:
        /* <DEDUP_REMOVED lines=8> */
.L_x_932:
[----:B------:R-:W-:Y:S02]  /*2c270*/  SEL R179, R37, R80, P0 ;  /* 0x0000005025b37207 */ /* 0x000fe40000000000 */
[----:B------:R-:W-:Y:S01]  /*2c280*/  SEL R178, R80, R37, P0 ;  /* 0x0000002550b27207 */ /* 0x000fe20000000000 */
[----:B------:R-:W-:Y:S02]  /*2c290*/  IMAD.MOV.U32 R13, RZ, RZ, R39 ;  /* 0x000000ffff0d7224 */ /* 0x000fe400078e0027 */
[----:B------:R-:W-:-:S07]  /*2c2a0*/  IMAD.MOV.U32 R40, RZ, RZ, R14 ;  /* 0x000000ffff287224 */ /* 0x000fce00078e000e */
[----:B------:R-:W-:Y:S05]  /*2c2b0*/  WARPSYNC.COLLECTIVE R15, `(.L_x_933) ;  /* 0x000000000f087348 */ /* 0x000fea0003c00000 */
[----:B------:R0:W1:Y:S02]  /*2c2c0*/  SHFL.IDX P6, R14, R13, R12, R11 ;  /* 0x0000000c0d0e7389 */ /* 0x00006400000c000b */
[----:B01----:R-:W-:Y:S01]  /*2c2d0*/  ENDCOLLECTIVE ;  /* 0x000000000000791b */ /* 0x003fe20003800000 */
.L_x_933:
[----:B------:R-:W-:Y:S01]  /*2c2e0*/  MOV R13, R93 ;  /* 0x0000005d000d7202 */ /* 0x000fe20000000f00 */
[----:B------:R-:W-:Y:S02]  /*2c2f0*/  IMAD.MOV.U32 R12, RZ, RZ, R2 ;  /* 0x000000ffff0c7224 */ /* 0x000fe400078e0002 */
[----:B------:R-:W-:-:S07]  /*2c300*/  IMAD.MOV.U32 R39, RZ, RZ, R14 ;  /* 0x000000ffff277224 */ /* 0x000fce00078e000e */
[----:B------:R-:W-:Y:S05]  /*2c310*/  WARPSYNC.COLLECTIVE R15, `(.L_x_934) ;  /* 0x000000000f087348 */ /* 0x000fea0003c00000 */
[----:B------:R0:W1:Y:S02]  /*2c320*/  SHFL.IDX P6, R14, R13, R12, R11 ;  /* 0x0000000c0d0e7389 */ /* 0x00006400000c000b */
[----:B01----:R-:W-:Y:S01]  /*2c330*/  ENDCOLLECTIVE ;  /* 0x000000000000791b */ /* 0x003fe20003800000 */
.L_x_934:
[----:B------:R-:W-:Y:S02]  /*2c340*/  IMAD.MOV.U32 R13, RZ, RZ, R88 ;  /* 0x000000ffff0d7224 */ /* 0x000fe400078e0058 */
[----:B------:R-:W-:-:S07]  /*2c350*/  IMAD.MOV.U32 R93, RZ, RZ, R14 ;  /* 0x000000ffff5d7224 */ /* 0x000fce00078e000e */
[----:B------:R-:W-:Y:S05]  /*2c360*/  WARPSYNC.COLLECTIVE R15, `(.L_x_935) ;  /* 0x000000000f087348 */ /* 0x000fea0003c00000 */
[----:B------:R0:W1:Y:S02]  /*2c370*/  SHFL.IDX P6, R14, R13, R12, R11 ;  /* 0x0000000c0d0e7389 */ /* 0x00006400000c000b */
[----:B01----:R-:W-:Y:S01]  /*2c380*/  ENDCOLLECTIVE ;  /* 0x000000000000791b */ /* 0x003fe20003800000 */
.L_x_935:
        /* <DEDUP_REMOVED lines=8> */
.L_x_936:
[----:B------:R-:W-:Y:S02]  /*2c410*/  SEL R175, R39, R88, P0 ;  /* 0x0000005827af7207 */ /* 0x000fe40000000000 */
[----:B------:R-:W-:Y:S01]  /*2c420*/  SEL R174, R88, R39, P0 ;  /* 0x0000002758ae7207 */ /* 0x000fe20000000000 */
[----:B------:R-:W-:Y:S02]  /*2c430*/  IMAD.MOV.U32 R13, RZ, RZ, R45 ;  /* 0x000000ffff0d7224 */ /* 0x000fe400078e002d */
[----:B------:R-:W-:-:S07]  /*2c440*/  IMAD.MOV.U32 R46, RZ, RZ, R14 ;  /* 0x000000ffff2e7224 */ /* 0x000fce00078e000e */
[----:B------:R-:W-:Y:S05]  /*2c450*/  WARPSYNC.COLLECTIVE R15, `(.L_x_937) ;  /* 0x000000000f087348 */ /* 0x000fea0003c00000 */
[----:B------:R0:W1:Y:S02]  /*2c460*/  SHFL.IDX P6, R14, R13, R12, R11 ;  /* 0x0000000c0d0e7389 */ /* 0x00006400000c000b */
[----:B01----:R-:W-:Y:S01]  /*2c470*/  ENDCOLLECTIVE ;  /* 0x000000000000791b */ /* 0x003fe20003800000 */
.L_x_937:
[----:B------:R-:W-:Y:S01]  /*2c480*/  MOV R13, R100 ;  /* 0x00000064000d7202 */ /* 0x000fe20000000f00 */
[----:B------:R-:W-:Y:S02]  /*2c490*/  IMAD.MOV.U32 R12, RZ, RZ, R2 ;  /* 0x000000ffff0c7224 */ /* 0x000fe400078e0002 */
[----:B------:R-:W-:-:S07]  /*2c4a0*/  IMAD.MOV.U32 R45, RZ, RZ, R14 ;  /* 0x000000ffff2d7224 */ /* 0x000fce00078e000e */
[----:B------:R-:W-:Y:S05]  /*2c4b0*/  WARPSYNC.COLLECTIVE R15, `(.L_x_938) ;  /* 0x000000000f087348 */ /* 0x000fea0003c00000 */
[----:B------:R0:W1:Y:S02]  /*2c4c0*/  SHFL.IDX P6, R14, R13, R12, R11 ;  /* 0x0000000c0d0e7389 */ /* 0x00006400000c000b */
[----:B01----:R-:W-:Y:S01]  /*2c4d0*/  ENDCOLLECTIVE ;  /* 0x000000000000791b */ /* 0x003fe20003800000 */
.L_x_938:
[----:B------:R-:W-:Y:S02]  /*2c4e0*/  IMAD.MOV.U32 R13, RZ, RZ, R96 ;  /* 0x000000ffff0d7224 */ /* 0x000fe400078e0060 */
[----:B------:R-:W-:-:S07]  /*2c4f0*/  IMAD.MOV.U32 R100, RZ, RZ, R14 ;  /* 0x000000ffff647224 */ /* 0x000fce00078e000e */
[----:B------:R-:W-:Y:S05]  /*2c500*/  WARPSYNC.COLLECTIVE R15, `(.L_x_939) ;  /* 0x000000000f087348 */ /* 0x000fea0003c00000 */
[----:B------:R0:W1:Y:S02]  /*2c510*/  SHFL.IDX P6, R14, R13, R12, R11 ;  /* 0x0000000c0d0e7389 */ /* 0x00006400000c000b */
[----:B01----:R-:W-:Y:S01]  /*2c520*/  ENDCOLLECTIVE ;  /* 0x000000000000791b */ /* 0x003fe20003800000 */
.L_x_939:
        /* <DEDUP_REMOVED lines=8> */
.L_x_940:
[----:B------:R-:W-:Y:S02]  /*2c5b0*/  SEL R171, R45, R96, P0 ;  /* 0x000000602dab7207 */ /* 0x000fe40000000000 */
[----:B------:R-:W-:Y:S01]  /*2c5c0*/  SEL R168, R96, R45, P0 ;  /* 0x0000002d60a87207 */ /* 0x000fe20000000000 */
[----:B------:R-:W-:Y:S02]  /*2c5d0*/  IMAD.MOV.U32 R13, RZ, RZ, R47 ;  /* 0x000000ffff0d7224 */ /* 0x000fe400078e002f */
[----:B------:R-:W-:-:S07]  /*2c5e0*/  IMAD.MOV.U32 R49, RZ, RZ, R14 ;  /* 0x000000ffff317224 */ /* 0x000fce00078e000e */
[----:B------:R-:W-:Y:S05]  /*2c5f0*/  WARPSYNC.COLLECTIVE R15, `(.L_x_941) ;  /* 0x000000000f087348 */ /* 0x000fea0003c00000 */
[----:B------:R0:W1:Y:S02]  /*2c600*/  SHFL.IDX P6, R14, R13, R12, R11 ;  /* 0x0000000c0d0e7389 */ /* 0x00006400000c000b */
[----:B01----:R-:W-:Y:S01]  /*2c610*/  ENDCOLLECTIVE ;  /* 0x000000000000791b */ /* 0x003fe20003800000 */
.L_x_941:
[----:B------:R-:W-:Y:S01]  /*2c620*/  MOV R13, R108 ;  /* 0x0000006c000d7202 */ /* 0x000fe20000000f00 */
[----:B------:R-:W-:Y:S02]  /*2c630*/  IMAD.MOV.U32 R12, RZ, RZ, R2 ;  /* 0x000000ffff0c7224 */ /* 0x000fe400078e0002 */
[----:B------:R-:W-:-:S07]  /*2c640*/  IMAD.MOV.U32 R47, RZ, RZ, R14 ;  /* 0x000000ffff2f7224 */ /* 0x000fce00078e000e */
[----:B------:R-:W-:Y:S05]  /*2c650*/  WARPSYNC.COLLECTIVE R15, `(.L_x_942) ;  /* 0x000000000f087348 */ /* 0x000fea0003c00000 */
[----:B------:R0:W1:Y:S02]  /*2c660*/  SHFL.IDX P6, R14, R13, R12, R11 ;  /* 0x0000000c0d0e7389 */ /* 0x00006400000c000b */
[----:B01----:R-:W-:Y:S01]  /*2c670*/  ENDCOLLECTIVE ;  /* 0x000000000000791b */ /* 0x003fe20003800000 */
.L_x_942:
[----:B------:R-:W-:Y:S02]  /*2c680*/  IMAD.MOV.U32 R13, RZ, RZ, R104 ;  /* 0x000000ffff0d7224 */ /* 0x000fe400078e0068 */
[----:B------:R-:W-:-:S07]  /*2c690*/  IMAD.MOV.U32 R108, RZ, RZ, R14 ;  /* 0x000000ffff6c7224 */ /* 0x000fce00078e000e */
[----:B------:R-:W-:Y:S05]  /*2c6a0*/  WARPSYNC.COLLECTIVE R15, `(.L_x_943) ;  /* 0x000000000f087348 */ /* 0x000fea0003c00000 */
[----:B------:R0:W1:Y:S02]  /*2c6b0*/  SHFL.IDX P6, R14, R13, R12, R11 ;  /* 0x0000000c0d0e7389 */ /* 0x00006400000c000b */
[----:B01----:R-:W-:Y:S01]  /*2c6c0*/  ENDCOLLECTIVE ;  /* 0x000000000000791b */ /* 0x003fe20003800000 */
.L_x_943:
        /* <DEDUP_REMOVED lines=8> */
.L_x_944:
[----:B------:R-:W-:Y:S02]  /*2c750*/  SEL R96, R47, R104, P0 ;  /* 0x000000682f607207 */ /* 0x000fe40000000000 */
[----:B------:R-:W-:Y:S01]  /*2c760*/  SEL R104, R104, R47, P0 ;  /* 0x0000002f68687207 */ /* 0x000fe20000000000 */
[----:B------:R-:W-:Y:S02]  /*2c770*/  IMAD.MOV.U32 R13, RZ, RZ, R50 ;  /* 0x000000ffff0d7224 */ /* 0x000fe400078e0032 */
[----:B------:R-:W-:-:S07]  /*2c780*/  IMAD.MOV.U32 R51, RZ, RZ, R14 ;  /* 0x000000ffff337224 */ /* 0x000fce00078e000e */
[----:B------:R-:W-:Y:S05]  /*2c790*/  WARPSYNC.COLLECTIVE R15, `(.L_x_945) ;  /* 0x000000000f087348 */ /* 0x000fea0003c00000 */
[----:B------:R0:W1:Y:S02]  /*2c7a0*/  SHFL.IDX P6, R14, R13, R12, R11 ;  /* 0x0000000c0d0e7389 */ /* 0x00006400000c000b */
[----:B01----:R-:W-:Y:S01]  /*2c7b0*/  ENDCOLLECTIVE ;  /* 0x000000000000791b */ /* 0x003fe20003800000 */
.L_x_945:
[----:B------:R-:W-:Y:S01]  /*2c7c0*/  MOV R13, R116 ;  /* 0x00000074000d7202 */ /* 0x000fe20000000f00 */
[----:B------:R-:W-:Y:S02]  /*2c7d0*/  IMAD.MOV.U32 R12, RZ, RZ, R2 ;  /* 0x000000ffff0c7224 */ /* 0x000fe400078e0002 */
[----:B------:R-:W-:-:S07]  /*2c7e0*/  IMAD.MOV.U32 R50, RZ, RZ, R14 ;  /* 0x000000ffff327224 */ /* 0x000fce00078e000e */
[----:B------:R-:W-:Y:S05]  /*2c7f0*/  WARPSYNC.COLLECTIVE R15, `(.L_x_946) ;  /* 0x000000000f087348 */ /* 0x000fea0003c00000 */
[----:B------:R0:W1:Y:S02]  /*2c800*/  SHFL.IDX P6, R14, R13, R12, R11 ;  /* 0x0000000c0d0e7389 */ /* 0x00006400000c000b */
[----:B01----:R-:W-:Y:S01]  /*2c810*/  ENDCOLLECTIVE ;  /* 0x000000000000791b */ /* 0x003fe20003800000 */
.L_x_946:
[----:B------:R-:W-:Y:S02]  /*2c820*/  IMAD.MOV.U32 R13, RZ, RZ, R112 ;  /* 0x000000ffff0d7224 */ /* 0x000fe400078e0070 */
[----:B------:R-:W-:-:S07]  /*2c830*/  IMAD.MOV.U32 R116, RZ, RZ, R14 ;  /* 0x000000ffff747224 */ /* 0x000fce00078e000e */
[----:B------:R-:W-:Y:S05]  /*2c840*/  WARPSYNC.COLLECTIVE R15, `(.L_x_947) ;  /* 0x000000000f087348 */ /* 0x000fea0003c00000 */
[----:B------:R0:W1:Y:S02]  /*2c850*/  SHFL.IDX P6, R14, R13, R12, R11 ;  /* 0x0000000c0d0e7389 */ /* 0x00006400000c000b */
[----:B01----:R-:W-:Y:S01]  /*2c860*/  ENDCOLLECTIVE ;  /* 0x000000000000791b */ /* 0x003fe20003800000 */
.L_x_947:
        /* <DEDUP_REMOVED lines=8> */
.L_x_948:
[----:B------:R-:W-:Y:S02]  /*2c8f0*/  SEL R88, R50, R112, P0 ;  /* 0x0000007032587207 */ /* 0x000fe40000000000 */
[----:B------:R-:W-:Y:S01]  /*2c900*/  SEL R112, R112, R50, P0 ;  /* 0x0000003270707207 */ /* 0x000fe20000000000 */
[----:B------:R-:W-:Y:S02]  /*2c910*/  IMAD.MOV.U32 R13, RZ, RZ, R53 ;  /* 0x000000ffff0d7224 */ /* 0x000fe400078e0035 */
[----:B------:R-:W-:-:S07]  /*2c920*/  IMAD.MOV.U32 R54, RZ, RZ, R14 ;  /* 0x000000ffff367224 */ /* 0x000fce00078e000e */
[----:B------:R-:W-:Y:S05]  /*2c930*/  WARPSYNC.COLLECTIVE R15, `(.L_x_949) ;  /* 0x000000000f087348 */ /* 0x000fea0003c00000 */
[----:B------:R0:W1:Y:S02]  /*2c940*/  SHFL.IDX P6, R14, R13, R12, R11 ;  /* 0x0000000c0d0e7389 */ /* 0x00006400000c000b */
[----:B01----:R-:W-:Y:S01]  /*2c950*/  ENDCOLLECTIVE ;  /* 0x000000000000791b */ /* 0x003fe20003800000 */
.L_x_949:
[----:B------:R-:W-:Y:S01]  /*2c960*/  MOV R13, R124 ;  /* 0x0000007c000d7202 */ /* 0x000fe20000000f00 */
[----:B------:R-:W-:Y:S02]  /*2c970*/  IMAD.MOV.U32 R12, RZ, RZ, R2 ;  /* 0x000000ffff0c7224 */ /* 0x000fe400078e0002 */
[----:B------:R-:W-:-:S07]  /*2c980*/  IMAD.MOV.U32 R53, RZ, RZ, R14 ;  /* 0x000000ffff357224 */ /* 0x000fce00078e000e */
[----:B------:R-:W-:Y:S05]  /*2c990*/  WARPSYNC.COLLECTIVE R15, `(.L_x_950) ;  /* 0x000000000f087348 */ /* 0x000fea0003c00000 */
[----:B------:R0:W1:Y:S02]  /*2c9a0*/  SHFL.IDX P6, R14, R13, R12, R11 ;  /* 0x0000000c0d0e7389 */ /* 0x00006400000c000b */
[----:B01----:R-:W-:Y:S01]  /*2c9b0*/  ENDCOLLECTIVE ;  /* 0x000000000000791b */ /* 0x003fe20003800000 */
.L_x_950:
[----:B------:R-:W-:Y:S02]  /*2c9c0*/  IMAD.MOV.U32 R13, RZ, RZ, R120 ;  /* 0x000000ffff0d7224 */ /* 0x000fe400078e0078 */
[----:B------:R-:W-:-:S07]  /*2c9d0*/  IMAD.MOV.U32 R124, RZ, RZ, R14 ;  /* 0x000000ffff7c7224 */ /* 0x000fce00078e000e */
[----:B------:R-:W-:Y:S05]  /*2c9e0*/  WARPSYNC.COLLECTIVE R15, `(.L_x_951) ;  /* 0x000000000f087348 */ /* 0x000fea0003c00000 */
[----:B------:R0:W1:Y:S02]  /*2c9f0*/  SHFL.IDX P6, R14, R13, R12, R11 ;  /* 0x0000000c0d0e7389 */ /* 0x00006400000c000b */
[----:B01----:R-:W-:Y:S01]  /*2ca00*/  ENDCOLLECTIVE ;  /* 0x000000000000791b */ /* 0x003fe20003800000 */
.L_x_951:
        /* <DEDUP_REMOVED lines=8> */
.L_x_952:
[----:B------:R-:W-:Y:S02]  /*2ca90*/  SEL R3, R53, R120, P0 ;  /* 0x0000007835037207 */ /* 0x000fe40000000000 */
[----:B------:R-:W-:Y:S01]  /*2caa0*/  SEL R120, R120, R53, P0 ;  /* 0x0000003578787207 */ /* 0x000fe20000000000 */
[----:B------:R-:W-:Y:S02]  /*2cab0*/  IMAD.MOV.U32 R13, RZ, RZ, R55 ;  /* 0x000000ffff0d7224 */ /* 0x000fe400078e0037 */
[----:B------:R-:W-:-:S07]  /*2cac0*/  IMAD.MOV.U32 R57, RZ, RZ, R14 ;  /* 0x000000ffff397224 */ /* 0x000fce00078e000e */
[----:B------:R-:W-:Y:S05]  /*2cad0*/  WARPSYNC.COLLECTIVE R15, `(.L_x_953) ;  /* 0x000000000f087348 */ /* 0x000fea0003c00000 */
[----:B------:R0:W1:Y:S02]  /*2cae0*/  SHFL.IDX P6, R14, R13, R12, R11 ;  /* 0x0000000c0d0e7389 */ /* 0x00006400000c000b */
[----:B01----:R-:W-:Y:S01]  /*2caf0*/  ENDCOLLECTIVE ;  /* 0x000000000000791b */ /* 0x003fe20003800000 */
.L_x_953:
[----:B------:R-:W-:Y:S01]  /*2cb00*/  MOV R13, R132 ;  /* 0x00000084000d7202 */ /* 0x000fe20000000f00 */
[----:B------:R-:W-:Y:S02]  /*2cb10*/  IMAD.MOV.U32 R12, RZ, RZ, R2 ;  /* 0x000000ffff0c7224 */ /* 0x000fe400078e0002 */
[----:B------:R-:W-:-:S07]  /*2cb20*/  IMAD.MOV.U32 R55, RZ, RZ, R14 ;  /* 0x000000ffff377224 */ /* 0x000fce00078e000e */
[----:B------:R-:W-:Y:S05]  /*2cb30*/  WARPSYNC.COLLECTIVE R15, `(.L_x_954) ;  /* 0x000000000f087348 */ /* 0x000fea0003c00000 */
[----:B------:R0:W1:Y:S02]  /*2cb40*/  SHFL.IDX P6, R14, R13, R12, R11 ;  /* 0x0000000c0d0e7389 */ /* 0x00006400000c000b */
[----:B01----:R-:W-:Y:S01]  /*2cb50*/  ENDCOLLECTIVE ;  /* 0x000000000000791b */ /* 0x003fe20003800000 */
.L_x_954:
[----:B------:R-:W-:Y:S02]  /*2cb60*/  IMAD.MOV.U32 R13, RZ, RZ, R128 ;  /* 0x000000ffff0d7224 */ /* 0x000fe400078e0080 */
[----:B------:R-:W-:-:S07]  /*2cb70*/  IMAD.MOV.U32 R132, RZ, RZ, R14 ;  /* 0x000000ffff847224 */ /* 0x000fce00078e000e */
[----:B------:R-:W-:Y:S05]  /*2cb80*/  WARPSYNC.COLLECTIVE R15, `(.L_x_955) ;  /* 0x000000000f087348 */ /* 0x000fea0003c00000 */
[----:B------:R0:W1:Y:S02]  /*2cb90*/  SHFL.IDX P6, R14, R13, R12, R11 ;  /* 0x0000000c0d0e7389 */ /* 0x00006400000c000b */
[----:B01----:R-:W-:Y:S01]  /*2cba0*/  ENDCOLLECTIVE ;  /* 0x000000000000791b */ /* 0x003fe20003800000 */
.L_x_955:
        /* <DEDUP_REMOVED lines=8> */
.L_x_956:
[----:B------:R-:W-:Y:S02]  /*2cc30*/  SEL R5, R55, R128, P0 ;  /* 0x0000008037057207 */ /* 0x000fe40000000000 */
[----:B------:R-:W-:Y:S01]  /*2cc40*/  SEL R55, R128, R55, P0 ;  /* 0x0000003780377207 */ /* 0x000fe20000000000 */
[----:B------:R-:W-:Y:S02]  /*2cc50*/  IMAD.MOV.U32 R13, RZ, RZ, R61 ;  /* 0x000000ffff0d7224 */ /* 0x000fe400078e003d */
[----:B------:R-:W-:-:S07]  /*2cc60*/  IMAD.MOV.U32 R65, RZ, RZ, R14 ;  /* 0x000000ffff417224 */ /* 0x000fce00078e000e */
[----:B------:R-:W-:Y:S05]  /*2cc70*/  WARPSYNC.COLLECTIVE R15, `(.L_x_957) ;  /* 0x000000000f087348 */ /* 0x000fea0003c00000 */
[----:B------:R0:W1:Y:S02]  /*2cc80*/  SHFL.IDX P6, R14, R13, R12, R11 ;  /* 0x0000000c0d0e7389 */ /* 0x00006400000c000b */
[----:B01----:R-:W-:Y:S01]  /*2cc90*/  ENDCOLLECTIVE ;  /* 0x000000000000791b */ /* 0x003fe20003800000 */
.L_x_957:
[----:B------:R-:W-:Y:S01]  /*2cca0*/  MOV R13, R140 ;  /* 0x0000008c000d7202 */ /* 0x000fe20000000f00 */
[----:B------:R-:W-:Y:S02]  /*2ccb0*/  IMAD.MOV.U32 R12, RZ, RZ, R2 ;  /* 0x000000ffff0c7224 */ /* 0x000fe400078e0002 */
[----:B------:R-:W-:-:S07]  /*2ccc0*/  IMAD.MOV.U32 R61, RZ, RZ, R14 ;  /* 0x000000ffff3d7224 */ /* 0x000fce00078e000e */
[----:B------:R-:W-:Y:S05]  /*2ccd0*/  WARPSYNC.COLLECTIVE R15, `(.L_x_958) ;  /* 0x000000000f087348 */ /* 0x000fea0003c00000 */
[----:B------:R0:W1:Y:S02]  /*2cce0*/  SHFL.IDX P6, R14, R13, R12, R11 ;  /* 0x0000000c0d0e7389 */ /* 0x00006400000c000b */
[----:B01----:R-:W-:Y:S01]  /*2ccf0*/  ENDCOLLECTIVE ;  /* 0x000000000000791b */ /* 0x003fe20003800000 */
.L_x_958:
[----:B------:R-:W-:Y:S02]  /*2cd00*/  IMAD.MOV.U32 R13, RZ, RZ, R136 ;  /* 0x000000ffff0d7224 */ /* 0x000fe400078e0088 */
[----:B------:R-:W-:-:S07]  /*2cd10*/  IMAD.MOV.U32 R140, RZ, RZ, R14 ;  /* 0x000000ffff8c7224 */ /* 0x000fce00078e000e */
[----:B------:R-:W-:Y:S05]  /*2cd20*/  WARPSYNC.COLLECTIVE R15, `(.L_x_959) ;  /* 0x000000000f087348 */ /* 0x000fea0003c00000 */
[----:B------:R0:W1:Y:S02]  /*2cd30*/  SHFL.IDX P6, R14, R13, R12, R11 ;  /* 0x0000000c0d0e7389 */ /* 0x00006400000c000b */
[----:B01----:R-:W-:Y:S01]  /*2cd40*/  ENDCOLLECTIVE ;  /* 0x000000000000791b */ /* 0x003fe20003800000 */
.L_x_959:
        /* <DEDUP_REMOVED lines=8> */
.L_x_960:
[----:B------:R-:W-:Y:S02]  /*2cdd0*/  SEL R7, R61, R136, P0 ;  /* 0x000000883d077207 */ /* 0x000fe40000000000 */
[----:B------:R-:W-:Y:S01]  /*2cde0*/  SEL R61, R136, R61, P0 ;  /* 0x0000003d883d7207 */ /* 0x000fe20000000000 */
[----:B------:R-:W-:Y:S02]  /*2cdf0*/  IMAD.MOV.U32 R13, RZ, RZ, R69 ;  /* 0x000000ffff0d7224 */ /* 0x000fe400078e0045 */
[----:B------:R-:W-:-:S07]  /*2ce00*/  IMAD.MOV.U32 R73, RZ, RZ, R14 ;  /* 0x000000ffff497224 */ /* 0x000fce00078e000e */
[----:B------:R-:W-:Y:S05]  /*2ce10*/  WARPSYNC.COLLECTIVE R15, `(.L_x_961) ;  /* 0x000000000f087348 */ /* 0x000fea0003c00000 */
[----:B------:R0:W1:Y:S02]  /*2ce20*/  SHFL.IDX P6, R14, R13, R12, R11 ;  /* 0x0000000c0d0e7389 */ /* 0x00006400000c000b */
[----:B01----:R-:W-:Y:S01]  /*2ce30*/  ENDCOLLECTIVE ;  /* 0x000000000000791b */ /* 0x003fe20003800000 */
.L_x_961:
[----:B------:R-:W-:Y:S01]  /*2ce40*/  MOV R13, R148 ;  /* 0x00000094000d7202 */ /* 0x000fe20000000f00 */
[----:B------:R-:W-:Y:S02]  /*2ce50*/  IMAD.MOV.U32 R12, RZ, RZ, R2 ;  /* 0x000000ffff0c7224 */ /* 0x000fe400078e0002 */
[----:B------:R-:W-:-:S07]  /*2ce60*/  IMAD.MOV.U32 R69, RZ, RZ, R14 ;  /* 0x000000ffff457224 */ /* 0x000fce00078e000e */
[----:B------:R-:W-:Y:S05]  /*2ce70*/  WARPSYNC.COLLECTIVE R15, `(.L_x_962) ;  /* 0x000000000f087348 */ /* 0x000fea0003c00000 */
[----:B------:R0:W1:Y:S02]  /*2ce80*/  SHFL.IDX P6, R14, R13, R12, R11 ;  /* 0x0000000c0d0e7389 */ /* 0x00006400000c000b */
[----:B01----:R-:W-:Y:S01]  /*2ce90*/  ENDCOLLECTIVE ;  /* 0x000000000000791b */ /* 0x003fe20003800000 */
.L_x_962:
[----:B------:R-:W-:Y:S02]  /*2cea0*/  IMAD.MOV.U32 R13, RZ, RZ, R144 ;  /* 0x000000ffff0d7224 */ /* 0x000fe400078e0090 */
[----:B------:R-:W-:-:S07]  /*2ceb0*/  IMAD.MOV.U32 R148, RZ, RZ, R14 ;  /* 0x000000ffff947224 */ /* 0x000fce00078e000e */
[----:B------:R-:W-:Y:S05]  /*2cec0*/  WARPSYNC.COLLECTIVE R15, `(.L_x_963) ;  /* 0x000000000f087348 */ /* 0x000fea0003c00000 */
[----:B------:R0:W1:Y:S02]  /*2ced0*/  SHFL.IDX P6, R14, R13, R12, R11 ;  /* 0x0000000c0d0e7389 */ /* 0x00006400000c000b */
[----:B01----:R-:W-:Y:S01]  /*2cee0*/  ENDCOLLECTIVE ;  /* 0x000000000000791b */ /* 0x003fe20003800000 */
.L_x_963:
        /* <DEDUP_REMOVED lines=8> */
.L_x_964:
[----:B------:R-:W-:Y:S02]  /*2cf70*/  SEL R9, R69, R144, P0 ;  /* 0x0000009045097207 */ /* 0x000fe40000000000 */
[----:B------:R-:W-:Y:S01]  /*2cf80*/  SEL R69, R144, R69, P0 ;  /* 0x0000004590457207 */ /* 0x000fe20000000000 */
[----:B------:R-:W-:Y:S02]  /*2cf90*/  IMAD.MOV.U32 R13, RZ, RZ, R77 ;  /* 0x000000ffff0d7224 */ /* 0x000fe400078e004d */
[----:B------:R-:W-:-:S07]  /*2cfa0*/  IMAD.MOV.U32 R81, RZ, RZ, R14 ;  /* 0x000000ffff517224 */ /* 0x000fce00078e000e */
[----:B------:R-:W-:Y:S05]  /*2cfb0*/  WARPSYNC.COLLECTIVE R15, `(.L_x_965) ;  /* 0x000000000f087348 */ /* 0x000fea0003c00000 */
[----:B------:R0:W1:Y:S02]  /*2cfc0*/  SHFL.IDX P6, R14, R13, R12, R11 ;  /* 0x0000000c0d0e7389 */ /* 0x00006400000c000b */
[----:B01----:R-:W-:Y:S01]  /*2cfd0*/  ENDCOLLECTIVE ;  /* 0x000000000000791b */ /* 0x003fe20003800000 */
.L_x_965:
[----:B------:R-:W-:Y:S01]  /*2cfe0*/  MOV R13, R146 ;  /* 0x00000092000d7202 */ /* 0x000fe20000000f00 */
[----:B------:R-:W-:Y:S02]  /*2cff0*/  IMAD.MOV.U32 R12, RZ, RZ, R2 ;  /* 0x000000ffff0c7224 */ /* 0x000fe400078e0002 */
[----:B------:R-:W-:-:S07]  /*2d000*/  IMAD.MOV.U32 R77, RZ, RZ, R14 ;  /* 0x000000ffff4d7224 */ /* 0x000fce00078e000e */
[----:B------:R-:W-:Y:S05]  /*2d010*/  WARPSYNC.COLLECTIVE R15, `(.L_x_966) ;  /* 0x000000000f087348 */ /* 0x000fea0003c00000 */
[----:B------:R0:W1:Y:S02]  /*2d020*/  SHFL.IDX P6, R14, R13, R12, R11 ;  /* 0x0000000c0d0e7389 */ /* 0x00006400000c000b */
[----:B01----:R-:W-:Y:S01]  /*2d030*/  ENDCOLLECTIVE ;  /* 0x000000000000791b */ /* 0x003fe20003800000 */
.L_x_966:
[----:B------:R-:W-:Y:S02]  /*2d040*/  IMAD.MOV.U32 R13, RZ, RZ, R152 ;  /* 0x000000ffff0d7224 */ /* 0x000fe400078e0098 */
[----:B------:R-:W-:-:S07]  /*2d050*/  IMAD.MOV.U32 R146, RZ, RZ, R14 ;  /* 0x000000ffff927224 */ /* 0x000fce00078e000e */
[----:B------:R-:W-:Y:S05]  /*2d060*/  WARPSYNC.COLLECTIVE R15, `(.L_x_967) ;  /* 0x000000000f087348 */ /* 0x000fea0003c00000 */
[----:B------:R0:W1:Y:S02]  /*2d070*/  SHFL.IDX P6, R14, R13, R12, R11 ;  /* 0x0000000c0d0e7389 */ /* 0x00006400000c000b */
[----:B01----:R-:W-:Y:S01]  /*2d080*/  ENDCOLLECTIVE ;  /* 0x000000000000791b */ /* 0x003fe20003800000 */
.L_x_967:
        /* <DEDUP_REMOVED lines=8> */
.L_x_968:
[----:B------:R-:W-:Y:S02]  /*2d110*/  SEL R24, R77, R152, P0 ;  /* 0x000000984d187207 */ /* 0x000fe40000000000 */
[----:B------:R-:W-:Y:S01]  /*2d120*/  SEL R77, R152, R77, P0 ;  /* 0x0000004d984d7207 */ /* 0x000fe20000000000 */
[----:B------:R-:W-:Y:S02]  /*2d130*/  IMAD.MOV.U32 R13, RZ, RZ, R85 ;  /* 0x000000ffff0d7224 */ /* 0x000fe400078e0055 */
[----:B------:R-:W-:-:S07]  /*2d140*/  IMAD.MOV.U32 R89, RZ, RZ, R14 ;  /* 0x000000ffff597224 */ /* 0x000fce00078e000e */
[----:B------:R-:W-:Y:S05]  /*2d150*/  WARPSYNC.COLLECTIVE R15, `(.L_x_969) ;  /* 0x000000000f087348 */ /* 0x000fea0003c00000 */
[----:B------:R0:W1:Y:S02]  /*2d160*/  SHFL.IDX P6, R14, R13, R12, R11 ;  /* 0x0000000c0d0e7389 */ /* 0x00006400000c000b */
[----:B01----:R-:W-:Y:S01]  /*2d170*/  ENDCOLLECTIVE ;  /* 0x000000000000791b */ /* 0x003fe20003800000 */
.L_x_969:
[----:B------:R-:W-:Y:S01]  /*2d180*/  MOV R13, R155 ;  /* 0x0000009b000d7202 */ /* 0x000fe20000000f00 */
[----:B------:R-:W-:Y:S02]  /*2d190*/  IMAD.MOV.U32 R12, RZ, RZ, R2 ;  /* 0x000000ffff0c7224 */ /* 0x000fe400078e0002 */
[----:B------:R-:W-:-:S07]  /*2d1a0*/  IMAD.MOV.U32 R85, RZ, RZ, R14 ;  /* 0x000000ffff557224 */ /* 0x000fce00078e000e */
[----:B------:R-:W-:Y:S05]  /*2d1b0*/  WARPSYNC.COLLECTIVE R15, `(.L_x_970) ;  /* 0x000000000f087348 */ /* 0x000fea0003c00000 */
[----:B------:R0:W1:Y:S02]  /*2d1c0*/  SHFL.IDX P6, R14, R13, R12, R11 ;  /* 0x0000000c0d0e7389 */ /* 0x00006400000c000b */
[----:B01----:R-:W-:Y:S01]  /*2d1d0*/  ENDCOLLECTIVE ;  /* 0x000000000000791b */ /* 0x003fe20003800000 */
.L_x_970:
[----:B------:R-:W-:Y:S02]  /*2d1e0*/  IMAD.MOV.U32 R13, RZ, RZ, R154 ;  /* 0x000000ffff0d7224 */ /* 0x000fe400078e009a */
[----:B------:R-:W-:-:S07]  /*2d1f0*/  IMAD.MOV.U32 R155, RZ, RZ, R14 ;  /* 0x000000ffff9b7224 */ /* 0x000fce00078e000e */
[----:B------:R-:W-:Y:S05]  /*2d200*/  WARPSYNC.COLLECTIVE R15, `(.L_x_971) ;  /* 0x000000000f087348 */ /* 0x000fea0003c00000 */
[----:B------:R0:W1:Y:S02]  /*2d210*/  SHFL.IDX P6, R14, R13, R12, R11 ;  /* 0x0000000c0d0e7389 */ /* 0x00006400000c000b */
[----:B01----:R-:W-:Y:S01]  /*2d220*/  ENDCOLLECTIVE ;  /* 0x000000000000791b */ /* 0x003fe20003800000 */
.L_x_971:
        /* <DEDUP_REMOVED lines=8> */
.L_x_972:
[----:B------:R-:W-:Y:S02]  /*2d2b0*/  SEL R26, R85, R154, P0 ;  /* 0x0000009a551a7207 */ /* 0x000fe40000000000 */
[----:B------:R-:W-:Y:S01]  /*2d2c0*/  SEL R85, R154, R85, P0 ;  /* 0x000000559a557207 */ /* 0x000fe20000000000 */
[----:B------:R-:W-:Y:S02]  /*2d2d0*/  IMAD.MOV.U32 R13, RZ, RZ, R92 ;  /* 0x000000ffff0d7224 */ /* 0x000fe400078e005c */
[----:B------:R-:W-:-:S07]  /*2d2e0*/  IMAD.MOV.U32 R94, RZ, RZ, R14 ;  /* 0x000000ffff5e7224 */ /* 0x000fce00078e000e */
[----:B------:R-:W-:Y:S05]  /*2d2f0*/  WARPSYNC.COLLECTIVE R15, `(.L_x_973) ;  /* 0x000000000f087348 */ /* 0x000fea0003c00000 */
[----:B------:R0:W1:Y:S02]  /*2d300*/  SHFL.IDX P6, R14, R13, R12, R11 ;  /* 0x0000000c0d0e7389 */ /* 0x00006400000c000b */
[----:B01----:R-:W-:Y:S01]  /*2d310*/  ENDCOLLECTIVE ;  /* 0x000000000000791b */ /* 0x003fe20003800000 */
.L_x_973:
[----:B------:R-:W-:Y:S01]  /*2d320*/  MOV R13, R157 ;  /* 0x0000009d000d7202 */ /* 0x000fe20000000f00 */
[----:B------:R-:W-:Y:S02]  /*2d330*/  IMAD.MOV.U32 R12, RZ, RZ, R2 ;  /* 0x000000ffff0c7224 */ /* 0x000fe400078e0002 */
[----:B------:R-:W-:-:S07]  /*2d340*/  IMAD.MOV.U32 R92, RZ, RZ, R14 ;  /* 0x000000ffff5c7224 */ /* 0x000fce00078e000e */
[----:B------:R-:W-:Y:S05]  /*2d350*/  WARPSYNC.COLLECTIVE R15, `(.L_x_974) ;  /* 0x000000000f087348 */ /* 0x000fea0003c00000 */
[----:B------:R0:W1:Y:S02]  /*2d360*/  SHFL.IDX P6, R14, R13, R12, R11 ;  /* 0x0000000c0d0e7389 */ /* 0x00006400000c000b */
[----:B01----:R-:W-:Y:S01]  /*2d370*/  ENDCOLLECTIVE ;  /* 0x000000000000791b */ /* 0x003fe20003800000 */
.L_x_974:
[----:B------:R-:W-:Y:S02]  /*2d380*/  IMAD.MOV.U32 R13, RZ, RZ, R156 ;  /* 0x000000ffff0d7224 */ /* 0x000fe400078e009c */
[----:B------:R-:W-:-:S07]  /*2d390*/  IMAD.MOV.U32 R157, RZ, RZ, R14 ;  /* 0x000000ffff9d7224 */ /* 0x000fce00078e000e */
[----:B------:R-:W-:Y:S05]  /*2d3a0*/  WARPSYNC.COLLECTIVE R15, `(.L_x_975) ;  /* 0x000000000f087348 */ /* 0x000fea0003c00000 */
[----:B------:R0:W1:Y:S02]  /*2d3b0*/  SHFL.IDX P6, R14, R13, R12, R11 ;  /* 0x0000000c0d0e7389 */ /* 0x00006400000c000b */
[----:B01----:R-:W-:Y:S01]  /*2d3c0*/  ENDCOLLECTIVE ;  /* 0x000000000000791b */ /* 0x003fe20003800000 */
.L_x_975:
        /* <DEDUP_REMOVED lines=8> */
.L_x_976:
[----:B------:R-:W-:Y:S02]  /*2d450*/  SEL R36, R92, R32, P0 ;  /* 0x000000205c247207 */ /* 0x000fe40000000000 */
[----:B------:R-:W-:Y:S01]  /*2d460*/  SEL R92, R32, R92, P0 ;  /* 0x0000005c205c7207 */ /* 0x000fe20000000000 */
[----:B------:R-:W-:Y:S02]  /*2d470*/  IMAD.MOV.U32 R13, RZ, RZ, R97 ;  /* 0x000000ffff0d7224 */ /* 0x000fe400078e0061 */
[----:B------:R-:W-:-:S07]  /*2d480*/  IMAD.MOV.U32 R101, RZ, RZ, R14 ;  /* 0x000000ffff657224 */ /* 0x000fce00078e000e */
[----:B------:R-:W-:Y:S05]  /*2d490*/  WARPSYNC.COLLECTIVE R15, `(.L_x_977) ;  /* 0x000000000f087348 */ /* 0x000fea0003c00000 */
[----:B------:R0:W1:Y:S02]  /*2d4a0*/  SHFL.IDX P6, R14, R13, R12, R11 ;  /* 0x0000000c0d0e7389 */ /* 0x00006400000c000b */
[----:B01----:R-:W-:Y:S01]  /*2d4b0*/  ENDCOLLECTIVE ;  /* 0x000000000000791b */ /* 0x003fe20003800000 */
.L_x_977:
[----:B------:R-:W-:Y:S01]  /*2d4c0*/  MOV R13, R159 ;  /* 0x0000009f000d7202 */ /* 0x000fe20000000f00 */
[----:B------:R-:W-:Y:S02]  /*2d4d0*/  IMAD.MOV.U32 R12, RZ, RZ, R2 ;  /* 0x000000ffff0c7224 */ /* 0x000fe400078e0002 */
[----:B------:R-:W-:-:S07]  /*2d4e0*/  IMAD.MOV.U32 R97, RZ, RZ, R14 ;  /* 0x000000ffff617224 */ /* 0x000fce00078e000e */
[----:B------:R-:W-:Y:S05]  /*2d4f0*/  WARPSYNC.COLLECTIVE R15, `(.L_x_978) ;  /* 0x000000000f087348 */ /* 0x000fea0003c00000 */
[----:B------:R0:W1:Y:S02]  /*2d500*/  SHFL.IDX P6, R14, R13, R12, R11 ;  /* 0x0000000c0d0e7389 */ /* 0x00006400000c000b */
[----:B01----:R-:W-:Y:S01]  /*2d510*/  ENDCOLLECTIVE ;  /* 0x000000000000791b */ /* 0x003fe20003800000 */
.L_x_978:
[----:B------:R-:W-:Y:S02]  /*2d520*/  IMAD.MOV.U32 R13, RZ, RZ, R158 ;  /* 0x000000ffff0d7224 */ /* 0x000fe400078e009e */
[----:B------:R-:W-:-:S07]  /*2d530*/  IMAD.MOV.U32 R159, RZ, RZ, R14 ;  /* 0x000000ffff9f7224 */ /* 0x000fce00078e000e */
[----:B------:R-:W-:Y:S05]  /*2d540*/  WARPSYNC.COLLECTIVE R15, `(.L_x_979) ;  /* 0x000000000f087348 */ /* 0x000fea0003c00000 */
[----:B------:R0:W1:Y:S02]  /*2d550*/  SHFL.IDX P6, R14, R13, R12, R11 ;  /* 0x0000000c0d0e7389 */ /* 0x00006400000c000b */
[----:B01----:R-:W-:Y:S01]  /*2d560*/  ENDCOLLECTIVE ;  /* 0x000000000000791b */ /* 0x003fe20003800000 */
.L_x_979:
        /* <DEDUP_REMOVED lines=8> */
.L_x_980:
[----:B------:R-:W-:Y:S02]  /*2d5f0*/  SEL R38, R97, R158, P0 ;  /* 0x0000009e61267207 */ /* 0x000fe40000000000 */
[----:B------:R-:W-:Y:S01]  /*2d600*/  SEL R97, R158, R97, P0 ;  /* 0x000000619e617207 */ /* 0x000fe20000000000 */
[----:B------:R-:W-:Y:S02]  /*2d610*/  IMAD.MOV.U32 R13, RZ, RZ, R105 ;  /* 0x000000ffff0d7224 */ /* 0x000fe400078e0069 */
[----:B------:R-:W-:-:S07]  /*2d620*/  IMAD.MOV.U32 R58, RZ, RZ, R14 ;  /* 0x000000ffff3a7224 */ /* 0x000fce00078e000e */
[----:B------:R-:W-:Y:S05]  /*2d630*/  WARPSYNC.COLLECTIVE R15, `(.L_x_981) ;  /* 0x000000000f087348 */ /* 0x000fea0003c00000 */
[----:B------:R0:W1:Y:S02]  /*2d640*/  SHFL.IDX P6, R14, R13, R12, R11 ;  /* 0x0000000c0d0e7389 */ /* 0x00006400000c000b */
[----:B01----:R-:W-:Y:S01]  /*2d650*/  ENDCOLLECTIVE ;  /* 0x000000000000791b */ /* 0x003fe20003800000 */
.L_x_981:
[----:B------:R-:W-:Y:S01]  /*2d660*/  MOV R13, R63 ;  /* 0x0000003f000d7202 */ /* 0x000fe20000000f00 */
[----:B------:R-:W-:Y:S02]  /*2d670*/  IMAD.MOV.U32 R12, RZ, RZ, R2 ;  /* 0x000000ffff0c7224 */ /* 0x000fe400078e0002 */
[----:B------:R-:W-:-:S07]  /*2d680*/  IMAD.MOV.U32 R105, RZ, RZ, R14 ;  /* 0x000000ffff697224 */ /* 0x000fce00078e000e */
[----:B------:R-:W-:Y:S05]  /*2d690*/  WARPSYNC.COLLECTIVE R15, `(.L_x_982) ;  /* 0x000000000f087348 */ /* 0x000fea0003c00000 */
[----:B------:R0:W1:Y:S02]  /*2d6a0*/  SHFL.IDX P6, R14, R13, R12, R11 ;  /* 0x0000000c0d0e7389 */ /* 0x00006400000c000b */
[----:B01----:R-:W-:Y:S01]  /*2d6b0*/  ENDCOLLECTIVE ;  /* 0x000000000000791b */ /* 0x003fe20003800000 */
.L_x_982:
[----:B------:R-:W-:Y:S02]  /*2d6c0*/  IMAD.MOV.U32 R13, RZ, RZ, R59 ;  /* 0x000000ffff0d7224 */ /* 0x000fe400078e003b */
[----:B------:R-:W-:-:S07]  /*2d6d0*/  IMAD.MOV.U32 R63, RZ, RZ, R14 ;  /* 0x000000ffff3f7224 */ /* 0x000fce00078e000e */
[----:B------:R-:W-:Y:S05]  /*2d6e0*/  WARPSYNC.COLLECTIVE R15, `(.L_x_983) ;  /* 0x000000000f087348 */ /* 0x000fea0003c00000 */
[----:B------:R0:W1:Y:S02]  /*2d6f0*/  SHFL.IDX P6, R14, R13, R12, R11 ;  /* 0x0000000c0d0e7389 */ /* 0x00006400000c000b */
[----:B01----:R-:W-:Y:S01]  /*2d700*/  ENDCOLLECTIVE ;  /* 0x000000000000791b */ /* 0x003fe20003800000 */
.L_x_983:
        /* <DEDUP_REMOVED lines=8> */
.L_x_984:
[----:B------:R-:W-:Y:S02]  /*2d790*/  SEL R40, R105, R59, P0 ;  /* 0x0000003b69287207 */ /* 0x000fe40000000000 */
[----:B------:R-:W-:Y:S01]  /*2d7a0*/  SEL R59, R59, R105, P0 ;  /* 0x000000693b3b7207 */ /* 0x000fe20000000000 */
[----:B------:R-:W-:Y:S02]  /*2d7b0*/  IMAD.MOV.U32 R13, RZ, RZ, R62 ;  /* 0x000000ffff0d7224 */ /* 0x000fe400078e003e */
[----:B------:R-:W-:-:S07]  /*2d7c0*/  IMAD.MOV.U32 R117, RZ, RZ, R14 ;  /* 0x000000ffff757224 */ /* 0x000fce00078e000e */
[----:B------:R-:W-:Y:S05]  /*2d7d0*/  WARPSYNC.COLLECTIVE R15, `(.L_x_985) ;  /* 0x000000000f087348 */ /* 0x000fea0003c00000 */
[----:B------:R0:W1:Y:S02]  /*2d7e0*/  SHFL.IDX P6, R14, R13, R12, R11 ;  /* 0x0000000c0d0e7389 */ /* 0x00006400000c000b */
[----:B01----:R-:W-:Y:S01]  /*2d7f0*/  ENDCOLLECTIVE ;  /* 0x000000000000791b */ /* 0x003fe20003800000 */
.L_x_985:
[----:B------:R-:W-:Y:S01]  /*2d800*/  MOV R13, R70 ;  /* 0x00000046000d7202 */ /* 0x000fe20000000f00 */
[----:B------:R-:W-:Y:S02]  /*2d810*/  IMAD.MOV.U32 R12, RZ, RZ, R2 ;  /* 0x000000ffff0c7224 */ /* 0x000fe400078e0002 */
[----:B------:R-:W-:-:S07]  /*2d820*/  IMAD.MOV.U32 R113, RZ, RZ, R14 ;  /* 0x000000ffff717224 */ /* 0x000fce00078e000e */
[----:B------:R-:W-:Y:S05]  /*2d830*/  WARPSYNC.COLLECTIVE R15, `(.L_x_986) ;  /* 0x000000000f087348 */ /* 0x000fea0003c00000 */
[----:B------:R0:W1:Y:S02]  /*2d840*/  SHFL.IDX P6, R14, R13, R12, R11 ;  /* 0x0000000c0d0e7389 */ /* 0x00006400000c000b */
[----:B01----:R-:W-:Y:S01]  /*2d850*/  ENDCOLLECTIVE ;  /* 0x000000000000791b */ /* 0x003fe20003800000 */
.L_x_986:
[----:B------:R-:W-:Y:S02]  /*2d860*/  IMAD.MOV.U32 R13, RZ, RZ, R109 ;  /* 0x000000ffff0d7224 */ /* 0x000fe400078e006d */
[----:B------:R-:W-:-:S07]  /*2d870*/  IMAD.MOV.U32 R70, RZ, RZ, R14 ;  /* 0x000000ffff467224 */ /* 0x000fce00078e000e */
[----:B------:R-:W-:Y:S05]  /*2d880*/  WARPSYNC.COLLECTIVE R15, `(.L_x_987) ;  /* 0x000000000f087348 */ /* 0x000fea0003c00000 */
[----:B------:R0:W1:Y:S02]  /*2d890*/  SHFL.IDX P6, R14, R13, R12, R11 ;  /* 0x0000000c0d0e7389 */ /* 0x00006400000c000b */
[----:B01----:R-:W-:Y:S01]  /*2d8a0*/  ENDCOLLECTIVE ;  /* 0x000000000000791b */ /* 0x003fe20003800000 */
.L_x_987:
        /* <DEDUP_REMOVED lines=8> */
.L_x_988:
[----:B------:R-:W-:Y:S02]  /*2d930*/  SEL R45, R113, R109, P0 ;  /* 0x0000006d712d7207 */ /* 0x000fe40000000000 */
[----:B------:R-:W-:Y:S01]  /*2d940*/  SEL R109, R109, R113, P0 ;  /* 0x000000716d6d7207 */ /* 0x000fe20000000000 */
[----:B------:R-:W-:Y:S02]  /*2d950*/  IMAD.MOV.U32 R13, RZ, RZ, R67 ;  /* 0x000000ffff0d7224 */ /* 0x000fe400078e0043 */
[----:B------:R-:W-:-:S07]  /*2d960*/  IMAD.MOV.U32 R71, RZ, RZ, R14 ;  /* 0x000000ffff477224 */ /* 0x000fce00078e000e */
[----:B------:R-:W-:Y:S05]  /*2d970*/  WARPSYNC.COLLECTIVE R15, `(.L_x_989) ;  /* 0x000000000f087348 */ /* 0x000fea0003c00000 */
[----:B------:R0:W1:Y:S02]  /*2d980*/  SHFL.IDX P6, R14, R13, R12, R11 ;  /* 0x0000000c0d0e7389 */ /* 0x00006400000c000b */
[----:B01----:R-:W-:Y:S01]  /*2d990*/  ENDCOLLECTIVE ;  /* 0x000000000000791b */ /* 0x003fe20003800000 */
.L_x_989:
[----:B------:R-:W-:Y:S01]  /*2d9a0*/  MOV R13, R78 ;  /* 0x0000004e000d7202 */ /* 0x000fe20000000f00 */
[----:B------:R-:W-:Y:S02]  /*2d9b0*/  IMAD.MOV.U32 R12, RZ, RZ, R2 ;  /* 0x000000ffff0c7224 */ /* 0x000fe400078e0002 */
[----:B------:R-:W-:-:S07]  /*2d9c0*/  IMAD.MOV.U32 R67, RZ, RZ, R14 ;  /* 0x000000ffff437224 */ /* 0x000fce00078e000e */
[----:B------:R-:W-:Y:S05]  /*2d9d0*/  WARPSYNC.COLLECTIVE R15, `(.L_x_990) ;  /* 0x000000000f087348 */ /* 0x000fea0003c00000 */
[----:B------:R0:W1:Y:S02]  /*2d9e0*/  SHFL.IDX P6, R14, R13, R12, R11 ;  /* 0x0000000c0d0e7389 */ /* 0x00006400000c000b */
[----:B01----:R-:W-:Y:S01]  /*2d9f0*/  ENDCOLLECTIVE ;  /* 0x000000000000791b */ /* 0x003fe20003800000 */
.L_x_990:
[----:B------:R-:W-:Y:S02]  /*2da00*/  IMAD.MOV.U32 R13, RZ, RZ, R74 ;  /* 0x000000ffff0d7224 */ /* 0x000fe400078e004a */
[----:B------:R-:W-:-:S07]  /*2da10*/  IMAD.MOV.U32 R78, RZ, RZ, R14 ;  /* 0x000000ffff4e7224 */ /* 0x000fce00078e000e */
[----:B------:R-:W-:Y:S05]  /*2da20*/  WARPSYNC.COLLECTIVE R15, `(.L_x_991) ;  /* 0x000000000f087348 */ /* 0x000fea0003c00000 */
[----:B------:R0:W1:Y:S02]  /*2da30*/  SHFL.IDX P6, R14, R13, R12, R11 ;  /* 0x0000000c0d0e7389 */ /* 0x00006400000c000b */
[----:B01----:R-:W-:Y:S01]  /*2da40*/  ENDCOLLECTIVE ;  /* 0x000000000000791b */ /* 0x003fe20003800000 */
.L_x_991:
        /* <DEDUP_REMOVED lines=8> */
.L_x_992:
[----:B------:R-:W-:Y:S02]  /*2dad0*/  SEL R47, R67, R74, P0 ;  /* 0x0000004a432f7207 */ /* 0x000fe40000000000 */
[----:B------:R-:W-:Y:S01]  /*2dae0*/  SEL R67, R74, R67, P0 ;  /* 0x000000434a437207 */ /* 0x000fe20000000000 */
[----:B------:R-:W-:Y:S02]  /*2daf0*/  IMAD.MOV.U32 R13, RZ, RZ, R75 ;  /* 0x000000ffff0d7224 */ /* 0x000fe400078e004b */
[----:B------:R-:W-:-:S07]  /*2db00*/  IMAD.MOV.U32 R79, RZ, RZ, R14 ;  /* 0x000000ffff4f7224 */ /* 0x000fce00078e000e */
[----:B------:R-:W-:Y:S05]  /*2db10*/  WARPSYNC.COLLECTIVE R15, `(.L_x_993) ;  /* 0x000000000f087348 */ /* 0x000fea0003c00000 */
[----:B------:R0:W1:Y:S02]  /*2db20*/  SHFL.IDX P6, R14, R13, R12, R11 ;  /* 0x0000000c0d0e7389 */ /* 0x00006400000c000b */
[----:B01----:R-:W-:Y:S01]  /*2db30*/  ENDCOLLECTIVE ;  /* 0x000000000000791b */ /* 0x003fe20003800000 */
.L_x_993:
[----:B------:R-:W-:Y:S01]  /*2db40*/  MOV R13, R86 ;  /* 0x00000056000d7202 */ /* 0x000fe20000000f00 */
[----:B------:R-:W-:Y:S02]  /*2db50*/  IMAD.MOV.U32 R12, RZ, RZ, R2 ;  /* 0x000000ffff0c7224 */ /* 0x000fe400078e0002 */
[----:B------:R-:W-:-:S07]  /*2db60*/  IMAD.MOV.U32 R75, RZ, RZ, R14 ;  /* 0x000000ffff4b7224 */ /* 0x000fce00078e000e */
[----:B------:R-:W-:Y:S05]  /*2db70*/  WARPSYNC.COLLECTIVE R15, `(.L_x_994) ;  /* 0x000000000f087348 */ /* 0x000fea0003c00000 */
[----:B------:R0:W1:Y:S02]  /*2db80*/  SHFL.IDX P6, R14, R13, R12, R11 ;  /* 0x0000000c0d0e7389 */ /* 0x00006400000c000b */
[----:B01----:R-:W-:Y:S01]  /*2db90*/  ENDCOLLECTIVE ;  /* 0x000000000000791b */ /* 0x003fe20003800000 */
.L_x_994:
[----:B------:R-:W-:Y:S02]  /*2dba0*/  IMAD.MOV.U32 R13, RZ, RZ, R82 ;  /* 0x000000ffff0d7224 */ /* 0x000fe400078e0052 */
[----:B------:R-:W-:-:S07]  /*2dbb0*/  IMAD.MOV.U32 R86, RZ, RZ, R14 ;  /* 0x000000ffff567224 */ /* 0x000fce00078e000e */
[----:B------:R-:W-:Y:S05]  /*2dbc0*/  WARPSYNC.COLLECTIVE R15, `(.L_x_995) ;  /* 0x000000000f087348 */ /* 0x000fea0003c00000 */
[----:B------:R0:W1:Y:S02]  /*2dbd0*/  SHFL.IDX P6, R14, R13, R12, R11 ;  /* 0x0000000c0d0e7389 */ /* 0x00006400000c000b */
[----:B01----:R-:W-:Y:S01]  /*2dbe0*/  ENDCOLLECTIVE ;  /* 0x000000000000791b */ /* 0x003fe20003800000 */
.L_x_995:
        /* <DEDUP_REMOVED lines=8> */
.L_x_996:
[----:B------:R-:W-:Y:S02]  /*2dc70*/  SEL R49, R75, R82, P0 ;  /* 0x000000524b317207 */ /* 0x000fe40000000000 */
[----:B------:R-:W-:Y:S01]  /*2dc80*/  SEL R75, R82, R75, P0 ;  /* 0x0000004b524b7207 */ /* 0x000fe20000000000 */
[----:B------:R-:W-:Y:S02]  /*2dc90*/  IMAD.MOV.U32 R13, RZ, RZ, R83 ;  /* 0x000000ffff0d7224 */ /* 0x000fe400078e0053 */
[----:B------:R-:W-:-:S07]  /*2dca0*/  IMAD.MOV.U32 R87, RZ, RZ, R14 ;  /* 0x000000ffff577224 */ /* 0x000fce00078e000e */
[----:B------:R-:W-:Y:S05]  /*2dcb0*/  WARPSYNC.COLLECTIVE R15, `(.L_x_997) ;  /* 0x000000000f087348 */ /* 0x000fea0003c00000 */
[----:B------:R0:W1:Y:S02]  /*2dcc0*/  SHFL.IDX P6, R14, R13, R12, R11 ;  /* 0x0000000c0d0e7389 */ /* 0x00006400000c000b */
[----:B01----:R-:W-:Y:S01]  /*2dcd0*/  ENDCOLLECTIVE ;  /* 0x000000000000791b */ /* 0x003fe20003800000 */
.L_x_997:
[----:B------:R-:W-:Y:S01]  /*2dce0*/  MOV R13, R95 ;  /* 0x0000005f000d7202 */ /* 0x000fe20000000f00 */
[----:B------:R-:W-:Y:S02]  /*2dcf0*/  IMAD.MOV.U32 R12, RZ, RZ, R2 ;  /* 0x000000ffff0c7224 */ /* 0x000fe400078e0002 */
[----:B------:R-:W-:-:S07]  /*2dd00*/  IMAD.MOV.U32 R83, RZ, RZ, R14 ;  /* 0x000000ffff537224 */ /* 0x000fce00078e000e */
[----:B------:R-:W-:Y:S05]  /*2dd10*/  WARPSYNC.COLLECTIVE R15, `(.L_x_998) ;  /* 0x000000000f087348 */ /* 0x000fea0003c00000 */
[----:B------:R0:W1:Y:S02]  /*2dd20*/  SHFL.IDX P6, R14, R13, R12, R11 ;  /* 0x0000000c0d0e7389 */ /* 0x00006400000c000b */
[----:B01----:R-:W-:Y:S01]  /*2dd30*/  ENDCOLLECTIVE ;  /* 0x000000000000791b */ /* 0x003fe20003800000 */
.L_x_998:
[----:B------:R-:W-:Y:S02]  /*2dd40*/  IMAD.MOV.U32 R13, RZ, RZ, R90 ;  /* 0x000000ffff0d7224 */ /* 0x000fe400078e005a */
[----:B------:R-:W-:-:S07]  /*2dd50*/  IMAD.MOV.U32 R95, RZ, RZ, R14 ;  /* 0x000000ffff5f7224 */ /* 0x000fce00078e000e */
[----:B------:R-:W-:Y:S05]  /*2dd60*/  WARPSYNC.COLLECTIVE R15, `(.L_x_999) ;  /* 0x000000000f087348 */ /* 0x000fea0003c00000 */
[----:B------:R0:W1:Y:S02]  /*2dd70*/  SHFL.IDX P6, R14, R13, R12, R11 ;  /* 0x0000000c0d0e7389 */ /* 0x00006400000c000b */
[----:B01----:R-:W-:Y:S01]  /*2dd80*/  ENDCOLLECTIVE ;  /* 0x000000000000791b */ /* 0x003fe20003800000 */
.L_x_999:
        /* <DEDUP_REMOVED lines=8> */
.L_x_1000:
[----:B------:R-:W-:Y:S02]  /*2de10*/  SEL R51, R83, R90, P0 ;  /* 0x0000005a53337207 */ /* 0x000fe40000000000 */
[----:B------:R-:W-:Y:S01]  /*2de20*/  SEL R83, R90, R83, P0 ;  /* 0x000000535a537207 */ /* 0x000fe20000000000 */
[----:B------:R-:W-:Y:S02]  /*2de30*/  IMAD.MOV.U32 R13, RZ, RZ, R121 ;  /* 0x000000ffff0d7224 */ /* 0x000fe400078e0079 */
[----:B------:R-:W-:-:S07]  /*2de40*/  IMAD.MOV.U32 R91, RZ, RZ, R14 ;  /* 0x000000ffff5b7224 */ /* 0x000fce00078e000e */
[----:B------:R-:W-:Y:S05]  /*2de50*/  WARPSYNC.COLLECTIVE R15, `(.L_x_1001) ;  /* 0x000000000f087348 */ /* 0x000fea0003c00000 */
[----:B------:R0:W1:Y:S02]  /*2de60*/  SHFL.IDX P6, R14, R13, R12, R11 ;  /* 0x0000000c0d0e7389 */ /* 0x00006400000c000b */
[----:B01----:R-:W-:Y:S01]  /*2de70*/  ENDCOLLECTIVE ;  /* 0x000000000000791b */ /* 0x003fe20003800000 */
.L_x_1001:
[----:B------:R-:W-:Y:S01]  /*2de80*/  MOV R13, R102 ;  /* 0x00000066000d7202 */ /* 0x000fe20000000f00 */
[----:B------:R-:W-:Y:S02]  /*2de90*/  IMAD.MOV.U32 R12, RZ, RZ, R2 ;  /* 0x000000ffff0c7224 */ /* 0x000fe400078e0002 */
[----:B------:R-:W-:-:S07]  /*2dea0*/  IMAD.MOV.U32 R103, RZ, RZ, R14 ;  /* 0x000000ffff677224 */ /* 0x000fce00078e000e */
[----:B------:R-:W-:Y:S05]  /*2deb0*/  WARPSYNC.COLLECTIVE R15, `(.L_x_1002) ;  /* 0x000000000f087348 */ /* 0x000fea0003c00000 */
[----:B------:R0:W1:Y:S02]  /*2dec0*/  SHFL.IDX P6, R14, R13, R12, R11 ;  /* 0x0000000c0d0e7389 */ /* 0x00006400000c000b */
[----:B01----:R-:W-:Y:S01]  /*2ded0*/  ENDCOLLECTIVE ;  /* 0x000000000000791b */ /* 0x003fe20003800000 */
.L_x_1002:
[----:B------:R-:W-:Y:S02]  /*2dee0*/  IMAD.MOV.U32 R13, RZ, RZ, R99 ;  /* 0x000000ffff0d7224 */ /* 0x000fe400078e0063 */
[----:B------:R-:W-:-:S07]  /*2def0*/  IMAD.MOV.U32 R102, RZ, RZ, R14 ;  /* 0x000000ffff667224 */ /* 0x000fce00078e000e */
[----:B------:R-:W-:Y:S05]  /*2df00*/  WARPSYNC.COLLECTIVE R15, `(.L_x_1003) ;  /* 0x000000000f087348 */ /* 0x000fea0003c00000 */
[----:B------:R0:W1:Y:S02]  /*2df10*/  SHFL.IDX P6, R14, R13, R12, R11 ;  /* 0x0000000c0d0e7389 */ /* 0x00006400000c000b */
[----:B01----:R-:W-:Y:S01]  /*2df20*/  ENDCOLLECTIVE ;  /* 0x000000000000791b */ /* 0x003fe20003800000 */
.L_x_1003:
        /* <DEDUP_REMOVED lines=8> */
.L_x_1004:
[----:B------:R-:W-:Y:S02]  /*2dfb0*/  SEL R53, R103, R99, P0 ;  /* 0x0000006367357207 */ /* 0x000fe40000000000 */
[----:B------:R-:W-:Y:S01]  /*2dfc0*/  SEL R99, R99, R103, P0 ;  /* 0x0000006763637207 */ /* 0x000fe20000000000 */
[----:B------:R-:W-:Y:S02]  /*2dfd0*/  IMAD.MOV.U32 R13, RZ, RZ, R125 ;  /* 0x000000ffff0d7224 */ /* 0x000fe400078e007d */
[----:B------:R-:W-:-:S07]  /*2dfe0*/  IMAD.MOV.U32 R98, RZ, RZ, R14 ;  /* 0x000000ffff627224 */ /* 0x000fce00078e000e */
[----:B------:R-:W-:Y:S05]  /*2dff0*/  WARPSYNC.COLLECTIVE R15, `(.L_x_1005) ;  /* 0x000000000f087348 */ /* 0x000fea0003c00000 */
[----:B------:R0:W1:Y:S02]  /*2e000*/  SHFL.IDX P6, R14, R13, R12, R11 ;  /* 0x0000000c0d0e7389 */ /* 0x00006400000c000b */
[----:B01----:R-:W-:Y:S01]  /*2e010*/  ENDCOLLECTIVE ;  /* 0x000000000000791b */ /* 0x003fe20003800000 */
.L_x_1005:
[----:B------:R-:W-:Y:S01]  /*2e020*/  MOV R13, R110 ;  /* 0x0000006e000d7202 */ /* 0x000fe20000000f00 */
[----:B------:R-:W-:Y:S02]  /*2e030*/  IMAD.MOV.U32 R12, RZ, RZ, R2 ;  /* 0x000000ffff0c7224 */ /* 0x000fe400078e0002 */
[----:B------:R-:W-:-:S07]  /*2e040*/  IMAD.MOV.U32 R107, RZ, RZ, R14 ;  /* 0x000000ffff6b7224 */ /* 0x000fce00078e000e */
[----:B------:R-:W-:Y:S05]  /*2e050*/  WARPSYNC.COLLECTIVE R15, `(.L_x_1006) ;  /* 0x000000000f087348 */ /* 0x000fea0003c00000 */
[----:B------:R0:W1:Y:S02]  /*2e060*/  SHFL.IDX P6, R14, R13, R12, R11 ;  /* 0x0000000c0d0e7389 */ /* 0x00006400000c000b */
[----:B01----:R-:W-:Y:S01]  /*2e070*/  ENDCOLLECTIVE ;  /* 0x000000000000791b */ /* 0x003fe20003800000 */
.L_x_1006:
[----:B------:R-:W-:Y:S02]  /*2e080*/  IMAD.MOV.U32 R13, RZ, RZ, R106 ;  /* 0x000000ffff0d7224 */ /* 0x000fe400078e006a */
[----:B------:R-:W-:-:S07]  /*2e090*/  IMAD.MOV.U32 R110, RZ, RZ, R14 ;  /* 0x000000ffff6e7224 */ /* 0x000fce00078e000e */
[----:B------:R-:W-:Y:S05]  /*2e0a0*/  WARPSYNC.COLLECTIVE R15, `(.L_x_1007) ;  /* 0x000000000f087348 */ /* 0x000fea0003c00000 */
[----:B------:R0:W1:Y:S02]  /*2e0b0*/  SHFL.IDX P6, R14, R13, R12, R11 ;  /* 0x0000000c0d0e7389 */ /* 0x00006400000c000b */
[----:B01----:R-:W-:Y:S01]  /*2e0c0*/  ENDCOLLECTIVE ;  /* 0x000000000000791b */ /* 0x003fe20003800000 */
.L_x_1007:
        /* <DEDUP_REMOVED lines=8> */
.L_x_1008:
[----:B------:R-:W-:Y:S02]  /*2e150*/  SEL R60, R107, R106, P0 ;  /* 0x0000006a6b3c7207 */ /* 0x000fe40000000000 */
[----:B------:R-:W-:Y:S01]  /*2e160*/  SEL R106, R106, R107, P0 ;  /* 0x0000006b6a6a7207 */ /* 0x000fe20000000000 */
[----:B------:R-:W-:Y:S02]  /*2e170*/  IMAD.MOV.U32 R13, RZ, RZ, R111 ;  /* 0x000000ffff0d7224 */ /* 0x000fe400078e006f */
[----:B------:R-:W-:-:S07]  /*2e180*/  IMAD.MOV.U32 R115, RZ, RZ, R14 ;  /* 0x000000ffff737224 */ /* 0x000fce00078e000e */
[----:B------:R-:W-:Y:S05]  /*2e190*/  WARPSYNC.COLLECTIVE R15, `(.L_x_1009) ;  /* 0x000000000f087348 */ /* 0x000fea0003c00000 */
[----:B------:R0:W1:Y:S02]  /*2e1a0*/  SHFL.IDX P6, R14, R13, R12, R11 ;  /* 0x0000000c0d0e7389 */ /* 0x00006400000c000b */
[----:B01----:R-:W-:Y:S01]  /*2e1b0*/  ENDCOLLECTIVE ;  /* 0x000000000000791b */ /* 0x003fe20003800000 */
.L_x_1009:
[----:B------:R-:W-:Y:S01]  /*2e1c0*/  MOV R13, R118 ;  /* 0x00000076000d7202 */ /* 0x000fe20000000f00 */
[----:B------:R-:W-:Y:S02]  /*2e1d0*/  IMAD.MOV.U32 R12, RZ, RZ, R2 ;  /* 0x000000ffff0c7224 */ /* 0x000fe400078e0002 */
[----:B------:R-:W-:-:S07]  /*2e1e0*/  IMAD.MOV.U32 R114, RZ, RZ, R14 ;  /* 0x000000ffff727224 */ /* 0x000fce00078e000e */
[----:B------:R-:W-:Y:S05]  /*2e1f0*/  WARPSYNC.COLLECTIVE R15, `(.L_x_1010) ;  /* 0x000000000f087348 */ /* 0x000fea0003c00000 */
[----:B------:R0:W1:Y:S02]  /*2e200*/  SHFL.IDX P6, R14, R13, R12, R11 ;  /* 0x0000000c0d0e7389 */ /* 0x00006400000c000b */
[----:B01----:R-:W-:Y:S01]  /*2e210*/  ENDCOLLECTIVE ;  /* 0x000000000000791b */ /* 0x003fe20003800000 */
.L_x_1010:
[----:B------:R-:W-:Y:S02]  /*2e220*/  IMAD.MOV.U32 R13, RZ, RZ, R129 ;  /* 0x000000ffff0d7224 */ /* 0x000fe400078e0081 */
[----:B------:R-:W-:-:S07]  /*2e230*/  IMAD.MOV.U32 R118, RZ, RZ, R14 ;  /* 0x000000ffff767224 */ /* 0x000fce00078e000e */
[----:B------:R-:W-:Y:S05]  /*2e240*/  WARPSYNC.COLLECTIVE R15, `(.L_x_1011) ;  /* 0x000000000f087348 */ /* 0x000fea0003c00000 */
[----:B------:R0:W1:Y:S02]  /*2e250*/  SHFL.IDX P6, R14, R13, R12, R11 ;  /* 0x0000000c0d0e7389 */ /* 0x00006400000c000b */
[----:B01----:R-:W-:Y:S01]  /*2e260*/  ENDCOLLECTIVE ;  /* 0x000000000000791b */ /* 0x003fe20003800000 */
.L_x_1011:
        /* <DEDUP_REMOVED lines=8> */
.L_x_1012:
[----:B------:R-:W-:Y:S02]  /*2e2f0*/  SEL R64, R114, R111, P0 ;  /* 0x0000006f72407207 */ /* 0x000fe40000000000 */
[----:B------:R-:W-:Y:S01]  /*2e300*/  SEL R111, R111, R114, P0 ;  /* 0x000000726f6f7207 */ /* 0x000fe20000000000 */
[----:B------:R-:W-:Y:S02]  /*2e310*/  IMAD.MOV.U32 R13, RZ, RZ, R119 ;  /* 0x000000ffff0d7224 */ /* 0x000fe400078e0077 */
[----:B------:R-:W-:-:S07]  /*2e320*/  IMAD.MOV.U32 R122, RZ, RZ, R14 ;  /* 0x000000ffff7a7224 */ /* 0x000fce00078e000e */
[----:B------:R-:W-:Y:S05]  /*2e330*/  WARPSYNC.COLLECTIVE R15, `(.L_x_1013) ;  /* 0x000000000f087348 */ /* 0x000fea0003c00000 */
[----:B------:R0:W1:Y:S02]  /*2e340*/  SHFL.IDX P6, R14, R13, R12, R11 ;  /* 0x0000000c0d0e7389 */ /* 0x00006400000c000b */
[----:B01----:R-:W-:Y:S01]  /*2e350*/  ENDCOLLECTIVE ;  /* 0x000000000000791b */ /* 0x003fe20003800000 */
.L_x_1013:
[----:B------:R-:W-:Y:S01]  /*2e360*/  MOV R13, R126 ;  /* 0x0000007e000d7202 */ /* 0x000fe20000000f00 */
[----:B------:R-:W-:Y:S02]  /*2e370*/  IMAD.MOV.U32 R12, RZ, RZ, R2 ;  /* 0x000000ffff0c7224 */ /* 0x000fe400078e0002 */
[----:B------:R-:W-:-:S07]  /*2e380*/  IMAD.MOV.U32 R121, RZ, RZ, R14 ;  /* 0x000000ffff797224 */ /* 0x000fce00078e000e */
[----:B------:R-:W-:Y:S05]  /*2e390*/  WARPSYNC.COLLECTIVE R15, `(.L_x_1014) ;  /* 0x000000000f087348 */ /* 0x000fea0003c00000 */
[----:B------:R0:W1:Y:S02]  /*2e3a0*/  SHFL.IDX P6, R14, R13, R12, R11 ;  /* 0x0000000c0d0e7389 */ /* 0x00006400000c000b */
[----:B01----:R-:W-:Y:S01]  /*2e3b0*/  ENDCOLLECTIVE ;  /* 0x000000000000791b */ /* 0x003fe20003800000 */
.L_x_1014:
[----:B------:R-:W-:Y:S02]  /*2e3c0*/  IMAD.MOV.U32 R13, RZ, RZ, R123 ;  /* 0x000000ffff0d7224 */ /* 0x000fe400078e007b */
[----:B------:R-:W-:-:S07]  /*2e3d0*/  IMAD.MOV.U32 R126, RZ, RZ, R14 ;  /* 0x000000ffff7e7224 */ /* 0x000fce00078e000e */
[----:B------:R-:W-:Y:S05]  /*2e3e0*/  WARPSYNC.COLLECTIVE R15, `(.L_x_1015) ;  /* 0x000000000f087348 */ /* 0x000fea0003c00000 */
[----:B------:R0:W1:Y:S02]  /*2e3f0*/  SHFL.IDX P6, R14, R13, R12, R11 ;  /* 0x0000000c0d0e7389 */ /* 0x00006400000c000b */
[----:B01----:R-:W-:Y:S01]  /*2e400*/  ENDCOLLECTIVE ;  /* 0x000000000000791b */ /* 0x003fe20003800000 */
.L_x_1015:
        /* <DEDUP_REMOVED lines=8> */
.L_x_1016:
[----:B------:R-:W-:Y:S02]  /*2e490*/  SEL R72, R121, R119, P0 ;  /* 0x0000007779487207 */ /* 0x000fe40000000000 */
[----:B------:R-:W-:Y:S01]  /*2e4a0*/  SEL R119, R119, R121, P0 ;  /* 0x0000007977777207 */ /* 0x000fe20000000000 */
[----:B------:R-:W-:Y:S02]  /*2e4b0*/  IMAD.MOV.U32 R13, RZ, RZ, R127 ;  /* 0x000000ffff0d7224 */ /* 0x000fe400078e007f */
[----:B------:R-:W-:-:S07]  /*2e4c0*/  IMAD.MOV.U32 R125, RZ, RZ, R14 ;  /* 0x000000ffff7d7224 */ /* 0x000fce00078e000e */
[----:B------:R-:W-:Y:S05]  /*2e4d0*/  WARPSYNC.COLLECTIVE R15, `(.L_x_1017) ;  /* 0x000000000f087348 */ /* 0x000fea0003c00000 */
[----:B------:R0:W1:Y:S02]  /*2e4e0*/  SHFL.IDX P6, R14, R13, R12, R11 ;  /* 0x0000000c0d0e7389 */ /* 0x00006400000c000b */
[----:B01----:R-:W-:Y:S01]  /*2e4f0*/  ENDCOLLECTIVE ;  /* 0x000000000000791b */ /* 0x003fe20003800000 */
.L_x_1017:
[----:B------:R-:W-:Y:S01]  /*2e500*/  MOV R13, R134 ;  /* 0x00000086000d7202 */ /* 0x000fe20000000f00 */
[----:B------:R-:W-:Y:S02]  /*2e510*/  IMAD.MOV.U32 R12, RZ, RZ, R2 ;  /* 0x000000ffff0c7224 */ /* 0x000fe400078e0002 */
[----:B------:R-:W-:-:S07]  /*2e520*/  IMAD.MOV.U32 R123, RZ, RZ, R14 ;  /* 0x000000ffff7b7224 */ /* 0x000fce00078e000e */
[----:B------:R-:W-:Y:S05]  /*2e530*/  WARPSYNC.COLLECTIVE R15, `(.L_x_1018) ;  /* 0x000000000f087348 */ /* 0x000fea0003c00000 */
[----:B------:R0:W1:Y:S02]  /*2e540*/  SHFL.IDX P6, R14, R13, R12, R11 ;  /* 0x0000000c0d0e7389 */ /* 0x00006400000c000b */
[----:B01----:R-:W-:Y:S01]  /*2e550*/  ENDCOLLECTIVE ;  /* 0x000000000000791b */ /* 0x003fe20003800000 */
.L_x_1018:
[----:B------:R-:W-:Y:S02]  /*2e560*/  IMAD.MOV.U32 R13, RZ, RZ, R131 ;  /* 0x000000ffff0d7224 */ /* 0x000fe400078e0083 */
[----:B------:R-:W-:-:S07]  /*2e570*/  IMAD.MOV.U32 R134, RZ, RZ, R14 ;  /* 0x000000ffff867224 */ /* 0x000fce00078e000e */
[----:B------:R-:W-:Y:S05]  /*2e580*/  WARPSYNC.COLLECTIVE R15, `(.L_x_1019) ;  /* 0x000000000f087348 */ /* 0x000fea0003c00000 */
[----:B------:R0:W1:Y:S02]  /*2e590*/  SHFL.IDX P6, R14, R13, R12, R11 ;  /* 0x0000000c0d0e7389 */ /* 0x00006400000c000b */
[----:B01----:R-:W-:Y:S01]  /*2e5a0*/  ENDCOLLECTIVE ;  /* 0x000000000000791b */ /* 0x003fe20003800000 */
.L_x_1019:
        /* <DEDUP_REMOVED lines=8> */
.L_x_1020:
[----:B------:R-:W-:Y:S02]  /*2e630*/  SEL R76, R123, R127, P0 ;  /* 0x0000007f7b4c7207 */ /* 0x000fe40000000000 */
[----:B------:R-:W-:Y:S01]  /*2e640*/  SEL R123, R127, R123, P0 ;  /* 0x0000007b7f7b7207 */ /* 0x000fe20000000000 */
[----:B------:R-:W-:Y:S02]  /*2e650*/  IMAD.MOV.U32 R13, RZ, RZ, R135 ;  /* 0x000000ffff0d7224 */ /* 0x000fe400078e0087 */
[----:B------:R-:W-:-:S07]  /*2e660*/  IMAD.MOV.U32 R133, RZ, RZ, R14 ;  /* 0x000000ffff857224 */ /* 0x000fce00078e000e */
[----:B------:R-:W-:Y:S05]  /*2e670*/  WARPSYNC.COLLECTIVE R15, `(.L_x_1021) ;  /* 0x000000000f087348 */ /* 0x000fea0003c00000 */
[----:B------:R0:W1:Y:S02]  /*2e680*/  SHFL.IDX P6, R14, R13, R12, R11 ;  /* 0x0000000c0d0e7389 */ /* 0x00006400000c000b */
[----:B01----:R-:W-:Y:S01]  /*2e690*/  ENDCOLLECTIVE ;  /* 0x000000000000791b */ /* 0x003fe20003800000 */
.L_x_1021:
[----:B------:R-:W-:Y:S01]  /*2e6a0*/  MOV R13, R142 ;  /* 0x0000008e000d7202 */ /* 0x000fe20000000f00 */
[----:B------:R-:W-:Y:S02]  /*2e6b0*/  IMAD.MOV.U32 R12, RZ, RZ, R2 ;  /* 0x000000ffff0c7224 */ /* 0x000fe400078e0002 */
[----:B------:R-:W-:-:S07]  /*2e6c0*/  IMAD.MOV.U32 R131, RZ, RZ, R14 ;  /* 0x000000ffff837224 */ /* 0x000fce00078e000e */
[----:B------:R-:W-:Y:S05]  /*2e6d0*/  WARPSYNC.COLLECTIVE R15, `(.L_x_1022) ;  /* 0x000000000f087348 */ /* 0x000fea0003c00000 */
[----:B------:R0:W1:Y:S02]  /*2e6e0*/  SHFL.IDX P6, R14, R13, R12, R11 ;  /* 0x0000000c0d0e7389 */ /* 0x00006400000c000b */
[----:B01----:R-:W-:Y:S01]  /*2e6f0*/  ENDCOLLECTIVE ;  /* 0x000000000000791b */ /* 0x003fe20003800000 */
.L_x_1022:
[----:B------:R-:W-:Y:S02]  /*2e700*/  IMAD.MOV.U32 R13, RZ, RZ, R138 ;  /* 0x000000ffff0d7224 */ /* 0x000fe400078e008a */
[----:B------:R-:W-:-:S07]  /*2e710*/  IMAD.MOV.U32 R130, RZ, RZ, R14 ;  /* 0x000000ffff827224 */ /* 0x000fce00078e000e */
[----:B------:R-:W-:Y:S05]  /*2e720*/  WARPSYNC.COLLECTIVE R15, `(.L_x_1023) ;  /* 0x000000000f087348 */ /* 0x000fea0003c00000 */
[----:B------:R0:W1:Y:S02]  /*2e730*/  SHFL.IDX P6, R14, R13, R12, R11 ;  /* 0x0000000c0d0e7389 */ /* 0x00006400000c000b */
[----:B01----:R-:W-:Y:S01]  /*2e740*/  ENDCOLLECTIVE ;  /* 0x000000000000791b */ /* 0x003fe20003800000 */
.L_x_1023:
        /* <DEDUP_REMOVED lines=8> */
.L_x_1024:
[----:B------:R-:W-:Y:S02]  /*2e7d0*/  SEL R80, R131, R129, P0 ;  /* 0x0000008183507207 */ /* 0x000fe40000000000 */
[----:B------:R-:W-:Y:S01]  /*2e7e0*/  SEL R129, R129, R131, P0 ;  /* 0x0000008381817207 */ /* 0x000fe20000000000 */
[----:B------:R-:W-:Y:S02]  /*2e7f0*/  IMAD.MOV.U32 R13, RZ, RZ, R208 ;  /* 0x000000ffff0d7224 */ /* 0x000fe400078e00d0 */
[----:B------:R-:W-:-:S07]  /*2e800*/  IMAD.MOV.U32 R66, RZ, RZ, R14 ;  /* 0x000000ffff427224 */ /* 0x000fce00078e000e */
[----:B------:R-:W-:Y:S05]  /*2e810*/  WARPSYNC.COLLECTIVE R15, `(.L_x_1025) ;  /* 0x000000000f087348 */ /* 0x000fea0003c00000 */
[----:B------:R0:W1:Y:S02]  /*2e820*/  SHFL.IDX P6, R14, R13, R12, R11 ;  /* 0x0000000c0d0e7389 */ /* 0x00006400000c000b */
[----:B01----:R-:W-:Y:S01]  /*2e830*/  ENDCOLLECTIVE ;  /* 0x000000000000791b */ /* 0x003fe20003800000 */
.L_x_1025:
[----:B------:R-:W-:Y:S01]  /*2e840*/  MOV R13, R150 ;  /* 0x00000096000d7202 */ /* 0x000fe20000000f00 */
[----:B------:R-:W-:Y:S01]  /*2e850*/  IMAD.MOV.U32 R12, RZ, RZ, R2 ;  /* 0x000000ffff0c7224 */ /* 0x000fe200078e0002 */
[----:B------:R-:W-:Y:S01]  /*2e860*/  MOV R2, RZ ;  /* 0x000000ff00027202 */ /* 0x000fe20000000f00 */
[----:B------:R-:W-:-:S07]  /*2e870*/  IMAD.MOV.U32 R62, RZ, RZ, R14 ;  /* 0x000000ffff3e7224 */ /* 0x000fce00078e000e */
[----:B------:R-:W-:Y:S05]  /*2e880*/  WARPSYNC.COLLECTIVE R15, `(.L_x_1026) ;  /* 0x000000000f087348 */ /* 0x000fea0003c00000 */
[----:B------:R0:W1:Y:S02]  /*2e890*/  SHFL.IDX P6, R14, R13, R12, R11 ;  /* 0x0000000c0d0e7389 */ /* 0x00006400000c000b */
[----:B01----:R-:W-:Y:S01]  /*2e8a0*/  ENDCOLLECTIVE ;  /* 0x000000000000791b */ /* 0x003fe20003800000 */
.L_x_1026:
[----:B------:R-:W-:Y:S02]  /*2e8b0*/  IMAD.MOV.U32 R13, RZ, RZ, R209 ;  /* 0x000000ffff0d7224 */ /* 0x000fe400078e00d1 */
[----:B------:R-:W-:-:S07]  /*2e8c0*/  IMAD.MOV.U32 R0, RZ, RZ, R14 ;  /* 0x000000ffff007224 */ /* 0x000fce00078e000e */
[----:B------:R-:W-:Y:S05]  /*2e8d0*/  WARPSYNC.COLLECTIVE R15, `(.L_x_1027) ;  /* 0x000000000f087348 */ /* 0x000fea0003c00000 */
[----:B------:R0:W1:Y:S02]  /*2e8e0*/  SHFL.IDX P6, R14, R13, R12, R11 ;  /* 0x0000000c0d0e7389 */ /* 0x00006400000c000b */
[----:B01----:R-:W-:Y:S01]  /*2e8f0*/  ENDCOLLECTIVE ;  /* 0x000000000000791b */ /* 0x003fe20003800000 */
.L_x_1027:
[----:B------:R-:W-:Y:S01]  /*2e900*/  IMAD.MOV.U32 R11, RZ, RZ, R14 ;  /* 0x000000ffff0b7224 */ /* 0x000fe200078e000e */
[----:B------:R-:W-:Y:S06]  /*2e910*/  BRA `(.L_x_1028) ;  /* 0xfffffed800207947 */ /* 0x000fec000383ffff */
.L_x_664:
[----:B------:R-:W-:Y:S02]  /*2e920*/  IMAD.MOV.U32 R13, RZ, RZ, R20 ;  /* 0x000000ffff0d7224 */ /* 0x000fe400078e0014 */
[----:B------:R-:W-:Y:S02]  /*2e930*/  IMAD.MOV.U32 R12, RZ, RZ, RZ ;  /* 0x000000ffff0c7224 */ /* 0x000fe400078e00ff */
[----:B------:R-:W-:Y:S02]  /*2e940*/  IMAD.MOV.U32 R11, RZ, RZ, 0x181f ;  /* 0x0000181fff0b7424 */ /* 0x000fe400078e00ff */
[----:B------:R-:W-:-:S07]  /*2e950*/  IMAD.MOV.U32 R15, RZ, RZ, -0x1 ;  /* 0xffffffffff0f7424 */ /* 0x000fce00078e00ff */
[----:B-----5:R-:W-:Y:S05]  /*2e960*/  WARPSYNC.COLLECTIVE R15, `(.L_x_1029) ;  /* 0x000000000f087348 */ /* 0x020fea0003c00000 */
[----:B------:R0:W1:Y:S02]  /*2e970*/  SHFL.IDX P6, R14, R13, R12, R11 ;  /* 0x0000000c0d0e7389 */ /* 0x00006400000c000b */
[----:B01---5:R-:W-:Y:S01]  /*2e980*/  ENDCOLLECTIVE ;  /* 0x000000000000791b */ /* 0x023fe20003800000 */
.L_x_1029:
[----:B------:R-:W-:Y:S01]  /*2e990*/  IMAD.MOV.U32 R13, RZ, RZ, R0 ;  /* 0x000000ffff0d7224 */ /* 0x000fe200078e0000 */
[----:B------:R-:W-:-:S07]  /*2e9a0*/  MOV R21, R14 ;  /* 0x0000000e00157202 */ /* 0x000fce0000000f00 */
[----:B------:R-:W-:Y:S05]  /*2e9b0*/  WARPSYNC.COLLECTIVE R15, `(.L_x_1030) ;  /* 0x000000000f087348 */ /* 0x000fea0003c00000 */
[----:B------:R0:W1:Y:S02]  /*2e9c0*/  SHFL.IDX P6, R14, R13, R12, R11 ;  /* 0x0000000c0d0e7389 */ /* 0x00006400000c000b */
[----:B01----:R-:W-:Y:S01]  /*2e9d0*/  ENDCOLLECTIVE ;  /* 0x000000000000791b */ /* 0x003fe20003800000 */
.L_x_1030:
[----:B------:R-:W-:Y:S05]  /*2e9e0*/  BRA `(.L_x_1031) ;  /* 0xfffffeec00447947 */ /* 0x000fea000383ffff */
.L_x_667:
[----:B------:R-:W-:Y:S01]  /*2e9f0*/  BSSY B1, `(.L_x_1032) ;  /* 0x0000008000017945 */ /* 0x000fe20003800000 */
[----:B-1----:R-:W-:Y:S01]  /*2ea00*/  IMAD.MOV.U32 R13, RZ, RZ, R20 ;  /* 0x000000ffff0d7224 */ /* 0x002fe200078e0014 */
[----:B------:R-:W-:Y:S01]  /*2ea10*/  MOV R15, 0xffffffff ;  /* 0xffffffff000f7802 */ /* 0x000fe20000000f00 */
[----:B------:R-:W-:Y:S02]  /*2ea20*/  IMAD.MOV.U32 R12, RZ, RZ, 0x1 ;  /* 0x00000001ff0c7424 */ /* 0x000fe400078e00ff */
[----:B------:R-:W-:-:S07]  /*2ea30*/  IMAD.MOV.U32 R11, RZ, RZ, 0x181f ;  /* 0x0000181fff0b7424 */ /* 0x000fce00078e00ff */
[----:B0-2--5:R-:W-:Y:S05]  /*2ea40*/  WARPSYNC.COLLECTIVE R15, `(.L_x_1033) ;  /* 0x000000000f087348 */ /* 0x025fea0003c00000 */
[----:B--2---:R1:W2:Y:S02]  /*2ea50*/  SHFL.IDX P6, R14, R13, R12, R11 ;  /* 0x0000000c0d0e7389 */ /* 0x0042a400000c000b */
[----:B012--5:R-:W-:Y:S01]  /*2ea60*/  ENDCOLLECTIVE ;  /* 0x000000000000791b */ /* 0x027fe20003800000 */
.L_x_1033:
[----:B------:R-:W-:Y:S05]  /*2ea70*/  BSYNC B1 ;  /* 0x0000000000017941 */ /* 0x000fea0003800000 */
.L_x_1032:
        /* <DEDUP_REMOVED lines=8> */
.L_x_1034:
[----:B------:R-:W-:Y:S05]  /*2eb00*/  BRA `(.L_x_1035) ;  /* 0xfffffeec00747947 */ /* 0x000fea000383ffff */
.L_x_670:
[----:B------:R-:W-:Y:S01]  /*2eb10*/  BSSY B1, `(.L_x_1036) ;  /* 0x0000008000017945 */ /* 0x000fe20003800000 */
[----:B------:R-:W-:Y:S02]  /*2eb20*/  IMAD.MOV.U32 R13, RZ, RZ, R20 ;  /* 0x000000ffff0d7224 */ /* 0x000fe400078e0014 */
[----:B------:R-:W-:Y:S02]  /*2eb30*/  IMAD.MOV.U32 R12, RZ, RZ, 0x2 ;  /* 0x00000002ff0c7424 */ /* 0x000fe400078e00ff */
[----:B------:R-:W-:Y:S02]  /*2eb40*/  IMAD.MOV.U32 R11, RZ, RZ, 0x181f ;  /* 0x0000181fff0b7424 */ /* 0x000fe400078e00ff */
[----:B------:R-:W-:-:S07]  /*2eb50*/  IMAD.MOV.U32 R15, RZ, RZ, -0x1 ;  /* 0xffffffffff0f7424 */ /* 0x000fce00078e00ff */
[----:B0123-5:R-:W-:Y:S05]  /*2eb60*/  WARPSYNC.COLLECTIVE R15, `(.L_x_1037) ;  /* 0x000000000f087348 */ /* 0x02ffea0003c00000 */
[----:B--2---:R2:W4:Y:S02]  /*2eb70*/  SHFL.IDX P6, R14, R13, R12, R11 ;  /* 0x0000000c0d0e7389 */ /* 0x00452400000c000b */
[----:B012345:R-:W-:Y:S01]  /*2eb80*/  ENDCOLLECTIVE ;  /* 0x000000000000791b */ /* 0x03ffe20003800000 */
.L_x_1037:
[----:B------:R-:W-:Y:S05]  /*2eb90*/  BSYNC B1 ;  /* 0x0000000000017941 */ /* 0x000fea0003800000 */
.L_x_1036:
        /* <DEDUP_REMOVED lines=8> */
.L_x_1038:
[----:B------:R-:W-:Y:S05]  /*2ec20*/  BRA `(.L_x_1039) ;  /* 0xfffffeec00a87947 */ /* 0x000fea000383ffff */
.L_x_673:
[----:B------:R-:W-:Y:S01]  /*2ec30*/  BSSY B1, `(.L_x_1040) ;  /* 0x0000008000017945 */ /* 0x000fe20003800000 */
[----:B------:R-:W-:Y:S01]  /*2ec40*/  MOV R13, R20 ;  /* 0x00000014000d7202 */ /* 0x000fe20000000f00 */
[----:B------:R-:W-:Y:S02]  /*2ec50*/  IMAD.MOV.U32 R12, RZ, RZ, 0x3 ;  /* 0x00000003ff0c7424 */ /* 0x000fe400078e00ff */
[----:B------:R-:W-:Y:S02]  /*2ec60*/  IMAD.MOV.U32 R11, RZ, RZ, 0x181f ;  /* 0x0000181fff0b7424 */ /* 0x000fe400078e00ff */
[----:B------:R-:W-:-:S07]  /*2ec70*/  IMAD.MOV.U32 R15, RZ, RZ, -0x1 ;  /* 0xffffffffff0f7424 */ /* 0x000fce00078e00ff */
[----:B012345:R-:W-:Y:S05]  /*2ec80*/  WARPSYNC.COLLECTIVE R15, `(.L_x_1041) ;  /* 0x000000000f087348 */ /* 0x03ffea0003c00000 */
[----:B----4-:R4:W0:Y:S02]  /*2ec90*/  SHFL.IDX P6, R14, R13, R12, R11 ;  /* 0x0000000c0d0e7389 */ /* 0x01082400000c000b */
[----:B012345:R-:W-:Y:S01]  /*2eca0*/  ENDCOLLECTIVE ;  /* 0x000000000000791b */ /* 0x03ffe20003800000 */
.L_x_1041:
[----:B------:R-:W-:Y:S05]  /*2ecb0*/  BSYNC B1 ;  /* 0x0000000000017941 */ /* 0x000fea0003800000 */
.L_x_1040:
        /* <DEDUP_REMOVED lines=8> */
.L_x_1042:
[----:B------:R-:W-:Y:S05]  /*2ed40*/  BRA `(.L_x_1043) ;  /* 0xfffffeec00dc7947 */ /* 0x000fea000383ffff */
.L_x_675:
[----:B------:R-:W-:Y:S01]  /*2ed50*/  IMAD.MOV.U32 R13, RZ, RZ, R2 ;  /* 0x000000ffff0d7224 */ /* 0x000fe200078e0002 */
[----:B------:R-:W-:Y:S01]  /*2ed60*/  MOV R12, RZ ;  /* 0x000000ff000c7202 */ /* 0x000fe20000000f00 */
[----:B------:R-:W-:Y:S02]  /*2ed70*/  IMAD.MOV.U32 R11, RZ, RZ, 0x1c1f ;  /* 0x00001c1fff0b7424 */ /* 0x000fe400078e00ff */
[----:B------:R-:W-:-:S07]  /*2ed80*/  IMAD.MOV.U32 R15, RZ, RZ, -0x1 ;  /* 0xffffffffff0f7424 */ /* 0x000fce00078e00ff */
[----:B------:R-:W-:Y:S05]  /*2ed90*/  WARPSYNC.COLLECTIVE R15, `(.L_x_1044) ;  /* 0x000000000f087348 */ /* 0x000fea0003c00000 */
[----:B------:R0:W1:Y:S02]  /*2eda0*/  SHFL.IDX P6, R14, R13, R12, R11 ;  /* 0x0000000c0d0e7389 */ /* 0x00006400000c000b */
[----:B01----:R-:W-:Y:S01]  /*2edb0*/  ENDCOLLECTIVE ;  /* 0x000000000000791b */ /* 0x003fe20003800000 */
.L_x_1044:
[----:B------:R-:W-:Y:S02]  /*2edc0*/  IMAD.MOV.U32 R13, RZ, RZ, R0 ;  /* 0x000000ffff0d7224 */ /* 0x000fe400078e0000 */
[----:B------:R-:W-:-:S07]  /*2edd0*/  IMAD.MOV.U32 R20, RZ, RZ, R14 ;  /* 0x000000ffff147224 */ /* 0x000fce00078e000e */
[----:B------:R-:W-:Y:S05]  /*2ede0*/  WARPSYNC.COLLECTIVE R15, `(.L_x_1045) ;  /* 0x000000000f087348 */ /* 0x000fea0003c00000 */
[----:B------:R0:W1:Y:S02]  /*2edf0*/  SHFL.IDX P6, R14, R13, R12, R11 ;  /* 0x0000000c0d0e7389 */ /* 0x00006400000c000b */
[----:B01----:R-:W-:Y:S01]  /*2ee00*/  ENDCOLLECTIVE ;  /* 0x000000000000791b */ /* 0x003fe20003800000 */
.L_x_1045:
[----:B------:R-:W-:Y:S01]  /*2ee10*/  MOV R11, R14 ;  /* 0x0000000e000b7202 */ /* 0x000fe20000000f00 */
[----:B------:R-:W-:Y:S06]  /*2ee20*/  BRA `(.L_x_1046) ;  /* 0xfffffef000c87947 */ /* 0x000fec000383ffff */
.L_x_678:
[----:B------:R-:W-:Y:S01]  /*2ee30*/  BSSY B1, `(.L_x_1047) ;  /* 0x0000008000017945 */ /* 0x000fe20003800000 */
[----:B---3--:R-:W-:Y:S02]  /*2ee40*/  IMAD.MOV.U32 R13, RZ, RZ, R2 ;  /* 0x000000ffff0d7224 */ /* 0x008fe400078e0002 */
[----:B------:R-:W-:Y:S02]  /*2ee50*/  IMAD.MOV.U32 R12, RZ, RZ, 0x1 ;  /* 0x00000001ff0c7424 */ /* 0x000fe400078e00ff */
[----:B--2---:R-:W-:Y:S02]  /*2ee60*/  IMAD.MOV.U32 R11, RZ, RZ, 0x1c1f ;  /* 0x00001c1fff0b7424 */ /* 0x004fe400078e00ff */
[----:B------:R-:W-:-:S07]  /*2ee70*/  IMAD.MOV.U32 R15, RZ, RZ, -0x1 ;  /* 0xffffffffff0f7424 */ /* 0x000fce00078e00ff */
[----:B01----:R-:W-:Y:S05]  /*2ee80*/  WARPSYNC.COLLECTIVE R15, `(.L_x_1048) ;  /* 0x000000000f087348 */ /* 0x003fea0003c00000 */
[----:B------:R2:W3:Y:S02]  /*2ee90*/  SHFL.IDX P6, R14, R13, R12, R11 ;  /* 0x0000000c0d0e7389 */ /* 0x0004e400000c000b */
[----:B0123--:R-:W-:Y:S01]  /*2eea0*/  ENDCOLLECTIVE ;  /* 0x000000000000791b */ /* 0x00ffe20003800000 */
.L_x_1048:
[----:B------:R-:W-:Y:S05]  /*2eeb0*/  BSYNC B1 ;  /* 0x0000000000017941 */ /* 0x000fea0003800000 */
.L_x_1047:
        /* <DEDUP_REMOVED lines=8> */
.L_x_1049:
[----:B------:R-:W-:Y:S01]  /*2ef40*/  MOV R0, R14 ;  /* 0x0000000e00007202 */ /* 0x000fe20000000f00 */
[----:B------:R-:W-:Y:S06]  /*2ef50*/  BRA `(.L_x_1050) ;  /* 0xffffff00009c7947 */ /* 0x000fec000383ffff */
.L_x_682:
[----:B------:R-:W-:Y:S02]  /*2ef60*/  IMAD.MOV.U32 R13, RZ, RZ, R10 ;  /* 0x000000ffff0d7224 */ /* 0x000fe400078e000a */
[----:B------:R-:W-:Y:S02]  /*2ef70*/  IMAD.MOV.U32 R12, RZ, RZ, RZ ;  /* 0x000000ffff0c7224 */ /* 0x000fe400078e00ff */
[----:B------:R-:W-:Y:S02]  /*2ef80*/  IMAD.MOV.U32 R11, RZ, RZ, 0x181f ;  /* 0x0000181fff0b7424 */ /* 0x000fe400078e00ff */
[----:B------:R-:W-:-:S07]  /*2ef90*/  IMAD.MOV.U32 R15, RZ, RZ, -0x1 ;  /* 0xffffffffff0f7424 */ /* 0x000fce00078e00ff */
[----:B------:R-:W-:Y:S05]  /*2efa0*/  WARPSYNC.COLLECTIVE R15, `(.L_x_1051) ;  /* 0x000000000f087348 */ /* 0x000fea0003c00000 */
[----:B------:R0:W1:Y:S02]  /*2efb0*/  SHFL.IDX P6, R14, R13, R12, R11 ;  /* 0x0000000c0d0e7389 */ /* 0x00006400000c000b */
[----:B01----:R-:W-:Y:S01]  /*2efc0*/  ENDCOLLECTIVE ;  /* 0x000000000000791b */ /* 0x003fe20003800000 */
.L_x_1051:
[----:B------:R-:W-:Y:S01]  /*2efd0*/  IMAD.MOV.U32 R13, RZ, RZ, R0 ;  /* 0x000000ffff0d7224 */ /* 0x000fe200078e0000 */
[----:B------:R-:W-:-:S07]  /*2efe0*/  MOV R9, R14 ;  /* 0x0000000e00097202 */ /* 0x000fce0000000f00 */
[----:B------:R-:W-:Y:S05]  /*2eff0*/  WARPSYNC.COLLECTIVE R15, `(.L_x_1052) ;  /* 0x000000000f087348 */ /* 0x000fea0003c00000 */
[----:B------:R0:W1:Y:S02]  /*2f000*/  SHFL.IDX P6, R14, R13, R12, R11 ;  /* 0x0000000c0d0e7389 */ /* 0x00006400000c000b */
[----:B01----:R-:W-:Y:S01]  /*2f010*/  ENDCOLLECTIVE ;  /* 0x000000000000791b */ /* 0x003fe20003800000 */
.L_x_1052:
[----:B------:R-:W-:Y:S05]  /*2f020*/  BRA `(.L_x_1053) ;  /* 0xffffff1800f87947 */ /* 0x000fea000383ffff */
.L_x_685:
[----:B------:R-:W-:Y:S01]  /*2f030*/  BSSY B1, `(.L_x_1054) ;  /* 0x0000008000017945 */ /* 0x000fe20003800000 */
[----:B------:R-:W-:Y:S01]  /*2f040*/  IMAD.MOV.U32 R13, RZ, RZ, R10 ;  /* 0x000000ffff0d7224 */ /* 0x000fe200078e000a */
[----:B------:R-:W-:Y:S01]  /*2f050*/  MOV R15, 0xffffffff ;  /* 0xffffffff000f7802 */ /* 0x000fe20000000f00 */
[----:B------:R-:W-:Y:S02]  /*2f060*/  IMAD.MOV.U32 R12, RZ, RZ, 0x1 ;  /* 0x00000001ff0c7424 */ /* 0x000fe400078e00ff */
[----:B------:R-:W-:-:S07]  /*2f070*/  IMAD.MOV.U32 R11, RZ, RZ, 0x181f ;  /* 0x0000181fff0b7424 */ /* 0x000fce00078e00ff */
[----:B012---:R-:W-:Y:S05]  /*2f080*/  WARPSYNC.COLLECTIVE R15, `(.L_x_1055) ;  /* 0x000000000f087348 */ /* 0x007fea0003c00000 */
[----:B--2---:R2:W3:Y:S02]  /*2f090*/  SHFL.IDX P6, R14, R13, R12, R11 ;  /* 0x0000000c0d0e7389 */ /* 0x0044e400000c000b */
[----:B0123--:R-:W-:Y:S01]  /*2f0a0*/  ENDCOLLECTIVE ;  /* 0x000000000000791b */ /* 0x00ffe20003800000 */
.L_x_1055:
[----:B------:R-:W-:Y:S05]  /*2f0b0*/  BSYNC B1 ;  /* 0x0000000000017941 */ /* 0x000fea0003800000 */
.L_x_1054:
        /* <DEDUP_REMOVED lines=8> */
.L_x_1056:
[----:B------:R-:W-:Y:S05]  /*2f140*/  BRA `(.L_x_1057) ;  /* 0xffffff1c002c7947 */ /* 0x000fea000383ffff */
.L_x_688:
[----:B------:R-:W-:Y:S01]  /*2f150*/  BSSY B1, `(.L_x_1058) ;  /* 0x0000008000017945 */ /* 0x000fe20003800000 */
[----:B------:R-:W-:Y:S02]  /*2f160*/  IMAD.MOV.U32 R13, RZ, RZ, R10 ;  /* 0x000000ffff0d7224 */ /* 0x000fe400078e000a */
[----:B------:R-:W-:Y:S02]  /*2f170*/  IMAD.MOV.U32 R12, RZ, RZ, 0x2 ;  /* 0x00000002ff0c7424 */ /* 0x000fe400078e00ff */
[----:B------:R-:W-:Y:S02]  /*2f180*/  IMAD.MOV.U32 R11, RZ, RZ, 0x181f ;  /* 0x0000181fff0b7424 */ /* 0x000fe400078e00ff */
[----:B------:R-:W-:-:S07]  /*2f190*/  IMAD.MOV.U32 R15, RZ, RZ, -0x1 ;  /* 0xffffffffff0f7424 */ /* 0x000fce00078e00ff */
[----:B0123--:R-:W-:Y:S05]  /*2f1a0*/  WARPSYNC.COLLECTIVE R15, `(.L_x_1059) ;  /* 0x000000000f087348 */ /* 0x00ffea0003c00000 */
[----:B--2---:R2:W4:Y:S02]  /*2f1b0*/  SHFL.IDX P6, R14, R13, R12, R11 ;  /* 0x0000000c0d0e7389 */ /* 0x00452400000c000b */
[----:B01234-:R-:W-:Y:S01]  /*2f1c0*/  ENDCOLLECTIVE ;  /* 0x000000000000791b */ /* 0x01ffe20003800000 */
.L_x_1059:
[----:B------:R-:W-:Y:S05]  /*2f1d0*/  BSYNC B1 ;  /* 0x0000000000017941 */ /* 0x000fea0003800000 */
.L_x_1058:
        /* <DEDUP_REMOVED lines=8> */
.L_x_1060:
[----:B------:R-:W-:Y:S05]  /*2f260*/  BRA `(.L_x_1061) ;  /* 0xffffff1c00607947 */ /* 0x000fea000383ffff */
.L_x_691:
[----:B------:R-:W-:Y:S01]  /*2f270*/  BSSY B1, `(.L_x_1062) ;  /* 0x0000008000017945 */ /* 0x000fe20003800000 */
[----:B------:R-:W-:Y:S01]  /*2f280*/  MOV R13, R10 ;  /* 0x0000000a000d7202 */ /* 0x000fe20000000f00 */
[----:B------:R-:W-:Y:S02]  /*2f290*/  IMAD.MOV.U32 R12, RZ, RZ, 0x3 ;  /* 0x00000003ff0c7424 */ /* 0x000fe400078e00ff */
[----:B------:R-:W-:Y:S02]  /*2f2a0*/  IMAD.MOV.U32 R11, RZ, RZ, 0x181f ;  /* 0x0000181fff0b7424 */ /* 0x000fe400078e00ff */
[----:B------:R-:W-:-:S07]  /*2f2b0*/  IMAD.MOV.U32 R15, RZ, RZ, -0x1 ;  /* 0xffffffffff0f7424 */ /* 0x000fce00078e00ff */
[----:B01234-:R-:W-:Y:S05]  /*2f2c0*/  WARPSYNC.COLLECTIVE R15, `(.L_x_1063) ;  /* 0x000000000f087348 */ /* 0x01ffea0003c00000 */
[----:B----4-:R4:W0:Y:S02]  /*2f2d0*/  SHFL.IDX P6, R14, R13, R12, R11 ;  /* 0x0000000c0d0e7389 */ /* 0x01082400000c000b */
[----:B01234-:R-:W-:Y:S01]  /*2f2e0*/  ENDCOLLECTIVE ;  /* 0x000000000000791b */ /* 0x01ffe20003800000 */
.L_x_1063:
[----:B------:R-:W-:Y:S05]  /*2f2f0*/  BSYNC B1 ;  /* 0x0000000000017941 */ /* 0x000fea0003800000 */
.L_x_1062:
        /* <DEDUP_REMOVED lines=8> */
.L_x_1064:
[----:B------:R-:W-:Y:S05]  /*2f380*/  BRA `(.L_x_1065) ;  /* 0xffffff1c00947947 */ /* 0x000fea000383ffff */
.L_x_707:
[----:B------:R-:W0:Y:S01]  /*2f390*/  S2R R7, SR_TID.X ;  /* 0x0000000000077919 */ /* 0x000e220000002100 */
[----:B------:R-:W-:Y:S01]  /*2f3a0*/  BSSY B1, `(.L_x_1066) ;  /* 0x000000a000017945 */ /* 0x000fe20003800000 */
[----:B------:R-:W-:Y:S01]  /*2f3b0*/  MOV R12, RZ ;  /* 0x000000ff000c7202 */ /* 0x000fe20000000f00 */
[----:B------:R-:W-:Y:S02]  /*2f3c0*/  IMAD.MOV.U32 R11, RZ, RZ, 0x1f ;  /* 0x0000001fff0b7424 */ /* 0x000fe400078e00ff */
[----:B------:R-:W-:Y:S01]  /*2f3d0*/  IMAD.MOV.U32 R15, RZ, RZ, -0x1 ;  /* 0xffffffffff0f7424 */ /* 0x000fe200078e00ff */
[----:B0-----:R-:W-:-:S04]  /*2f3e0*/  SHF.R.U32.HI R7, RZ, 0x5, R7 ;  /* 0x00000005ff077819 */ /* 0x001fc80000011607 */
[----:B------:R-:W-:-:S05]  /*2f3f0*/  LOP3.LUT R7, R7, 0x3, RZ, 0xc0, !PT ;  /* 0x0000000307077812 */ /* 0x000fca00078ec0ff */
[----:B------:R-:W-:-:S07]  /*2f400*/  IMAD.MOV.U32 R13, RZ, RZ, R7 ;  /* 0x000000ffff0d7224 */ /* 0x000fce00078e0007 */
[----:B------:R-:W-:Y:S05]  /*2f410*/  WARPSYNC.COLLECTIVE R15, `(.L_x_1067) ;  /* 0x000000000f087348 */ /* 0x000fea0003c00000 */
[----:B------:R0:W1:Y:S02]  /*2f420*/  SHFL.IDX P6, R14, R13, R12, R11 ;  /* 0x0000000c0d0e7389 */ /* 0x00006400000c000b */
[----:B01----:R-:W-:Y:S01]  /*2f430*/  ENDCOLLECTIVE ;  /* 0x000000000000791b */ /* 0x003fe20003800000 */
.L_x_1067:
[----:B------:R-:W-:Y:S05]  /*2f440*/  BSYNC B1 ;  /* 0x0000000000017941 */ /* 0x000fea0003800000 */
.L_x_1066:
[----:B------:R-:W-:Y:S05]  /*2f450*/  BRA `(.L_x_1068) ;  /* 0xffffff3400d87947 */ /* 0x000fea000383ffff */
.L_x_709:
[----:B------:R-:W-:Y:S01]  /*2f460*/  BSSY B1, `(.L_x_1069) ;  /* 0x0000006000017945 */ /* 0x000fe20003800000 */
[----:B------:R-:W-:-:S07]  /*2f470*/  IMAD.MOV.U32 R15, RZ, RZ, -0x1 ;  /* 0xffffffffff0f7424 */ /* 0x000fce00078e00ff */
[----:B0-----:R-:W-:Y:S05]  /*2f480*/  WARPSYNC.COLLECTIVE R15, `(.L_x_1070) ;  /* 0x000000000f0c7348 */ /* 0x001fea0003c00000 */
[----:B------:R-:W-:Y:S02]  /*2f490*/  ELECT P6, UR62, PT ;  /* 0x00000000003e782f */ /* 0x000fe400038c0000 */
[----:B------:R-:W-:Y:S01]  /*2f4a0*/  MOV R14, UR62 ;  /* 0x0000003e000e7c02 */ /* 0x000fe20008000f00 */
[----:B0-----:R-:W-:Y:S10]  /*2f4b0*/  ENDCOLLECTIVE ;  /* 0x000000000000791b */ /* 0x001ff40003800000 */
.L_x_1070:
[----:B------:R-:W-:Y:S05]  /*2f4c0*/  BSYNC B1 ;  /* 0x0000000000017941 */ /* 0x000fea0003800000 */
.L_x_1069:
[----:B------:R-:W-:Y:S05]  /*2f4d0*/  BRA `(.L_x_708) ;  /* 0xffffff3400d07947 */ /* 0x000fea000383ffff */
.L_x_711:
[----:B0-----:R0:W1:Y:S02]  /*2f4e0*/  SYNCS.PHASECHK.TRANS64.TRYWAIT P0, [R16+URZ+0x38820], R7 ;  /* 0x03882007100075a7 */ /* 0x001064000800017f */
[----:B-1----:R-:W-:Y:S05]  /*2f4f0*/  @!P0 NANOSLEEP.SYNCS 0x989680 ;  /* 0x009896800000895d */ /* 0x002fea0003900000 */
[----:B------:R-:W1:Y:S02]  /*2f500*/  @!P0 SYNCS.PHASECHK.TRANS64 P0, [R16+URZ+0x38820], R7 ;  /* 0x03882007100085a7 */ /* 0x000e64000800007f */
[----:B-1----:R-:W-:Y:S05]  /*2f510*/  @!P0 BRA `(.L_x_711) ;  /* 0xfffffffc00f08947 */ /* 0x002fea000383ffff */
[----:B------:R-:W-:Y:S05]  /*2f520*/  BRA `(.L_x_1071) ;  /* 0xffffff3400e07947 */ /* 0x000fea000383ffff */
.L_x_715:
[----:B-1----:R1:W2:Y:S02]  /*2f530*/  SYNCS.PHASECHK.TRANS64.TRYWAIT P0, [R11+URZ+0x388a0], R10 ;  /* 0x0388a00a0b0075a7 */ /* 0x0022a4000800017f */
[----:B--2---:R-:W-:Y:S05]  /*2f540*/  @!P0 NANOSLEEP.SYNCS 0x989680 ;  /* 0x009896800000895d */ /* 0x004fea0003900000 */
[----:B------:R-:W2:Y:S02]  /*2f550*/  @!P0 SYNCS.PHASECHK.TRANS64 P0, [R11+URZ+0x388a0], R10 ;  /* 0x0388a00a0b0085a7 */ /* 0x000ea4000800007f */
[----:B--2---:R-:W-:Y:S05]  /*2f560*/  @!P0 BRA `(.L_x_715) ;  /* 0xfffffffc00f08947 */ /* 0x004fea000383ffff */
[----:B------:R-:W-:Y:S05]  /*2f570*/  BRA `(.L_x_1072) ;  /* 0xffffff3400f87947 */ /* 0x000fea000383ffff */
.L_x_721:
[----:B0-----:R0:W2:Y:S02]  /*2f580*/  SYNCS.PHASECHK.TRANS64.TRYWAIT P0, [R11+URZ+0x388c0], R10 ;  /* 0x0388c00a0b0075a7 */ /* 0x0010a4000800017f */
[----:B--2---:R-:W-:Y:S05]  /*2f590*/  @!P0 NANOSLEEP.SYNCS 0x989680 ;  /* 0x009896800000895d */ /* 0x004fea0003900000 */
[----:B------:R-:W2:Y:S02]  /*2f5a0*/  @!P0 SYNCS.PHASECHK.TRANS64 P0, [R11+URZ+0x388c0], R10 ;  /* 0x0388c00a0b0085a7 */ /* 0x000ea4000800007f */
[----:B--2---:R-:W-:Y:S05]  /*2f5b0*/  @!P0 BRA `(.L_x_721) ;  /* 0xfffffffc00f08947 */ /* 0x004fea000383ffff */
[----:B------:R-:W-:Y:S05]  /*2f5c0*/  BRA `(.L_x_1073) ;  /* 0xffffff3800b47947 */ /* 0x000fea000383ffff */
.L_x_729:
[----:B-1----:R1:W2:Y:S02]  /*2f5d0*/  SYNCS.PHASECHK.TRANS64.TRYWAIT P2, [R10+URZ+0x388a0], R9 ;  /* 0x0388a0090a0075a7 */ /* 0x0022a4000804017f */
[----:B--2---:R-:W-:Y:S05]  /*2f5e0*/  @!P2 NANOSLEEP.SYNCS 0x989680 ;  /* 0x009896800000a95d */ /* 0x004fea0003900000 */
[----:B------:R-:W2:Y:S02]  /*2f5f0*/  @!P2 SYNCS.PHASECHK.TRANS64 P2, [R10+URZ+0x388a0], R9 ;  /* 0x0388a0090a00a5a7 */ /* 0x000ea4000804007f */
[----:B--2---:R-:W-:Y:S05]  /*2f600*/  @!P2 BRA `(.L_x_729) ;  /* 0xfffffffc00f0a947 */ /* 0x004fea000383ffff */
[----:B------:R-:W-:Y:S05]  /*2f610*/  BRA `(.L_x_1074) ;  /* 0xffffff3c00ac7947 */ /* 0x000fea000383ffff */
.L_x_735:
[----:B0-----:R0:W2:Y:S02]  /*2f620*/  SYNCS.PHASECHK.TRANS64.TRYWAIT P2, [R10+URZ+0x388c0], R9 ;  /* 0x0388c0090a0075a7 */ /* 0x0010a4000804017f */
[----:B--2---:R-:W-:Y:S05]  /*2f630*/  @!P2 NANOSLEEP.SYNCS 0x989680 ;  /* 0x009896800000a95d */ /* 0x004fea0003900000 */
[----:B------:R-:W2:Y:S02]  /*2f640*/  @!P2 SYNCS.PHASECHK.TRANS64 P2, [R10+URZ+0x388c0], R9 ;  /* 0x0388c0090a00a5a7 */ /* 0x000ea4000804007f */
[----:B--2---:R-:W-:Y:S05]  /*2f650*/  @!P2 BRA `(.L_x_735) ;  /* 0xfffffffc00f0a947 */ /* 0x004fea000383ffff */
[----:B------:R-:W-:Y:S05]  /*2f660*/  BRA `(.L_x_1075) ;  /* 0xffffff4000647947 */ /* 0x000fea000383ffff */
.L_x_753:
[----:B0-----:R-:W0:Y:S01]  /*2f670*/  S2R R20, SR_TID.X ;  /* 0x0000000000147919 */ /* 0x001e220000002100 */
[----:B------:R-:W-:Y:S01]  /*2f680*/  BSSY B0, `(.L_x_1076) ;  /* 0x000000a000007945 */ /* 0x000fe20003800000 */
[----:B------:R-:W-:Y:S01]  /*2f690*/  MOV R12, RZ ;  /* 0x000000ff000c7202 */ /* 0x000fe20000000f00 */
[----:B------:R-:W-:Y:S02]  /*2f6a0*/  IMAD.MOV.U32 R11, RZ, RZ, 0x1f ;  /* 0x0000001fff0b7424 */ /* 0x000fe400078e00ff */
[----:B------:R-:W-:Y:S01]  /*2f6b0*/  IMAD.MOV.U32 R15, RZ, RZ, -0x1 ;  /* 0xffffffffff0f7424 */ /* 0x000fe200078e00ff */
[----:B0-----:R-:W-:-:S04]  /*2f6c0*/  SHF.R.U32.HI R9, RZ, 0x5, R20 ;  /* 0x00000005ff097819 */ /* 0x001fc80000011614 */
[----:B------:R-:W-:-:S05]  /*2f6d0*/  LOP3.LUT R9, R9, 0x3, RZ, 0xc0, !PT ;  /* 0x0000000309097812 */ /* 0x000fca00078ec0ff */
[----:B------:R-:W-:-:S07]  /*2f6e0*/  IMAD.MOV.U32 R13, RZ, RZ, R9 ;  /* 0x000000ffff0d7224 */ /* 0x000fce00078e0009 */
[----:B-----5:R-:W-:Y:S05]  /*2f6f0*/  WARPSYNC.COLLECTIVE R15, `(.L_x_1077) ;  /* 0x000000000f087348 */ /* 0x020fea0003c00000 */
[----:B------:R0:W1:Y:S02]  /*2f700*/  SHFL.IDX P6, R14, R13, R12, R11 ;  /* 0x0000000c0d0e7389 */ /* 0x00006400000c000b */
[----:B01---5:R-:W-:Y:S01]  /*2f710*/  ENDCOLLECTIVE ;  /* 0x000000000000791b */ /* 0x023fe20003800000 */
.L_x_1077:
[----:B------:R-:W-:Y:S05]  /*2f720*/  BSYNC B0 ;  /* 0x0000000000007941 */ /* 0x000fea0003800000 */
.L_x_1076:
[----:B------:R-:W-:Y:S05]  /*2f730*/  BRA `(.L_x_1078) ;  /* 0xffffff50002c7947 */ /* 0x000fea000383ffff */
.L_x_756:
[----:B-1----:R1:W2:Y:S02]  /*2f740*/  SYNCS.PHASECHK.TRANS64.TRYWAIT P0, [R6+URZ+0x38880], R19 ;  /* 0x03888013060075a7 */ /* 0x0022a4000800017f */
[----:B--2---:R-:W-:Y:S05]  /*2f750*/  @!P0 NANOSLEEP.SYNCS 0x989680 ;  /* 0x009896800000895d */ /* 0x004fea0003900000 */
[----:B------:R-:W2:Y:S02]  /*2f760*/  @!P0 SYNCS.PHASECHK.TRANS64 P0, [R6+URZ+0x38880], R19 ;  /* 0x03888013060085a7 */ /* 0x000ea4000800007f */
[----:B--2---:R-:W-:Y:S05]  /*2f770*/  @!P0 BRA `(.L_x_756) ;  /* 0xfffffffc00f08947 */ /* 0x004fea000383ffff */
[----:B------:R-:W-:Y:S05]  /*2f780*/  BRA `(.L_x_1079) ;  /* 0xffffff5000487947 */ /* 0x000fea000383ffff */
.L_x_757:
[----:B------:R-:W-:Y:S01]  /*2f790*/  BSSY B0, `(.L_x_1080) ;  /* 0x0000008000007945 */ /* 0x000fe20003800000 */
[----:B------:R-:W-:Y:S01]  /*2f7a0*/  IMAD.MOV.U32 R13, RZ, RZ, R8 ;  /* 0x000000ffff0d7224 */ /* 0x000fe200078e0008 */
[----:B--2---:R-:W-:Y:S01]  /*2f7b0*/  MOV R11, 0x181f ;  /* 0x0000181f000b7802 */ /* 0x004fe20000000f00 */
[----:B------:R-:W-:Y:S02]  /*2f7c0*/  IMAD.MOV.U32 R12, RZ, RZ, RZ ;  /* 0x000000ffff0c7224 */ /* 0x000fe400078e00ff */
[----:B------:R-:W-:-:S07]  /*2f7d0*/  IMAD.MOV.U32 R15, RZ, RZ, -0x1 ;  /* 0xffffffffff0f7424 */ /* 0x000fce00078e00ff */
[----:B01----:R-:W-:Y:S05]  /*2f7e0*/  WARPSYNC.COLLECTIVE R15, `(.L_x_1081) ;  /* 0x000000000f087348 */ /* 0x003fea0003c00000 */
[----:B------:R2:W3:Y:S02]  /*2f7f0*/  SHFL.IDX P6, R14, R13, R12, R11 ;  /* 0x0000000c0d0e7389 */ /* 0x0004e400000c000b */
[----:B0123--:R-:W-:Y:S01]  /*2f800*/  ENDCOLLECTIVE ;  /* 0x000000000000791b */ /* 0x00ffe20003800000 */
.L_x_1081:
[----:B------:R-:W-:Y:S05]  /*2f810*/  BSYNC B0 ;  /* 0x0000000000007941 */ /* 0x000fea0003800000 */
.L_x_1080:
[----:B------:R-:W-:Y:S01]  /*2f820*/  IMAD.MOV.U32 R13, RZ, RZ, R7 ;  /* 0x000000ffff0d7224 */ /* 0x000fe200078e0007 */
[----:B------:R-:W-:Y:S01]  /*2f830*/  MOV R11, 0x181f ;  /* 0x0000181f000b7802 */ /* 0x000fe20000000f00 */
[----:B------:R-:W-:Y:S01]  /*2f840*/  IMAD.MOV.U32 R12, RZ, RZ, RZ ;  /* 0x000000ffff0c7224 */ /* 0x000fe200078e00ff */
[----:B------:R-:W0:Y:S01]  /*2f850*/  LDC R21, c[0x0][0x2f4] ;  /* 0x0000bd00ff157b82 */ /* 0x000e220000000800 */
[----:B------:R-:W-:Y:S01]  /*2f860*/  IMAD.MOV.U32 R15, RZ, RZ, -0x1 ;  /* 0xffffffffff0f7424 */ /* 0x000fe200078e00ff */
[----:B------:R-:W-:Y:S01]  /*2f870*/  LOP3.LUT R20, R30, 0x80, RZ, 0xfc, !PT ;  /* 0x000000801e147812 */ /* 0x000fe200078efcff */
[----:B------:R-:W-:-:S07]  /*2f880*/  IMAD.MOV.U32 R3, RZ, RZ, R14 ;  /* 0x000000ffff037224 */ /* 0x000fce00078e000e */
[----:B0-----:R-:W-:Y:S05]  /*2f890*/  WARPSYNC.COLLECTIVE R15, `(.L_x_1082) ;  /* 0x000000000f087348 */ /* 0x001fea0003c00000 */
[----:B------:R1:W2:Y:S02]  /*2f8a0*/  SHFL.IDX P6, R14, R13, R12, R11 ;  /* 0x0000000c0d0e7389 */ /* 0x0002a400000c000b */
[----:B012---:R-:W-:Y:S01]  /*2f8b0*/  ENDCOLLECTIVE ;  /* 0x000000000000791b */ /* 0x007fe20003800000 */
.L_x_1082:
[----:B------:R-:W-:Y:S01]  /*2f8c0*/  IMAD.IADD R5, R16, 0x1, R5 ;  /* 0x0000000110057824 */ /* 0x000fe200078e0205 */
[----:B------:R-:W-:Y:S01]  /*2f8d0*/  MOV R13, R8 ;  /* 0x00000008000d7202 */ /* 0x000fe20000000f00 */
[----:B------:R-:W-:Y:S01]  /*2f8e0*/  IMAD.MOV.U32 R12, RZ, RZ, 0x1 ;  /* 0x00000001ff0c7424 */ /* 0x000fe200078e00ff */
[----:B------:R-:W-:-:S04]  /*2f8f0*/  ISETP.GE.AND P1, PT, R30, R21, PT ;  /* 0x000000151e00720c */ /* 0x000fc80003f26270 */
[----:B------:R-:W-:Y:S01]  /*2f900*/  ISETP.LT.OR P2, PT, R23, 0x1, P1 ;  /* 0x000000011700780c */ /* 0x000fe20000f41670 */
[----:B------:R-:W-:-:S12]  /*2f910*/  IMAD.MOV.U32 R2, RZ, RZ, R14 ;  /* 0x000000ffff027224 */ /* 0x000fd800078e000e */
[----:B------:R-:W-:Y:S05]  /*2f920*/  WARPSYNC.COLLECTIVE R15, `(.L_x_1083) ;  /* 0x000000000f087348 */ /* 0x000fea0003c00000 */
[----:B------:R0:W1:Y:S02]  /*2f930*/  SHFL.IDX P6, R14, R13, R12, R11 ;  /* 0x0000000c0d0e7389 */ /* 0x00006400000c000b */
[----:B01----:R-:W-:Y:S01]  /*2f940*/  ENDCOLLECTIVE ;  /* 0x000000000000791b */ /* 0x003fe20003800000 */
.L_x_1083:
[----:B------:R-:W-:-:S05]  /*2f950*/  IADD3 R2, P0, R30, R2, RZ ;  /* 0x000000021e027210 */ /* 0x000fca0007f1e0ff */
[----:B------:R-:W-:Y:S01]  /*2f960*/  IMAD.X R3, RZ, RZ, R3, P0 ;  /* 0x000000ffff037224 */ /* 0x000fe200000e0603 */
[----:B------:R-:W-:Y:S02]  /*2f970*/  ISETP.GE.AND P0, PT, R20, R21, PT ;  /* 0x000000151400720c */ /* 0x000fe40003f06270 */
[----:B------:R-:W5:Y:S01]  /*2f980*/  LDL.LU R20, [R1] ;  /* 0x0000000001147983 */ /* 0x000f620000300800 */
[C---:B------:R-:W-:Y:S01]  /*2f990*/  ISETP.GE.AND P3, PT, R23.reuse, 0x11, PT ;  /* 0x000000111700780c */ /* 0x040fe20003f66270 */
[----:B------:R-:W-:Y:S02]  /*2f9a0*/  IMAD.MOV.U32 R13, RZ, RZ, R7 ;  /* 0x000000ffff0d7224 */ /* 0x000fe400078e0007 */
[----:B------:R-:W-:Y:S01]  /*2f9b0*/  @!PT LDS RZ, [RZ] ;  /* 0x00000000fffff984 */ /* 0x000fe20000000800 */
[----:B------:R-:W-:Y:S01]  /*2f9c0*/  @!PT LDS RZ, [RZ] ;  /* 0x00000000fffff984 */ /* 0x000fe20000000800 */
[----:B------:R-:W-:Y:S01]  /*2f9d0*/  @!PT LDS RZ, [RZ] ;  /* 0x00000000fffff984 */ /* 0x000fe20000000800 */
[----:B------:R-:W-:Y:S01]  /*2f9e0*/  LDGSTS.E.BYPASS.LTC128B.128 [R5+0x10400], desc[UR36][R2.64], !P2 ;  /* 0x1040000002057fae */ /* 0x000fe2000d101d64 */
[C---:B------:R-:W-:Y:S02]  /*2f9f0*/  ISETP.LT.OR P2, PT, R23.reuse, 0x1, P0 ;  /* 0x000000011700780c */ /* 0x040fe40000741670 */
[----:B------:R-:W-:-:S02]  /*2fa00*/  ISETP.GE.AND P5, PT, R23, 0x31, PT ;  /* 0x000000311700780c */ /* 0x000fc40003fa6270 */
[----:B------:R-:W-:-:S09]  /*2fa10*/  ISETP.GE.AND P4, PT, R23, 0x41, PT ;  /* 0x000000411700780c */ /* 0x000fd20003f86270 */
[----:B------:R0:W-:Y:S02]  /*2fa20*/  LDGSTS.E.BYPASS.LTC128B.128 [R5+0x14400], desc[UR36][R2.64+0x80], !P2 ;  /* 0x1440008002057fae */ /* 0x0001e4000d101d64 */
[----:B0-----:R-:W-:-:S07]  /*2fa30*/  IMAD.MOV.U32 R3, RZ, RZ, R14 ;  /* 0x000000ffff037224 */ /* 0x001fce00078e000e */
[----:B-----5:R-:W-:Y:S05]  /*2fa40*/  WARPSYNC.COLLECTIVE R15, `(.L_x_1084) ;  /* 0x000000000f087348 */ /* 0x020fea0003c00000 */
[----:B------:R0:W1:Y:S02]  /*2fa50*/  SHFL.IDX P6, R14, R13, R12, R11 ;  /* 0x0000000c0d0e7389 */ /* 0x00006400000c000b */
[----:B01---5:R-:W-:Y:S01]  /*2fa60*/  ENDCOLLECTIVE ;  /* 0x000000000000791b */ /* 0x023fe20003800000 */
.L_x_1084:
[----:B------:R-:W-:Y:S02]  /*2fa70*/  IMAD.MOV.U32 R13, RZ, RZ, R8 ;  /* 0x000000ffff0d7224 */ /* 0x000fe400078e0008 */
[----:B------:R-:W-:Y:S02]  /*2fa80*/  IMAD.MOV.U32 R12, RZ, RZ, 0x2 ;  /* 0x00000002ff0c7424 */ /* 0x000fe400078e00ff */
[----:B------:R-:W-:-:S07]  /*2fa90*/  IMAD.MOV.U32 R2, RZ, RZ, R14 ;  /* 0x000000ffff027224 */ /* 0x000fce00078e000e */
[----:B------:R-:W-:Y:S05]  /*2faa0*/  WARPSYNC.COLLECTIVE R15, `(.L_x_1085) ;  /* 0x000000000f087348 */ /* 0x000fea0003c00000 */
[----:B------:R0:W1:Y:S02]  /*2fab0*/  SHFL.IDX P6, R14, R13, R12, R11 ;  /* 0x0000000c0d0e7389 */ /* 0x00006400000c000b */
[----:B01----:R-:W-:Y:S01]  /*2fac0*/  ENDCOLLECTIVE ;  /* 0x000000000000791b */ /* 0x003fe20003800000 */
.L_x_1085:
[----:B------:R-:W-:-:S04]  /*2fad0*/  IADD3 R2, P2, R30, R2, RZ ;  /* 0x000000021e027210 */ /* 0x000fc80007f5e0ff */
[----:B------:R-:W-:Y:S02]  /*2fae0*/  IADD3.X R3, RZ, R3, RZ, P2, !PT ;  /* 0x00000003ff037210 */ /* 0x000fe400017fe4ff */
        /* <DEDUP_REMOVED lines=12> */
.L_x_1086:
[----:B------:R-:W-:Y:S02]  /*2fbb0*/  IMAD.MOV.U32 R13, RZ, RZ, R8 ;  /* 0x000000ffff0d7224 */ /* 0x000fe400078e0008 */
[----:B------:R-:W-:Y:S01]  /*2fbc0*/  IMAD.MOV.U32 R12, RZ, RZ, 0x3 ;  /* 0x00000003ff0c7424 */ /* 0x000fe200078e00ff */
[----:B------:R-:W-:-:S07]  /*2fbd0*/  MOV R2, R14 ;  /* 0x0000000e00027202 */ /* 0x000fce0000000f00 */
[----:B------:R-:W-:Y:S05]  /*2fbe0*/  WARPSYNC.COLLECTIVE R15, `(.L_x_1087) ;  /* 0x000000000f087348 */ /* 0x000fea0003c00000 */
[----:B------:R0:W1:Y:S02]  /*2fbf0*/  SHFL.IDX P6, R14, R13, R12, R11 ;  /* 0x0000000c0d0e7389 */ /* 0x00006400000c000b */
[----:B01----:R-:W-:Y:S01]  /*2fc00*/  ENDCOLLECTIVE ;  /* 0x000000000000791b */ /* 0x003fe20003800000 */
.L_x_1087:
[----:B------:R-:W-:-:S05]  /*2fc10*/  IADD3 R2, P2, R30, R2, RZ ;  /* 0x000000021e027210 */ /* 0x000fca0007f5e0ff */
[----:B------:R-:W-:Y:S01]  /*2fc20*/  IMAD.X R3, RZ, RZ, R3, P2 ;  /* 0x000000ffff037224 */ /* 0x000fe200010e0603 */
[----:B------:R-:W-:Y:S02]  /*2fc30*/  ISETP.LT.OR P2, PT, R23, 0x21, P1 ;  /* 0x000000211700780c */ /* 0x000fe40000f41670 */
[----:B------:R-:W-:-:S11]  /*2fc40*/  MOV R13, R7 ;  /* 0x00000007000d7202 */ /* 0x000fd60000000f00 */
        /* <DEDUP_REMOVED lines=10> */
.L_x_1088:
[----:B------:R-:W-:Y:S02]  /*2fcf0*/  IMAD.MOV.U32 R13, RZ, RZ, R8 ;  /* 0x000000ffff0d7224 */ /* 0x000fe400078e0008 */
[----:B------:R-:W-:Y:S02]  /*2fd00*/  IMAD.MOV.U32 R12, RZ, RZ, 0x4 ;  /* 0x00000004ff0c7424 */ /* 0x000fe400078e00ff */
[----:B------:R-:W-:-:S07]  /*2fd10*/  IMAD.MOV.U32 R2, RZ, RZ, R14 ;  /* 0x000000ffff027224 */ /* 0x000fce00078e000e */
[----:B------:R-:W-:Y:S05]  /*2fd20*/  WARPSYNC.COLLECTIVE R15, `(.L_x_1089) ;  /* 0x000000000f087348 */ /* 0x000fea0003c00000 */
[----:B------:R0:W1:Y:S02]  /*2fd30*/  SHFL.IDX P6, R14, R13, R12, R11 ;  /* 0x0000000c0d0e7389 */ /* 0x00006400000c000b */
[----:B01----:R-:W-:Y:S01]  /*2fd40*/  ENDCOLLECTIVE ;  /* 0x000000000000791b */ /* 0x003fe20003800000 */
.L_x_1089:
        /* <DEDUP_REMOVED lines=10> */
[----:B0-----:R-:W-:-:S07]  /*2fdf0*/  MOV R3, R14 ;  /* 0x0000000e00037202 */ /* 0x001fce0000000f00 */
[----:B------:R-:W-:Y:S05]  /*2fe00*/  WARPSYNC.COLLECTIVE R15, `(.L_x_1090) ;  /* 0x000000000f087348 */ /* 0x000fea0003c00000 */
[----:B------:R0:W1:Y:S02]  /*2fe10*/  SHFL.IDX P6, R14, R13, R12, R11 ;  /* 0x0000000c0d0e7389 */ /* 0x00006400000c000b */
[----:B01----:R-:W-:Y:S01]  /*2fe20*/  ENDCOLLECTIVE ;  /* 0x000000000000791b */ /* 0x003fe20003800000 */
.L_x_1090:
[----:B------:R-:W-:Y:S01]  /*2fe30*/  IMAD.MOV.U32 R13, RZ, RZ, R8 ;  /* 0x000000ffff0d7224 */ /* 0x000fe200078e0008 */
[----:B------:R-:W-:Y:S01]  /*2fe40*/  MOV R12, 0x5 ;  /* 0x00000005000c7802 */ /* 0x000fe20000000f00 */
[----:B------:R-:W-:-:S07]  /*2fe50*/  IMAD.MOV.U32 R2, RZ, RZ, R14 ;  /* 0x000000ffff027224 */ /* 0x000fce00078e000e */
[----:B------:R-:W-:Y:S05]  /*2fe60*/  WARPSYNC.COLLECTIVE R15, `(.L_x_1091) ;  /* 0x000000000f087348 */ /* 0x000fea0003c00000 */
[----:B------:R0:W1:Y:S02]  /*2fe70*/  SHFL.IDX P6, R14, R13, R12, R11 ;  /* 0x0000000c0d0e7389 */ /* 0x00006400000c000b */
[----:B01----:R-:W-:Y:S01]  /*2fe80*/  ENDCOLLECTIVE ;  /* 0x000000000000791b */ /* 0x003fe20003800000 */
.L_x_1091:
[----:B------:R-:W-:-:S05]  /*2fe90*/  IADD3 R2, P2, R30, R2, RZ ;  /* 0x000000021e027210 */ /* 0x000fca0007f5e0ff */
[----:B------:R-:W-:Y:S01]  /*2fea0*/  IMAD.X R3, RZ, RZ, R3, P2 ;  /* 0x000000ffff037224 */ /* 0x000fe200010e0603 */
[----:B------:R-:W-:Y:S01]  /*2feb0*/  ISETP.LT.OR P2, PT, R23, 0x41, P1 ;  /* 0x000000411700780c */ /* 0x000fe20000f41670 */
[----:B------:R-:W-:Y:S01]  /*2fec0*/  IMAD.MOV.U32 R13, RZ, RZ, R7 ;  /* 0x000000ffff0d7224 */ /* 0x000fe200078e0007 */
[----:B------:R-:W-:-:S04]  /*2fed0*/  LOP3.LUT R20, R20, 0xffffffef, RZ, 0xc0, !PT ;  /* 0xffffffef14147812 */ /* 0x000fc800078ec0ff */
[----:B------:R-:W-:Y:S02]  /*2fee0*/  @P3 LOP3.LUT R20, R20, 0x10, RZ, 0xfc, !PT ;  /* 0x0000001014143812 */ /* 0x000fe400078efcff */
[----:B------:R-:W-:-:S05]  /*2fef0*/  ISETP.GE.AND P3, PT, R23, 0x51, PT ;  /* 0x000000511700780c */ /* 0x000fca0003f66270 */
[----:B------:R-:W-:Y:S01]  /*2ff00*/  @!PT LDS RZ, [RZ] ;  /* 0x00000000fffff984 */ /* 0x000fe20000000800 */
[----:B------:R-:W-:Y:S01]  /*2ff10*/  @!PT LDS RZ, [RZ] ;  /* 0x00000000fffff984 */ /* 0x000fe20000000800 */
[----:B------:R-:W-:Y:S01]  /*2ff20*/  @!PT LDS RZ, [RZ] ;  /* 0x00000000fffff984 */ /* 0x000fe20000000800 */
[----:B------:R-:W-:Y:S01]  /*2ff30*/  LDGSTS.E.BYPASS.LTC128B.128 [R5+0x12400], desc[UR36][R2.64], !P2 ;  /* 0x1240000002057fae */ /* 0x000fe2000d101d64 */
[----:B------:R-:W-:Y:S02]  /*2ff40*/  ISETP.LT.OR P2, PT, R23, 0x41, P0 ;  /* 0x000000411700780c */ /* 0x000fe40000741670 */
[----:B------:R-:W-:-:S11]  /*2ff50*/  LOP3.LUT R20, R20, 0xfffffff7, RZ, 0xc0, !PT ;  /* 0xfffffff714147812 */ /* 0x000fd600078ec0ff */
[----:B------:R0:W-:Y:S02]  /*2ff60*/  LDGSTS.E.BYPASS.LTC128B.128 [R5+0x16400], desc[UR36][R2.64+0x80], !P2 ;  /* 0x1640008002057fae */ /* 0x0001e4000d101d64 */
[----:B0-----:R-:W-:-:S07]  /*2ff70*/  IMAD.MOV.U32 R3, RZ, RZ, R14 ;  /* 0x000000ffff037224 */ /* 0x001fce00078e000e */
[----:B------:R-:W-:Y:S05]  /*2ff80*/  WARPSYNC.COLLECTIVE R15, `(.L_x_1092) ;  /* 0x000000000f087348 */ /* 0x000fea0003c00000 */
[----:B------:R0:W1:Y:S02]  /*2ff90*/  SHFL.IDX P6, R14, R13, R12, R11 ;  /* 0x0000000c0d0e7389 */ /* 0x00006400000c000b */
[----:B01----:R-:W-:Y:S01]  /*2ffa0*/  ENDCOLLECTIVE ;  /* 0x000000000000791b */ /* 0x003fe20003800000 */
.L_x_1092:
[----:B------:R-:W-:Y:S01]  /*2ffb0*/  MOV R13, R8 ;  /* 0x00000008000d7202 */ /* 0x000fe20000000f00 */
[----:B------:R-:W-:Y:S02]  /*2ffc0*/  IMAD.MOV.U32 R12, RZ, RZ, 0x6 ;  /* 0x00000006ff0c7424 */ /* 0x000fe400078e00ff */
[----:B------:R-:W-:-:S07]  /*2ffd0*/  IMAD.MOV.U32 R2, RZ, RZ, R14 ;  /* 0x000000ffff027224 */ /* 0x000fce00078e000e */
[----:B------:R-:W-:Y:S05]  /*2ffe0*/  WARPSYNC.COLLECTIVE R15, `(.L_x_1093) ;  /* 0x000000000f087348 */ /* 0x000fea0003c00000 */
[----:B------:R0:W1:Y:S02]  /*2fff0*/  SHFL.IDX P6, R14, R13, R12, R11 ;  /* 0x0000000c0d0e7389 */ /* 0x00006400000c000b */
[----:B01----:R-:W-:Y:S01]  /*30000*/  ENDCOLLECTIVE ;  /* 0x000000000000791b */ /* 0x003fe20003800000 */
.L_x_1093:
        /* <DEDUP_REMOVED lines=14> */
.L_x_1094:
[----:B------:R-:W-:Y:S02]  /*300f0*/  IMAD.MOV.U32 R13, RZ, RZ, R8 ;  /* 0x000000ffff0d7224 */ /* 0x000fe400078e0008 */
[----:B------:R-:W-:Y:S02]  /*30100*/  IMAD.MOV.U32 R12, RZ, RZ, 0x7 ;  /* 0x00000007ff0c7424 */ /* 0x000fe400078e00ff */
[----:B------:R-:W-:-:S07]  /*30110*/  IMAD.MOV.U32 R2, RZ, RZ, R14 ;  /* 0x000000ffff027224 */ /* 0x000fce00078e000e */
[----:B------:R-:W-:Y:S05]  /*30120*/  WARPSYNC.COLLECTIVE R15, `(.L_x_1095) ;  /* 0x000000000f087348 */ /* 0x000fea0003c00000 */
[----:B------:R0:W1:Y:S02]  /*30130*/  SHFL.IDX P6, R14, R13, R12, R11 ;  /* 0x0000000c0d0e7389 */ /* 0x00006400000c000b */
[----:B01----:R-:W-:Y:S01]  /*30140*/  ENDCOLLECTIVE ;  /* 0x000000000000791b */ /* 0x003fe20003800000 */
.L_x_1095:
[----:B------:R-:W-:-:S04]  /*30150*/  IADD3 R2, P2, R30, R2, RZ ;  /* 0x000000021e027210 */ /* 0x000fc80007f5e0ff */
[----:B------:R-:W-:Y:S02]  /*30160*/  IADD3.X R3, RZ, R3, RZ, P2, !PT ;  /* 0x00000003ff037210 */ /* 0x000fe400017fe4ff */
        /* <DEDUP_REMOVED lines=11> */
.L_x_1096:
[----:B------:R-:W-:Y:S01]  /*30220*/  @!PT LDS RZ, [RZ] ;  /* 0x00000000fffff984 */ /* 0x000fe20000000800 */
[----:B------:R-:W-:Y:S01]  /*30230*/  @!PT LDS RZ, [RZ] ;  /* 0x00000000fffff984 */ /* 0x000fe20000000800 */
[----:B------:R-:W-:Y:S01]  /*30240*/  @!PT LDS RZ, [RZ] ;  /* 0x00000000fffff984 */ /* 0x000fe20000000800 */
[----:B------:R0:W-:Y:S01]  /*30250*/  LDGSTS.E.BYPASS.LTC128B.128 [R5+0x17400], desc[UR36][R2.64+0x80], !P2 ;  /* 0x1740008002057fae */ /* 0x0001e2000d101d64 */
[C---:B------:R-:W-:Y:S02]  /*30260*/  ISETP.GE.AND P2, PT, R23.reuse, 0x21, PT ;  /* 0x000000211700780c */ /* 0x040fe40003f46270 */
[----:B------:R-:W-:-:S11]  /*30270*/  ISETP.GE.AND P6, PT, R23, 0x71, PT ;  /* 0x000000711700780c */ /* 0x000fd60003fc6270 */
[----:B------:R-:W-:Y:S02]  /*30280*/  @P2 LOP3.LUT R20, R20, 0x8, RZ, 0xfc, !PT ;  /* 0x0000000814142812 */ /* 0x000fe400078efcff */
[----:B0-----:R-:W-:Y:S02]  /*30290*/  MOV R2, R14 ;  /* 0x0000000e00027202 */ /* 0x001fe40000000f00 */
[----:B------:R-:W-:Y:S02]  /*302a0*/  LOP3.LUT R20, R20, 0xffffffbf, RZ, 0xc0, !PT ;  /* 0xffffffbf14147812 */ /* 0x000fe400078ec0ff */
[----:B------:R-:W-:Y:S02]  /*302b0*/  ISETP.GE.AND P2, PT, R23, 0x61, PT ;  /* 0x000000611700780c */ /* 0x000fe40003f46270 */
[----:B------:R-:W-:-:S05]  /*302c0*/  @P6 LOP3.LUT R20, R20, 0x40, RZ, 0xfc, !PT ;  /* 0x0000004014146812 */ /* 0x000fca00078efcff */
[----:B------:R0:W-:Y:S01]  /*302d0*/  STL [R1], R20 ;  /* 0x0000001401007387 */ /* 0x0001e20000100800 */
[----:B------:R-:W-:Y:S05]  /*302e0*/  BRA `(.L_x_1097) ;  /* 0xffffff4c00187947 */ /* 0x000fea000383ffff */
.L_x_762:
[----:B----4-:R4:W0:Y:S02]  /*302f0*/  SYNCS.PHASECHK.TRANS64.TRYWAIT P0, [R6+URZ+0x38840], R19 ;  /* 0x03884013060075a7 */ /* 0x010824000800017f */
[----:B0-----:R-:W-:Y:S05]  /*30300*/  @!P0 NANOSLEEP.SYNCS 0x989680 ;  /* 0x009896800000895d */ /* 0x001fea0003900000 */
[----:B------:R-:W0:Y:S02]  /*30310*/  @!P0 SYNCS.PHASECHK.TRANS64 P0, [R6+URZ+0x38840], R19 ;  /* 0x03884013060085a7 */ /* 0x000e24000800007f */
[----:B0-----:R-:W-:Y:S05]  /*30320*/  @!P0 BRA `(.L_x_762) ;  /* 0xfffffffc00f08947 */ /* 0x001fea000383ffff */
[----:B------:R-:W-:Y:S05]  /*30330*/  BRA `(.L_x_1098) ;  /* 0xffffff4c00747947 */ /* 0x000fea000383ffff */
.L_x_763:
[----:B------:R-:W-:Y:S01]  /*30340*/  BSSY B0, `(.L_x_1099) ;  /* 0x0000008000007945 */ /* 0x000fe20003800000 */
[----:B------:R-:W-:Y:S02]  /*30350*/  IMAD.MOV.U32 R13, RZ, RZ, R0 ;  /* 0x000000ffff0d7224 */ /* 0x000fe400078e0000 */
[----:B------:R-:W-:Y:S02]  /*30360*/  IMAD.MOV.U32 R12, RZ, RZ, RZ ;  /* 0x000000ffff0c7224 */ /* 0x000fe400078e00ff */
[----:B------:R-:W-:Y:S02]  /*30370*/  IMAD.MOV.U32 R11, RZ, RZ, 0x181f ;  /* 0x0000181fff0b7424 */ /* 0x000fe400078e00ff */
[----:B------:R-:W-:-:S07]  /*30380*/  IMAD.MOV.U32 R15, RZ, RZ, -0x1 ;  /* 0xffffffffff0f7424 */ /* 0x000fce00078e00ff */
[----:B---345:R-:W-:Y:S05]  /*30390*/  WARPSYNC.COLLECTIVE R15, `(.L_x_1100) ;  /* 0x000000000f087348 */ /* 0x038fea0003c00000 */
[----:B------:R0:W1:Y:S02]  /*303a0*/  SHFL.IDX P6, R14, R13, R12, R11 ;  /* 0x0000000c0d0e7389 */ /* 0x00006400000c000b */
[----:B01-345:R-:W-:Y:S01]  /*303b0*/  ENDCOLLECTIVE ;  /* 0x000000000000791b */ /* 0x03bfe20003800000 */
.L_x_1100:
[----:B------:R-:W-:Y:S05]  /*303c0*/  BSYNC B0 ;  /* 0x0000000000007941 */ /* 0x000fea0003800000 */
.L_x_1099:
        /* <DEDUP_REMOVED lines=8> */
.L_x_1101:
[----:B------:R-:W-:Y:S02]  /*30450*/  IMAD.MOV.U32 R13, RZ, RZ, R0 ;  /* 0x000000ffff0d7224 */ /* 0x000fe400078e0000 */
[----:B------:R-:W-:Y:S01]  /*30460*/  IMAD.MOV.U32 R12, RZ, RZ, 0x1 ;  /* 0x00000001ff0c7424 */ /* 0x000fe200078e00ff */
[----:B------:R-:W-:Y:S02]  /*30470*/  LOP3.LUT P6, RZ, R20, 0x20, RZ, 0xc0, !PT ;  /* 0x0000002014ff7812 */ /* 0x000fe400078cc0ff */
[----:B------:R-:W-:-:S11]  /*30480*/  MOV R3, R14 ;  /* 0x0000000e00037202 */ /* 0x000fd60000000f00 */
[----:B------:R-:W-:-:S05]  /*30490*/  @P6 IADD3 R3, P0, R30, R3, RZ ;  /* 0x000000031e036210 */ /* 0x000fca0007f1e0ff */
[----:B------:R-:W-:Y:S01]  /*304a0*/  @P6 IMAD.X R2, RZ, RZ, R2, P0 ;  /* 0x000000ffff026224 */ /* 0x000fe200000e0602 */
[----:B------:R-:W-:-:S04]  /*304b0*/  ISETP.GE.AND P0, PT, R30, R8, PT ;  /* 0x000000081e00720c */ /* 0x000fc80003f06270 */
[----:B------:R-:W-:-:S04]  /*304c0*/  @P6 LOP3.LUT R3, R3, R2, RZ, 0x3c, !PT ;  /* 0x0000000203036212 */ /* 0x000fc800078e3cff */
[----:B------:R-:W-:-:S04]  /*304d0*/  @P6 LOP3.LUT R2, R3, R2, RZ, 0x3c, !PT ;  /* 0x0000000203026212 */ /* 0x000fc800078e3cff */
[----:B------:R-:W-:-:S05]  /*304e0*/  @P6 LOP3.LUT R3, R3, R2, RZ, 0x3c, !PT ;  /* 0x0000000203036212 */ /* 0x000fca00078e3cff */
        /* <DEDUP_REMOVED lines=8> */
.L_x_1102:
[----:B------:R-:W-:Y:S01]  /*30570*/  MOV R13, R4 ;  /* 0x00000004000d7202 */ /* 0x000fe20000000f00 */
[----:B------:R-:W-:-:S07]  /*30580*/  IMAD.MOV.U32 R2, RZ, RZ, R14 ;  /* 0x000000ffff027224 */ /* 0x000fce00078e000e */
[----:B------:R-:W-:Y:S05]  /*30590*/  WARPSYNC.COLLECTIVE R15, `(.L_x_1103) ;  /* 0x000000000f087348 */ /* 0x000fea0003c00000 */
[----:B------:R0:W1:Y:S02]  /*305a0*/  SHFL.IDX P6, R14, R13, R12, R11 ;  /* 0x0000000c0d0e7389 */ /* 0x00006400000c000b */
[----:B01----:R-:W-:Y:S01]  /*305b0*/  ENDCOLLECTIVE ;  /* 0x000000000000791b */ /* 0x003fe20003800000 */
.L_x_1103:
[----:B------:R-:W-:Y:S02]  /*305c0*/  IMAD.MOV.U32 R13, RZ, RZ, R0 ;  /* 0x000000ffff0d7224 */ /* 0x000fe400078e0000 */
[----:B------:R-:W-:Y:S01]  /*305d0*/  IMAD.MOV.U32 R12, RZ, RZ, 0x2 ;  /* 0x00000002ff0c7424 */ /* 0x000fe200078e00ff */
[----:B------:R-:W-:Y:S01]  /*305e0*/  LOP3.LUT P6, RZ, R20, 0x10, RZ, 0xc0, !PT ;  /* 0x0000001014ff7812 */ /* 0x000fe200078cc0ff */
[----:B------:R-:W-:-:S12]  /*305f0*/  IMAD.MOV.U32 R3, RZ, RZ, R14 ;  /* 0x000000ffff037224 */ /* 0x000fd800078e000e */
        /* <DEDUP_REMOVED lines=14> */
.L_x_1104:
[----:B------:R-:W-:Y:S01]  /*306e0*/  IMAD.MOV.U32 R13, RZ, RZ, R4 ;  /* 0x000000ffff0d7224 */ /* 0x000fe200078e0004 */
[----:B------:R-:W-:-:S07]  /*306f0*/  MOV R2, R14 ;  /* 0x0000000e00027202 */ /* 0x000fce0000000f00 */
[----:B------:R-:W-:Y:S05]  /*30700*/  WARPSYNC.COLLECTIVE R15, `(.L_x_1105) ;  /* 0x000000000f087348 */ /* 0x000fea0003c00000 */
[----:B------:R0:W1:Y:S02]  /*30710*/  SHFL.IDX P6, R14, R13, R12, R11 ;  /* 0x0000000c0d0e7389 */ /* 0x00006400000c000b */
[----:B01----:R-:W-:Y:S01]  /*30720*/  ENDCOLLECTIVE ;  /* 0x000000000000791b */ /* 0x003fe20003800000 */
.L_x_1105:
[----:B------:R-:W-:Y:S01]  /*30730*/  IMAD.MOV.U32 R13, RZ, RZ, R0 ;  /* 0x000000ffff0d7224 */ /* 0x000fe200078e0000 */
[----:B------:R-:W-:Y:S02]  /*30740*/  MOV R12, 0x3 ;  /* 0x00000003000c7802 */ /* 0x000fe40000000f00 */
        /* <DEDUP_REMOVED lines=16> */
.L_x_1106:
[----:B------:R-:W-:Y:S02]  /*30850*/  IMAD.MOV.U32 R13, RZ, RZ, R4 ;  /* 0x000000ffff0d7224 */ /* 0x000fe400078e0004 */
[----:B------:R-:W-:-:S07]  /*30860*/  IMAD.MOV.U32 R2, RZ, RZ, R14 ;  /* 0x000000ffff027224 */ /* 0x000fce00078e000e */
[----:B------:R-:W-:Y:S05]  /*30870*/  WARPSYNC.COLLECTIVE R15, `(.L_x_1107) ;  /* 0x000000000f087348 */ /* 0x000fea0003c00000 */
[----:B------:R0:W1:Y:S02]  /*30880*/  SHFL.IDX P6, R14, R13, R12, R11 ;  /* 0x0000000c0d0e7389 */ /* 0x00006400000c000b */
[----:B01----:R-:W-:Y:S01]  /*30890*/  ENDCOLLECTIVE ;  /* 0x000000000000791b */ /* 0x003fe20003800000 */
.L_x_1107:
[----:B------:R-:W-:Y:S01]  /*308a0*/  MOV R13, R0 ;  /* 0x00000000000d7202 */ /* 0x000fe20000000f00 */
[----:B------:R-:W-:Y:S02]  /*308b0*/  IMAD.MOV.U32 R12, RZ, RZ, 0x4 ;  /* 0x00000004ff0c7424 */ /* 0x000fe400078e00ff */
[----:B------:R-:W-:Y:S01]  /*308c0*/  IMAD.MOV.U32 R3, RZ, RZ, R14 ;  /* 0x000000ffff037224 */ /* 0x000fe200078e000e */
[----:B------:R-:W-:-:S04]  /*308d0*/  ISETP.GE.AND P6, PT, R30, R8, PT ;  /* 0x000000081e00720c */ /* 0x000fc80003fc6270 */
[----:B------:R-:W-:-:S05]  /*308e0*/  @P5 IADD3 R3, P0, R30, R3, RZ ;  /* 0x000000031e035210 */ /* 0x000fca0007f1e0ff */
[----:B------:R-:W-:-:S05]  /*308f0*/  @P5 IMAD.X R2, RZ, RZ, R2, P0 ;  /* 0x000000ffff025224 */ /* 0x000fca00000e0602 */
[----:B------:R-:W-:-:S04]  /*30900*/  @P5 LOP3.LUT R3, R3, R2, RZ, 0x3c, !PT ;  /* 0x0000000203035212 */ /* 0x000fc800078e3cff */
[----:B------:R-:W-:-:S04]  /*30910*/  @P5 LOP3.LUT R2, R3, R2, RZ, 0x3c, !PT ;  /* 0x0000000203025212 */ /* 0x000fc800078e3cff */
[----:B------:R-:W-:-:S05]  /*30920*/  @P5 LOP3.LUT R3, R3, R2, RZ, 0x3c, !PT ;  /* 0x0000000203035212 */ /* 0x000fca00078e3cff */
[----:B------:R-:W-:Y:S01]  /*30930*/  @!PT LDS RZ, [RZ] ;  /* 0x00000000fffff984 */ /* 0x000fe20000000800 */
[----:B------:R-:W-:Y:S01]  /*30940*/  @!PT LDS RZ, [RZ] ;  /* 0x00000000fffff984 */ /* 0x000fe20000000800 */
[----:B------:R-:W-:Y:S01]  /*30950*/  @!PT LDS RZ, [RZ] ;  /* 0x00000000fffff984 */ /* 0x000fe20000000800 */
[----:B------:R0:W-:Y:S02]  /*30960*/  @P5 LDGSTS.E.BYPASS.LTC128B.128 [R5+0x29c00], desc[UR36][R2.64], !P6 ;  /* 0x29c0000002055fae */ /* 0x0001e4000f101d64 */
[----:B0-----:R-:W-:Y:S05]  /*30970*/  WARPSYNC.COLLECTIVE R15, `(.L_x_1108) ;  /* 0x000000000f087348 */ /* 0x001fea0003c00000 */
[----:B------:R1:W2:Y:S02]  /*30980*/  SHFL.IDX P6, R14, R13, R12, R11 ;  /* 0x0000000c0d0e7389 */ /* 0x0002a400000c000b */
[----:B012---:R-:W-:Y:S01]  /*30990*/  ENDCOLLECTIVE ;  /* 0x000000000000791b */ /* 0x007fe20003800000 */
.L_x_1108:
        /* <DEDUP_REMOVED lines=10> */
.L_x_1109:
[----:B------:R-:W-:Y:S02]  /*30a40*/  IMAD.MOV.U32 R13, RZ, RZ, R0 ;  /* 0x000000ffff0d7224 */ /* 0x000fe400078e0000 */
[----:B------:R-:W-:Y:S02]  /*30a50*/  IMAD.MOV.U32 R12, RZ, RZ, 0x5 ;  /* 0x00000005ff0c7424 */ /* 0x000fe400078e00ff */
[----:B------:R-:W-:-:S07]  /*30a60*/  IMAD.MOV.U32 R3, RZ, RZ, R14 ;  /* 0x000000ffff037224 */ /* 0x000fce00078e000e */
[----:B------:R-:W-:Y:S05]  /*30a70*/  WARPSYNC.COLLECTIVE R15, `(.L_x_1110) ;  /* 0x000000000f087348 */ /* 0x000fea0003c00000 */
[----:B------:R0:W1:Y:S02]  /*30a80*/  SHFL.IDX P6, R14, R13, R12, R11 ;  /* 0x0000000c0d0e7389 */ /* 0x00006400000c000b */
[----:B01----:R-:W-:Y:S01]  /*30a90*/  ENDCOLLECTIVE ;  /* 0x000000000000791b */ /* 0x003fe20003800000 */
.L_x_1110:
[----:B------:R-:W-:-:S04]  /*30aa0*/  @P4 IADD3 R3, P0, R30, R3, RZ ;  /* 0x000000031e034210 */ /* 0x000fc80007f1e0ff */
[----:B------:R-:W-:-:S04]  /*30ab0*/  @P4 IADD3.X R2, RZ, R2, RZ, P0, !PT ;  /* 0x00000002ff024210 */ /* 0x000fc800007fe4ff */
[----:B------:R-:W-:Y:S01]  /*30ac0*/  @P4 LOP3.LUT R3, R3, R2, RZ, 0x3c, !PT ;  /* 0x0000000203034212 */ /* 0x000fe200078e3cff */
[----:B------:R-:W-:-:S03]  /*30ad0*/  IMAD.MOV.U32 R13, RZ, RZ, R4 ;  /* 0x000000ffff0d7224 */ /* 0x000fc600078e0004 */
[----:B------:R-:W-:-:S04]  /*30ae0*/  @P4 LOP3.LUT R2, R3, R2, RZ, 0x3c, !PT ;  /* 0x0000000203024212 */ /* 0x000fc800078e3cff */
[----:B------:R-:W-:-:S05]  /*30af0*/  @P4 LOP3.LUT R3, R3, R2, RZ, 0x3c, !PT ;  /* 0x0000000203034212 */ /* 0x000fca00078e3cff */
[----:B------:R-:W-:Y:S01]  /*30b00*/  @!PT LDS RZ, [RZ] ;  /* 0x00000000fffff984 */ /* 0x000fe20000000800 */
[----:B------:R-:W-:Y:S01]  /*30b10*/  @!PT LDS RZ, [RZ] ;  /* 0x00000000fffff984 */ /* 0x000fe20000000800 */
[----:B------:R-:W-:Y:S01]  /*30b20*/  @!PT LDS RZ, [RZ] ;  /* 0x00000000fffff984 */ /* 0x000fe20000000800 */
[----:B------:R-:W-:Y:S04]  /*30b30*/  @P4 LDGSTS.E.BYPASS.LTC128B.128 [R5+0x2a400], desc[UR36][R2.64], !P5 ;  /* 0x2a40000002054fae */ /* 0x000fe8000e901d64 */
[----:B------:R0:W-:Y:S02]  /*30b40*/  @P4 LDGSTS.E.BYPASS.LTC128B.128 [R5+0x2e400], desc[UR36][R2.64+0x80], !P1 ;  /* 0x2e40008002054fae */ /* 0x0001e4000c901d64 */
[----:B0-----:R-:W-:-:S07]  /*30b50*/  IMAD.MOV.U32 R2, RZ, RZ, R14 ;  /* 0x000000ffff027224 */ /* 0x001fce00078e000e */
[----:B------:R-:W-:Y:S05]  /*30b60*/  WARPSYNC.COLLECTIVE R15, `(.L_x_1111) ;  /* 0x000000000f087348 */ /* 0x000fea0003c00000 */
[----:B------:R0:W1:Y:S02]  /*30b70*/  SHFL.IDX P6, R14, R13, R12, R11 ;  /* 0x0000000c0d0e7389 */ /* 0x00006400000c000b */
[----:B01----:R-:W-:Y:S01]  /*30b80*/  ENDCOLLECTIVE ;  /* 0x000000000000791b */ /* 0x003fe20003800000 */
.L_x_1111:
[----:B------:R-:W-:Y:S02]  /*30b90*/  IMAD.MOV.U32 R13, RZ, RZ, R0 ;  /* 0x000000ffff0d7224 */ /* 0x000fe400078e0000 */
[----:B------:R-:W-:Y:S01]  /*30ba0*/  IMAD.MOV.U32 R12, RZ, RZ, 0x6 ;  /* 0x00000006ff0c7424 */ /* 0x000fe200078e00ff */
[----:B------:R-:W-:-:S07]  /*30bb0*/  MOV R3, R14 ;  /* 0x0000000e00037202 */ /* 0x000fce0000000f00 */
[----:B------:R-:W-:Y:S05]  /*30bc0*/  WARPSYNC.COLLECTIVE R15, `(.L_x_1112) ;  /* 0x000000000f087348 */ /* 0x000fea0003c00000 */
[----:B------:R0:W1:Y:S02]  /*30bd0*/  SHFL.IDX P6, R14, R13, R12, R11 ;  /* 0x0000000c0d0e7389 */ /* 0x00006400000c000b */
[----:B01----:R-:W-:Y:S01]  /*30be0*/  ENDCOLLECTIVE ;  /* 0x000000000000791b */ /* 0x003fe20003800000 */
.L_x_1112:
[----:B------:R-:W-:-:S05]  /*30bf0*/  @P3 IADD3 R3, P0, R30, R3, RZ ;  /* 0x000000031e033210 */ /* 0x000fca0007f1e0ff */
[----:B------:R-:W-:-:S05]  /*30c00*/  @P3 IMAD.X R2, RZ, RZ, R2, P0 ;  /* 0x000000ffff023224 */ /* 0x000fca00000e0602 */
[----:B------:R-:W-:Y:S02]  /*30c10*/  @P3 LOP3.LUT R3, R3, R2, RZ, 0x3c, !PT ;  /* 0x0000000203033212 */ /* 0x000fe400078e3cff */
[----:B------:R-:W-:Y:S02]  /*30c20*/  MOV R13, R4 ;  /* 0x00000004000d7202 */ /* 0x000fe40000000f00 */
        /* <DEDUP_REMOVED lines=11> */
.L_x_1113:
[----:B------:R-:W-:Y:S02]  /*30ce0*/  IMAD.MOV.U32 R13, RZ, RZ, R0 ;  /* 0x000000ffff0d7224 */ /* 0x000fe400078e0000 */
[----:B------:R-:W-:Y:S02]  /*30cf0*/  IMAD.MOV.U32 R12, RZ, RZ, 0x7 ;  /* 0x00000007ff0c7424 */ /* 0x000fe400078e00ff */
[----:B------:R-:W-:-:S07]  /*30d00*/  IMAD.MOV.U32 R3, RZ, RZ, R14 ;  /* 0x000000ffff037224 */ /* 0x000fce00078e000e */
[----:B------:R-:W-:Y:S05]  /*30d10*/  WARPSYNC.COLLECTIVE R15, `(.L_x_1114) ;  /* 0x000000000f087348 */ /* 0x000fea0003c00000 */
[----:B------:R0:W1:Y:S02]  /*30d20*/  SHFL.IDX P6, R14, R13, R12, R11 ;  /* 0x0000000c0d0e7389 */ /* 0x00006400000c000b */
[----:B01----:R-:W-:Y:S01]  /*30d30*/  ENDCOLLECTIVE ;  /* 0x000000000000791b */ /* 0x003fe20003800000 */
.L_x_1114:
[----:B------:R-:W-:-:S05]  /*30d40*/  @P2 IADD3 R3, P0, R30, R3, RZ ;  /* 0x000000031e032210 */ /* 0x000fca0007f1e0ff */
[----:B------:R-:W-:-:S05]  /*30d50*/  @P2 IMAD.X R2, RZ, RZ, R2, P0 ;  /* 0x000000ffff022224 */ /* 0x000fca00000e0602 */
[----:B------:R-:W-:Y:S01]  /*30d60*/  @P2 LOP3.LUT R3, R3, R2, RZ, 0x3c, !PT ;  /* 0x0000000203032212 */ /* 0x000fe200078e3cff */
[----:B------:R-:W-:-:S03]  /*30d70*/  IMAD.MOV.U32 R13, RZ, RZ, R4 ;  /* 0x000000ffff0d7224 */ /* 0x000fc600078e0004 */
[----:B------:R-:W-:-:S04]  /*30d80*/  @P2 LOP3.LUT R2, R3, R2, RZ, 0x3c, !PT ;  /* 0x0000000203022212 */ /* 0x000fc800078e3cff */
[----:B------:R-:W-:Y:S02]  /*30d90*/  @P2 LOP3.LUT R3, R3, R2, RZ, 0x3c, !PT ;  /* 0x0000000203032212 */ /* 0x000fe400078e3cff */
[----:B------:R-:W-:-:S07]  /*30da0*/  MOV R0, R14 ;  /* 0x0000000e00007202 */ /* 0x000fce0000000f00 */
[----:B------:R-:W-:Y:S05]  /*30db0*/  WARPSYNC.COLLECTIVE R15, `(.L_x_1115) ;  /* 0x000000000f087348 */ /* 0x000fea0003c00000 */
[----:B------:R0:W1:Y:S02]  /*30dc0*/  SHFL.IDX P6, R14, R13, R12, R11 ;  /* 0x0000000c0d0e7389 */ /* 0x00006400000c000b */
[----:B01----:R-:W-:Y:S01]  /*30dd0*/  ENDCOLLECTIVE ;  /* 0x000000000000791b */ /* 0x003fe20003800000 */
.L_x_1115:
[----:B------:R-:W-:Y:S01]  /*30de0*/  @!PT LDS RZ, [RZ] ;  /* 0x00000000fffff984 */ /* 0x000fe20000000800 */
[----:B------:R-:W-:Y:S01]  /*30df0*/  @!PT LDS RZ, [RZ] ;  /* 0x00000000fffff984 */ /* 0x000fe20000000800 */
[----:B------:R-:W-:Y:S01]  /*30e00*/  @!PT LDS RZ, [RZ] ;  /* 0x00000000fffff984 */ /* 0x000fe20000000800 */
[----:B------:R1:W-:Y:S04]  /*30e10*/  @P2 LDGSTS.E.BYPASS.LTC128B.128 [R5+0x2b400], desc[UR36][R2.64], !P5 ;  /* 0x2b40000002052fae */ /* 0x0003e8000e901d64 */
[----:B------:R1:W-:Y:S01]  /*30e20*/  @P2 LDGSTS.E.BYPASS.LTC128B.128 [R5+0x2f400], desc[UR36][R2.64+0x80], !P1 ;  /* 0x2f40008002052fae */ /* 0x0003e2000c901d64 */
[----:B------:R-:W-:Y:S01]  /*30e30*/  IMAD.MOV.U32 R4, RZ, RZ, R14 ;  /* 0x000000ffff047224 */ /* 0x000fe200078e000e */
[----:B------:R-:W-:Y:S06]  /*30e40*/  BRA `(.L_x_1116) ;  /* 0xffffff48004c7947 */ /* 0x000fec000383ffff */
.L_x_768:
[----:B------:R-:W-:Y:S01]  /*30e50*/  IMAD.MOV.U32 R13, RZ, RZ, R5 ;  /* 0x000000ffff0d7224 */ /* 0x000fe200078e0005 */
[----:B------:R-:W-:Y:S01]  /*30e60*/  MOV R11, 0x181f ;  /* 0x0000181f000b7802 */ /* 0x000fe20000000f00 */
[----:B------:R-:W-:Y:S01]  /*30e70*/  IMAD.MOV.U32 R12, RZ, RZ, RZ ;  /* 0x000000ffff0c7224 */ /* 0x000fe200078e00ff */
[----:B------:R-:W-:Y:S01]  /*30e80*/  IADD3 R4, R10, R4, RZ ;  /* 0x000000040a047210 */ /* 0x000fe20007ffe0ff */
[----:B------:R-:W-:Y:S02]  /*30e90*/  IMAD.MOV.U32 R15, RZ, RZ, -0x1 ;  /* 0xffffffffff0f7424 */ /* 0x000fe400078e00ff */
[----:B-----5:R-:W-:-:S07]  /*30ea0*/  IMAD R6, R19, R7, RZ ;  /* 0x0000000713067224 */ /* 0x020fce00078e02ff */
[----:B------:R-:W-:Y:S05]  /*30eb0*/  WARPSYNC.COLLECTIVE R15, `(.L_x_1117) ;  /* 0x000000000f087348 */ /* 0x000fea0003c00000 */
[----:B------:R0:W1:Y:S02]  /*30ec0*/  SHFL.IDX P6, R14, R13, R12, R11 ;  /* 0x0000000c0d0e7389 */ /* 0x00006400000c000b */
[----:B01----:R-:W-:Y:S01]  /*30ed0*/  ENDCOLLECTIVE ;  /* 0x000000000000791b */ /* 0x003fe20003800000 */
.L_x_1117:
[----:B------:R-:W-:Y:S01]  /*30ee0*/  ISETP.GE.AND P3, PT, R4, R6, PT ;  /* 0x000000060400720c */ /* 0x000fe20003f66270 */
[----:B------:R-:W-:Y:S02]  /*30ef0*/  IMAD.MOV.U32 R13, RZ, RZ, R0 ;  /* 0x000000ffff0d7224 */ /* 0x000fe400078e0000 */
[----:B------:R-:W-:-:S10]  /*30f00*/  IMAD.MOV.U32 R2, RZ, RZ, R14 ;  /* 0x000000ffff027224 */ /* 0x000fd400078e000e */
[----:B------:R-:W-:Y:S05]  /*30f10*/  WARPSYNC.COLLECTIVE R15, `(.L_x_1118) ;  /* 0x000000000f087348 */ /* 0x000fea0003c00000 */
[----:B------:R0:W1:Y:S02]  /*30f20*/  SHFL.IDX P6, R14, R13, R12, R11 ;  /* 0x0000000c0d0e7389 */ /* 0x00006400000c000b */
[----:B01----:R-:W-:Y:S01]  /*30f30*/  ENDCOLLECTIVE ;  /* 0x000000000000791b */ /* 0x003fe20003800000 */
.L_x_1118:
[----:B------:R-:W-:Y:S01]  /*30f40*/  IMAD.MOV.U32 R13, RZ, RZ, R5 ;  /* 0x000000ffff0d7224 */ /* 0x000fe200078e0005 */
[----:B------:R-:W-:Y:S01]  /*30f50*/  MOV R12, 0x1 ;  /* 0x00000001000c7802 */ /* 0x000fe20000000f00 */
[----:B------:R-:W-:-:S07]  /*30f60*/  IMAD.MOV.U32 R3, RZ, RZ, R14 ;  /* 0x000000ffff037224 */ /* 0x000fce00078e000e */
[----:B------:R-:W-:Y:S05]  /*30f70*/  WARPSYNC.COLLECTIVE R15, `(.L_x_1119) ;  /* 0x000000000f087348 */ /* 0x000fea0003c00000 */
[----:B------:R0:W1:Y:S02]  /*30f80*/  SHFL.IDX P6, R14, R13, R12, R11 ;  /* 0x0000000c0d0e7389 */ /* 0x00006400000c000b */
[----:B01----:R-:W-:Y:S01]  /*30f90*/  ENDCOLLECTIVE ;  /* 0x000000000000791b */ /* 0x003fe20003800000 */
.L_x_1119:
[----:B------:R-:W-:-:S05]  /*30fa0*/  @!P3 IADD3 R7, P2, R30, R3, RZ ;  /* 0x000000031e07b210 */ /* 0x000fca0007f5e0ff */
[----:B------:R-:W-:Y:S02]  /*30fb0*/  @!P3 IMAD.X R3, RZ, RZ, R2, P2 ;  /* 0x000000ffff03b224 */ /* 0x000fe400010e0602 */
[----:B------:R-:W-:Y:S02]  /*30fc0*/  @!P3 IMAD.MOV.U32 R2, RZ, RZ, R7 ;  /* 0x000000ffff02b224 */ /* 0x000fe400078e0007 */
[----:B------:R-:W-:Y:S02]  /*30fd0*/  VIADD R7, R4, 0x10 ;  /* 0x0000001004077836 */ /* 0x000fe40000000000 */
[----:B------:R-:W-:Y:S01]  /*30fe0*/  IMAD.MOV.U32 R13, RZ, RZ, R0 ;  /* 0x000000ffff0d7224 */ /* 0x000fe200078e0000 */
[----:B------:R-:W-:Y:S01]  /*30ff0*/  @!PT LDS RZ, [RZ] ;  /* 0x00000000fffff984 */ /* 0x000fe20000000800 */
[----:B------:R-:W-:Y:S01]  /*31000*/  @!PT LDS RZ, [RZ] ;  /* 0x00000000fffff984 */ /* 0x000fe20000000800 */
[----:B------:R-:W-:Y:S01]  /*31010*/  @!PT LDS RZ, [RZ] ;  /* 0x00000000fffff984 */ /* 0x000fe20000000800 */
[----:B------:R-:W-:Y:S04]  /*31020*/  @!P3 LDGSTS.E.BYPASS.LTC128B.128 [R9+0x20400], desc[UR36][R2.64], !P0 ;  /* 0x204000000209bfae */ /* 0x000fe8000c101d64 */
[----:B------:R0:W-:Y:S01]  /*31030*/  @!P3 LDGSTS.E.BYPASS.LTC128B.128 [R9+0x24400], desc[UR36][R2.64+0x80], !P1 ;  /* 0x244000800209bfae */ /* 0x0001e2000c901d64 */
[----:B------:R-:W-:Y:S01]  /*31040*/  ISETP.GE.AND P3, PT, R7, R6, PT ;  /* 0x000000060700720c */ /* 0x000fe20003f66270 */
[----:B0-----:R-:W-:-:S12]  /*31050*/  IMAD.MOV.U32 R2, RZ, RZ, R14 ;  /* 0x000000ffff027224 */ /* 0x001fd800078e000e */
[----:B------:R-:W-:Y:S05]  /*31060*/  WARPSYNC.COLLECTIVE R15, `(.L_x_1120) ;  /* 0x000000000f087348 */ /* 0x000fea0003c00000 */
[----:B------:R0:W1:Y:S02]  /*31070*/  SHFL.IDX P6, R14, R13, R12, R11 ;  /* 0x0000000c0d0e7389 */ /* 0x00006400000c000b */
[----:B01----:R-:W-:Y:S01]  /*31080*/  ENDCOLLECTIVE ;  /* 0x000000000000791b */ /* 0x003fe20003800000 */
.L_x_1120:
[----:B------:R-:W-:Y:S02]  /*31090*/  IMAD.MOV.U32 R13, RZ, RZ, R5 ;  /* 0x000000ffff0d7224 */ /* 0x000fe400078e0005 */
[----:B------:R-:W-:Y:S01]  /*310a0*/  IMAD.MOV.U32 R12, RZ, RZ, 0x2 ;  /* 0x00000002ff0c7424 */ /* 0x000fe200078e00ff */
[----:B------:R-:W-:-:S13]  /*310b0*/  @!P3 IADD3 R7, P2, R30, R14, RZ ;  /* 0x0000000e1e07b210 */ /* 0x000fda0007f5e0ff */
[----:B------:R-:W-:Y:S05]  /*310c0*/  WARPSYNC.COLLECTIVE R15, `(.L_x_1121) ;  /* 0x000000000f087348 */ /* 0x000fea0003c00000 */
[----:B------:R0:W1:Y:S02]  /*310d0*/  SHFL.IDX P6, R14, R13, R12, R11 ;  /* 0x0000000c0d0e7389 */ /* 0x00006400000c000b */
[----:B01----:R-:W-:Y:S01]  /*310e0*/  ENDCOLLECTIVE ;  /* 0x000000000000791b */ /* 0x003fe20003800000 */
.L_x_1121:
[----:B------:R-:W-:Y:S02]  /*310f0*/  @!P3 IMAD.X R8, RZ, RZ, R2, P2 ;  /* 0x000000ffff08b224 */ /* 0x000fe400010e0602 */
[----:B------:R-:W-:Y:S02]  /*31100*/  @!P3 IMAD.MOV.U32 R2, RZ, RZ, R7 ;  /* 0x000000ffff02b224 */ /* 0x000fe400078e0007 */
[----:B------:R-:W-:Y:S01]  /*31110*/  VIADD R7, R4, 0x20 ;  /* 0x0000002004077836 */ /* 0x000fe20000000000 */
[----:B------:R-:W-:-:S05]  /*31120*/  @!P3 MOV R3, R8 ;  /* 0x000000080003b202 */ /* 0x000fca0000000f00 */
[----:B------:R-:W-:Y:S01]  /*31130*/  @!PT LDS RZ, [RZ] ;  /* 0x00000000fffff984 */ /* 0x000fe20000000800 */
[----:B------:R-:W-:Y:S01]  /*31140*/  @!PT LDS RZ, [RZ] ;  /* 0x00000000fffff984 */ /* 0x000fe20000000800 */
[----:B------:R-:W-:Y:S01]  /*31150*/  @!PT LDS RZ, [RZ] ;  /* 0x00000000fffff984 */ /* 0x000fe20000000800 */
[----:B------:R-:W-:Y:S01]  /*31160*/  @!P3 LDGSTS.E.BYPASS.LTC128B.128 [R9+0x20c00], desc[UR36][R2.64], !P0 ;  /* 0x20c000000209bfae */ /* 0x000fe2000c101d64 */
[----:B------:R-:W-:-:S03]  /*31170*/  MOV R13, R0 ;  /* 0x00000000000d7202 */ /* 0x000fc60000000f00 */
[----:B------:R0:W-:Y:S01]  /*31180*/  @!P3 LDGSTS.E.BYPASS.LTC128B.128 [R9+0x24c00], desc[UR36][R2.64+0x80], !P1 ;  /* 0x24c000800209bfae */ /* 0x0001e2000c901d64 */
[----:B------:R-:W-:Y:S01]  /*31190*/  ISETP.GE.AND P3, PT, R7, R6, PT ;  /* 0x000000060700720c */ /* 0x000fe20003f66270 */
[----:B0-----:R-:W-:-:S12]  /*311a0*/  IMAD.MOV.U32 R2, RZ, RZ, R14 ;  /* 0x000000ffff027224 */ /* 0x001fd800078e000e */
[----:B------:R-:W-:Y:S05]  /*311b0*/  WARPSYNC.COLLECTIVE R15, `(.L_x_1122) ;  /* 0x000000000f087348 */ /* 0x000fea0003c00000 */
[----:B------:R0:W1:Y:S02]  /*311c0*/  SHFL.IDX P6, R14, R13, R12, R11 ;  /* 0x0000000c0d0e7389 */ /* 0x00006400000c000b */
[----:B01----:R-:W-:Y:S01]  /*311d0*/  ENDCOLLECTIVE ;  /* 0x000000000000791b */ /* 0x003fe20003800000 */
.L_x_1122:
[----:B------:R-:W-:Y:S01]  /*311e0*/  MOV R13, R5 ;  /* 0x00000005000d7202 */ /* 0x000fe20000000f00 */
[----:B------:R-:W-:Y:S01]  /*311f0*/  IMAD.MOV.U32 R12, RZ, RZ, 0x3 ;  /* 0x00000003ff0c7424 */ /* 0x000fe200078e00ff */
[----:B------:R-:W-:-:S13]  /*31200*/  @!P3 IADD3 R7, P2, R30, R14, RZ ;  /* 0x0000000e1e07b210 */ /* 0x000fda0007f5e0ff */
[----:B------:R-:W-:Y:S05]  /*31210*/  WARPSYNC.COLLECTIVE R15, `(.L_x_1123) ;  /* 0x000000000f087348 */ /* 0x000fea0003c00000 */
[----:B------:R0:W1:Y:S02]  /*31220*/  SHFL.IDX P6, R14, R13, R12, R11 ;  /* 0x0000000c0d0e7389 */ /* 0x00006400000c000b */
[----:B01----:R-:W-:Y:S01]  /*31230*/  ENDCOLLECTIVE ;  /* 0x000000000000791b */ /* 0x003fe20003800000 */
.L_x_1123:
[----:B------:R-:W-:Y:S02]  /*31240*/  @!P3 IMAD.X R8, RZ, RZ, R2, P2 ;  /* 0x000000ffff08b224 */ /* 0x000fe400010e0602 */
[----:B------:R-:W-:Y:S02]  /*31250*/  @!P3 IMAD.MOV.U32 R2, RZ, RZ, R7 ;  /* 0x000000ffff02b224 */ /* 0x000fe400078e0007 */
[----:B------:R-:W-:Y:S02]  /*31260*/  @!P3 IMAD.MOV.U32 R3, RZ, RZ, R8 ;  /* 0x000000ffff03b224 */ /* 0x000fe400078e0008 */
[----:B------:R-:W-:-:S03]  /*31270*/  VIADD R7, R4, 0x30 ;  /* 0x0000003004077836 */ /* 0x000fc60000000000 */
[----:B------:R-:W-:Y:S01]  /*31280*/  @!PT LDS RZ, [RZ] ;  /* 0x00000000fffff984 */ /* 0x000fe20000000800 */
[----:B------:R-:W-:Y:S01]  /*31290*/  @!PT LDS RZ, [RZ] ;  /* 0x00000000fffff984 */ /* 0x000fe20000000800 */
[----:B------:R-:W-:Y:S01]  /*312a0*/  @!PT LDS RZ, [RZ] ;  /* 0x00000000fffff984 */ /* 0x000fe20000000800 */
[----:B------:R-:W-:Y:S01]  /*312b0*/  @!P3 LDGSTS.E.BYPASS.LTC128B.128 [R9+0x21400], desc[UR36][R2.64], !P0 ;  /* 0x214000000209bfae */ /* 0x000fe2000c101d64 */
[----:B------:R-:W-:-:S03]  /*312c0*/  IMAD.MOV.U32 R13, RZ, RZ, R0 ;  /* 0x000000ffff0d7224 */ /* 0x000fc600078e0000 */
[----:B------:R0:W-:Y:S01]  /*312d0*/  @!P3 LDGSTS.E.BYPASS.LTC128B.128 [R9+0x25400], desc[UR36][R2.64+0x80], !P1 ;  /* 0x254000800209bfae */ /* 0x0001e2000c901d64 */
[----:B------:R-:W-:Y:S01]  /*312e0*/  ISETP.GE.AND P3, PT, R7, R6, PT ;  /* 0x000000060700720c */ /* 0x000fe20003f66270 */
[----:B0-----:R-:W-:-:S12]  /*312f0*/  IMAD.MOV.U32 R2, RZ, RZ, R14 ;  /* 0x000000ffff027224 */ /* 0x001fd800078e000e */
[----:B------:R-:W-:Y:S05]  /*31300*/  WARPSYNC.COLLECTIVE R15, `(.L_x_1124) ;  /* 0x000000000f087348 */ /* 0x000fea0003c00000 */
[----:B------:R0:W1:Y:S02]  /*31310*/  SHFL.IDX P6, R14, R13, R12, R11 ;  /* 0x0000000c0d0e7389 */ /* 0x00006400000c000b */
[----:B01----:R-:W-:Y:S01]  /*31320*/  ENDCOLLECTIVE ;  /* 0x000000000000791b */ /* 0x003fe20003800000 */
.L_x_1124:
[----:B------:R-:W-:Y:S02]  /*31330*/  IMAD.MOV.U32 R13, RZ, RZ, R5 ;  /* 0x000000ffff0d7224 */ /* 0x000fe400078e0005 */
[----:B------:R-:W-:Y:S01]  /*31340*/  IMAD.MOV.U32 R12, RZ, RZ, 0x4 ;  /* 0x00000004ff0c7424 */ /* 0x000fe200078e00ff */
[----:B------:R-:W-:-:S13]  /*31350*/  @!P3 IADD3 R7, P2, R30, R14, RZ ;  /* 0x0000000e1e07b210 */ /* 0x000fda0007f5e0ff */
[----:B------:R-:W-:Y:S05]  /*31360*/  WARPSYNC.COLLECTIVE R15, `(.L_x_1125) ;  /* 0x000000000f087348 */ /* 0x000fea0003c00000 */
[----:B------:R0:W1:Y:S02]  /*31370*/  SHFL.IDX P6, R14, R13, R12, R11 ;  /* 0x0000000c0d0e7389 */ /* 0x00006400000c000b */
[----:B01----:R-:W-:Y:S01]  /*31380*/  ENDCOLLECTIVE ;  /* 0x000000000000791b */ /* 0x003fe20003800000 */
.L_x_1125:
[----:B------:R-:W-:Y:S01]  /*31390*/  @!P3 IMAD.X R8, RZ, RZ, R2, P2 ;  /* 0x000000ffff08b224 */ /* 0x000fe200010e0602 */
[----:B------:R-:W-:Y:S01]  /*313a0*/  @!P3 MOV R2, R7 ;  /* 0x000000070002b202 */ /* 0x000fe20000000f00 */
[----:B------:R-:W-:Y:S02]  /*313b0*/  VIADD R7, R4, 0x40 ;  /* 0x0000004004077836 */ /* 0x000fe40000000000 */
[----:B------:R-:W-:-:S05]  /*313c0*/  @!P3 IMAD.MOV.U32 R3, RZ, RZ, R8 ;  /* 0x000000ffff03b224 */ /* 0x000fca00078e0008 */
[----:B------:R-:W-:Y:S01]  /*313d0*/  @!PT LDS RZ, [RZ] ;  /* 0x00000000fffff984 */ /* 0x000fe20000000800 */
[----:B------:R-:W-:Y:S01]  /*313e0*/  @!PT LDS RZ, [RZ] ;  /* 0x00000000fffff984 */ /* 0x000fe20000000800 */
[----:B------:R-:W-:Y:S01]  /*313f0*/  @!PT LDS RZ, [RZ] ;  /* 0x00000000fffff984 */ /* 0x000fe20000000800 */
[----:B------:R-:W-:Y:S01]  /*31400*/  @!P3 LDGSTS.E.BYPASS.LTC128B.128 [R9+0x21c00], desc[UR36][R2.64], !P0 ;  /* 0x21c000000209bfae */ /* 0x000fe2000c101d64 */
[----:B------:R-:W-:-:S03]  /*31410*/  IMAD.MOV.U32 R13, RZ, RZ, R0 ;  /* 0x000000ffff0d7224 */ /* 0x000fc600078e0000 */
[----:B------:R0:W-:Y:S01]  /*31420*/  @!P3 LDGSTS.E.BYPASS.LTC128B.128 [R9+0x25c00], desc[UR36][R2.64+0x80], !P1 ;  /* 0x25c000800209bfae */ /* 0x0001e2000c901d64 */
[----:B------:R-:W-:Y:S02]  /*31430*/  ISETP.GE.AND P3, PT, R7, R6, PT ;  /* 0x000000060700720c */ /* 0x000fe40003f66270 */
[----:B0-----:R-:W-:-:S11]  /*31440*/  MOV R2, R14 ;  /* 0x0000000e00027202 */ /* 0x001fd60000000f00 */
[----:B------:R-:W-:Y:S05]  /*31450*/  WARPSYNC.COLLECTIVE R15, `(.L_x_1126) ;  /* 0x000000000f087348 */ /* 0x000fea0003c00000 */
[----:B------:R0:W1:Y:S02]  /*31460*/  SHFL.IDX P6, R14, R13, R12, R11 ;  /* 0x0000000c0d0e7389 */ /* 0x00006400000c000b */
[----:B01----:R-:W-:Y:S01]  /*31470*/  ENDCOLLECTIVE ;  /* 0x000000000000791b */ /* 0x003fe20003800000 */
.L_x_1126:
[----:B------:R-:W-:Y:S02]  /*31480*/  IMAD.MOV.U32 R13, RZ, RZ, R5 ;  /* 0x000000ffff0d7224 */ /* 0x000fe400078e0005 */
[----:B------:R-:W-:Y:S01]  /*31490*/  IMAD.MOV.U32 R12, RZ, RZ, 0x5 ;  /* 0x00000005ff0c7424 */ /* 0x000fe200078e00ff */
[----:B------:R-:W-:-:S13]  /*314a0*/  @!P3 IADD3 R7, P2, R30, R14, RZ ;  /* 0x0000000e1e07b210 */ /* 0x000fda0007f5e0ff */
[----:B------:R-:W-:Y:S05]  /*314b0*/  WARPSYNC.COLLECTIVE R15, `(.L_x_1127) ;  /* 0x000000000f087348 */ /* 0x000fea0003c00000 */
[----:B------:R0:W1:Y:S02]  /*314c0*/  SHFL.IDX P6, R14, R13, R12, R11 ;  /* 0x0000000c0d0e7389 */ /* 0x00006400000c000b */
[----:B01----:R-:W-:Y:S01]  /*314d0*/  ENDCOLLECTIVE ;  /* 0x000000000000791b */ /* 0x003fe20003800000 */
.L_x_1127:
[----:B------:R-:W-:Y:S02]  /*314e0*/  @!P3 IMAD.X R8, RZ, RZ, R2, P2 ;  /* 0x000000ffff08b224 */ /* 0x000fe400010e0602 */
[----:B------:R-:W-:Y:S01]  /*314f0*/  @!P3 IMAD.MOV.U32 R2, RZ, RZ, R7 ;  /* 0x000000ffff02b224 */ /* 0x000fe200078e0007 */
[----:B------:R-:W-:Y:S01]  /*31500*/  IADD3 R7, R4, 0x50, RZ ;  /* 0x0000005004077810 */ /* 0x000fe20007ffe0ff */
[----:B------:R-:W-:-:S05]  /*31510*/  @!P3 IMAD.MOV.U32 R3, RZ, RZ, R8 ;  /* 0x000000ffff03b224 */ /* 0x000fca00078e0008 */
        /* <DEDUP_REMOVED lines=11> */
.L_x_1128:
[----:B------:R-:W-:Y:S02]  /*315d0*/  IMAD.MOV.U32 R13, RZ, RZ, R5 ;  /* 0x000000ffff0d7224 */ /* 0x000fe400078e0005 */
[----:B------:R-:W-:Y:S01]  /*315e0*/  IMAD.MOV.U32 R12, RZ, RZ, 0x6 ;  /* 0x00000006ff0c7424 */ /* 0x000fe200078e00ff */
[----:B------:R-:W-:-:S13]  /*315f0*/  @!P3 IADD3 R7, P2, R30, R14, RZ ;  /* 0x0000000e1e07b210 */ /* 0x000fda0007f5e0ff */
[----:B------:R-:W-:Y:S05]  /*31600*/  WARPSYNC.COLLECTIVE R15, `(.L_x_1129) ;  /* 0x000000000f087348 */ /* 0x000fea0003c00000 */
[----:B------:R0:W1:Y:S02]  /*31610*/  SHFL.IDX P6, R14, R13, R12, R11 ;  /* 0x0000000c0d0e7389 */ /* 0x00006400000c000b */
[----:B01----:R-:W-:Y:S01]  /*31620*/  ENDCOLLECTIVE ;  /* 0x000000000000791b */ /* 0x003fe20003800000 */
.L_x_1129:
[----:B------:R-:W-:Y:S01]  /*31630*/  @!P3 IADD3.X R8, RZ, R2, RZ, P2, !PT ;  /* 0x00000002ff08b210 */ /* 0x000fe200017fe4ff */
[----:B------:R-:W-:Y:S02]  /*31640*/  @!P3 IMAD.MOV.U32 R2, RZ, RZ, R7 ;  /* 0x000000ffff02b224 */ /* 0x000fe400078e0007 */
        /* <DEDUP_REMOVED lines=13> */
.L_x_1130:
[----:B------:R-:W-:Y:S02]  /*31720*/  IMAD.MOV.U32 R13, RZ, RZ, R5 ;  /* 0x000000ffff0d7224 */ /* 0x000fe400078e0005 */
[----:B------:R-:W-:Y:S02]  /*31730*/  IMAD.MOV.U32 R12, RZ, RZ, 0x7 ;  /* 0x00000007ff0c7424 */ /* 0x000fe400078e00ff */
[----:B------:R-:W-:-:S07]  /*31740*/  IMAD.MOV.U32 R3, RZ, RZ, R14 ;  /* 0x000000ffff037224 */ /* 0x000fce00078e000e */
[----:B------:R-:W-:Y:S05]  /*31750*/  WARPSYNC.COLLECTIVE R15, `(.L_x_1131) ;  /* 0x000000000f087348 */ /* 0x000fea0003c00000 */
[----:B------:R0:W1:Y:S02]  /*31760*/  SHFL.IDX P6, R14, R13, R12, R11 ;  /* 0x0000000c0d0e7389 */ /* 0x00006400000c000b */
[----:B01----:R-:W-:Y:S01]  /*31770*/  ENDCOLLECTIVE ;  /* 0x000000000000791b */ /* 0x003fe20003800000 */
.L_x_1131:
[----:B------:R-:W-:-:S05]  /*31780*/  @!P3 IADD3 R7, P2, R30, R3, RZ ;  /* 0x000000031e07b210 */ /* 0x000fca0007f5e0ff */
[----:B------:R-:W-:Y:S01]  /*31790*/  @!P3 IMAD.X R8, RZ, RZ, R2, P2 ;  /* 0x000000ffff08b224 */ /* 0x000fe200010e0602 */
[----:B------:R-:W-:-:S03]  /*317a0*/  @!P3 MOV R2, R7 ;  /* 0x000000070002b202 */ /* 0x000fc60000000f00 */
[----:B------:R-:W-:Y:S01]  /*317b0*/  @!P3 IMAD.MOV.U32 R3, RZ, RZ, R8 ;  /* 0x000000ffff03b224 */ /* 0x000fe200078e0008 */
[----:B------:R-:W-:-:S04]  /*317c0*/  MOV R13, R0 ;  /* 0x00000000000d7202 */ /* 0x000fc80000000f00 */
[----:B------:R-:W-:Y:S01]  /*317d0*/  @!PT LDS RZ, [RZ] ;  /* 0x00000000fffff984 */ /* 0x000fe20000000800 */
[----:B------:R-:W-:Y:S01]  /*317e0*/  @!PT LDS RZ, [RZ] ;  /* 0x00000000fffff984 */ /* 0x000fe20000000800 */
[----:B------:R-:W-:Y:S01]  /*317f0*/  @!PT LDS RZ, [RZ] ;  /* 0x00000000fffff984 */ /* 0x000fe20000000800 */
[----:B------:R0:W-:Y:S04]  /*31800*/  @!P3 LDGSTS.E.BYPASS.LTC128B.128 [R9+0x23400], desc[UR36][R2.64], !P0 ;  /* 0x234000000209bfae */ /* 0x0001e8000c101d64 */
[----:B------:R0:W-:Y:S01]  /*31810*/  @!P3 LDGSTS.E.BYPASS.LTC128B.128 [R9+0x27400], desc[UR36][R2.64+0x80], !P1 ;  /* 0x274000800209bfae */ /* 0x0001e2000c901d64 */
[----:B------:R-:W-:-:S07]  /*31820*/  IMAD.MOV.U32 R5, RZ, RZ, R14 ;  /* 0x000000ffff057224 */ /* 0x000fce00078e000e */
[----:B0-----:R-:W-:Y:S05]  /*31830*/  WARPSYNC.COLLECTIVE R15, `(.L_x_1132) ;  /* 0x000000000f087348 */ /* 0x001fea0003c00000 */
[----:B------:R1:W2:Y:S02]  /*31840*/  SHFL.IDX P6, R14, R13, R12, R11 ;  /* 0x0000000c0d0e7389 */ /* 0x0002a400000c000b */
[----:B012---:R-:W-:Y:S01]  /*31850*/  ENDCOLLECTIVE ;  /* 0x000000000000791b */ /* 0x007fe20003800000 */
.L_x_1132:
[----:B------:R-:W-:Y:S05]  /*31860*/  BRA `(.L_x_1133) ;  /* 0xffffff4800a87947 */ /* 0x000fea000383ffff */
.L_x_773:
[----:B0-----:R0:W1:Y:S02]  /*31870*/  SYNCS.PHASECHK.TRANS64.TRYWAIT P0, [R16+URZ+0x38820], R3 ;  /* 0x03882003100075a7 */ /* 0x001064000800017f */
[----:B-1----:R-:W-:Y:S05]  /*31880*/  @!P0 NANOSLEEP.SYNCS 0x989680 ;  /* 0x009896800000895d */ /* 0x002fea0003900000 */
[----:B------:R-:W1:Y:S02]  /*31890*/  @!P0 SYNCS.PHASECHK.TRANS64 P0, [R16+URZ+0x38820], R3 ;  /* 0x03882003100085a7 */ /* 0x000e64000800007f */
[----:B-1----:R-:W-:Y:S05]  /*318a0*/  @!P0 BRA `(.L_x_773) ;  /* 0xfffffffc00f08947 */ /* 0x002fea000383ffff */
[----:B------:R-:W-:Y:S05]  /*318b0*/  BRA `(.L_x_1134) ;  /* 0xffffff4c00207947 */ /* 0x000fea000383ffff */
.L_x_777:
[----:B0-----:R0:W1:Y:S02]  /*318c0*/  SYNCS.PHASECHK.TRANS64.TRYWAIT P0, [R0+URZ+0x38880], R20 ;  /* 0x03888014000075a7 */ /* 0x001064000800017f */
[----:B-1----:R-:W-:Y:S05]  /*318d0*/  @!P0 NANOSLEEP.SYNCS 0x989680 ;  /* 0x009896800000895d */ /* 0x002fea0003900000 */
[----:B------:R-:W1:Y:S02]  /*318e0*/  @!P0 SYNCS.PHASECHK.TRANS64 P0, [R0+URZ+0x38880], R20 ;  /* 0x03888014000085a7 */ /* 0x000e64000800007f */
[----:B-1----:R-:W-:Y:S05]  /*318f0*/  @!P0 BRA `(.L_x_777) ;  /* 0xfffffffc00f08947 */ /* 0x002fea000383ffff */
[----:B------:R-:W-:Y:S05]  /*31900*/  BRA `(.L_x_1135) ;  /* 0xffffff4c00c87947 */ /* 0x000fea000383ffff */
.L_x_778:
[----:B------:R-:W-:Y:S01]  /*31910*/  BSSY B0, `(.L_x_1136) ;  /* 0x0000008000007945 */ /* 0x000fe20003800000 */
[----:B------:R-:W-:Y:S02]  /*31920*/  IMAD.MOV.U32 R13, RZ, RZ, R7 ;  /* 0x000000ffff0d7224 */ /* 0x000fe400078e0007 */
[----:B------:R-:W-:Y:S02]  /*31930*/  IMAD.MOV.U32 R12, RZ, RZ, RZ ;  /* 0x000000ffff0c7224 */ /* 0x000fe400078e00ff */
[----:B------:R-:W-:Y:S02]  /*31940*/  IMAD.MOV.U32 R11, RZ, RZ, 0x181f ;  /* 0x0000181fff0b7424 */ /* 0x000fe400078e00ff */
[----:B------:R-:W-:-:S07]  /*31950*/  IMAD.MOV.U32 R15, RZ, RZ, -0x1 ;  /* 0xffffffffff0f7424 */ /* 0x000fce00078e00ff */
[----:B0-----:R-:W-:Y:S05]  /*31960*/  WARPSYNC.COLLECTIVE R15, `(.L_x_1137) ;  /* 0x000000000f087348 */ /* 0x001fea0003c00000 */
[----:B------:R1:W2:Y:S02]  /*31970*/  SHFL.IDX P6, R14, R13, R12, R11 ;  /* 0x0000000c0d0e7389 */ /* 0x0002a400000c000b */
[----:B012---:R-:W-:Y:S01]  /*31980*/  ENDCOLLECTIVE ;  /* 0x000000000000791b */ /* 0x007fe20003800000 */
.L_x_1137:
[----:B------:R-:W-:Y:S05]  /*31990*/  BSYNC B0 ;  /* 0x0000000000007941 */ /* 0x000fea0003800000 */
.L_x_1136:
[----:B------:R-:W-:Y:S01]  /*319a0*/  IMAD.MOV.U32 R13, RZ, RZ, R8 ;  /* 0x000000ffff0d7224 */ /* 0x000fe200078e0008 */
[----:B------:R-:W-:Y:S01]  /*319b0*/  MOV R3, R14 ;  /* 0x0000000e00037202 */ /* 0x000fe20000000f00 */
[----:B------:R-:W-:Y:S02]  /*319c0*/  IMAD.MOV.U32 R12, RZ, RZ, RZ ;  /* 0x000000ffff0c7224 */ /* 0x000fe400078e00ff */
[----:B------:R-:W-:Y:S02]  /*319d0*/  IMAD.MOV.U32 R11, RZ, RZ, 0x181f ;  /* 0x0000181fff0b7424 */ /* 0x000fe400078e00ff */
[----:B------:R-:W-:Y:S02]  /*319e0*/  IMAD.MOV.U32 R15, RZ, RZ, -0x1 ;  /* 0xffffffffff0f7424 */ /* 0x000fe400078e00ff */
[----:B------:R-:W-:-:S07]  /*319f0*/  IMAD.IADD R4, R16, 0x1, R4 ;  /* 0x0000000110047824 */ /* 0x000fce00078e0204 */
[----:B------:R-:W-:Y:S05]  /*31a00*/  WARPSYNC.COLLECTIVE R15, `(.L_x_1138) ;  /* 0x000000000f087348 */ /* 0x000fea0003c00000 */
[----:B------:R0:W1:Y:S02]  /*31a10*/  SHFL.IDX P6, R14, R13, R12, R11 ;  /* 0x0000000c0d0e7389 */ /* 0x00006400000c000b */
[----:B01----:R-:W-:Y:S01]  /*31a20*/  ENDCOLLECTIVE ;  /* 0x000000000000791b */ /* 0x003fe20003800000 */
.L_x_1138:
[----:B------:R-:W-:Y:S02]  /*31a30*/  IMAD.MOV.U32 R13, RZ, RZ, R7 ;  /* 0x000000ffff0d7224 */ /* 0x000fe400078e0007 */
[----:B------:R-:W-:Y:S01]  /*31a40*/  IMAD.MOV.U32 R12, RZ, RZ, 0x1 ;  /* 0x00000001ff0c7424 */ /* 0x000fe200078e00ff */
[----:B------:R-:W-:-:S07]  /*31a50*/  MOV R2, R14 ;  /* 0x0000000e00027202 */ /* 0x000fce0000000f00 */
[----:B------:R-:W-:Y:S05]  /*31a60*/  WARPSYNC.COLLECTIVE R15, `(.L_x_1139) ;  /* 0x000000000f087348 */ /* 0x000fea0003c00000 */
[----:B------:R0:W1:Y:S02]  /*31a70*/  SHFL.IDX P6, R14, R13, R12, R11 ;  /* 0x0000000c0d0e7389 */ /* 0x00006400000c000b */
[----:B01----:R-:W-:Y:S01]  /*31a80*/  ENDCOLLECTIVE ;  /* 0x000000000000791b */ /* 0x003fe20003800000 */
.L_x_1139:
        /* <DEDUP_REMOVED lines=8> */
[----:B0-----:R-:W-:-:S07]  /*31b10*/  MOV R3, R14 ;  /* 0x0000000e00037202 */ /* 0x001fce0000000f00 */
[----:B------:R-:W-:Y:S05]  /*31b20*/  WARPSYNC.COLLECTIVE R15, `(.L_x_1140) ;  /* 0x000000000f087348 */ /* 0x000fea0003c00000 */
[----:B------:R0:W1:Y:S02]  /*31b30*/  SHFL.IDX P6, R14, R13, R12, R11 ;  /* 0x0000000c0d0e7389 */ /* 0x00006400000c000b */
[----:B01----:R-:W-:Y:S01]  /*31b40*/  ENDCOLLECTIVE ;  /* 0x000000000000791b */ /* 0x003fe20003800000 */
.L_x_1140:
[----:B------:R-:W-:Y:S01]  /*31b50*/  IMAD.MOV.U32 R13, RZ, RZ, R7 ;  /* 0x000000ffff0d7224 */ /* 0x000fe200078e0007 */
[----:B------:R-:W-:Y:S01]  /*31b60*/  MOV R12, 0x2 ;  /* 0x00000002000c7802 */ /* 0x000fe20000000f00 */
[----:B------:R-:W-:-:S07]  /*31b70*/  IMAD.MOV.U32 R2, RZ, RZ, R14 ;  /* 0x000000ffff027224 */ /* 0x000fce00078e000e */
[----:B------:R-:W-:Y:S05]  /*31b80*/  WARPSYNC.COLLECTIVE R15, `(.L_x_1141) ;  /* 0x000000000f087348 */ /* 0x000fea0003c00000 */
[----:B------:R0:W1:Y:S02]  /*31b90*/  SHFL.IDX P6, R14, R13, R12, R11 ;  /* 0x0000000c0d0e7389 */ /* 0x00006400000c000b */
[----:B01----:R-:W-:Y:S01]  /*31ba0*/  ENDCOLLECTIVE ;  /* 0x000000000000791b */ /* 0x003fe20003800000 */
.L_x_1141:
        /* <DEDUP_REMOVED lines=12> */
.L_x_1142:
[----:B------:R-:W-:Y:S01]  /*31c70*/  MOV R13, R7 ;  /* 0x00000007000d7202 */ /* 0x000fe20000000f00 */
[----:B------:R-:W-:Y:S02]  /*31c80*/  IMAD.MOV.U32 R12, RZ, RZ, 0x3 ;  /* 0x00000003ff0c7424 */ /* 0x000fe400078e00ff */
[----:B------:R-:W-:-:S07]  /*31c90*/  IMAD.MOV.U32 R2, RZ, RZ, R14 ;  /* 0x000000ffff027224 */ /* 0x000fce00078e000e */
[----:B------:R-:W-:Y:S05]  /*31ca0*/  WARPSYNC.COLLECTIVE R15, `(.L_x_1143) ;  /* 0x000000000f087348 */ /* 0x000fea0003c00000 */
[----:B------:R0:W1:Y:S02]  /*31cb0*/  SHFL.IDX P6, R14, R13, R12, R11 ;  /* 0x0000000c0d0e7389 */ /* 0x00006400000c000b */
[----:B01----:R-:W-:Y:S01]  /*31cc0*/  ENDCOLLECTIVE ;  /* 0x000000000000791b */ /* 0x003fe20003800000 */
.L_x_1143:
        /* <DEDUP_REMOVED lines=12> */
.L_x_1144:
[----:B------:R-:W-:Y:S02]  /*31d90*/  IMAD.MOV.U32 R13, RZ, RZ, R7 ;  /* 0x000000ffff0d7224 */ /* 0x000fe400078e0007 */
[----:B------:R-:W-:Y:S02]  /*31da0*/  IMAD.MOV.U32 R12, RZ, RZ, 0x4 ;  /* 0x00000004ff0c7424 */ /* 0x000fe400078e00ff */
[----:B------:R-:W-:-:S07]  /*31db0*/  IMAD.MOV.U32 R2, RZ, RZ, R14 ;  /* 0x000000ffff027224 */ /* 0x000fce00078e000e */
[----:B------:R-:W-:Y:S05]  /*31dc0*/  WARPSYNC.COLLECTIVE R15, `(.L_x_1145) ;  /* 0x000000000f087348 */ /* 0x000fea0003c00000 */
[----:B------:R0:W1:Y:S02]  /*31dd0*/  SHFL.IDX P6, R14, R13, R12, R11 ;  /* 0x0000000c0d0e7389 */ /* 0x00006400000c000b */
[----:B01----:R-:W-:Y:S01]  /*31de0*/  ENDCOLLECTIVE ;  /* 0x000000000000791b */ /* 0x003fe20003800000 */
.L_x_1145:
[----:B------:R-:W-:-:S04]  /*31df0*/  IADD3 R2, P0, R30, R2, RZ ;  /* 0x000000021e027210 */ /* 0x000fc80007f1e0ff */
[----:B------:R-:W-:-:S05]  /*31e00*/  IADD3.X R3, RZ, R3, RZ, P0, !PT ;  /* 0x00000003ff037210 */ /* 0x000fca00007fe4ff */
        /* <DEDUP_REMOVED lines=10> */
.L_x_1146:
[----:B------:R-:W-:Y:S02]  /*31eb0*/  IMAD.MOV.U32 R13, RZ, RZ, R7 ;  /* 0x000000ffff0d7224 */ /* 0x000fe400078e0007 */
[----:B------:R-:W-:Y:S01]  /*31ec0*/  IMAD.MOV.U32 R12, RZ, RZ, 0x5 ;  /* 0x00000005ff0c7424 */ /* 0x000fe200078e00ff */
[----:B------:R-:W-:-:S07]  /*31ed0*/  MOV R2, R14 ;  /* 0x0000000e00027202 */ /* 0x000fce0000000f00 */
[----:B------:R-:W-:Y:S05]  /*31ee0*/  WARPSYNC.COLLECTIVE R15, `(.L_x_1147) ;  /* 0x000000000f087348 */ /* 0x000fea0003c00000 */
[----:B------:R0:W1:Y:S02]  /*31ef0*/  SHFL.IDX P6, R14, R13, R12, R11 ;  /* 0x0000000c0d0e7389 */ /* 0x00006400000c000b */
[----:B01----:R-:W-:Y:S01]  /*31f00*/  ENDCOLLECTIVE ;  /* 0x000000000000791b */ /* 0x003fe20003800000 */
.L_x_1147:
[----:B------:R-:W-:-:S05]  /*31f10*/  IADD3 R2, P0, R30, R2, RZ ;  /* 0x000000021e027210 */ /* 0x000fca0007f1e0ff */
[----:B------:R-:W-:-:S05]  /*31f20*/  IMAD.X R3, RZ, RZ, R3, P0 ;  /* 0x000000ffff037224 */ /* 0x000fca00000e0603 */
[----:B------:R-:W-:Y:S01]  /*31f30*/  @!PT LDS RZ, [RZ] ;  /* 0x00000000fffff984 */ /* 0x000fe20000000800 */
[----:B------:R-:W-:Y:S01]  /*31f40*/  @!PT LDS RZ, [RZ] ;  /* 0x00000000fffff984 */ /* 0x000fe20000000800 */
[----:B------:R-:W-:Y:S01]  /*31f50*/  @!PT LDS RZ, [RZ] ;  /* 0x00000000fffff984 */ /* 0x000fe20000000800 */
[----:B------:R-:W-:Y:S01]  /*31f60*/  LDGSTS.E.BYPASS.LTC128B.128 [R4+0x12400], desc[UR36][R2.64], !P3 ;  /* 0x1240000002047fae */ /* 0x000fe2000d901d64 */
[----:B------:R-:W-:-:S03]  /*31f70*/  MOV R13, R8 ;  /* 0x00000008000d7202 */ /* 0x000fc60000000f00 */
[----:B------:R0:W-:Y:S02]  /*31f80*/  LDGSTS.E.BYPASS.LTC128B.128 [R4+0x16400], desc[UR36][R2.64+0x80], !P2 ;  /* 0x1640008002047fae */ /* 0x0001e4000d101d64 */
[----:B0-----:R-:W-:-:S07]  /*31f90*/  IMAD.MOV.U32 R3, RZ, RZ, R14 ;  /* 0x000000ffff037224 */ /* 0x001fce00078e000e */
[----:B------:R-:W-:Y:S05]  /*31fa0*/  WARPSYNC.COLLECTIVE R15, `(.L_x_1148) ;  /* 0x000000000f087348 */ /* 0x000fea0003c00000 */
[----:B------:R0:W1:Y:S02]  /*31fb0*/  SHFL.IDX P6, R14, R13, R12, R11 ;  /* 0x0000000c0d0e7389 */ /* 0x00006400000c000b */
[----:B01----:R-:W-:Y:S01]  /*31fc0*/  ENDCOLLECTIVE ;  /* 0x000000000000791b */ /* 0x003fe20003800000 */
.L_x_1148:
[----:B------:R-:W-:Y:S02]  /*31fd0*/  IMAD.MOV.U32 R13, RZ, RZ, R7 ;  /* 0x000000ffff0d7224 */ /* 0x000fe400078e0007 */
[----:B------:R-:W-:Y:S02]  /*31fe0*/  IMAD.MOV.U32 R12, RZ, RZ, 0x6 ;  /* 0x00000006ff0c7424 */ /* 0x000fe400078e00ff */
[----:B------:R-:W-:-:S07]  /*31ff0*/  IMAD.MOV.U32 R2, RZ, RZ, R14 ;  /* 0x000000ffff027224 */ /* 0x000fce00078e000e */
[----:B------:R-:W-:Y:S05]  /*32000*/  WARPSYNC.COLLECTIVE R15, `(.L_x_1149) ;  /* 0x000000000f087348 */ /* 0x000fea0003c00000 */
[----:B------:R0:W1:Y:S02]  /*32010*/  SHFL.IDX P6, R14, R13, R12, R11 ;  /* 0x0000000c0d0e7389 */ /* 0x00006400000c000b */
[----:B01----:R-:W-:Y:S01]  /*32020*/  ENDCOLLECTIVE ;  /* 0x000000000000791b */ /* 0x003fe20003800000 */
.L_x_1149:
        /* <DEDUP_REMOVED lines=12> */
.L_x_1150:
[----:B------:R-:W-:Y:S01]  /*320f0*/  IMAD.MOV.U32 R13, RZ, RZ, R7 ;  /* 0x000000ffff0d7224 */ /* 0x000fe200078e0007 */
[----:B------:R-:W-:Y:S01]  /*32100*/  MOV R12, 0x7 ;  /* 0x00000007000c7802 */ /* 0x000fe20000000f00 */
[----:B------:R-:W-:-:S07]  /*32110*/  IMAD.MOV.U32 R2, RZ, RZ, R14 ;  /* 0x000000ffff027224 */ /* 0x000fce00078e000e */
[----:B------:R-:W-:Y:S05]  /*32120*/  WARPSYNC.COLLECTIVE R15, `(.L_x_1151) ;  /* 0x000000000f087348 */ /* 0x000fea0003c00000 */
[----:B------:R0:W1:Y:S02]  /*32130*/  SHFL.IDX P6, R14, R13, R12, R11 ;  /* 0x0000000c0d0e7389 */ /* 0x00006400000c000b */
[----:B01----:R-:W-:Y:S01]  /*32140*/  ENDCOLLECTIVE ;  /* 0x000000000000791b */ /* 0x003fe20003800000 */
.L_x_1151:
        /* <DEDUP_REMOVED lines=12> */
.L_x_1152:
[----:B------:R-:W-:Y:S01]  /*32210*/  IMAD.MOV.U32 R2, RZ, RZ, R14 ;  /* 0x000000ffff027224 */ /* 0x000fe200078e000e */
[----:B------:R-:W-:Y:S06]  /*32220*/  BRA `(.L_x_1153) ;  /* 0xffffff48009c7947 */ /* 0x000fec000383ffff */
.L_x_783:
[----:B---3--:R3:W4:Y:S02]  /*32230*/  SYNCS.PHASECHK.TRANS64.TRYWAIT P0, [R0+URZ+0x38840], R20 ;  /* 0x03884014000075a7 */ /* 0x008724000800017f */
[----:B----4-:R-:W-:Y:S05]  /*32240*/  @!P0 NANOSLEEP.SYNCS 0x989680 ;  /* 0x009896800000895d */ /* 0x010fea0003900000 */
[----:B------:R-:W4:Y:S02]  /*32250*/  @!P0 SYNCS.PHASECHK.TRANS64 P0, [R0+URZ+0x38840], R20 ;  /* 0x03884014000085a7 */ /* 0x000f24000800007f */
[----:B----4-:R-:W-:Y:S05]  /*32260*/  @!P0 BRA `(.L_x_783) ;  /* 0xfffffffc00f08947 */ /* 0x010fea000383ffff */
[----:B------:R-:W-:Y:S05]  /*32270*/  BRA `(.L_x_1154) ;  /* 0xffffff4800f07947 */ /* 0x000fea000383ffff */
.L_x_784:
[----:B------:R-:W-:Y:S01]  /*32280*/  BSSY B0, `(.L_x_1155) ;  /* 0x0000008000007945 */ /* 0x000fe20003800000 */
[----:B------:R-:W-:Y:S01]  /*32290*/  IMAD.MOV.U32 R13, RZ, RZ, R5 ;  /* 0x000000ffff0d7224 */ /* 0x000fe200078e0005 */
[----:B------:R-:W-:Y:S01]  /*322a0*/  MOV R12, RZ ;  /* 0x000000ff000c7202 */ /* 0x000fe20000000f00 */
[----:B------:R-:W-:Y:S02]  /*322b0*/  IMAD.MOV.U32 R11, RZ, RZ, 0x181f ;  /* 0x0000181fff0b7424 */ /* 0x000fe400078e00ff */
[----:B------:R-:W-:-:S07]  /*322c0*/  IMAD.MOV.U32 R15, RZ, RZ, -0x1 ;  /* 0xffffffffff0f7424 */ /* 0x000fce00078e00ff */
[----:B0-23--:R-:W-:Y:S05]  /*322d0*/  WARPSYNC.COLLECTIVE R15, `(.L_x_1156) ;  /* 0x000000000f087348 */ /* 0x00dfea0003c00000 */
[----:B------:R1:W4:Y:S02]  /*322e0*/  SHFL.IDX P6, R14, R13, R12, R11 ;  /* 0x0000000c0d0e7389 */ /* 0x00032400000c000b */
[----:B01234-:R-:W-:Y:S01]  /*322f0*/  ENDCOLLECTIVE ;  /* 0x000000000000791b */ /* 0x01ffe20003800000 */
.L_x_1156:
[----:B------:R-:W-:Y:S05]  /*32300*/  BSYNC B0 ;  /* 0x0000000000007941 */ /* 0x000fea0003800000 */
.L_x_1155:
[----:B------:R-:W-:Y:S01]  /*32310*/  IMAD.MOV.U32 R13, RZ, RZ, R6 ;  /* 0x000000ffff0d7224 */ /* 0x000fe200078e0006 */
[----:B------:R-:W-:Y:S01]  /*32320*/  MOV R12, RZ ;  /* 0x000000ff000c7202 */ /* 0x000fe20000000f00 */
[----:B------:R-:W-:Y:S02]  /*32330*/  IMAD.MOV.U32 R11, RZ, RZ, 0x181f ;  /* 0x0000181fff0b7424 */ /* 0x000fe400078e00ff */
[----:B------:R-:W-:Y:S02]  /*32340*/  IMAD.MOV.U32 R15, RZ, RZ, -0x1 ;  /* 0xffffffffff0f7424 */ /* 0x000fe400078e00ff */
[----:B------:R-:W-:-:S07]  /*32350*/  IMAD.MOV.U32 R3, RZ, RZ, R14 ;  /* 0x000000ffff037224 */ /* 0x000fce00078e000e */
[----:B------:R-:W-:Y:S05]  /*32360*/  WARPSYNC.COLLECTIVE R15, `(.L_x_1157) ;  /* 0x000000000f087348 */ /* 0x000fea0003c00000 */
[----:B------:R0:W1:Y:S02]  /*32370*/  SHFL.IDX P6, R14, R13, R12, R11 ;  /* 0x0000000c0d0e7389 */ /* 0x00006400000c000b */
[----:B01----:R-:W-:Y:S01]  /*32380*/  ENDCOLLECTIVE ;  /* 0x000000000000791b */ /* 0x003fe20003800000 */
.L_x_1157:
[----:B------:R-:W-:Y:S01]  /*32390*/  MOV R13, R5 ;  /* 0x00000005000d7202 */ /* 0x000fe20000000f00 */
[----:B------:R-:W-:Y:S02]  /*323a0*/  IMAD.MOV.U32 R12, RZ, RZ, 0x1 ;  /* 0x00000001ff0c7424 */ /* 0x000fe400078e00ff */
[----:B------:R-:W-:-:S07]  /*323b0*/  IMAD.MOV.U32 R2, RZ, RZ, R14 ;  /* 0x000000ffff027224 */ /* 0x000fce00078e000e */
[----:B------:R-:W-:Y:S05]  /*323c0*/  WARPSYNC.COLLECTIVE R15, `(.L_x_1158) ;  /* 0x000000000f087348 */ /* 0x000fea0003c00000 */
[----:B------:R0:W1:Y:S02]  /*323d0*/  SHFL.IDX P6, R14, R13, R12, R11 ;  /* 0x0000000c0d0e7389 */ /* 0x00006400000c000b */
[----:B01----:R-:W-:Y:S01]  /*323e0*/  ENDCOLLECTIVE ;  /* 0x000000000000791b */ /* 0x003fe20003800000 */
.L_x_1158:
        /* <DEDUP_REMOVED lines=12> */
.L_x_1159:
[----:B------:R-:W-:Y:S02]  /*324b0*/  IMAD.MOV.U32 R13, RZ, RZ, R5 ;  /* 0x000000ffff0d7224 */ /* 0x000fe400078e0005 */
[----:B------:R-:W-:Y:S02]  /*324c0*/  IMAD.MOV.U32 R12, RZ, RZ, 0x2 ;  /* 0x00000002ff0c7424 */ /* 0x000fe400078e00ff */
[----:B------:R-:W-:-:S07]  /*324d0*/  IMAD.MOV.U32 R2, RZ, RZ, R14 ;  /* 0x000000ffff027224 */ /* 0x000fce00078e000e */
[----:B------:R-:W-:Y:S05]  /*324e0*/  WARPSYNC.COLLECTIVE R15, `(.L_x_1160) ;  /* 0x000000000f087348 */ /* 0x000fea0003c00000 */
[----:B------:R0:W1:Y:S02]  /*324f0*/  SHFL.IDX P6, R14, R13, R12, R11 ;  /* 0x0000000c0d0e7389 */ /* 0x00006400000c000b */
[----:B01----:R-:W-:Y:S01]  /*32500*/  ENDCOLLECTIVE ;  /* 0x000000000000791b */ /* 0x003fe20003800000 */
.L_x_1160:
[----:B------:R-:W-:-:S04]  /*32510*/  IADD3 R2, P0, R30, R2, RZ ;  /* 0x000000021e027210 */ /* 0x000fc80007f1e0ff */
[----:B------:R-:W-:-:S05]  /*32520*/  IADD3.X R3, RZ, R3, RZ, P0, !PT ;  /* 0x00000003ff037210 */ /* 0x000fca00007fe4ff */
        /* <DEDUP_REMOVED lines=10> */
.L_x_1161:
[----:B------:R-:W-:Y:S01]  /*325d0*/  IMAD.MOV.U32 R13, RZ, RZ, R5 ;  /* 0x000000ffff0d7224 */ /* 0x000fe200078e0005 */
[----:B------:R-:W-:Y:S01]  /*325e0*/  MOV R12, 0x3 ;  /* 0x00000003000c7802 */ /* 0x000fe20000000f00 */
[----:B------:R-:W-:-:S07]  /*325f0*/  IMAD.MOV.U32 R2, RZ, RZ, R14 ;  /* 0x000000ffff027224 */ /* 0x000fce00078e000e */
[----:B------:R-:W-:Y:S05]  /*32600*/  WARPSYNC.COLLECTIVE R15, `(.L_x_1162) ;  /* 0x000000000f087348 */ /* 0x000fea0003c00000 */
[----:B------:R0:W1:Y:S02]  /*32610*/  SHFL.IDX P6, R14, R13, R12, R11 ;  /* 0x0000000c0d0e7389 */ /* 0x00006400000c000b */
[----:B01----:R-:W-:Y:S01]  /*32620*/  ENDCOLLECTIVE ;  /* 0x000000000000791b */ /* 0x003fe20003800000 */
.L_x_1162:
        /* <DEDUP_REMOVED lines=12> */
.L_x_1163:
[----:B------:R-:W-:Y:S02]  /*326f0*/  IMAD.MOV.U32 R13, RZ, RZ, R5 ;  /* 0x000000ffff0d7224 */ /* 0x000fe400078e0005 */
[----:B------:R-:W-:Y:S02]  /*32700*/  IMAD.MOV.U32 R12, RZ, RZ, 0x4 ;  /* 0x00000004ff0c7424 */ /* 0x000fe400078e00ff */
[----:B------:R-:W-:-:S07]  /*32710*/  IMAD.MOV.U32 R2, RZ, RZ, R14 ;  /* 0x000000ffff027224 */ /* 0x000fce00078e000e */
[----:B------:R-:W-:Y:S05]  /*32720*/  WARPSYNC.COLLECTIVE R15, `(.L_x_1164) ;  /* 0x000000000f087348 */ /* 0x000fea0003c00000 */
[----:B------:R0:W1:Y:S02]  /*32730*/  SHFL.IDX P6, R14, R13, R12, R11 ;  /* 0x0000000c0d0e7389 */ /* 0x00006400000c000b */
[----:B01----:R-:W-:Y:S01]  /*32740*/  ENDCOLLECTIVE ;  /* 0x000000000000791b */ /* 0x003fe20003800000 */
.L_x_1164:
        /* <DEDUP_REMOVED lines=12> */
.L_x_1165:
[----:B------:R-:W-:Y:S01]  /*32810*/  IMAD.MOV.U32 R13, RZ, RZ, R5 ;  /* 0x000000ffff0d7224 */ /* 0x000fe200078e0005 */
[----:B------:R-:W-:Y:S01]  /*32820*/  MOV R12, 0x5 ;  /* 0x00000005000c7802 */ /* 0x000fe20000000f00 */
[----:B------:R-:W-:-:S07]  /*32830*/  IMAD.MOV.U32 R2, RZ, RZ, R14 ;  /* 0x000000ffff027224 */ /* 0x000fce00078e000e */
[----:B------:R-:W-:Y:S05]  /*32840*/  WARPSYNC.COLLECTIVE R15, `(.L_x_1166) ;  /* 0x000000000f087348 */ /* 0x000fea0003c00000 */
[----:B------:R0:W1:Y:S02]  /*32850*/  SHFL.IDX P6, R14, R13, R12, R11 ;  /* 0x0000000c0d0e7389 */ /* 0x00006400000c000b */
[----:B01----:R-:W-:Y:S01]  /*32860*/  ENDCOLLECTIVE ;  /* 0x000000000000791b */ /* 0x003fe20003800000 */
.L_x_1166:
        /* <DEDUP_REMOVED lines=12> */
.L_x_1167:
[----:B------:R-:W-:Y:S02]  /*32930*/  IMAD.MOV.U32 R13, RZ, RZ, R5 ;  /* 0x000000ffff0d7224 */ /* 0x000fe400078e0005 */
[----:B------:R-:W-:Y:S02]  /*32940*/  IMAD.MOV.U32 R12, RZ, RZ, 0x6 ;  /* 0x00000006ff0c7424 */ /* 0x000fe400078e00ff */
[----:B------:R-:W-:-:S07]  /*32950*/  IMAD.MOV.U32 R2, RZ, RZ, R14 ;  /* 0x000000ffff027224 */ /* 0x000fce00078e000e */
[----:B------:R-:W-:Y:S05]  /*32960*/  WARPSYNC.COLLECTIVE R15, `(.L_x_1168) ;  /* 0x000000000f087348 */ /* 0x000fea0003c00000 */
[----:B------:R0:W1:Y:S02]  /*32970*/  SHFL.IDX P6, R14, R13, R12, R11 ;  /* 0x0000000c0d0e7389 */ /* 0x00006400000c000b */
[----:B01----:R-:W-:Y:S01]  /*32980*/  ENDCOLLECTIVE ;  /* 0x000000000000791b */ /* 0x003fe20003800000 */
.L_x_1168:
        /* <DEDUP_REMOVED lines=12> */
.L_x_1169:
[----:B------:R-:W-:Y:S01]  /*32a50*/  IMAD.MOV.U32 R13, RZ, RZ, R5 ;  /* 0x000000ffff0d7224 */ /* 0x000fe200078e0005 */
[----:B------:R-:W-:Y:S01]  /*32a60*/  MOV R12, 0x7 ;  /* 0x00000007000c7802 */ /* 0x000fe20000000f00 */
[----:B------:R-:W-:-:S07]  /*32a70*/  IMAD.MOV.U32 R2, RZ, RZ, R14 ;  /* 0x000000ffff027224 */ /* 0x000fce00078e000e */
[----:B------:R-:W-:Y:S05]  /*32a80*/  WARPSYNC.COLLECTIVE R15, `(.L_x_1170) ;  /* 0x000000000f087348 */ /* 0x000fea0003c00000 */
[----:B------:R0:W1:Y:S02]  /*32a90*/  SHFL.IDX P6, R14, R13, R12, R11 ;  /* 0x0000000c0d0e7389 */ /* 0x00006400000c000b */
[----:B01----:R-:W-:Y:S01]  /*32aa0*/  ENDCOLLECTIVE ;  /* 0x000000000000791b */ /* 0x003fe20003800000 */
.L_x_1170:
        /* <DEDUP_REMOVED lines=12> */
.L_x_1171:
[----:B------:R-:W-:Y:S01]  /*32b70*/  IMAD.MOV.U32 R2, RZ, RZ, R14 ;  /* 0x000000ffff027224 */ /* 0x000fe200078e000e */
[----:B------:R-:W-:Y:S06]  /*32b80*/  BRA `(.L_x_1172) ;  /* 0xffffff4400bc7947 */ /* 0x000fec000383ffff */
.L_x_789:
[----:B0-----:R0:W2:Y:S02]  /*32b90*/  SYNCS.PHASECHK.TRANS64.TRYWAIT P2, [R18+URZ+0x38870], R3 ;  /* 0x03887003120075a7 */ /* 0x0010a4000804017f */
[----:B--2---:R-:W-:Y:S05]  /*32ba0*/  @!P2 NANOSLEEP.SYNCS 0x989680 ;  /* 0x009896800000a95d */ /* 0x004fea0003900000 */
[----:B------:R-:W2:Y:S02]  /*32bb0*/  @!P2 SYNCS.PHASECHK.TRANS64 P2, [R18+URZ+0x38870], R3 ;  /* 0x038870031200a5a7 */ /* 0x000ea4000804007f */
[----:B--2---:R-:W-:Y:S05]  /*32bc0*/  @!P2 BRA `(.L_x_789) ;  /* 0xfffffffc00f0a947 */ /* 0x004fea000383ffff */
[----:B------:R-:W-:Y:S05]  /*32bd0*/  BRA `(.L_x_1173) ;  /* 0xffffff4800247947 */ /* 0x000fea000383ffff */
.L_x_791:
[----:B0-----:R0:W2:Y:S02]  /*32be0*/  SYNCS.PHASECHK.TRANS64.TRYWAIT P2, [R18+URZ+0x38860], R5 ;  /* 0x03886005120075a7 */ /* 0x0010a4000804017f */
[----:B--2---:R-:W-:Y:S05]  /*32bf0*/  @!P2 NANOSLEEP.SYNCS 0x989680 ;  /* 0x009896800000a95d */ /* 0x004fea0003900000 */
[----:B------:R-:W2:Y:S02]  /*32c00*/  @!P2 SYNCS.PHASECHK.TRANS64 P2, [R18+URZ+0x38860], R5 ;  /* 0x038860051200a5a7 */ /* 0x000ea4000804007f */
[----:B--2---:R-:W-:Y:S05]  /*32c10*/  @!P2 BRA `(.L_x_791) ;  /* 0xfffffffc00f0a947 */ /* 0x004fea000383ffff */
[----:B------:R-:W-:Y:S05]  /*32c20*/  BRA `(.L_x_1174) ;  /* 0xffffff4800347947 */ /* 0x000fea000383ffff */
.L_x_799:
[----:B0-----:R0:W1:Y:S02]  /*32c30*/  SYNCS.PHASECHK.TRANS64.TRYWAIT P1, [R18+URZ+0x38870], R3 ;  /* 0x03887003120075a7 */ /* 0x001064000802017f */
[----:B-1----:R-:W-:Y:S05]  /*32c40*/  @!P1 NANOSLEEP.SYNCS 0x989680 ;  /* 0x009896800000995d */ /* 0x002fea0003900000 */
[----:B------:R-:W1:Y:S02]  /*32c50*/  @!P1 SYNCS.PHASECHK.TRANS64 P1, [R18+URZ+0x38870], R3 ;  /* 0x03887003120095a7 */ /* 0x000e64000802007f */
[----:B-1----:R-:W-:Y:S05]  /*32c60*/  @!P1 BRA `(.L_x_799) ;  /* 0xfffffffc00f09947 */ /* 0x002fea000383ffff */
[----:B------:R-:W-:Y:S05]  /*32c70*/  BRA `(.L_x_1175) ;  /* 0xffffff5000907947 */ /* 0x000fea000383ffff */
.L_x_801:
[----:B0-----:R0:W1:Y:S02]  /*32c80*/  SYNCS.PHASECHK.TRANS64.TRYWAIT P1, [R18+URZ+0x38860], R3 ;  /* 0x03886003120075a7 */ /* 0x001064000802017f */
[----:B-1----:R-:W-:Y:S05]  /*32c90*/  @!P1 NANOSLEEP.SYNCS 0x989680 ;  /* 0x009896800000995d */ /* 0x002fea0003900000 */
[----:B------:R-:W1:Y:S02]  /*32ca0*/  @!P1 SYNCS.PHASECHK.TRANS64 P1, [R18+URZ+0x38860], R3 ;  /* 0x03886003120095a7 */ /* 0x000e64000802007f */
[----:B-1----:R-:W-:Y:S05]  /*32cb0*/  @!P1 BRA `(.L_x_801) ;  /* 0xfffffffc00f09947 */ /* 0x002fea000383ffff */
[----:B------:R-:W-:Y:S05]  /*32cc0*/  BRA `(.L_x_1176) ;  /* 0xffffff50009c7947 */ /* 0x000fea000383ffff */
.L_x_806:
[----:B------:R-:W-:Y:S01]  /*32cd0*/  BSSY B0, `(.L_x_1177) ;  /* 0x0000008000007945 */ /* 0x000fe20003800000 */
[----:B------:R-:W-:Y:S01]  /*32ce0*/  MOV R13, R24 ;  /* 0x00000018000d7202 */ /* 0x000fe20000000f00 */
[----:B------:R-:W-:Y:S02]  /*32cf0*/  IMAD.MOV.U32 R12, RZ, RZ, RZ ;  /* 0x000000ffff0c7224 */ /* 0x000fe400078e00ff */
[----:B------:R-:W-:Y:S02]  /*32d00*/  IMAD.MOV.U32 R11, RZ, RZ, 0x1f ;  /* 0x0000001fff0b7424 */ /* 0x000fe400078e00ff */
[----:B------:R-:W-:-:S07]  /*32d10*/  IMAD.MOV.U32 R15, RZ, RZ, -0x1 ;  /* 0xffffffffff0f7424 */ /* 0x000fce00078e00ff */
[----:B-1----:R-:W-:Y:S05]  /*32d20*/  WARPSYNC.COLLECTIVE R15, `(.L_x_1178) ;  /* 0x000000000f087348 */ /* 0x002fea0003c00000 */
[----:B------:R0:W2:Y:S02]  /*32d30*/  SHFL.IDX P6, R14, R13, R12, R11 ;  /* 0x0000000c0d0e7389 */ /* 0x0000a400000c000b */
[----:B012---:R-:W-:Y:S01]  /*32d40*/  ENDCOLLECTIVE ;  /* 0x000000000000791b */ /* 0x007fe20003800000 */
.L_x_1178:
[----:B------:R-:W-:Y:S05]  /*32d50*/  BSYNC B0 ;  /* 0x0000000000007941 */ /* 0x000fea0003800000 */
.L_x_1177:
[----:B------:R-:W-:Y:S01]  /*32d60*/  IMAD.MOV.U32 R13, RZ, RZ, R24 ;  /* 0x000000ffff0d7224 */ /* 0x000fe200078e0018 */
[----:B------:R-:W-:Y:S01]  /*32d70*/  MOV R15, 0xffffffff ;  /* 0xffffffff000f7802 */ /* 0x000fe20000000f00 */
[----:B------:R-:W-:Y:S01]  /*32d80*/  IMAD.MOV.U32 R12, RZ, RZ, 0x1 ;  /* 0x00000001ff0c7424 */ /* 0x000fe200078e00ff */
[----:B------:R-:W-:Y:S01]  /*32d90*/  MOV R0, R14 ;  /* 0x0000000e00007202 */ /* 0x000fe20000000f00 */
[----:B------:R-:W-:Y:S02]  /*32da0*/  IMAD.MOV.U32 R11, RZ, RZ, 0x1f ;  /* 0x0000001fff0b7424 */ /* 0x000fe400078e00ff */
[----:B------:R-:W-:-:S07]  /*32db0*/  IMAD.IADD R7, R27, 0x1, R9 ;  /* 0x000000011b077824 */ /* 0x000fce00078e0209 */
[----:B------:R-:W-:Y:S05]  /*32dc0*/  WARPSYNC.COLLECTIVE R15, `(.L_x_1179) ;  /* 0x000000000f087348 */ /* 0x000fea0003c00000 */
[----:B------:R0:W1:Y:S02]  /*32dd0*/  SHFL.IDX P6, R14, R13, R12, R11 ;  /* 0x0000000c0d0e7389 */ /* 0x00006400000c000b */
[----:B01----:R-:W-:Y:S01]  /*32de0*/  ENDCOLLECTIVE ;  /* 0x000000000000791b */ /* 0x003fe20003800000 */
.L_x_1179:
[----:B------:R-:W-:Y:S02]  /*32df0*/  ULDC UR4, c[0x0][0xc3c] ;  /* 0x00030f0000047ab9 */ /* 0x000fe40000000800 */
[----:B------:R-:W-:-:S13]  /*32e00*/  ISETP.GE.OR P1, PT, R7, UR4, !P0 ;  /* 0x0000000407007c0c */ /* 0x000fda000c726670 */
[----:B------:R-:W0:Y:S08]  /*32e10*/  @!P1 LDC.64 R2, c[0x0][0xc80] ;  /* 0x00032000ff029b82 */ /* 0x000e300000000a00 */
[----:B------:R-:W1:Y:S01]  /*32e20*/  @!P1 LDC.64 R4, c[0x0][0xc78] ;  /* 0x00031e00ff049b82 */ /* 0x000e620000000a00 */
[----:B------:R-:W-:Y:S02]  /*32e30*/  IMAD.MOV.U32 R11, RZ, RZ, RZ ;  /* 0x000000ffff0b7224 */ /* 0x000fe400078e00ff */
[----:B------:R-:W-:-:S02]  /*32e40*/  IMAD.MOV.U32 R6, RZ, RZ, R14 ;  /* 0x000000ffff067224 */ /* 0x000fc400078e000e */
[----:B0-----:R-:W-:-:S05]  /*32e50*/  @!P1 IMAD.WIDE R2, R7, 0x4, R2 ;  /* 0x0000000407029825 */ /* 0x001fca00078e0202 */
[----:B------:R1:W2:Y:S02]  /*32e60*/  @!P1 LDG.E R8, desc[UR36][R2.64] ;  /* 0x0000002402089981 */ /* 0x0002a4000c1e1900 */
[----:B-1----:R-:W-:-:S05]  /*32e70*/  @!P1 IMAD.WIDE R2, R7, 0x4, R4 ;  /* 0x0000000407029825 */ /* 0x002fca00078e0204 */
[----:B------:R-:W3:Y:S01]  /*32e80*/  @!P1 LDG.E R5, desc[UR36][R2.64] ;  /* 0x0000002402059981 */ /* 0x000ee2000c1e1900 */
[----:B------:R-:W-:Y:S01]  /*32e90*/  IMAD.MOV.U32 R7, RZ, RZ, RZ ;  /* 0x000000ffff077224 */ /* 0x000fe200078e00ff */
[C---:B------:R-:W-:Y:S01]  /*32ea0*/  ISETP.GE.U32.AND P2, PT, R9.reuse, 0x2, PT ;  /* 0x000000020900780c */ /* 0x040fe20003f46070 */
[----:B------:R-:W-:Y:S01]  /*32eb0*/  IMAD.MOV.U32 R4, RZ, RZ, RZ ;  /* 0x000000ffff047224 */ /* 0x000fe200078e00ff */
[C---:B------:R-:W-:Y:S02]  /*32ec0*/  ISETP.GE.U32.AND P3, PT, R9.reuse, 0x4, PT ;  /* 0x000000040900780c */ /* 0x040fe40003f66070 */
[C---:B------:R-:W-:Y:S02]  /*32ed0*/  ISETP.GE.U32.AND P4, PT, R9.reuse, 0x8, PT ;  /* 0x000000080900780c */ /* 0x040fe40003f86070 */
[----:B------:R-:W-:Y:S02]  /*32ee0*/  ISETP.GE.U32.AND P5, PT, R9, 0x10, PT ;  /* 0x000000100900780c */ /* 0x000fe40003fa6070 */
[----:B------:R-:W-:-:S02]  /*32ef0*/  MOV R24, RZ ;  /* 0x000000ff00187202 */ /* 0x000fc40000000f00 */
[----:B--2---:R-:W-:Y:S01]  /*32f00*/  @!P1 MOV R7, R8 ;  /* 0x0000000800079202 */ /* 0x004fe20000000f00 */
[----:B---3--:R-:W-:Y:S01]  /*32f10*/  @!P1 IMAD.MOV.U32 R4, RZ, RZ, R5 ;  /* 0x000000ffff049224 */ /* 0x008fe200078e0005 */
[----:B------:R-:W-:-:S03]  /*32f20*/  ISETP.NE.AND P1, PT, R9, RZ, PT ;  /* 0x000000ff0900720c */ /* 0x000fc60003f25270 */
[----:B------:R-:W-:-:S10]  /*32f30*/  IMAD R13, R4, R7, RZ ;  /* 0x00000007040d7224 */ /* 0x000fd400078e02ff */
[----:B------:R-:W-:Y:S05]  /*32f40*/  WARPSYNC.COLLECTIVE R15, `(.L_x_1180) ;  /* 0x000000000f087348 */ /* 0x000fea0003c00000 */
[----:B------:R0:W1:Y:S02]  /*32f50*/  SHFL.UP P6, R14, R13, R12, R11 ;  /* 0x0400000c0d0e7389 */ /* 0x00006400000c000b */
[----:B01----:R-:W-:Y:S01]  /*32f60*/  ENDCOLLECTIVE ;  /* 0x000000000000791b */ /* 0x003fe20003800000 */
.L_x_1180:
[----:B------:R-:W-:Y:S01]  /*32f70*/  IMAD.MOV.U32 R12, RZ, RZ, 0x2 ;  /* 0x00000002ff0c7424 */ /* 0x000fe200078e00ff */
[----:B------:R-:W-:-:S04]  /*32f80*/  SEL R14, R14, RZ, P1 ;  /* 0x000000ff0e0e7207 */ /* 0x000fc80000800000 */
[----:B------:R-:W-:-:S05]  /*32f90*/  IADD3 R5, R13, R14, RZ ;  /* 0x0000000e0d057210 */ /* 0x000fca0007ffe0ff */
[----:B------:R-:W-:-:S07]  /*32fa0*/  IMAD.MOV.U32 R13, RZ, RZ, R5 ;  /* 0x000000ffff0d7224 */ /* 0x000fce00078e0005 */
[----:B------:R-:W-:Y:S05]  /*32fb0*/  WARPSYNC.COLLECTIVE R15, `(.L_x_1181) ;  /* 0x000000000f087348 */ /* 0x000fea0003c00000 */
[----:B------:R0:W1:Y:S02]  /*32fc0*/  SHFL.UP P6, R14, R13, R12, R11 ;  /* 0x0400000c0d0e7389 */ /* 0x00006400000c000b */
[----:B01----:R-:W-:Y:S01]  /*32fd0*/  ENDCOLLECTIVE ;  /* 0x000000000000791b */ /* 0x003fe20003800000 */
.L_x_1181:
[----:B------:R-:W-:Y:S01]  /*32fe0*/  IMAD.MOV.U32 R12, RZ, RZ, 0x4 ;  /* 0x00000004ff0c7424 */ /* 0x000fe200078e00ff */
[----:B------:R-:W-:-:S05]  /*32ff0*/  SEL R2, R14, RZ, P2 ;  /* 0x000000ff0e027207 */ /* 0x000fca0001000000 */
[----:B------:R-:W-:-:S05]  /*33000*/  IMAD.IADD R2, R5, 0x1, R2 ;  /* 0x0000000105027824 */ /* 0x000fca00078e0202 */
[----:B------:R-:W-:-:S07]  /*33010*/  MOV R13, R2 ;  /* 0x00000002000d7202 */ /* 0x000fce0000000f00 */
[----:B------:R-:W-:Y:S05]  /*33020*/  WARPSYNC.COLLECTIVE R15, `(.L_x_1182) ;  /* 0x000000000f087348 */ /* 0x000fea0003c00000 */
[----:B------:R0:W1:Y:S02]  /*33030*/  SHFL.UP P6, R14, R13, R12, R11 ;  /* 0x0400000c0d0e7389 */ /* 0x00006400000c000b */
[----:B01----:R-:W-:Y:S01]  /*33040*/  ENDCOLLECTIVE ;  /* 0x000000000000791b */ /* 0x003fe20003800000 */
.L_x_1182:
[----:B------:R-:W-:Y:S02]  /*33050*/  MOV R12, 0x8 ;  /* 0x00000008000c7802 */ /* 0x000fe40000000f00 */
[----:B------:R-:W-:-:S05]  /*33060*/  SEL R3, R14, RZ, P3 ;  /* 0x000000ff0e037207 */ /* 0x000fca0001800000 */
[----:B------:R-:W-:-:S04]  /*33070*/  IMAD.IADD R8, R2, 0x1, R3 ;  /* 0x0000000102087824 */ /* 0x000fc800078e0203 */
[----:B------:R-:W-:-:S07]  /*33080*/  IMAD.MOV.U32 R13, RZ, RZ, R8 ;  /* 0x000000ffff0d7224 */ /* 0x000fce00078e0008 */
[----:B------:R-:W-:Y:S05]  /*33090*/  WARPSYNC.COLLECTIVE R15, `(.L_x_1183) ;  /* 0x000000000f087348 */ /* 0x000fea0003c00000 */
[----:B------:R0:W1:Y:S02]  /*330a0*/  SHFL.UP P6, R14, R13, R12, R11 ;  /* 0x0400000c0d0e7389 */ /* 0x00006400000c000b */
[----:B01----:R-:W-:Y:S01]  /*330b0*/  ENDCOLLECTIVE ;  /* 0x000000000000791b */ /* 0x003fe20003800000 */
.L_x_1183:
[----:B------:R-:W-:Y:S01]  /*330c0*/  IMAD.MOV.U32 R12, RZ, RZ, 0x10 ;  /* 0x00000010ff0c7424 */ /* 0x000fe200078e00ff */
[----:B------:R-:W-:-:S05]  /*330d0*/  SEL R5, R14, RZ, P4 ;  /* 0x000000ff0e057207 */ /* 0x000fca0002000000 */
[----:B------:R-:W-:-:S04]  /*330e0*/  IMAD.IADD R5, R8, 0x1, R5 ;  /* 0x0000000108057824 */ /* 0x000fc800078e0205 */
[----:B------:R-:W-:-:S07]  /*330f0*/  IMAD.MOV.U32 R13, RZ, RZ, R5 ;  /* 0x000000ffff0d7224 */ /* 0x000fce00078e0005 */
[----:B------:R-:W-:Y:S05]  /*33100*/  WARPSYNC.COLLECTIVE R15, `(.L_x_1184) ;  /* 0x000000000f087348 */ /* 0x000fea0003c00000 */
[----:B------:R0:W1:Y:S02]  /*33110*/  SHFL.UP P6, R14, R13, R12, R11 ;  /* 0x0400000c0d0e7389 */ /* 0x00006400000c000b */
[----:B01----:R-:W-:Y:S01]  /*33120*/  ENDCOLLECTIVE ;  /* 0x000000000000791b */ /* 0x003fe20003800000 */
.L_x_1184:
[----:B------:R-:W-:Y:S02]  /*33130*/  IMAD.MOV.U32 R12, RZ, RZ, 0x1f ;  /* 0x0000001fff0c7424 */ /* 0x000fe400078e00ff */
[----:B------:R-:W-:Y:S01]  /*33140*/  IMAD.MOV.U32 R11, RZ, RZ, 0x1f ;  /* 0x0000001fff0b7424 */ /* 0x000fe200078e00ff */
[----:B------:R-:W-:-:S04]  /*33150*/  SEL R14, R14, RZ, P5 ;  /* 0x000000ff0e0e7207 */ /* 0x000fc80002800000 */
[----:B------:R-:W-:-:S05]  /*33160*/  IADD3 R3, R5, R14, RZ ;  /* 0x0000000e05037210 */ /* 0x000fca0007ffe0ff */
[----:B------:R-:W-:-:S07]  /*33170*/  IMAD.MOV.U32 R13, RZ, RZ, R3 ;  /* 0x000000ffff0d7224 */ /* 0x000fce00078e0003 */
[----:B------:R-:W-:Y:S05]  /*33180*/  WARPSYNC.COLLECTIVE R15, `(.L_x_1185) ;  /* 0x000000000f087348 */ /* 0x000fea0003c00000 */
[----:B------:R0:W1:Y:S02]  /*33190*/  SHFL.IDX P6, R14, R13, R12, R11 ;  /* 0x0000000c0d0e7389 */ /* 0x00006400000c000b */
[----:B01----:R-:W-:Y:S01]  /*331a0*/  ENDCOLLECTIVE ;  /* 0x000000000000791b */ /* 0x003fe20003800000 */
.L_x_1185:
[----:B------:R-:W-:Y:S05]  /*331b0*/  BRA `(.L_x_1186) ;  /* 0xffffff58004c7947 */ /* 0x000fea000383ffff */
.L_x_809:
[----:B------:R-:W-:Y:S01]  /*331c0*/  BSSY B0, `(.L_x_1187) ;  /* 0x0000007000007945 */ /* 0x000fe20003800000 */
[----:B------:R-:W-:Y:S02]  /*331d0*/  IMAD.MOV.U32 R12, RZ, RZ, 0x1 ;  /* 0x00000001ff0c7424 */ /* 0x000fe400078e00ff */
[----:B------:R-:W-:Y:S02]  /*331e0*/  IMAD.MOV.U32 R11, RZ, RZ, RZ ;  /* 0x000000ffff0b7224 */ /* 0x000fe400078e00ff */
[----:B------:R-:W-:-:S07]  /*331f0*/  IMAD.MOV.U32 R15, RZ, RZ, -0x1 ;  /* 0xffffffffff0f7424 */ /* 0x000fce00078e00ff */
[----:B-1----:R-:W-:Y:S05]  /*33200*/  WARPSYNC.COLLECTIVE R15, `(.L_x_1188) ;  /* 0x000000000f087348 */ /* 0x002fea0003c00000 */
[----:B------:R0:W2:Y:S02]  /*33210*/  SHFL.UP P6, R14, R13, R12, R11 ;  /* 0x0400000c0d0e7389 */ /* 0x0000a400000c000b */
[----:B012---:R-:W-:Y:S01]  /*33220*/  ENDCOLLECTIVE ;  /* 0x000000000000791b */ /* 0x007fe20003800000 */
.L_x_1188:
[----:B------:R-:W-:Y:S05]  /*33230*/  BSYNC B0 ;  /* 0x0000000000007941 */ /* 0x000fea0003800000 */
.L_x_1187:
[----:B------:R-:W-:Y:S01]  /*33240*/  SEL R14, R14, RZ, P1 ;  /* 0x000000ff0e0e7207 */ /* 0x000fe20000800000 */
[----:B------:R-:W-:Y:S02]  /*33250*/  IMAD.MOV.U32 R12, RZ, RZ, 0x2 ;  /* 0x00000002ff0c7424 */ /* 0x000fe400078e00ff */
[----:B------:R-:W-:Y:S01]  /*33260*/  IMAD.MOV.U32 R11, RZ, RZ, RZ ;  /* 0x000000ffff0b7224 */ /* 0x000fe200078e00ff */
[----:B------:R-:W-:Y:S01]  /*33270*/  IADD3 R13, R13, R14, RZ ;  /* 0x0000000e0d0d7210 */ /* 0x000fe20007ffe0ff */
[----:B------:R-:W-:-:S07]  /*33280*/  IMAD.MOV.U32 R15, RZ, RZ, -0x1 ;  /* 0xffffffffff0f7424 */ /* 0x000fce00078e00ff */
[----:B------:R-:W-:Y:S05]  /*33290*/  WARPSYNC.COLLECTIVE R15, `(.L_x_1189) ;  /* 0x000000000f087348 */ /* 0x000fea0003c00000 */
[----:B------:R0:W1:Y:S02]  /*332a0*/  SHFL.UP P6, R14, R13, R12, R11 ;  /* 0x0400000c0d0e7389 */ /* 0x00006400000c000b */
[----:B01----:R-:W-:Y:S01]  /*332b0*/  ENDCOLLECTIVE ;  /* 0x000000000000791b */ /* 0x003fe20003800000 */
.L_x_1189:
[----:B------:R-:W-:Y:S01]  /*332c0*/  IMAD.MOV.U32 R12, RZ, RZ, 0x4 ;  /* 0x00000004ff0c7424 */ /* 0x000fe200078e00ff */
[----:B------:R-:W-:-:S04]  /*332d0*/  SEL R2, R14, RZ, P2 ;  /* 0x000000ff0e027207 */ /* 0x000fc80001000000 */
[----:B------:R-:W-:-:S05]  /*332e0*/  IADD3 R2, R13, R2, RZ ;  /* 0x000000020d027210 */ /* 0x000fca0007ffe0ff */
[----:B------:R-:W-:-:S07]  /*332f0*/  IMAD.MOV.U32 R13, RZ, RZ, R2 ;  /* 0x000000ffff0d7224 */ /* 0x000fce00078e0002 */
[----:B------:R-:W-:Y:S05]  /*33300*/  WARPSYNC.COLLECTIVE R15, `(.L_x_1190) ;  /* 0x000000000f087348 */ /* 0x000fea0003c00000 */
[----:B------:R0:W1:Y:S02]  /*33310*/  SHFL.UP P6, R14, R13, R12, R11 ;  /* 0x0400000c0d0e7389 */ /* 0x00006400000c000b */
[----:B01----:R-:W-:Y:S01]  /*33320*/  ENDCOLLECTIVE ;  /* 0x000000000000791b */ /* 0x003fe20003800000 */
.L_x_1190:
[----:B------:R-:W-:Y:S01]  /*33330*/  IMAD.MOV.U32 R12, RZ, RZ, 0x8 ;  /* 0x00000008ff0c7424 */ /* 0x000fe200078e00ff */
[----:B------:R-:W-:-:S05]  /*33340*/  SEL R3, R14, RZ, P3 ;  /* 0x000000ff0e037207 */ /* 0x000fca0001800000 */
[----:B------:R-:W-:-:S05]  /*33350*/  IMAD.IADD R3, R2, 0x1, R3 ;  /* 0x0000000102037824 */ /* 0x000fca00078e0203 */
[----:B------:R-:W-:-:S07]  /*33360*/  MOV R13, R3 ;  /* 0x00000003000d7202 */ /* 0x000fce0000000f00 */
[----:B------:R-:W-:Y:S05]  /*33370*/  WARPSYNC.COLLECTIVE R15, `(.L_x_1191) ;  /* 0x000000000f087348 */ /* 0x000fea0003c00000 */
[----:B------:R0:W1:Y:S02]  /*33380*/  SHFL.UP P6, R14, R13, R12, R11 ;  /* 0x0400000c0d0e7389 */ /* 0x00006400000c000b */
[----:B01----:R-:W-:Y:S01]  /*33390*/  ENDCOLLECTIVE ;  /* 0x000000000000791b */ /* 0x003fe20003800000 */
.L_x_1191:
[----:B------:R-:W-:Y:S02]  /*333a0*/  MOV R12, 0x10 ;  /* 0x00000010000c7802 */ /* 0x000fe40000000f00 */
[----:B------:R-:W-:-:S05]  /*333b0*/  SEL R14, R14, RZ, P4 ;  /* 0x000000ff0e0e7207 */ /* 0x000fca0002000000 */
[----:B------:R-:W-:-:S04]  /*333c0*/  IMAD.IADD R5, R3, 0x1, R14 ;  /* 0x0000000103057824 */ /* 0x000fc800078e020e */
[----:B------:R-:W-:-:S07]  /*333d0*/  IMAD.MOV.U32 R13, RZ, RZ, R5 ;  /* 0x000000ffff0d7224 */ /* 0x000fce00078e0005 */
[----:B------:R-:W-:Y:S05]  /*333e0*/  WARPSYNC.COLLECTIVE R15, `(.L_x_1192) ;  /* 0x000000000f087348 */ /* 0x000fea0003c00000 */
[----:B------:R0:W1:Y:S02]  /*333f0*/  SHFL.UP P6, R14, R13, R12, R11 ;  /* 0x0400000c0d0e7389 */ /* 0x00006400000c000b */
[----:B01----:R-:W-:Y:S01]  /*33400*/  ENDCOLLECTIVE ;  /* 0x000000000000791b */ /* 0x003fe20003800000 */
.L_x_1192:
[----:B------:R-:W-:Y:S01]  /*33410*/  IMAD.MOV.U32 R12, RZ, RZ, 0x1f ;  /* 0x0000001fff0c7424 */ /* 0x000fe200078e00ff */
[----:B------:R-:W-:Y:S02]  /*33420*/  MOV R11, 0x1f ;  /* 0x0000001f000b7802 */ /* 0x000fe40000000f00 */
[----:B------:R-:W-:-:S05]  /*33430*/  SEL R14, R14, RZ, P5 ;  /* 0x000000ff0e0e7207 */ /* 0x000fca0002800000 */
[----:B------:R-:W-:-:S04]  /*33440*/  IMAD.IADD R3, R5, 0x1, R14 ;  /* 0x0000000105037824 */ /* 0x000fc800078e020e */
[----:B------:R-:W-:-:S07]  /*33450*/  IMAD.MOV.U32 R13, RZ, RZ, R3 ;  /* 0x000000ffff0d7224 */ /* 0x000fce00078e0003 */
[----:B------:R-:W-:Y:S05]  /*33460*/  WARPSYNC.COLLECTIVE R15, `(.L_x_1193) ;  /* 0x000000000f087348 */ /* 0x000fea0003c00000 */
[----:B------:R0:W1:Y:S02]  /*33470*/  SHFL.IDX P6, R14, R13, R12, R11 ;  /* 0x0000000c0d0e7389 */ /* 0x00006400000c000b */
[----:B01----:R-:W-:Y:S01]  /*33480*/  ENDCOLLECTIVE ;  /* 0x000000000000791b */ /* 0x003fe20003800000 */
.L_x_1193:
[----:B------:R-:W-:Y:S05]  /*33490*/  BRA `(.L_x_1194) ;  /* 0xffffff5800387947 */ /* 0x000fea000383ffff */
.L_x_811:
[----:B------:R-:W-:Y:S01]  /*334a0*/  BSSY B0, `(.L_x_1195) ;  /* 0x0000006000007945 */ /* 0x000fe20003800000 */
[----:B------:R-:W-:Y:S01]  /*334b0*/  PLOP3.LUT P6, PT, P6, PT, PT, 0x8, 0x0 ;  /* 0x000000000000781c */ /* 0x000fe200037ce170 */
[----:B------:R-:W-:-:S12]  /*334c0*/  IMAD.MOV.U32 R15, RZ, RZ, -0x1 ;  /* 0xffffffffff0f7424 */ /* 0x000fd800078e00ff */
[----:B01----:R-:W-:Y:S05]  /*334d0*/  WARPSYNC.COLLECTIVE R15, `(.L_x_1196) ;  /* 0x000000000f087348 */ /* 0x003fea0003c00000 */
[----:B------:R-:W-:Y:S01]  /*334e0*/  VOTE.ANY R14, PT, P6 ;  /* 0x00000000000e7806 */ /* 0x000fe200030e0100 */
[----:B01----:R-:W-:Y:S06]  /*334f0*/  ENDCOLLECTIVE ;  /* 0x000000000000791b */ /* 0x003fec0003800000 */
.L_x_1196:
[----:B------:R-:W-:Y:S05]  /*33500*/  BSYNC B0 ;  /* 0x0000000000007941 */ /* 0x000fea0003800000 */
.L_x_1195:
[----:B------:R-:W-:Y:S02]  /*33510*/  IMAD.MOV.U32 R8, RZ, RZ, R14 ;  /* 0x000000ffff087224 */ /* 0x000fe400078e000e */
[----:B------:R-:W-:Y:S02]  /*33520*/  IMAD.MOV.U32 R13, RZ, RZ, R7 ;  /* 0x000000ffff0d7224 */ /* 0x000fe400078e0007 */
[----:B------:R-:W0:Y:S01]  /*33530*/  POPC R5, R8 ;  /* 0x0000000800057309 */ /* 0x000e220000000000 */
[----:B------:R-:W-:Y:S02]  /*33540*/  IMAD.MOV.U32 R11, RZ, RZ, 0x1f ;  /* 0x0000001fff0b7424 */ /* 0x000fe400078e00ff */
[----:B------:R-:W-:Y:S01]  /*33550*/  IMAD.MOV.U32 R15, RZ, RZ, -0x1 ;  /* 0xffffffffff0f7424 */ /* 0x000fe200078e00ff */
[----:B0-----:R-:W-:-:S07]  /*33560*/  MOV R12, R5 ;  /* 0x00000005000c7202 */ /* 0x001fce0000000f00 */
[----:B------:R-:W-:Y:S05]  /*33570*/  WARPSYNC.COLLECTIVE R15, `(.L_x_1197) ;  /* 0x000000000f087348 */ /* 0x000fea0003c00000 */
[----:B------:R0:W1:Y:S02]  /*33580*/  SHFL.IDX P6, R14, R13, R12, R11 ;  /* 0x0000000c0d0e7389 */ /* 0x00006400000c000b */
[----:B01----:R-:W-:Y:S01]  /*33590*/  ENDCOLLECTIVE ;  /* 0x000000000000791b */ /* 0x003fe20003800000 */
.L_x_1197:
[----:B------:R-:W-:Y:S01]  /*335a0*/  MOV R13, R4 ;  /* 0x00000004000d7202 */ /* 0x000fe20000000f00 */
[----:B------:R-:W-:-:S07]  /*335b0*/  IMAD.MOV.U32 R7, RZ, RZ, R14 ;  /* 0x000000ffff077224 */ /* 0x000fce00078e000e */
[----:B------:R-:W-:Y:S05]  /*335c0*/  WARPSYNC.COLLECTIVE R15, `(.L_x_1198) ;  /* 0x000000000f087348 */ /* 0x000fea0003c00000 */
[----:B------:R0:W1:Y:S02]  /*335d0*/  SHFL.IDX P6, R14, R13, R12, R11 ;  /* 0x0000000c0d0e7389 */ /* 0x00006400000c000b */
[----:B01----:R-:W-:Y:S01]  /*335e0*/  ENDCOLLECTIVE ;  /* 0x000000000000791b */ /* 0x003fe20003800000 */
.L_x_1198:
[----:B------:R-:W-:Y:S01]  /*335f0*/  IMAD.MOV.U32 R4, RZ, RZ, R14 ;  /* 0x000000ffff047224 */ /* 0x000fe200078e000e */
[----:B------:R-:W-:Y:S06]  /*33600*/  BRA `(.L_x_1199) ;  /* 0xffffff5800187947 */ /* 0x000fec000383ffff */
.L_x_813:
[----:B------:R-:W-:Y:S01]  /*33610*/  BSSY B0, `(.L_x_1200) ;  /* 0x0000007000007945 */ /* 0x000fe20003800000 */
[----:B------:R-:W-:Y:S01]  /*33620*/  IMAD.MOV.U32 R13, RZ, RZ, R3 ;  /* 0x000000ffff0d7224 */ /* 0x000fe200078e0003 */
[----:B------:R-:W-:Y:S01]  /*33630*/  MOV R15, 0xffffffff ;  /* 0xffffffff000f7802 */ /* 0x000fe20000000f00 */
[----:B------:R-:W-:-:S07]  /*33640*/  IMAD.MOV.U32 R11, RZ, RZ, 0x1f ;  /* 0x0000001fff0b7424 */ /* 0x000fce00078e00ff */
[----:B01234-:R-:W-:Y:S05]  /*33650*/  WARPSYNC.COLLECTIVE R15, `(.L_x_1201) ;  /* 0x000000000f087348 */ /* 0x01ffea0003c00000 */
[----:B------:R0:W0:Y:S02]  /*33660*/  SHFL.IDX P6, R14, R13, R12, R11 ;  /* 0x0000000c0d0e7389 */ /* 0x00002400000c000b */
[----:B01234-:R-:W-:Y:S01]  /*33670*/  ENDCOLLECTIVE ;  /* 0x000000000000791b */ /* 0x01ffe20003800000 */
.L_x_1201:
[----:B------:R-:W-:Y:S05]  /*33680*/  BSYNC B0 ;  /* 0x0000000000007941 */ /* 0x000fea0003800000 */
.L_x_1200:
[----:B------:R-:W-:Y:S01]  /*33690*/  IMAD.MOV.U32 R24, RZ, RZ, R14 ;  /* 0x000000ffff187224 */ /* 0x000fe200078e000e */
[----:B------:R-:W-:Y:S06]  /*336a0*/  BRA `(.L_x_812) ;  /* 0xffffff5800087947 */ /* 0x000fec000383ffff */
.L_x_817:
[----:B0-----:R0:W2:Y:S02]  /*336b0*/  SYNCS.PHASECHK.TRANS64.TRYWAIT P0, [R5+URZ+0x38820], R0 ;  /* 0x03882000050075a7 */ /* 0x0010a4000800017f */
[----:B--2---:R-:W-:Y:S05]  /*336c0*/  @!P0 NANOSLEEP.SYNCS 0x989680 ;  /* 0x009896800000895d */ /* 0x004fea0003900000 */
[----:B------:R-:W2:Y:S02]  /*336d0*/  @!P0 SYNCS.PHASECHK.TRANS64 P0, [R5+URZ+0x38820], R0 ;  /* 0x03882000050085a7 */ /* 0x000ea4000800007f */
[----:B--2---:R-:W-:Y:S05]  /*336e0*/  @!P0 BRA `(.L_x_817) ;  /* 0xfffffffc00f08947 */ /* 0x004fea000383ffff */
[----:B------:R-:W-:Y:S05]  /*336f0*/  BRA `(.L_x_1202) ;  /* 0xffffff5c00687947 */ /* 0x000fea000383ffff */
.L_x_818:
[----:B------:R-:W2:Y:S01]  /*33700*/  S2R R2, SR_TID.X ;  /* 0x0000000000027919 */ /* 0x000ea20000002100 */
[----:B------:R-:W-:Y:S01]  /*33710*/  BSSY B0, `(.L_x_1203) ;  /* 0x000000a000007945 */ /* 0x000fe20003800000 */
[----:B------:R-:W-:Y:S01]  /*33720*/  IMAD.MOV.U32 R12, RZ, RZ, RZ ;  /* 0x000000ffff0c7224 */ /* 0x000fe200078e00ff */
[----:B------:R-:W-:Y:S01]  /*33730*/  MOV R11, 0x1f ;  /* 0x0000001f000b7802 */ /* 0x000fe20000000f00 */
[----:B------:R-:W-:Y:S01]  /*33740*/  IMAD.MOV.U32 R15, RZ, RZ, -0x1 ;  /* 0xffffffffff0f7424 */ /* 0x000fe200078e00ff */
[----:B--2---:R-:W-:-:S04]  /*33750*/  SHF.R.U32.HI R2, RZ, 0x5, R2 ;  /* 0x00000005ff027819 */ /* 0x004fc80000011602 */
[----:B------:R-:W-:-:S05]  /*33760*/  LOP3.LUT R2, R2, 0x3, RZ, 0xc0, !PT ;  /* 0x0000000302027812 */ /* 0x000fca00078ec0ff */
[----:B------:R-:W-:-:S07]  /*33770*/  IMAD.MOV.U32 R13, RZ, RZ, R2 ;  /* 0x000000ffff0d7224 */ /* 0x000fce00078e0002 */
[----:B01----:R-:W-:Y:S05]  /*33780*/  WARPSYNC.COLLECTIVE R15, `(.L_x_1204) ;  /* 0x000000000f087348 */ /* 0x003fea0003c00000 */
[----:B------:R2:W3:Y:S02]  /*33790*/  SHFL.IDX P6, R14, R13, R12, R11 ;  /* 0x0000000c0d0e7389 */ /* 0x0004e400000c000b */
[----:B0123--:R-:W-:Y:S01]  /*337a0*/  ENDCOLLECTIVE ;  /* 0x000000000000791b */ /* 0x00ffe20003800000 */
.L_x_1204:
[----:B------:R-:W-:Y:S05]  /*337b0*/  BSYNC B0 ;  /* 0x0000000000007941 */ /* 0x000fea0003800000 */
.L_x_1203:
[----:B------:R-:W-:Y:S05]  /*337c0*/  BRA `(.L_x_1205) ;  /* 0xffffff5c00507947 */ /* 0x000fea000383ffff */
.L_x_819:
[----:B------:R-:W-:Y:S01]  /*337d0*/  BSSY B0, `(.L_x_1206) ;  /* 0x0000006000007945 */ /* 0x000fe20003800000 */
[----:B------:R-:W-:-:S07]  /*337e0*/  IMAD.MOV.U32 R15, RZ, RZ, -0x1 ;  /* 0xffffffffff0f7424 */ /* 0x000fce00078e00ff */
[----:B01----:R-:W-:Y:S05]  /*337f0*/  WARPSYNC.COLLECTIVE R15, `(.L_x_1207) ;  /* 0x000000000f0c7348 */ /* 0x003fea0003c00000 */
[----:B------:R-:W-:Y:S02]  /*33800*/  ELECT P6, UR62, PT ;  /* 0x00000000003e782f */ /* 0x000fe400038c0000 */
[----:B------:R-:W-:Y:S01]  /*33810*/  MOV R14, UR62 ;  /* 0x0000003e000e7c02 */ /* 0x000fe20008000f00 */
[----:B01----:R-:W-:Y:S10]  /*33820*/  ENDCOLLECTIVE ;  /* 0x000000000000791b */ /* 0x003ff40003800000 */
.L_x_1207:
[----:B------:R-:W-:Y:S05]  /*33830*/  BSYNC B0 ;  /* 0x0000000000007941 */ /* 0x000fea0003800000 */
.L_x_1206:
[----:B------:R-:W-:Y:S05]  /*33840*/  BRA `(.L_x_1208) ;  /* 0xffffff5c00447947 */ /* 0x000fea000383ffff */
.L_x_821:
[----:B0-----:R0:W2:Y:S02]  /*33850*/  SYNCS.PHASECHK.TRANS64.TRYWAIT P1, [R3+URZ+0x38840], R2 ;  /* 0x03884002030075a7 */ /* 0x0010a4000802017f */
[----:B--2---:R-:W-:Y:S05]  /*33860*/  @!P1 NANOSLEEP.SYNCS 0x989680 ;  /* 0x009896800000995d */ /* 0x004fea0003900000 */
[----:B------:R-:W2:Y:S02]  /*33870*/  @!P1 SYNCS.PHASECHK.TRANS64 P1, [R3+URZ+0x38840], R2 ;  /* 0x03884002030095a7 */ /* 0x000ea4000802007f */
[----:B--2---:R-:W-:Y:S05]  /*33880*/  @!P1 BRA `(.L_x_821) ;  /* 0xfffffffc00f09947 */ /* 0x004fea000383ffff */
[----:B------:R-:W-:Y:S05]  /*33890*/  BRA `(.L_x_1209) ;  /* 0xffffff5c006c7947 */ /* 0x000fea000383ffff */
.L_x_823:
[----:B--2---:R2:W3:Y:S02]  /*338a0*/  SYNCS.PHASECHK.TRANS64.TRYWAIT P1, [R5+URZ+0x38840], R0 ;  /* 0x03884000050075a7 */ /* 0x0044e4000802017f */
[----:B---3--:R-:W-:Y:S05]  /*338b0*/  @!P1 NANOSLEEP.SYNCS 0x989680 ;  /* 0x009896800000995d */ /* 0x008fea0003900000 */
[----:B------:R-:W3:Y:S02]  /*338c0*/  @!P1 SYNCS.PHASECHK.TRANS64 P1, [R5+URZ+0x38840], R0 ;  /* 0x03884000050095a7 */ /* 0x000ee4000802007f */
[----:B---3--:R-:W-:Y:S05]  /*338d0*/  @!P1 BRA `(.L_x_823) ;  /* 0xfffffffc00f09947 */ /* 0x008fea000383ffff */
[----:B------:R-:W-:Y:S05]  /*338e0*/  BRA `(.L_x_1210) ;  /* 0xffffff5c00787947 */ /* 0x000fea000383ffff */
.L_x_825:
[----:B---3--:R3:W4:Y:S02]  /*338f0*/  SYNCS.PHASECHK.TRANS64.TRYWAIT P1, [R3+URZ+0x38860], R2 ;  /* 0x03886002030075a7 */ /* 0x008724000802017f */
[----:B----4-:R-:W-:Y:S05]  /*33900*/  @!P1 NANOSLEEP.SYNCS 0x989680 ;  /* 0x009896800000995d */ /* 0x010fea0003900000 */
[----:B------:R-:W4:Y:S02]  /*33910*/  @!P1 SYNCS.PHASECHK.TRANS64 P1, [R3+URZ+0x38860], R2 ;  /* 0x03886002030095a7 */ /* 0x000f24000802007f */
[----:B----4-:R-:W-:Y:S05]  /*33920*/  @!P1 BRA `(.L_x_825) ;  /* 0xfffffffc00f09947 */ /* 0x010fea000383ffff */
[----:B------:R-:W-:Y:S05]  /*33930*/  BRA `(.L_x_1211) ;  /* 0xffffff5c00747947 */ /* 0x000fea000383ffff */
.L_x_827:
[----:B----4-:R4:W0:Y:S02]  /*33940*/  SYNCS.PHASECHK.TRANS64.TRYWAIT P1, [R5+URZ+0x38860], R0 ;  /* 0x03886000050075a7 */ /* 0x010824000802017f */
[----:B0-----:R-:W-:Y:S05]  /*33950*/  @!P1 NANOSLEEP.SYNCS 0x989680 ;  /* 0x009896800000995d */ /* 0x001fea0003900000 */
[----:B------:R-:W0:Y:S02]  /*33960*/  @!P1 SYNCS.PHASECHK.TRANS64 P1, [R5+URZ+0x38860], R0 ;  /* 0x03886000050095a7 */ /* 0x000e24000802007f */
[----:B0-----:R-:W-:Y:S05]  /*33970*/  @!P1 BRA `(.L_x_827) ;  /* 0xfffffffc00f09947 */ /* 0x001fea000383ffff */
[----:B------:R-:W-:Y:S05]  /*33980*/  BRA `(.L_x_1212) ;  /* 0xffffff5c00707947 */ /* 0x000fea000383ffff */
.L_x_829:
[----:B------:R0:W0:Y:S02]  /*33990*/  SYNCS.PHASECHK.TRANS64.TRYWAIT P1, [R3+URZ+0x38880], R2 ;  /* 0x03888002030075a7 */ /* 0x000024000802017f */
[----:B0-----:R-:W-:Y:S05]  /*339a0*/  @!P1 NANOSLEEP.SYNCS 0x989680 ;  /* 0x009896800000995d */ /* 0x001fea0003900000 */
[----:B------:R-:W0:Y:S02]  /*339b0*/  @!P1 SYNCS.PHASECHK.TRANS64 P1, [R3+URZ+0x38880], R2 ;  /* 0x03888002030095a7 */ /* 0x000e24000802007f */
[----:B0-----:R-:W-:Y:S05]  /*339c0*/  @!P1 BRA `(.L_x_829) ;  /* 0xfffffffc00f09947 */ /* 0x001fea000383ffff */
[----:B------:R-:W-:Y:S05]  /*339d0*/  BRA `(.L_x_1213) ;  /* 0xffffff5c006c7947 */ /* 0x000fea000383ffff */
.L_x_1214:
        /* <DEDUP_REMOVED lines=10> */
.L_x_3854:


//--------------------- .text._ZN7cutlass13device_kernelIN5flash11enable_sm90INS1_16FlashAttnFwdSm90INS1_25CollectiveMainloopFwdSm90ILi2EN4cute5tupleIJNS5_1CILi1EEES8_S8_EEENS6_IJNS7_ILi128EEENS7_ILi64EEENS7_ILi256EEEEEELi256ENS_12float_e4m3_tEfNS_4arch4Sm90ELb0ELb1ELb0ELb0ELb1ELb0ELb0ELb1ELb0ELb1ELb1ELb0EEENS1_21CollectiveEpilogueFwdINS6_IJSA_SC_SB_EEES9_NS_10bfloat16_tESG_Li256ELb0ELb1ELb1ELb1EEENS1_19SingleTileSchedulerILb0ELb1ELb1ELi128EEEEEEEEEvNT_6ParamsE --------------------------
	.section	.text._ZN7cutlass13device_kernelIN5flash11enable_sm90INS1_16FlashAttnFwdSm90INS1_25CollectiveMainloopFwdSm90ILi2EN4cute5tupleIJNS5_1CILi1EEES8_S8_EEENS6_IJNS7_ILi128EEENS7_ILi64EEENS7_ILi256EEEEEELi256ENS_12float_e4m3_tEfNS_4arch4Sm90ELb0ELb1ELb0ELb0ELb1ELb0ELb0ELb1ELb0ELb1ELb1ELb0EEENS1_21CollectiveEpilogueFwdINS6_IJSA_SC_SB_EEES9_NS_10bfloat16_tESG_Li256ELb0ELb1ELb1ELb1EEENS1_19SingleTileSchedulerILb0ELb1ELb1ELi128EEEEEEEEEvNT_6ParamsE,"ax",@progbits
	.align	128
.text._ZN7cutlass13device_kernelIN5flash11enable_sm90INS1_16FlashAttnFwdSm90INS1_25CollectiveMainloopFwdSm90ILi2EN4cute5tupleIJNS5_1CILi1EEES8_S8_EEENS6_IJNS7_ILi128EEENS7_ILi64EEENS7_ILi256EEEEEELi256ENS_12float_e4m3_tEfNS_4arch4Sm90ELb0ELb1ELb0ELb0ELb1ELb0ELb0ELb1ELb0ELb1ELb1ELb0EEENS1_21CollectiveEpilogueFwdINS6_IJSA_SC_SB_EEES9_NS_10bfloat16_tESG_Li256ELb0ELb1ELb1ELb1EEENS1_19SingleTileSchedulerILb0ELb1ELb1ELi128EEEEEEEEEvNT_6ParamsE:
        .type           _ZN7cutlass13device_kernelIN5flash11enable_sm90INS1_16FlashAttnFwdSm90INS1_25CollectiveMainloopFwdSm90ILi2EN4cute5tupleIJNS5_1CILi1EEES8_S8_EEENS6_IJNS7_ILi128EEENS7_ILi64EEENS7_ILi256EEEEEELi256ENS_12float_e4m3_tEfNS_4arch4Sm90ELb0ELb1ELb0ELb0ELb1ELb0ELb0ELb1ELb0ELb1ELb1ELb0EEENS1_21CollectiveEpilogueFwdINS6_IJSA_SC_SB_EEES9_NS_10bfloat16_tESG_Li256ELb0ELb1ELb1ELb1EEENS1_19SingleTileSchedulerILb0ELb1ELb1ELi128EEEEEEEEEvNT_6ParamsE,@function
        .size           _ZN7cutlass13device_kernelIN5flash11enable_sm90INS1_16FlashAttnFwdSm90INS1_25CollectiveMainloopFwdSm90ILi2EN4cute5tupleIJNS5_1CILi1EEES8_S8_EEENS6_IJNS7_ILi128EEENS7_ILi64EEENS7_ILi256EEEEEELi256ENS_12float_e4m3_tEfNS_4arch4Sm90ELb0ELb1ELb0ELb0ELb1ELb0ELb0ELb1ELb0ELb1ELb1ELb0EEENS1_21CollectiveEpilogueFwdINS6_IJSA_SC_SB_EEES9_NS_10bfloat16_tESG_Li256ELb0ELb1ELb1ELb1EEENS1_19SingleTileSchedulerILb0ELb1ELb1ELi128EEEEEEEEEvNT_6ParamsE,(.L_x_3855 - _ZN7cutlass13device_kernelIN5flash11enable_sm90INS1_16FlashAttnFwdSm90INS1_25CollectiveMainloopFwdSm90ILi2EN4cute5tupleIJNS5_1CILi1EEES8_S8_EEENS6_IJNS7_ILi128EEENS7_ILi64EEENS7_ILi256EEEEEELi256ENS_12float_e4m3_tEfNS_4arch4Sm90ELb0ELb1ELb0ELb0ELb1ELb0ELb0ELb1ELb0ELb1ELb1ELb0EEENS1_21CollectiveEpilogueFwdINS6_IJSA_SC_SB_EEES9_NS_10bfloat16_tESG_Li256ELb0ELb1ELb1ELb1EEENS1_19SingleTileSchedulerILb0ELb1ELb1ELi128EEEEEEEEEvNT_6ParamsE)
        .other          _ZN7cutlass13device_kernelIN5flash11enable_sm90INS1_16FlashAttnFwdSm90INS1_25CollectiveMainloopFwdSm90ILi2EN4cute5tupleIJNS5_1CILi1EEES8_S8_EEENS6_IJNS7_ILi128EEENS7_ILi64EEENS7_ILi256EEEEEELi256ENS_12float_e4m3_tEfNS_4arch4Sm90ELb0ELb1ELb0ELb0ELb1ELb0ELb0ELb1ELb0ELb1ELb1ELb0EEENS1_21CollectiveEpilogueFwdINS6_IJSA_SC_SB_EEES9_NS_10bfloat16_tESG_Li256ELb0ELb1ELb1ELb1EEENS1_19SingleTileSchedulerILb0ELb1ELb1ELi128EEEEEEEEEvNT_6ParamsE,@"STO_CUDA_ENTRY STV_DEFAULT"
_ZN7cutlass13device_kernelIN5flash11enable_sm90INS1_16FlashAttnFwdSm90INS1_25CollectiveMainloopFwdSm90ILi2EN4cute5tupleIJNS5_1CILi1EEES8_S8_EEENS6_IJNS7_ILi128EEENS7_ILi64EEENS7_ILi256EEEEEELi256ENS_12float_e4m3_tEfNS_4arch4Sm90ELb0ELb1ELb0ELb0ELb1ELb0ELb0ELb1ELb0ELb1ELb1ELb0EEENS1_21CollectiveEpilogueFwdINS6_IJSA_SC_SB_EEES9_NS_10bfloat16_tESG_Li256ELb0ELb1ELb1ELb1EEENS1_19SingleTileSchedulerILb0ELb1ELb1ELi128EEEEEEEEEvNT_6ParamsE:
        /* <DEDUP_REMOVED lines=45> */
.L_x_1215:
        /* <DEDUP_REMOVED lines=22> */
.L_x_1216:
        /* <DEDUP_REMOVED lines=18> */
.L_x_1217:
        /* <DEDUP_REMOVED lines=22> */
.L_x_1218:
        /* <DEDUP_REMOVED lines=23> */
.L_x_1219:
        /* <DEDUP_REMOVED lines=9> */
.L_x_1222:
        /* <DEDUP_REMOVED lines=26> */
[----:B------:R-:W-:Y:S01]  /*0a50*/  UISETP.NE.AND.EX UP0, UPT, UR5, URZ, UPT, UP0 ;  /* 0x0000003f0500728c */ /* 0x000fe2000bf05300 */
[----:B------:R-:W0:Y:S01]  /*0a60*/  LDC.64 R8, c[0x0][0x418] ;  /* 0x00010600ff087b82 */ /* 0x000e220000000a00 */
[----:B------:R-:W-:Y:S02]  /*0a70*/  UISETP.NE.AND.EX UP1, UPT, UR9, URZ, UPT, UP1 ;  /* 0x0000003f0900728c */ /* 0x000fe4000bf25310 */
[----:B------:R-:W-:-:S02]  /*0a80*/  USHF.R.S32.HI UR38, URZ, 0x1f, UR37 ;  /* 0x0000001f3f267899 */ /* 0x000fc40008011425 */
[----:B------:R-:W-:Y:S02]  /*0a90*/  PLOP3.LUT P0, PT, PT, PT, UP0, 0x80, 0x0 ;  /* 0x000000000000781c */ /* 0x000fe40003f0f008 */
[----:B------:R-:W-:Y:S01]  /*0aa0*/  PLOP3.LUT P1, PT, PT, PT, UP1, 0x80, 0x0 ;  /* 0x000000000000781c */ /* 0x000fe20003f2f018 */
[----:B------:R-:W1:Y:S02]  /*0ab0*/  LDC R11, c[0x0][0x288] ;  /* 0x0000a200ff0b7b82 */ /* 0x000e640000000800 */
[----:B------:R-:W-:Y:S02]  /*0ac0*/  @UP0 ULDC.64 UR12, c[0x0][0x9a8] ;  /* 0x00026a00000c0ab9 */ /* 0x000fe40000000a00 */
[----:B------:R-:W-:Y:S01]  /*0ad0*/  @UP1 ULDC.64 UR16, c[0x0][0x9b8] ;  /* 0x00026e0000101ab9 */ /* 0x000fe20000000a00 */
[----:B------:R-:W-:Y:S02]  /*0ae0*/  @UP0 UIMAD UR7, UR38, UR12, URZ ;  /* 0x0000000c260702a4 */ /* 0x000fe4000f8e023f */
[----:B------:R-:W-:Y:S01]  /*0af0*/  @UP1 UIMAD UR15, UR38, UR16, URZ ;  /* 0x00000010260f12a4 */ /* 0x000fe2000f8e023f */
[----:B------:R-:W2:Y:S01]  /*0b00*/  LDC R6, c[0x0][0x424] ;  /* 0x00010900ff067b82 */ /* 0x000ea20000000800 */
[----:B------:R-:W-:-:S02]  /*0b10*/  @UP0 UIMAD UR14, UR37, UR13, UR7 ;  /* 0x0000000d250e02a4 */ /* 0x000fc4000f8e0207 */
[----:B------:R-:W-:Y:S02]  /*0b20*/  @UP0 UIMAD.WIDE.U32 UR10, UR37, UR12, URZ ;  /* 0x0000000c250a02a5 */ /* 0x000fe4000f8e003f */
[----:B------:R-:W-:Y:S02]  /*0b30*/  @UP0 USHF.R.S32.HI UR7, URZ, 0x1f, UR42 ;  /* 0x0000001f3f070899 */ /* 0x000fe4000801142a */
[----:B------:R-:W-:Y:S01]  /*0b40*/  @UP1 UIMAD.WIDE.U32 UR12, UR37, UR16, URZ ;  /* 0x00000010250c12a5 */ /* 0x000fe2000f8e003f */
[----:B------:R-:W3:Y:S01]  /*0b50*/  LDC R13, c[0x0][0x2f0] ;  /* 0x0000bc00ff0d7b82 */ /* 0x000ee20000000800 */
[----:B------:R-:W-:Y:S02]  /*0b60*/  @UP1 UIMAD UR15, UR37, UR17, UR15 ;  /* 0x00000011250f12a4 */ /* 0x000fe4000f8e020f */
[----:B------:R-:W-:Y:S01]  /*0b70*/  @UP1 USHF.R.S32.HI UR20, URZ, 0x1f, UR42 ;  /* 0x0000001f3f141899 */ /* 0x000fe2000801142a */
[----:B------:R-:W-:Y:S01]  /*0b80*/  @UP0 ULDC.64 UR16, c[0x0][0x9b0] ;  /* 0x00026c0000100ab9 */ /* 0x000fe20000000a00 */
[----:B------:R-:W-:Y:S01]  /*0b90*/  @UP1 ULDC.64 UR18, c[0x0][0x9c0] ;  /* 0x0002700000121ab9 */ /* 0x000fe20000000a00 */
[----:B------:R-:W-:-:S02]  /*0ba0*/  @UP0 UIMAD UR7, UR7, UR16, URZ ;  /* 0x00000010070702a4 */ /* 0x000fc4000f8e023f */
[----:B------:R-:W-:Y:S02]  /*0bb0*/  @UP0 UIADD3 UR11, UR11, UR14, URZ ;  /* 0x0000000e0b0b0290 */ /* 0x000fe4000fffe03f */
[----:B------:R-:W-:Y:S02]  /*0bc0*/  @UP1 UIMAD UR14, UR20, UR18, URZ ;  /* 0x00000012140e12a4 */ /* 0x000fe4000f8e023f */
[----:B------:R-:W-:Y:S02]  /*0bd0*/  @UP1 UIADD3 UR13, UR13, UR15, URZ ;  /* 0x0000000f0d0d1290 */ /* 0x000fe4000fffe03f */
[----:B------:R-:W-:Y:S02]  /*0be0*/  @UP0 UIMAD UR7, UR42, UR17, UR7 ;  /* 0x000000112a0702a4 */ /* 0x000fe4000f8e0207 */
[----:B------:R-:W-:Y:S02]  /*0bf0*/  @UP0 UIMAD.WIDE.U32 UR10, UR42, UR16, UR10 ;  /* 0x000000102a0a02a5 */ /* 0x000fe4000f8e000a */
[----:B------:R-:W-:-:S02]  /*0c00*/  @UP1 UIMAD UR14, UR42, UR19, UR14 ;  /* 0x000000132a0e12a4 */ /* 0x000fc4000f8e020e */
[----:B------:R-:W-:Y:S02]  /*0c10*/  @UP1 UIMAD.WIDE.U32 UR12, UR42, UR18, UR12 ;  /* 0x000000122a0c12a5 */ /* 0x000fe4000f8e000c */
[----:B------:R-:W-:Y:S02]  /*0c20*/  @UP0 UIADD3 UR11, UR11, UR7, URZ ;  /* 0x000000070b0b0290 */ /* 0x000fe4000fffe03f */
[----:B------:R-:W-:Y:S02]  /*0c30*/  @UP0 ULEA UR4, UP2, UR10, UR4, 0x2 ;  /* 0x000000040a040291 */ /* 0x000fe4000f84103f */
[----:B------:R-:W-:Y:S02]  /*0c40*/  @UP1 UIADD3 UR7, UR13, UR14, URZ ;  /* 0x0000000e0d071290 */ /* 0x000fe4000fffe03f */
[----:B------:R-:W-:Y:S02]  /*0c50*/  @UP1 ULEA UR8, UP3, UR12, UR8, 0x2 ;  /* 0x000000080c081291 */ /* 0x000fe4000f86103f */
[----:B------:R-:W-:Y:S01]  /*0c60*/  @UP0 ULEA.HI.X UR5, UR10, UR5, UR11, 0x2, UP2 ;  /* 0x000000050a050291 */ /* 0x000fe200090f140b */
[----:B------:R-:W-:Y:S01]  /*0c70*/  IMAD.U32 R2, RZ, RZ, UR4 ;  /* 0x00000004ff027e24 */ /* 0x000fe2000f8e00ff */
[----:B------:R-:W-:-:S02]  /*0c80*/  @UP1 ULEA.HI.X UR9, UR12, UR9, UR7, 0x2, UP3 ;  /* 0x000000090c091291 */ /* 0x000fc400098f1407 */
[----:B------:R-:W-:Y:S01]  /*0c90*/  IMAD.U32 R4, RZ, RZ, UR8 ;  /* 0x00000008ff047e24 */ /* 0x000fe2000f8e00ff */
[----:B------:R-:W4:Y:S01]  /*0ca0*/  S2UR UR47, SR_CTAID.X ;  /* 0x00000000002f79c3 */ /* 0x000f220000002500 */
[----:B------:R-:W-:Y:S01]  /*0cb0*/  IMAD.U32 R3, RZ, RZ, UR5 ;  /* 0x00000005ff037e24 */ /* 0x000fe2000f8e00ff */
[----:B------:R-:W-:Y:S01]  /*0cc0*/  ULDC UR4, c[0x0][0x448] ;  /* 0x0001120000047ab9 */ /* 0x000fe20000000800 */
[----:B------:R-:W-:Y:S01]  /*0cd0*/  IMAD.U32 R5, RZ, RZ, UR9 ;  /* 0x00000009ff057e24 */ /* 0x000fe2000f8e00ff */
[----:B------:R-:W-:Y:S02]  /*0ce0*/  ULDC UR11, c[0x0][0x988] ;  /* 0x00026200000b7ab9 */ /* 0x000fe40000000800 */
[----:B------:R1:W5:Y:S04]  /*0cf0*/  @P0 LDG.E R7, desc[UR52][R2.64] ;  /* 0x0000003402070981 */ /* 0x000368000c1e1900 */
[----:B------:R-:W5:Y:S01]  /*0d00*/  @P1 LDG.E R0, desc[UR52][R4.64] ;  /* 0x0000003404001981 */ /* 0x000f62000c1e1900 */
[----:B0-----:R-:W-:Y:S01]  /*0d10*/  ISETP.NE.U32.AND P0, PT, R8, RZ, PT ;  /* 0x000000ff0800720c */ /* 0x001fe20003f05070 */
[----:B------:R-:W-:Y:S01]  /*0d20*/  UISETP.NE.AND UP5, UPT, UR4, 0x1, UPT ;  /* 0x000000010400788c */ /* 0x000fe2000bfa5270 */
[----:B------:R-:W-:-:S02]  /*0d30*/  VIADD R22, R22, 0xffffff80 ;  /* 0xffffff8016167836 */ /* 0x000fc40000000000 */
[----:B------:R-:W-:Y:S01]  /*0d40*/  ISETP.NE.AND.EX P0, PT, R9, RZ, PT, P0 ;  /* 0x000000ff0900720c */ /* 0x000fe20003f05300 */
[----:B------:R-:W-:Y:S01]  /*0d50*/  ULDC.64 UR4, c[0x0][0x9e0] ;  /* 0x0002780000047ab9 */ /* 0x000fe20000000a00 */
[----:B-1----:R-:W-:Y:S01]  /*0d60*/  IADD3 R3, -R11, 0x1, RZ ;  /* 0x000000010b037810 */ /* 0x002fe20007ffe1ff */
[----:B------:R-:W-:Y:S01]  /*0d70*/  UISETP.GE.AND UP4, UPT, UR5, 0x1, UPT ;  /* 0x000000010500788c */ /* 0x000fe2000bf86270 */
[----:B--2---:R-:W-:Y:S01]  /*0d80*/  SEL R2, R6, 0x1, P0 ;  /* 0x0000000106027807 */ /* 0x004fe20000000000 */
[----:B------:R-:W-:Y:S02]  /*0d90*/  UP2UR UR44, UPR, URZ, 0x20 ;  /* 0x000000203f2c7883 */ /* 0x000fe40008000000 */
[----:B------:R-:W-:Y:S02]  /*0da0*/  UP2UR UR43, UPR, URZ, 0x10 ;  /* 0x000000103f2b7883 */ /* 0x000fe40008000000 */
[----:B---3--:R-:W-:Y:S01]  /*0db0*/  IMAD R3, R2, R13, R3 ;  /* 0x0000000d02037224 */ /* 0x008fe200078e0203 */
[----:B----4-:R-:W-:Y:S01]  /*0dc0*/  USHF.L.U32 UR47, UR47, 0x7, URZ ;  /* 0x000000072f2f7899 */ /* 0x010fe2000800063f */
[----:B------:R-:W-:Y:S01]  /*0dd0*/  PLOP3.LUT P0, PT, PT, PT, UP4, 0x40, 0x0 ;  /* 0x000000000000781c */ /* 0x000fe20003f0e848 */
[----:B------:R-:W-:Y:S01]  /*0de0*/  @UP5 ULDC UR9, c[0x0][0x44c] ;  /* 0x0001130000095ab9 */ /* 0x000fe20000000800 */
[----:B------:R-:W-:Y:S01]  /*0df0*/  @UP5 ULDC UR12, c[0x0][0x450] ;  /* 0x00011400000c5ab9 */ /* 0x000fe20000000800 */
[----:B------:R-:W-:Y:S01]  /*0e00*/  R2UR UR10, R3 ;  /* 0x00000000030a72ca */ /* 0x000fe200000e0000 */
[----:B------:R-:W-:-:S02]  /*0e10*/  @UP5 UIADD3 UR8, UR47, 0x7f, URZ ;  /* 0x0000007f2f085890 */ /* 0x000fc4000fffe03f */
[----:B------:R-:W-:Y:S02]  /*0e20*/  UIADD3 UR7, UR47, 0x7f, URZ ;  /* 0x0000007f2f077890 */ /* 0x000fe4000fffe03f */
[----:B------:R-:W-:-:S04]  /*0e30*/  UIMAD.WIDE.U32 UR8, UR8, UR9, URZ ;  /* 0x00000009080872a5 */ /* 0x000fc8000f8e003f */
[----:B------:R-:W-:-:S04]  /*0e40*/  @UP5 USHF.R.U32.HI UR7, URZ, UR12, UR9 ;  /* 0x0000000c3f075299 */ /* 0x000fc80008011609 */
[----:B------:R-:W-:-:S04]  /*0e50*/  UIADD3 UR7, UR10, UR7, URZ ;  /* 0x000000070a077290 */ /* 0x000fc8000fffe03f */
[----:B------:R-:W-:Y:S01]  /*0e60*/  UIADD3 UR4, UR7, UR4, URZ ;  /* 0x0000000407047290 */ /* 0x000fe2000fffe03f */
[----:B-----5:R-:W-:-:S04]  /*0e70*/  FMUL.FTZ R0, R7, R0 ;  /* 0x0000000007007220 */ /* 0x020fc80000410000 */
[----:B------:R-:W-:-:S05]  /*0e80*/  FMUL.FTZ R0, R0, UR11 ;  /* 0x0000000b00007c20 */ /* 0x000fca0008410000 */
[----:B------:R-:W-:Y:S01]  /*0e90*/  R2UR UR39, R0 ;  /* 0x00000000002772ca */ /* 0x000fe200000e0000 */
[----:B------:R-:W-:Y:S01]  /*0ea0*/  IMAD.U32 R0, RZ, RZ, UR4 ;  /* 0x00000004ff007e24 */ /* 0x000fe2000f8e00ff */
[----:B------:R-:W-:-:S13]  /*0eb0*/  @P0 BRA `(.L_x_1224) ;  /* 0x0000000000400947 */ /* 0x000fda0003800000 */
[----:B------:R-:W-:Y:S01]  /*0ec0*/  ISETP.LT.AND P0, PT, RZ, UR7, PT ;  /* 0x00000007ff007c0c */ /* 0x000fe2000bf01270 */
[----:B------:R-:W-:-:S12]  /*0ed0*/  UIADD3 UR4, UR7, -0x1, URZ ;  /* 0xffffffff07047890 */ /* 0x000fd8000fffe03f */
[----:B------:R-:W-:Y:S05]  /*0ee0*/  @P0 BRA `(.L_x_1225) ;  /* 0x00000000001c0947 */ /* 0x000fea0003800000 */
[----:B------:R-:W-:Y:S02]  /*0ef0*/  UISETP.NE.AND UP0, UPT, UR5, 0x1, UPT ;  /* 0x000000010500788c */ /* 0x000fe4000bf05270 */
[----:B------:R-:W-:-:S09]  /*0f00*/  UIADD3 UR4, -UR7, URZ, URZ ;  /* 0x0000003f07047290 */ /* 0x000fd2000fffe13f */
[----:B------:R-:W-:Y:S02]  /*0f10*/  @UP0 ULDC.64 UR10, c[0x0][0x9e8] ;  /* 0x00027a00000a0ab9 */ /* 0x000fe40000000a00 */
[----:B------:R-:W-:-:S04]  /*0f20*/  UIMAD.WIDE.U32 UR8, UR4, UR10, URZ ;  /* 0x0000000a040872a5 */ /* 0x000fc8000f8e003f */
[----:B------:R-:W-:-:S04]  /*0f30*/  @UP0 USHF.R.U32.HI UR4, URZ, UR11, UR9 ;  /* 0x0000000b3f040299 */ /* 0x000fc80008011609 */
[----:B------:R-:W-:Y:S01]  /*0f40*/  ULOP3.LUT UR4, URZ, UR4, URZ, 0x33, !UPT ;  /* 0x000000043f047292 */ /* 0x000fe2000f8e333f */
[----:B------:R-:W-:Y:S11]  /*0f50*/  BRA `(.L_x_1226) ;  /* 0x0000000000107947 */ /* 0x000ff60003800000 */
.L_x_1225:
[----:B------:R-:W-:-:S11]  /*0f60*/  UISETP.NE.AND UP0, UPT, UR5, 0x1, UPT ;  /* 0x000000010500788c */ /* 0x000fd6000bf05270 */
[----:B------:R-:W-:Y:S02]  /*0f70*/  @UP0 ULDC.64 UR10, c[0x0][0x9e8] ;  /* 0x00027a00000a0ab9 */ /* 0x000fe40000000a00 */
[----:B------:R-:W-:-:S04]  /*0f80*/  UIMAD.WIDE.U32 UR8, UR4, UR10, URZ ;  /* 0x0000000a040872a5 */ /* 0x000fc8000f8e003f */
[----:B------:R-:W-:-:S12]  /*0f90*/  @UP0 USHF.R.U32.HI UR4, URZ, UR11, UR9 ;  /* 0x0000000b3f040299 */ /* 0x000fd80008011609 */
.L_x_1226:
[----:B------:R-:W-:-:S06]  /*0fa0*/  UIMAD UR4, UR4, UR5, UR5 ;  /* 0x00000005040472a4 */ /* 0x000fcc000f8e0205 */
[----:B------:R-:W-:-:S07]  /*0fb0*/  VIMNMX R0, R0, UR4, PT ;  /* 0x0000000400007c48 */ /* 0x000fce000bfe0100 */
.L_x_1224:
[----:B------:R-:W-:Y:S01]  /*0fc0*/  UISETP.NE.AND UP0, UPT, UR44, URZ, UPT ;  /* 0x0000003f2c00728c */ /* 0x000fe2000bf05270 */
[-C--:B------:R-:W-:Y:S01]  /*0fd0*/  IMAD R18, R2, R13.reuse, -R11 ;  /* 0x0000000d02127224 */ /* 0x080fe200078e0a0b */
[----:B------:R-:W-:Y:S01]  /*0fe0*/  UMOV UR4, UR47 ;  /* 0x0000002f00047c82 */ /* 0x000fe20008000000 */
[----:B------:R-:W-:Y:S02]  /*0ff0*/  VIADD R4, R0, 0x3f ;  /* 0x0000003f00047836 */ /* 0x000fe40000000000 */
[----:B------:R-:W-:Y:S01]  /*1000*/  IMAD R0, R2, R13, 0x3f ;  /* 0x0000003f02007424 */ /* 0x000fe200078e020d */
[----:B------:R-:W-:Y:S02]  /*1010*/  R2UR UR7, R18 ;  /* 0x00000000120772ca */ /* 0x000fe400000e0000 */
[----:B------:R-:W-:Y:S02]  /*1020*/  SHF.R.S32.HI R5, RZ, 0x1f, R4 ;  /* 0x0000001fff057819 */ /* 0x000fe40000011404 */
[----:B------:R-:W-:Y:S01]  /*1030*/  SHF.R.S32.HI R3, RZ, 0x1f, R0 ;  /* 0x0000001fff037819 */ /* 0x000fe20000011400 */
[----:B------:R-:W-:Y:S01]  /*1040*/  @UP0 ULDC UR8, c[0x0][0x44c] ;  /* 0x0001130000080ab9 */ /* 0x000fe20000000800 */
[----:B------:R-:W-:Y:S01]  /*1050*/  @UP0 ULDC UR10, c[0x0][0x450] ;  /* 0x00011400000a0ab9 */ /* 0x000fe20000000800 */
[----:B------:R-:W-:Y:S01]  /*1060*/  UIMAD.WIDE.U32 UR8, UR47, UR8, URZ ;  /* 0x000000082f0872a5 */ /* 0x000fe2000f8e003f */
[----:B------:R-:W-:-:S02]  /*1070*/  LEA.HI R5, R5, R4, RZ, 0x6 ;  /* 0x0000000405057211 */ /* 0x000fc400078f30ff */
[----:B------:R-:W-:Y:S01]  /*1080*/  LEA.HI R3, R3, R0, RZ, 0x6 ;  /* 0x0000000003037211 */ /* 0x000fe200078f30ff */
[----:B------:R-:W-:Y:S01]  /*1090*/  @UP0 USHF.R.U32.HI UR4, URZ, UR10, UR9 ;  /* 0x0000000a3f040299 */ /* 0x000fe20008011609 */
[----:B------:R-:W-:Y:S01]  /*10a0*/  SHF.R.S32.HI R0, RZ, 0x6, R5 ;  /* 0x00000006ff007819 */ /* 0x000fe20000011405 */
[----:B------:R-:W-:Y:S01]  /*10b0*/  UISETP.GE.AND UP0, UPT, UR5, 0x1, UPT ;  /* 0x000000010500788c */ /* 0x000fe2000bf06270 */
[----:B------:R-:W-:Y:S01]  /*10c0*/  SHF.R.S32.HI R3, RZ, 0x6, R3 ;  /* 0x00000006ff037819 */ /* 0x000fe20000011403 */
[----:B------:R-:W-:-:S03]  /*10d0*/  UIADD3 UR4, UR7, UR4, URZ ;  /* 0x0000000407047290 */ /* 0x000fc6000fffe03f */
[----:B------:R-:W-:Y:S01]  /*10e0*/  ULDC UR7, c[0x0][0x9dc] ;  /* 0x0002770000077ab9 */ /* 0x000fe20000000800 */
[----:B------:R-:W-:Y:S01]  /*10f0*/  PLOP3.LUT P0, PT, PT, PT, UP0, 0x40, 0x0 ;  /* 0x000000000000781c */ /* 0x000fe20003f0e808 */
[----:B------:R-:W-:Y:S01]  /*1100*/  UIADD3 UR7, UR4, -UR7, URZ ;  /* 0x8000000704077290 */ /* 0x000fe2000fffe03f */
[----:B------:R-:W-:-:S11]  /*1110*/  VIMNMX R17, R3, R0, PT ;  /* 0x0000000003117248 */ /* 0x000fd60003fe0100 */
[----:B------:R-:W-:Y:S05]  /*1120*/  @P0 BRA `(.L_x_1227) ;  /* 0x0000000000440947 */ /* 0x000fea0003800000 */
[----:B------:R-:W-:-:S06]  /*1130*/  UISETP.GT.AND UP0, UPT, UR4, -0x1, UPT ;  /* 0xffffffff0400788c */ /* 0x000fcc000bf04270 */
[----:B------:R-:W-:-:S13]  /*1140*/  PLOP3.LUT P0, PT, PT, PT, UP0, 0x80, 0x0 ;  /* 0x000000000000781c */ /* 0x000fda0003f0f008 */
[----:B------:R-:W-:Y:S05]  /*1150*/  @P0 BRA `(.L_x_1228) ;  /* 0x00000000001c0947 */ /* 0x000fea0003800000 */
[----:B------:R-:W-:Y:S02]  /*1160*/  UISETP.NE.AND UP0, UPT, UR5, 0x1, UPT ;  /* 0x000000010500788c */ /* 0x000fe4000bf05270 */
[----:B------:R-:W-:-:S09]  /*1170*/  ULOP3.LUT UR4, URZ, UR4, URZ, 0x33, !UPT ;  /* 0x000000043f047292 */ /* 0x000fd2000f8e333f */
[----:B------:R-:W-:Y:S02]  /*1180*/  @UP0 ULDC.64 UR10, c[0x0][0x9e8] ;  /* 0x00027a00000a0ab9 */ /* 0x000fe40000000a00 */
[----:B------:R-:W-:-:S04]  /*1190*/  UIMAD.WIDE.U32 UR8, UR4, UR10, URZ ;  /* 0x0000000a040872a5 */ /* 0x000fc8000f8e003f */
[----:B------:R-:W-:-:S04]  /*11a0*/  @UP0 USHF.R.U32.HI UR4, URZ, UR11, UR9 ;  /* 0x0000000b3f040299 */ /* 0x000fc80008011609 */
[----:B------:R-:W-:Y:S01]  /*11b0*/  ULOP3.LUT UR4, URZ, UR4, URZ, 0x33, !UPT ;  /* 0x000000043f047292 */ /* 0x000fe2000f8e333f */
[----:B------:R-:W-:Y:S11]  /*11c0*/  BRA `(.L_x_1229) ;  /* 0x0000000000107947 */ /* 0x000ff60003800000 */
.L_x_1228:
[----:B------:R-:W-:-:S11]  /*11d0*/  UISETP.NE.AND UP0, UPT, UR5, 0x1, UPT ;  /* 0x000000010500788c */ /* 0x000fd6000bf05270 */
[----:B------:R-:W-:Y:S02]  /*11e0*/  @UP0 ULDC.64 UR10, c[0x0][0x9e8] ;  /* 0x00027a00000a0ab9 */ /* 0x000fe40000000a00 */
[----:B------:R-:W-:-:S04]  /*11f0*/  UIMAD.WIDE.U32 UR8, UR4, UR10, URZ ;  /* 0x0000000a040872a5 */ /* 0x000fc8000f8e003f */
[----:B------:R-:W-:-:S12]  /*1200*/  @UP0 USHF.R.U32.HI UR4, URZ, UR11, UR9 ;  /* 0x0000000b3f040299 */ /* 0x000fd80008011609 */
.L_x_1229:
[----:B------:R-:W-:-:S04]  /*1210*/  UIMAD UR4, UR4, UR5, URZ ;  /* 0x00000005040472a4 */ /* 0x000fc8000f8e023f */
[----:B------:R-:W-:-:S04]  /*1220*/  UISETP.LT.AND UP0, UPT, UR7, UR4, UPT ;  /* 0x000000040700728c */ /* 0x000fc8000bf01270 */
[----:B------:R-:W-:-:S12]  /*1230*/  USEL UR7, UR7, UR4, !UP0 ;  /* 0x0000000407077287 */ /* 0x000fd8000c000000 */
.L_x_1227:
[----:B------:R-:W-:Y:S02]  /*1240*/  USHF.R.S32.HI UR4, URZ, 0x1f, UR7 ;  /* 0x0000001f3f047899 */ /* 0x000fe40008011407 */
[----:B------:R-:W-:Y:S02]  /*1250*/  USHF.R.U32.HI UR10, URZ, 0x10, UR6 ;  /* 0x000000103f0a7899 */ /* 0x000fe40008011606 */
[----:B------:R-:W-:Y:S02]  /*1260*/  ULEA.HI UR4, UR4, UR7, URZ, 0x6 ;  /* 0x0000000704047291 */ /* 0x000fe4000f8f303f */
[----:B------:R-:W-:Y:S02]  /*1270*/  ULOP3.LUT UR40, UR6, 0xffff, URZ, 0xc0, !UPT ;  /* 0x0000ffff06287892 */ /* 0x000fe4000f8ec03f */
[----:B------:R-:W-:-:S04]  /*1280*/  USHF.R.S32.HI UR4, URZ, 0x6, UR4 ;  /* 0x000000063f047899 */ /* 0x000fc80008011404 */
[----:B------:R-:W-:-:S04]  /*1290*/  UISETP.LT.AND UP0, UPT, URZ, UR4, UPT ;  /* 0x000000043f00728c */ /* 0x000fc8000bf01270 */
[----:B------:R-:W-:Y:S02]  /*12a0*/  USEL UR9, URZ, UR4, !UP0 ;  /* 0x000000043f097287 */ /* 0x000fe4000c000000 */
[----:B------:R-:W-:Y:S01]  /*12b0*/  UISETP.NE.AND UP0, UPT, UR10, URZ, UPT ;  /* 0x0000003f0a00728c */ /* 0x000fe2000bf05270 */
[----:B------:R-:W-:-:S03]  /*12c0*/  UMOV UR4, URZ ;  /* 0x0000003f00047c82 */ /* 0x000fc60008000000 */
[----:B------:R-:W-:-:S07]  /*12d0*/  ISETP.GT.AND P0, PT, R17, UR9, PT ;  /* 0x0000000911007c0c */ /* 0x000fce000bf04270 */
[----:B------:R-:W-:-:S06]  /*12e0*/  @!UP0 ULDC UR10, c[0x0][0x9f0] ;  /* 0x00027c00000a8ab9 */ /* 0x000fcc0000000800 */
[----:B------:R-:W-:Y:S05]  /*12f0*/  @!P0 BRA `(.L_x_1230) ;  /* 0x00000000008c8947 */ /* 0x000fea0003800000 */
[----:B------:R-:W-:Y:S01]  /*1300*/  IMAD.U32 R6, RZ, RZ, UR10 ;  /* 0x0000000aff067e24 */ /* 0x000fe2000f8e00ff */
[----:B------:R-:W-:-:S04]  /*1310*/  UMOV UR4, URZ ;  /* 0x0000003f00047c82 */ /* 0x000fc80008000000 */
[----:B------:R-:W-:-:S04]  /*1320*/  IABS R0, R6 ;  /* 0x0000000600007213 */ /* 0x000fc80000000000 */
[----:B------:R-:W-:Y:S02]  /*1330*/  R2UR UR11, R0 ;  /* 0x00000000000b72ca */ /* 0x000fe400000e0000 */
[----:B------:R-:W-:Y:S02]  /*1340*/  IADD3 R0, R6, -0x1, R17 ;  /* 0xffffffff06007810 */ /* 0x000fe40007ffe011 */
[----:B------:R-:W-:Y:S02]  /*1350*/  IABS R6, R6 ;  /* 0x0000000600067213 */ /* 0x000fe40000000000 */
[----:B------:R-:W-:-:S03]  /*1360*/  R2UR UR6, R0 ;  /* 0x00000000000672ca */ /* 0x000fc600000e0000 */
[----:B------:R-:W-:-:S04]  /*1370*/  IMAD.MOV R6, RZ, RZ, -R6 ;  /* 0x000000ffff067224 */ /* 0x000fc800078e0a06 */
[----:B------:R-:W0:Y:S06]  /*1380*/  I2F.RP R3, UR11 ;  /* 0x0000000b00037d06 */ /* 0x000e2c0008209400 */
[----:B------:R-:W-:-:S06]  /*1390*/  UIADD3 UR6, -UR9, UR6, URZ ;  /* 0x0000000609067290 */ /* 0x000fcc000fffe13f */
[----:B------:R-:W-:Y:S01]  /*13a0*/  IMAD.U32 R0, RZ, RZ, UR6 ;  /* 0x00000006ff007e24 */ /* 0x000fe2000f8e00ff */
[----:B------:R-:W-:Y:S01]  /*13b0*/  ULOP3.LUT UR6, UR6, UR10, URZ, 0x3c, !UPT ;  /* 0x0000000a06067292 */ /* 0x000fe2000f8e3c3f */
[----:B0-----:R-:W0:Y:S03]  /*13c0*/  MUFU.RCP R3, R3 ;  /* 0x0000000300037308 */ /* 0x001e260000001000 */
[----:B------:R-:W-:-:S04]  /*13d0*/  IABS R0, R0 ;  /* 0x0000000000007213 */ /* 0x000fc80000000000 */
[----:B------:R-:W-:Y:S01]  /*13e0*/  R2UR UR8, R0 ;  /* 0x00000000000872ca */ /* 0x000fe200000e0000 */
[----:B------:R-:W-:Y:S02]  /*13f0*/  IMAD.MOV.U32 R0, RZ, RZ, R6 ;  /* 0x000000ffff007224 */ /* 0x000fe400078e0006 */
[----:B0-----:R-:W-:-:S06]  /*1400*/  VIADD R4, R3, 0xffffffe ;  /* 0x0ffffffe03047836 */ /* 0x001fcc0000000000 */
        /* <DEDUP_REMOVED lines=18> */
.L_x_1230:
[----:B------:R-:W-:Y:S02]  /*1530*/  UIMAD UR40, UR40, UR4, UR9 ;  /* 0x00000004282872a4 */ /* 0x000fe4000f8e0209 */
[----:B------:R-:W-:Y:S01]  /*1540*/  IMAD.U32 R0, RZ, RZ, UR4 ;  /* 0x00000004ff007e24 */ /* 0x000fe2000f8e00ff */
[----:B------:R-:W-:Y:S02]  /*1550*/  PLOP3.LUT P0, PT, PT, PT, PT, 0x80, 0x0 ;  /* 0x000000000000781c */ /* 0x000fe40003f0f070 */
[----:B------:R-:W-:Y:S01]  /*1560*/  CS2R R28, SRZ ;  /* 0x00000000001c7805 */ /* 0x000fe2000001ff00 */
[----:B------:R-:W-:Y:S01]  /*1570*/  IMAD.MOV.U32 R3, RZ, RZ, RZ ;  /* 0x000000ffff037224 */ /* 0x000fe200078e00ff */
[----:B------:R-:W-:Y:S02]  /*1580*/  CS2R R24, SRZ ;  /* 0x0000000000187805 */ /* 0x000fe4000001ff00 */
[----:B------:R-:W-:Y:S01]  /*1590*/  VIADDMNMX R17, R0, UR40, R17, PT ;  /* 0x0000002800117c46 */ /* 0x000fe2000b800111 */
[----:B------:R-:W-:Y:S01]  /*15a0*/  IMAD.MOV.U32 R0, RZ, RZ, RZ ;  /* 0x000000ffff007224 */ /* 0x000fe200078e00ff */
[----:B------:R-:W-:-:S02]  /*15b0*/  CS2R R30, SRZ ;  /* 0x00000000001e7805 */ /* 0x000fc4000001ff00 */
[----:B------:R-:W-:Y:S02]  /*15c0*/  CS2R R26, SRZ ;  /* 0x00000000001a7805 */ /* 0x000fe4000001ff00 */
[----:B------:R-:W-:Y:S02]  /*15d0*/  ISETP.GT.AND P1, PT, R17, UR40, PT ;  /* 0x0000002811007c0c */ /* 0x000fe4000bf24270 */
        /* <DEDUP_REMOVED lines=66> */
[----:B------:R-:W-:-:S05]  /*1a00*/  SHF.R.S32.HI R56, RZ, 0x7, R23 ;  /* 0x00000007ff387819 */ /* 0x000fca0000011417 */
        /* <DEDUP_REMOVED lines=29> */
.L_x_1232:
[----:B------:R-:W-:Y:S01]  /*1be0*/  SHF.L.U32 R10, RZ, 0x1f, RZ ;  /* 0x0000001fff0a7819 */ /* 0x000fe200000006ff */
[----:B------:R-:W-:-:S03]  /*1bf0*/  VIADD R7, R16, 0x8 ;  /* 0x0000000810077836 */ /* 0x000fc60000000000 */
[----:B------:R-:W0:Y:S02]  /*1c00*/  SYNCS.PHASECHK.TRANS64.TRYWAIT P0, [UR41+0x20800], R10 ;  /* 0x0208000aff0075a7 */ /* 0x000e240008000169 */
[----:B0-----:R-:W-:Y:S05]  /*1c10*/  @!P0 BRA `(.L_x_1233) ;  /* 0x0000011400308947 */ /* 0x001fea0003800000 */
.L_x_1377:
[----:B------:R-:W-:Y:S05]  /*1c20*/  WARPSYNC.ALL ;  /* 0x0000000000007948 */ /* 0x000fea0003800000 */
[----:B------:R-:W-:Y:S01]  /*1c30*/  ULOP3.LUT UR4, UR36, 0x1, URZ, 0xfc, !UPT ;  /* 0x0000000124047892 */ /* 0x000fe2000f8efc3f */
[----:B------:R1:W-:Y:S03]  /*1c40*/  BAR.SYNC.DEFER_BLOCKING R7, 0x100 ;  /* 0x000400070000751d */ /* 0x0003e60000010000 */
[----:B------:R-:W-:-:S06]  /*1c50*/  UISETP.NE.AND UP0, UPT, UR4, 0x3, UPT ;  /* 0x000000030400788c */ /* 0x000fcc000bf05270 */
[----:B------:R-:W-:-:S13]  /*1c60*/  PLOP3.LUT P0, PT, PT, PT, UP0, 0x40, 0x0 ;  /* 0x000000000000781c */ /* 0x000fda0003f0e808 */
[----:B-1----:R-:W-:Y:S05]  /*1c70*/  @P0 BRA `(.L_x_1234) ;  /* 0x0000000000040947 */ /* 0x002fea0003800000 */
[----:B------:R-:W-:Y:S01]  /*1c80*/  BPT.TRAP 0x1 ;  /* 0x000000040000795c */ /* 0x000fe20000300000 */
.L_x_1234:
[----:B------:R-:W-:Y:S01]  /*1c90*/  PLOP3.LUT P1, PT, PT, PT, UP0, 0x40, 0x0 ;  /* 0x000000000000781c */ /* 0x000fe20003f2e808 */
[----:B------:R1:W2:-:S12]  /*1ca0*/  SYNCS.PHASECHK.TRANS64.TRYWAIT P0, [UR41+0x20830], R10 ;  /* 0x0208300aff0075a7 */ /* 0x0002980008000169 */
[----:B-1----:R-:W-:Y:S05]  /*1cb0*/  @P1 BRA `(.L_x_1235) ;  /* 0x0000000000041947 */ /* 0x002fea0003800000 */
[----:B------:R-:W-:Y:S01]  /*1cc0*/  BPT.TRAP 0x1 ;  /* 0x000000040000795c */ /* 0x000fe20000300000 */
.L_x_1235:
[----:B--2---:R-:W-:Y:S05]  /*1cd0*/  @P0 BRA `(.L_x_1236) ;  /* 0x0000000000080947 */ /* 0x004fea0003800000 */
[----:B------:R-:W1:Y:S02]  /*1ce0*/  SYNCS.PHASECHK.TRANS64.TRYWAIT P0, [UR41+0x20830], R10 ;  /* 0x0208300aff0075a7 */ /* 0x000e640008000169 */
[----:B-1----:R-:W-:Y:S05]  /*1cf0*/  @!P0 BRA `(.L_x_1237) ;  /* 0x0000011400108947 */ /* 0x002fea0003800000 */
.L_x_1236:
[----:B------:R-:W-:Y:S01]  /*1d00*/  UIADD3 UR4, UR41, 0x18400, URZ ;  /* 0x0001840029047890 */ /* 0x000fe2000fffe03f */
[----:B------:R-:W-:Y:S01]  /*1d10*/  WARPGROUP.ARRIVE ;  /* 0x00000000000079c5 */ /* 0x000fe20000000000 */
[----:B------:R-:W-:Y:S01]  /*1d20*/  ULOP3.LUT UR32, UR46, 0x10000, URZ, 0xfc, !UPT ;  /* 0x000100002e207892 */ /* 0x000fe2000f8efc3f */
[----:B------:R-:W-:Y:S01]  /*1d30*/  PLOP3.LUT P0, PT, PT, PT, UP0, 0x40, 0x0 ;  /* 0x000000000000781c */ /* 0x000fe20003f0e808 */
[----:B------:R-:W-:Y:S01]  /*1d40*/  USHF.R.U32.HI UR4, URZ, 0x4, UR4 ;  /* 0x000000043f047899 */ /* 0x000fe20008011604 */
[----:B0-----:R-:W-:Y:S01]  /*1d50*/  IADD3 R3, -R16, 0xb, RZ ;  /* 0x0000000b10037810 */ /* 0x001fe20007ffe1ff */
[----:B------:R-:W-:Y:S01]  /*1d60*/  UMOV UR5, 0x40000040 ;  /* 0x4000004000057882 */ /* 0x000fe20000000000 */
[----:B------:R-:W-:Y:S01]  /*1d70*/  UMOV UR7, 0x40000040 ;  /* 0x4000004000077882 */ /* 0x000fe20000000000 */
[----:B------:R-:W-:Y:S02]  /*1d80*/  ULOP3.LUT UR4, UR4, 0x3fff, URZ, 0xc0, !UPT ;  /* 0x00003fff04047892 */ /* 0x000fe4000f8ec03f */
        /* <DEDUP_REMOVED lines=8> */
[----:B------:R-:W-:Y:S01]  /*1e10*/  QGMMA.64x64x32.F32.E4M3.E4M3 R24, gdesc[UR4], RZ, !UPT, gsb0 ;  /* 0x00e00000041879f3 */ /* 0x000fe2000c0008ff */
        /* <DEDUP_REMOVED lines=25> */
[----:B------:R-:W-:Y:S03]  /*1fb0*/  QGMMA.64x64x32.F32.E4M3.E4M3 R24, gdesc[UR8], R24, gsb0 ;  /* 0x00e00000081879f3 */ /* 0x000fe60008000818 */
        /* <DEDUP_REMOVED lines=19> */
[----:B------:R0:W-:Y:S06]  /*20f0*/  BAR.ARV R3, 0x100 ;  /* 0x000400030000751d */ /* 0x0001ec0000002000 */
[----:B------:R-:W-:Y:S05]  /*2100*/  @P0 BRA `(.L_x_1238) ;  /* 0x0000000000040947 */ /* 0x000fea0003800000 */
[----:B------:R-:W-:Y:S01]  /*2110*/  BPT.TRAP 0x1 ;  /* 0x000000040000795c */ /* 0x000fe20000300000 */
.L_x_1238:
[----:B------:R-:W-:Y:S01]  /*2120*/  LOP3.LUT R23, R23, 0xffffff80, RZ, 0xc0, !PT ;  /* 0xffffff8017177812 */ /* 0x000fe200078ec0ff */
[----:B------:R-:W-:Y:S01]  /*2130*/  UISETP.NE.AND UP2, UPT, UR44, URZ, UPT ;  /* 0x0000003f2c00728c */ /* 0x000fe2000bf45270 */
[----:B------:R-:W-:Y:S01]  /*2140*/  LEA.HI R19, R19, R22, RZ, 0x2 ;  /* 0x0000001613137211 */ /* 0x000fe200078f10ff */
[----:B------:R-:W-:Y:S01]  /*2150*/  IMAD.MOV.U32 R12, RZ, RZ, -0x40 ;  /* 0xffffffc0ff0c7424 */ /* 0x000fe200078e00ff */
[----:B------:R-:W-:Y:S01]  /*2160*/  LEA.HI R6, R56, R56, RZ, 0x1 ;  /* 0x0000003838067211 */ /* 0x000fe200078f08ff */
[----:B------:R-:W-:Y:S01]  /*2170*/  IMAD.IADD R23, R22, 0x1, -R23 ;  /* 0x0000000116177824 */ /* 0x000fe200078e0a17 */
[----:B------:R-:W-:Y:S01]  /*2180*/  LOP3.LUT R19, R19, 0xfffffffc, RZ, 0xc0, !PT ;  /* 0xfffffffc13137812 */ /* 0x000fe200078ec0ff */
[----:B------:R-:W-:Y:S01]  /*2190*/  UISETP.NE.AND UP1, UPT, UR43, URZ, UPT ;  /* 0x0000003f2b00728c */ /* 0x000fe2000bf25270 */
[----:B------:R-:W-:Y:S01]  /*21a0*/  LOP3.LUT R11, R6, 0x3fffffe, RZ, 0xc0, !PT ;  /* 0x03fffffe060b7812 */ /* 0x000fe200078ec0ff */
[----:B------:R-:W-:Y:S01]  /*21b0*/  ULDC UR51, c[0x0][0x2f0] ;  /* 0x0000bc0000337ab9 */ /* 0x000fe20000000800 */
[----:B------:R-:W-:Y:S01]  /*21c0*/  SHF.R.S32.HI R0, RZ, 0x1f, R23 ;  /* 0x0000001fff007819 */ /* 0x000fe20000011417 */
[----:B------:R-:W-:Y:S01]  /*21d0*/  IMAD.IADD R19, R22, 0x1, -R19 ;  /* 0x0000000116137824 */ /* 0x000fe200078e0a13 */
[----:B------:R-:W-:Y:S01]  /*21e0*/  PLOP3.LUT P0, PT, PT, PT, UP2, 0x80, 0x0 ;  /* 0x000000000000781c */ /* 0x000fe20003f0f028 */
[----:B------:R-:W-:Y:S01]  /*21f0*/  IMAD.IADD R11, R56, 0x1, -R11 ;  /* 0x00000001380b7824 */ /* 0x000fe200078e0a0b */
[CC--:B------:R-:W-:Y:S01]  /*2200*/  LEA.HI R4, R0.reuse, R23.reuse, RZ, 0x2 ;  /* 0x0000001700047211 */ /* 0x0c0fe200078f10ff */
[----:B------:R-:W-:Y:S01]  /*2210*/  @UP2 ULDC UR6, c[0x0][0x44c] ;  /* 0x0001130000062ab9 */ /* 0x000fe20000000800 */
[----:B------:R-:W-:Y:S01]  /*2220*/  LEA.HI R5, R0, R23, RZ, 0x5 ;  /* 0x0000001700057211 */ /* 0x000fe200078f28ff */
[----:B------:R-:W-:Y:S01]  /*2230*/  @UP2 ULDC UR7, c[0x0][0x450] ;  /* 0x0001140000072ab9 */ /* 0x000fe20000000800 */
[--C-:B------:R-:W-:Y:S01]  /*2240*/  SHF.R.S32.HI R0, RZ, 0x2, R4.reuse ;  /* 0x00000002ff007819 */ /* 0x100fe20000011404 */
[----:B------:R-:W-:Y:S01]  /*2250*/  ULDC UR50, c[0x0][0x9dc] ;  /* 0x0002770000327ab9 */ /* 0x000fe20000000800 */
[----:B------:R-:W-:Y:S01]  /*2260*/  SHF.R.S32.HI R9, RZ, 0x1f, R4 ;  /* 0x0000001fff097819 */ /* 0x000fe20000011404 */
[----:B------:R-:W-:Y:S01]  /*2270*/  ULOP3.LUT UR50, URZ, UR50, URZ, 0x33, !UPT ;  /* 0x000000323f327292 */ /* 0x000fe2000f8e333f */
[----:B------:R-:W-:Y:S01]  /*2280*/  SHF.R.S32.HI R5, RZ, 0x5, R5 ;  /* 0x00000005ff057819 */ /* 0x000fe20000011405 */
[----:B------:R-:W-:Y:S01]  /*2290*/  ULDC UR11, c[0x0][0x9e0] ;  /* 0x00027800000b7ab9 */ /* 0x000fe20000000800 */
[----:B------:R-:W-:-:S02]  /*22a0*/  LEA.HI R9, R9, R0, RZ, 0x3 ;  /* 0x0000000009097211 */ /* 0x000fc400078f18ff */
[----:B------:R-:W-:Y:S02]  /*22b0*/  LEA.HI R6, R19, R19, RZ, 0x1 ;  /* 0x0000001313067211 */ /* 0x000fe400078f08ff */
[----:B------:R-:W-:Y:S02]  /*22c0*/  LEA R5, R5, UR47, 0x4 ;  /* 0x0000002f05057c11 */ /* 0x000fe4000f8e20ff */
[----:B------:R-:W-:Y:S02]  /*22d0*/  LOP3.LUT R9, R9, 0xfffffff8, RZ, 0xc0, !PT ;  /* 0xfffffff809097812 */ /* 0x000fe400078ec0ff */
[----:B------:R-:W-:Y:S02]  /*22e0*/  LOP3.LUT R6, R6, 0x1ffffffe, RZ, 0xc0, !PT ;  /* 0x1ffffffe06067812 */ /* 0x000fe400078ec0ff */
[----:B------:R-:W-:Y:S02]  /*22f0*/  IADD3 R0, R5, R0, -R9 ;  /* 0x0000000005007210 */ /* 0x000fe40007ffe809 */
[----:B------:R-:W-:Y:S01]  /*2300*/  PLOP3.LUT P1, PT, PT, PT, UP2, 0x80, 0x0 ;  /* 0x000000000000781c */ /* 0x000fe20003f2f028 */
[----:B------:R-:W-:Y:S01]  /*2310*/  IMAD.IADD R6, R19, 0x1, -R6 ;  /* 0x0000000113067824 */ /* 0x000fe200078e0a06 */
[----:B------:R-:W-:Y:S01]  /*2320*/  LEA R14, R17, 0xffffffc0, 0x6 ;  /* 0xffffffc0110e7811 */ /* 0x000fe200078e30ff */
[----:B------:R-:W-:-:S04]  /*2330*/  IMAD R11, R11, 0x40, R0 ;  /* 0x000000400b0b7824 */ /* 0x000fc800078e0200 */
[----:B------:R-:W-:Y:S02]  /*2340*/  IMAD R6, R6, 0x8, R11 ;  /* 0x0000000806067824 */ /* 0x000fe400078e020b */
[----:B------:R-:W-:Y:S02]  /*2350*/  IMAD R11, R17, R12, 0x41 ;  /* 0x00000041110b7424 */ /* 0x000fe400078e020c */
[----:B------:R-:W-:Y:S01]  /*2360*/  @P0 IMAD.HI.U32 R0, R6, UR6, RZ ;  /* 0x0000000606000c27 */ /* 0x000fe2000f8e00ff */
[----:B------:R-:W-:Y:S01]  /*2370*/  UIADD3 UR6, UR41, 0x20840, URZ ;  /* 0x0002084029067890 */ /* 0x000fe2000fffe03f */
[----:B------:R-:W-:Y:S02]  /*2380*/  PLOP3.LUT P0, PT, PT, PT, UP1, 0x40, 0x0 ;  /* 0x000000000000781c */ /* 0x000fe40003f0e818 */
[----:B------:R-:W-:Y:S01]  /*2390*/  IMAD.MOV.U32 R8, RZ, RZ, R6 ;  /* 0x000000ffff087224 */ /* 0x000fe200078e0006 */
[----:B------:R-:W-:Y:S01]  /*23a0*/  @P1 SHF.R.U32.HI R8, RZ, UR7, R0 ;  /* 0x00000007ff081c19 */ /* 0x000fe20008011600 */
[----:B------:R-:W-:Y:S01]  /*23b0*/  IMAD R5, R2, UR51, R11 ;  /* 0x0000003302057c24 */ /* 0x000fe2000f8e020b */
[----:B------:R-:W-:Y:S01]  /*23c0*/  LOP3.LUT R0, R4, 0x7ffffffc, RZ, 0xc0, !PT ;  /* 0x7ffffffc04007812 */ /* 0x000fe200078ec0ff */
[----:B------:R-:W-:Y:S01]  /*23d0*/  ULDC UR7, c[0x0][0x288] ;  /* 0x0000a20000077ab9 */ /* 0x000fe20000000800 */
[----:B------:R-:W-:Y:S01]  /*23e0*/  UPRMT UR6, UR45, 0x654, UR6 ;  /* 0x000006542d067896 */ /* 0x000fe20008000006 */
[----:B------:R-:W1:Y:S01]  /*23f0*/  SHFL.IDX PT, R21, R8, RZ, 0x1c1f ;  /* 0x001c1fff08157589 */ /* 0x000e6200000e0000 */
[----:B------:R-:W-:-:S02]  /*2400*/  IMAD.U32 R9, RZ, RZ, UR7 ;  /* 0x00000007ff097e24 */ /* 0x000fc4000f8e00ff */
[----:B------:R-:W-:Y:S02]  /*2410*/  IMAD.IADD R0, R23, 0x1, -R0 ;  /* 0x0000000117007824 */ /* 0x000fe400078e0a00 */
[----:B------:R-:W-:Y:S02]  /*2420*/  VIADD R19, R11, 0xffffffff ;  /* 0xffffffff0b137836 */ /* 0x000fe40000000000 */
[----:B------:R-:W-:Y:S01]  /*2430*/  IMAD R4, R0, -0x2, R5 ;  /* 0xfffffffe00047824 */ /* 0x000fe200078e0205 */
[----:B------:R-:W-:Y:S01]  /*2440*/  SYNCS.ARRIVE.TRANS64.RED.A1T0 RZ, [UR6], RZ ;  /* 0x000000ffffff79a7 */ /* 0x000fe20008100406 */
[----:B------:R-:W-:Y:S02]  /*2450*/  IMAD R5, R2, UR51, -R14 ;  /* 0x0000003302057c24 */ /* 0x000fe4000f8e0a0e */
[----:B------:R-:W-:Y:S02]  /*2460*/  IMAD.IADD R4, R4, 0x1, -R9 ;  /* 0x0000000104047824 */ /* 0x000fe400078e0a09 */
[----:B------:R-:W-:-:S02]  /*2470*/  IMAD R13, R0, -0x2, R5 ;  /* 0xfffffffe000d7824 */ /* 0x000fc400078e0205 */
[C---:B------:R-:W-:Y:S02]  /*2480*/  VIADD R20, R4.reuse, UR11 ;  /* 0x0000000b04147c36 */ /* 0x040fe40008000000 */
[----:B------:R-:W-:-:S03]  /*2490*/  VIADD R15, R4, UR50 ;  /* 0x00000032040f7c36 */ /* 0x000fc60008000000 */
[----:B-1----:R-:W-:Y:S01]  /*24a0*/  VIADDMNMX R4, R21, R20, R13, PT ;  /* 0x0000001415047246 */ /* 0x002fe2000380010d */
[----:B------:R-:W-:Y:S01]  /*24b0*/  IMAD.IADD R5, R15, 0x1, R21 ;  /* 0x000000010f057824 */ /* 0x000fe200078e0215 */
[----:B------:R-:W-:Y:S06]  /*24c0*/  @P0 BRA `(.L_x_1239) ;  /* 0x0000000000640947 */ /* 0x000fec0003800000 */
[----:B------:R-:W-:Y:S01]  /*24d0*/  IMAD R12, R2, UR51, R21 ;  /* 0x00000033020c7c24 */ /* 0x000fe2000f8e0215 */
[----:B------:R-:W-:Y:S03]  /*24e0*/  BSSY B0, `(.L_x_1240) ;  /* 0x0000013000007945 */ /* 0x000fe60003800000 */
[----:B------:R-:W-:-:S05]  /*24f0*/  IMAD.IADD R11, R12, 0x1, -R9 ;  /* 0x000000010c0b7824 */ /* 0x000fca00078e0a09 */
[----:B------:R-:W-:-:S13]  /*2500*/  ISETP.GT.AND P0, PT, R11, -0x1, PT ;  /* 0xffffffff0b00780c */ /* 0x000fda0003f04270 */
[----:B------:R-:W-:Y:S05]  /*2510*/  @P0 BRA `(.L_x_1241) ;  /* 0x0000000000240947 */ /* 0x000fea0003800000 */
[----:B------:R-:W-:Y:S01]  /*2520*/  ULDC UR6, c[0x0][0x9e4] ;  /* 0x0002790000067ab9 */ /* 0x000fe20000000800 */
[----:B------:R-:W-:Y:S01]  /*2530*/  LOP3.LUT R11, RZ, R11, RZ, 0x33, !PT ;  /* 0x0000000bff0b7212 */ /* 0x000fe200078e33ff */
[----:B------:R-:W-:-:S05]  /*2540*/  IMAD.U32 R21, RZ, RZ, UR6 ;  /* 0x00000006ff157e24 */ /* 0x000fca000f8e00ff */
[----:B------:R-:W-:-:S13]  /*2550*/  ISETP.NE.AND P0, PT, R21, 0x1, PT ;  /* 0x000000011500780c */ /* 0x000fda0003f05270 */
[----:B------:R-:W1:Y:S02]  /*2560*/  @P0 LDC.64 R22, c[0x0][0x9e8] ;  /* 0x00027a00ff160b82 */ /* 0x000e640000000a00 */
[----:B-1----:R-:W-:-:S05]  /*2570*/  @P0 IMAD.HI.U32 R12, R11, R22, RZ ;  /* 0x000000160b0c0227 */ /* 0x002fca00078e00ff */
[----:B------:R-:W-:-:S04]  /*2580*/  @P0 SHF.R.U32.HI R11, RZ, R23, R12 ;  /* 0x00000017ff0b0219 */ /* 0x000fc8000001160c */
[----:B------:R-:W-:Y:S01]  /*2590*/  LOP3.LUT R11, RZ, R11, RZ, 0x33, !PT ;  /* 0x0000000bff0b7212 */ /* 0x000fe200078e33ff */
[----:B------:R-:W-:Y:S06]  /*25a0*/  BRA `(.L_x_1242) ;  /* 0x0000000000187947 */ /* 0x000fec0003800000 */
.L_x_1241:
[----:B------:R-:W-:Y:S02]  /*25b0*/  ULDC UR6, c[0x0][0x9e4] ;  /* 0x0002790000067ab9 */ /* 0x000fe40000000800 */
[----:B------:R-:W-:-:S05]  /*25c0*/  IMAD.U32 R21, RZ, RZ, UR6 ;  /* 0x00000006ff157e24 */ /* 0x000fca000f8e00ff */
[----:B------:R-:W-:-:S13]  /*25d0*/  ISETP.NE.AND P0, PT, R21, 0x1, PT ;  /* 0x000000011500780c */ /* 0x000fda0003f05270 */
[----:B------:R-:W1:Y:S02]  /*25e0*/  @P0 LDC.64 R22, c[0x0][0x9e8] ;  /* 0x00027a00ff160b82 */ /* 0x000e640000000a00 */
[----:B-1----:R-:W-:-:S05]  /*25f0*/  @P0 IMAD.HI.U32 R12, R11, R22, RZ ;  /* 0x000000160b0c0227 */ /* 0x002fca00078e00ff */
[----:B------:R-:W-:-:S07]  /*2600*/  @P0 SHF.R.U32.HI R11, RZ, R23, R12 ;  /* 0x00000017ff0b0219 */ /* 0x000fce000001160c */
.L_x_1242:
[----:B------:R-:W-:Y:S05]  /*2610*/  BSYNC B0 ;  /* 0x0000000000007941 */ /* 0x000fea0003800000 */
.L_x_1240:
[----:B------:R-:W-:-:S04]  /*2620*/  IMAD R11, R11, R21, -R14 ;  /* 0x000000150b0b7224 */ /* 0x000fc800078e0a0e */
[----:B------:R-:W-:-:S05]  /*2630*/  IMAD R11, R0, -0x2, R11 ;  /* 0xfffffffe000b7824 */ /* 0x000fca00078e020b */
[----:B------:R-:W-:Y:S02]  /*2640*/  VIADDMNMX R4, R11, R21, R4, PT ;  /* 0x000000150b047246 */ /* 0x000fe40003800104 */
[----:B------:R-:W-:-:S07]  /*2650*/  VIMNMX R5, R5, R11, !PT ;  /* 0x0000000b05057248 */ /* 0x000fce0007fe0100 */
.L_x_1239:
[C---:B------:R-:W-:Y:S01]  /*2660*/  ISETP.GE.AND P1, PT, R19.reuse, 0x1, PT ;  /* 0x000000011300780c */ /* 0x040fe20003f26270 */
[----:B------:R-:W1:Y:S01]  /*2670*/  SHFL.IDX PT, R8, R8, 0x1, 0x1c1f ;  /* 0x003c1f0008087f89 */ /* 0x000e6200000e0000 */
[----:B------:R-:W-:Y:S01]  /*2680*/  ISETP.GE.AND P0, PT, R19, 0x2, PT ;  /* 0x000000021300780c */ /* 0x000fe20003f06270 */
[----:B------:R-:W-:Y:S01]  /*2690*/  UISETP.NE.AND UP1, UPT, UR43, URZ, UPT ;  /* 0x0000003f2b00728c */ /* 0x000fe2000bf25270 */
[----:B------:R-:W-:Y:S02]  /*26a0*/  P2R R23, PR, RZ, 0x2 ;  /* 0x00000002ff177803 */ /* 0x000fe40000000000 */
[----:B------:R-:W-:Y:S02]  /*26b0*/  ISETP.GT.AND P3, PT, R5, RZ, !P1 ;  /* 0x000000ff0500720c */ /* 0x000fe40004f64270 */
[----:B------:R-:W-:Y:S02]  /*26c0*/  ISETP.GE.AND P1, PT, R19, 0x9, PT ;  /* 0x000000091300780c */ /* 0x000fe40003f26270 */
[----:B------:R-:W-:-:S02]  /*26d0*/  ISETP.GT.AND P2, PT, R5, 0x1, !P0 ;  /* 0x000000010500780c */ /* 0x000fc40004744270 */
[----:B------:R-:W-:Y:S02]  /*26e0*/  P2R R57, PR, RZ, 0x2 ;  /* 0x00000002ff397803 */ /* 0x000fe40000000000 */
[----:B------:R-:W-:Y:S02]  /*26f0*/  ISETP.GT.AND P1, PT, R5, 0x8, !P1 ;  /* 0x000000080500780c */ /* 0x000fe40004f24270 */
[----:B------:R-:W-:Y:S02]  /*2700*/  ISETP.GE.AND P4, PT, R19, 0x11, PT ;  /* 0x000000111300780c */ /* 0x000fe40003f86270 */
[C---:B------:R-:W-:Y:S02]  /*2710*/  ISETP.LT.OR P1, PT, R4.reuse, 0x9, P1 ;  /* 0x000000090400780c */ /* 0x040fe40000f21670 */
[----:B------:R-:W-:Y:S02]  /*2720*/  ISETP.LT.OR P3, PT, R4, 0x1, P3 ;  /* 0x000000010400780c */ /* 0x000fe40001f61670 */
[----:B------:R-:W-:-:S02]  /*2730*/  FSEL R28, R28, -INF , !P1 ;  /* 0xff8000001c1c7808 */ /* 0x000fc40004800000 */
[----:B------:R-:W-:Y:S02]  /*2740*/  ISETP.LT.OR P2, PT, R4, 0x2, P2 ;  /* 0x000000020400780c */ /* 0x000fe40001741670 */
[----:B------:R-:W-:Y:S02]  /*2750*/  ISETP.GT.AND P1, PT, R5, 0x10, !P4 ;  /* 0x000000100500780c */ /* 0x000fe40006724270 */
[----:B------:R-:W-:Y:S02]  /*2760*/  ISETP.GE.AND P5, PT, R19, 0xa, PT ;  /* 0x0000000a1300780c */ /* 0x000fe40003fa6270 */
[----:B------:R-:W-:Y:S02]  /*2770*/  FSEL R24, R24, -INF , !P3 ;  /* 0xff80000018187808 */ /* 0x000fe40005800000 */
[----:B------:R-:W-:Y:S02]  /*2780*/  FSEL R22, R25, -INF , !P2 ;  /* 0xff80000019167808 */ /* 0x000fe40005000000 */
[----:B------:R-:W-:-:S02]  /*2790*/  ISETP.LT.OR P1, PT, R4, 0x11, P1 ;  /* 0x000000110400780c */ /* 0x000fc40000f21670 */
[----:B------:R-:W-:Y:S02]  /*27a0*/  ISETP.GT.AND P2, PT, R5, 0x9, !P5 ;  /* 0x000000090500780c */ /* 0x000fe40006f44270 */
[----:B------:R-:W-:Y:S02]  /*27b0*/  ISETP.GE.AND P3, PT, R19, 0x12, PT ;  /* 0x000000121300780c */ /* 0x000fe40003f66270 */
[----:B------:R-:W-:Y:S02]  /*27c0*/  FSEL R32, R32, -INF , !P1 ;  /* 0xff80000020207808 */ /* 0x000fe40004800000 */
[----:B------:R-:W-:Y:S02]  /*27d0*/  ISETP.LT.OR P2, PT, R4, 0xa, P2 ;  /* 0x0000000a0400780c */ /* 0x000fe40001741670 */
[----:B------:R-:W-:Y:S02]  /*27e0*/  ISETP.GT.AND P1, PT, R5, 0x11, !P3 ;  /* 0x000000110500780c */ /* 0x000fe40005f24270 */
[----:B------:R-:W-:-:S02]  /*27f0*/  FSEL R56, R29, -INF , !P2 ;  /* 0xff8000001d387808 */ /* 0x000fc40005000000 */
[C---:B------:R-:W-:Y:S02]  /*2800*/  ISETP.LT.OR P1, PT, R4.reuse, 0x12, P1 ;  /* 0x000000120400780c */ /* 0x040fe40000f21670 */
[----:B------:R-:W-:Y:S02]  /*2810*/  ISETP.GE.AND P2, PT, R19, 0x19, PT ;  /* 0x000000191300780c */ /* 0x000fe40003f46270 */
[----:B------:R-:W-:Y:S02]  /*2820*/  FSEL R58, R33, -INF , !P1 ;  /* 0xff800000213a7808 */ /* 0x000fe40004800000 */
[----:B------:R-:W-:Y:S02]  /*2830*/  ISETP.GT.AND P1, PT, R5, 0x18, !P2 ;  /* 0x000000180500780c */ /* 0x000fe40005724270 */
[----:B------:R-:W-:Y:S02]  /*2840*/  P2R R33, PR, RZ, 0x4 ;  /* 0x00000004ff217803 */ /* 0x000fe40000000000 */
[----:B------:R-:W-:-:S02]  /*2850*/  ISETP.LT.OR P1, PT, R4, 0x19, P1 ;  /* 0x000000190400780c */ /* 0x000fc40000f21670 */
[----:B------:R-:W-:Y:S02]  /*2860*/  ISETP.GE.AND P2, PT, R19, 0x1a, PT ;  /* 0x0000001a1300780c */ /* 0x000fe40003f46270 */
[----:B------:R-:W-:Y:S02]  /*2870*/  FSEL R36, R36, -INF , !P1 ;  /* 0xff80000024247808 */ /* 0x000fe40004800000 */
[----:B------:R-:W-:Y:S02]  /*2880*/  ISETP.GT.AND P1, PT, R5, 0x19, !P2 ;  /* 0x000000190500780c */ /* 0x000fe40005724270 */
[----:B------:R-:W-:Y:S02]  /*2890*/  P2R R61, PR, RZ, 0x4 ;  /* 0x00000004ff3d7803 */ /* 0x000fe40000000000 */
[----:B------:R-:W-:Y:S02]  /*28a0*/  ISETP.LT.OR P1, PT, R4, 0x1a, P1 ;  /* 0x0000001a0400780c */ /* 0x000fe40000f21670 */
[----:B------:R-:W-:-:S02]  /*28b0*/  ISETP.GE.AND P2, PT, R19, 0x21, PT ;  /* 0x000000211300780c */ /* 0x000fc40003f46270 */
[----:B------:R-:W-:Y:S02]  /*28c0*/  FSEL R60, R37, -INF , !P1 ;  /* 0xff800000253c7808 */ /* 0x000fe40004800000 */
[----:B------:R-:W-:Y:S02]  /*28d0*/  ISETP.GT.AND P1, PT, R5, 0x20, !P2 ;  /* 0x000000200500780c */ /* 0x000fe40005724270 */
[----:B------:R-:W-:Y:S02]  /*28e0*/  P2R R37, PR, RZ, 0x4 ;  /* 0x00000004ff257803 */ /* 0x000fe40000000000 */
[----:B------:R-:W-:Y:S02]  /*28f0*/  ISETP.LT.OR P1, PT, R4, 0x21, P1 ;  /* 0x000000210400780c */ /* 0x000fe40000f21670 */
[----:B------:R-:W-:Y:S02]  /*2900*/  ISETP.GE.AND P2, PT, R19, 0x22, PT ;  /* 0x000000221300780c */ /* 0x000fe40003f46270 */
[----:B------:R-:W-:-:S02]  /*2910*/  FSEL R40, R40, -INF , !P1 ;  /* 0xff80000028287808 */ /* 0x000fc40004800000 */
[----:B------:R-:W-:Y:S02]  /*2920*/  ISETP.GT.AND P1, PT, R5, 0x21, !P2 ;  /* 0x000000210500780c */ /* 0x000fe40005724270 */
[----:B------:R-:W-:Y:S02]  /*2930*/  P2R R63, PR, RZ, 0x4 ;  /* 0x00000004ff3f7803 */ /* 0x000fe40000000000 */
[----:B------:R-:W-:Y:S02]  /*2940*/  ISETP.LT.OR P1, PT, R4, 0x22, P1 ;  /* 0x000000220400780c */ /* 0x000fe40000f21670 */
[----:B------:R-:W-:Y:S02]  /*2950*/  P2R R29, PR, RZ, 0x8 ;  /* 0x00000008ff1d7803 */ /* 0x000fe40000000000 */
[----:B------:R-:W-:Y:S02]  /*2960*/  FSEL R62, R41, -INF , !P1 ;  /* 0xff800000293e7808 */ /* 0x000fe40004800000 */
[----:B------:R-:W-:-:S02]  /*2970*/  ISETP.GE.AND P1, PT, R19, 0x29, PT ;  /* 0x000000291300780c */ /* 0x000fc40003f26270 */
[----:B------:R-:W-:Y:S02]  /*2980*/  P2R R25, PR, RZ, 0x10 ;  /* 0x00000010ff197803 */ /* 0x000fe40000000000 */
[----:B------:R-:W-:Y:S02]  /*2990*/  ISETP.GT.AND P2, PT, R5, 0x28, !P1 ;  /* 0x000000280500780c */ /* 0x000fe40004f44270 */
[----:B------:R-:W-:Y:S02]  /*29a0*/  P2R R59, PR, RZ, 0x20 ;  /* 0x00000020ff3b7803 */ /* 0x000fe40000000000 */
[----:B------:R-:W-:-:S04]  /*29b0*/  ISETP.LT.OR P2, PT, R4, 0x29, P2 ;  /* 0x000000290400780c */ /* 0x000fc80001741670 */
[----:B------:R-:W-:Y:S02]  /*29c0*/  FSEL R44, R44, -INF , !P2 ;  /* 0xff8000002c2c7808 */ /* 0x000fe40005000000 */
[----:B------:R-:W-:-:S04]  /*29d0*/  ISETP.GE.AND P2, PT, R19, 0x2a, PT ;  /* 0x0000002a1300780c */ /* 0x000fc80003f46270 */
[----:B------:R-:W-:-:S04]  /*29e0*/  ISETP.GT.AND P3, PT, R5, 0x29, !P2 ;  /* 0x000000290500780c */ /* 0x000fc80005764270 */
        /* <DEDUP_REMOVED lines=15> */
[----:B------:R-:W-:Y:S02]  /*2ae0*/  P2R R19, PR, RZ, 0x40 ;  /* 0x00000040ff137803 */ /* 0x000fe40000000000 */
[----:B------:R-:W-:Y:S01]  /*2af0*/  ISETP.GT.AND P6, PT, R5, 0x39, !P6 ;  /* 0x000000390500780c */ /* 0x000fe200077c4270 */
[----:B-1----:R-:W-:-:S03]  /*2b00*/  IMAD.IADD R5, R15, 0x1, R8 ;  /* 0x000000010f057824 */ /* 0x002fc600078e0208 */
[----:B------:R-:W-:Y:S02]  /*2b10*/  ISETP.LT.OR P6, PT, R4, 0x3a, P6 ;  /* 0x0000003a0400780c */ /* 0x000fe400037c1670 */
[----:B------:R-:W-:Y:S02]  /*2b20*/  VIADDMNMX R4, R8, R20, R13, PT ;  /* 0x0000001408047246 */ /* 0x000fe4000380010d */
[----:B------:R-:W-:Y:S02]  /*2b30*/  FSEL R68, R53, -INF , !P6 ;  /* 0xff80000035447808 */ /* 0x000fe40007000000 */
[----:B------:R-:W-:-:S13]  /*2b40*/  PLOP3.LUT P6, PT, PT, PT, UP1, 0x40, 0x0 ;  /* 0x000000000000781c */ /* 0x000fda0003fce818 */
[----:B------:R-:W-:Y:S05]  /*2b50*/  @P6 BRA `(.L_x_1243) ;  /* 0x0000000000646947 */ /* 0x000fea0003800000 */
        /* <DEDUP_REMOVED lines=14> */
.L_x_1245:
[----:B------:R-:W-:Y:S02]  /*2c40*/  ULDC UR6, c[0x0][0x9e4] ;  /* 0x0002790000067ab9 */ /* 0x000fe40000000800 */
[----:B------:R-:W-:-:S05]  /*2c50*/  IMAD.U32 R12, RZ, RZ, UR6 ;  /* 0x00000006ff0c7e24 */ /* 0x000fca000f8e00ff */
[----:B------:R-:W-:-:S13]  /*2c60*/  ISETP.NE.AND P6, PT, R12, 0x1, PT ;  /* 0x000000010c00780c */ /* 0x000fda0003fc5270 */
[----:B------:R-:W1:Y:S02]  /*2c70*/  @P6 LDC.64 R20, c[0x0][0x9e8] ;  /* 0x00027a00ff146b82 */ /* 0x000e640000000a00 */
[----:B-1----:R-:W-:-:S05]  /*2c80*/  @P6 IMAD.HI.U32 R8, R11, R20, RZ ;  /* 0x000000140b086227 */ /* 0x002fca00078e00ff */
[----:B------:R-:W-:-:S07]  /*2c90*/  @P6 SHF.R.U32.HI R11, RZ, R21, R8 ;  /* 0x00000015ff0b6219 */ /* 0x000fce0000011608 */
.L_x_1246:
[----:B------:R-:W-:Y:S05]  /*2ca0*/  BSYNC B0 ;  /* 0x0000000000007941 */ /* 0x000fea0003800000 */
.L_x_1244:
[----:B------:R-:W-:-:S04]  /*2cb0*/  IMAD R11, R11, R12, -R14 ;  /* 0x0000000c0b0b7224 */ /* 0x000fc800078e0a0e */
[----:B------:R-:W-:-:S05]  /*2cc0*/  IMAD R11, R0, -0x2, R11 ;  /* 0xfffffffe000b7824 */ /* 0x000fca00078e020b */
[----:B------:R-:W-:Y:S02]  /*2cd0*/  VIADDMNMX R4, R11, R12, R4, PT ;  /* 0x0000000c0b047246 */ /* 0x000fe40003800104 */
[----:B------:R-:W-:-:S07]  /*2ce0*/  VIMNMX R5, R5, R11, !PT ;  /* 0x0000000b05057248 */ /* 0x000fce0007fe0100 */
.L_x_1243:
[----:B------:R-:W-:Y:S02]  /*2cf0*/  ISETP.GT.AND P0, PT, R5, 0x1, !P0 ;  /* 0x000000010500780c */ /* 0x000fe40004704270 */
[----:B------:R-:W-:Y:S02]  /*2d00*/  FMNMX.FTZ R8, R24, R22, !PT ;  /* 0x0000001618087209 */ /* 0x000fe40007810000 */
[----:B------:R-:W-:Y:S02]  /*2d10*/  ISETP.LT.OR P0, PT, R4, 0x2, P0 ;  /* 0x000000020400780c */ /* 0x000fe40000701670 */
[----:B------:R-:W-:Y:S02]  /*2d20*/  FMNMX.FTZ R8, R28, R8, !PT ;  /* 0x000000081c087209 */ /* 0x000fe40007810000 */
[----:B------:R-:W-:Y:S02]  /*2d30*/  FSEL R27, R27, -INF , !P0 ;  /* 0xff8000001b1b7808 */ /* 0x000fe40004000000 */
[----:B------:R-:W-:-:S02]  /*2d40*/  ISETP.NE.AND P0, PT, R57, RZ, PT ;  /* 0x000000ff3900720c */ /* 0x000fc40003f05270 */
[----:B------:R-:W-:Y:S02]  /*2d50*/  FMNMX.FTZ R8, R56, R8, !PT ;  /* 0x0000000838087209 */ /* 0x000fe40007810000 */
[----:B------:R-:W-:Y:S02]  /*2d60*/  ISETP.GT.AND P0, PT, R5, 0x8, !P0 ;  /* 0x000000080500780c */ /* 0x000fe40004704270 */
[----:B------:R-:W-:Y:S02]  /*2d70*/  FMNMX.FTZ R8, R32, R8, !PT ;  /* 0x0000000820087209 */ /* 0x000fe40007810000 */
[----:B------:R-:W-:Y:S02]  /*2d80*/  ISETP.LT.OR P0, PT, R4, 0x9, P0 ;  /* 0x000000090400780c */ /* 0x000fe40000701670 */
[----:B------:R-:W-:Y:S02]  /*2d90*/  FMNMX.FTZ R8, R58, R8, !PT ;  /* 0x000000083a087209 */ /* 0x000fe40007810000 */
[----:B------:R-:W-:-:S02]  /*2da0*/  FSEL R30, R30, -INF , !P0 ;  /* 0xff8000001e1e7808 */ /* 0x000fc40004000000 */
[----:B------:R-:W-:Y:S02]  /*2db0*/  ISETP.NE.AND P0, PT, R59, RZ, PT ;  /* 0x000000ff3b00720c */ /* 0x000fe40003f05270 */
[----:B------:R-:W-:Y:S02]  /*2dc0*/  FMNMX.FTZ R8, R36, R8, !PT ;  /* 0x0000000824087209 */ /* 0x000fe40007810000 */
[----:B------:R-:W-:Y:S02]  /*2dd0*/  ISETP.GT.AND P0, PT, R5, 0x9, !P0 ;  /* 0x000000090500780c */ /* 0x000fe40004704270 */
[----:B------:R-:W-:Y:S02]  /*2de0*/  FMNMX.FTZ R8, R60, R8, !PT ;  /* 0x000000083c087209 */ /* 0x000fe40007810000 */
[----:B------:R-:W-:Y:S02]  /*2df0*/  ISETP.LT.OR P0, PT, R4, 0xa, P0 ;  /* 0x0000000a0400780c */ /* 0x000fe40000701670 */
[----:B------:R-:W-:-:S02]  /*2e00*/  FMNMX.FTZ R8, R40, R8, !PT ;  /* 0x0000000828087209 */ /* 0x000fc40007810000 */
[----:B------:R-:W-:Y:S02]  /*2e10*/  FSEL R31, R31, -INF , !P0 ;  /* 0xff8000001f1f7808 */ /* 0x000fe40004000000 */
[----:B------:R-:W-:Y:S02]  /*2e20*/  ISETP.NE.AND P0, PT, R25, RZ, PT ;  /* 0x000000ff1900720c */ /* 0x000fe40003f05270 */
[----:B------:R-:W-:Y:S02]  /*2e30*/  FMNMX.FTZ R8, R62, R8, !PT ;  /* 0x000000083e087209 */ /* 0x000fe40007810000 */
[----:B------:R-:W-:Y:S02]  /*2e40*/  ISETP.GT.AND P0, PT, R5, 0x10, !P0 ;  /* 0x000000100500780c */ /* 0x000fe40004704270 */
[----:B------:R-:W-:Y:S02]  /*2e50*/  FMNMX.FTZ R8, R44, R8, !PT ;  /* 0x000000082c087209 */ /* 0x000fe40007810000 */
[----:B------:R-:W-:-:S02]  /*2e60*/  ISETP.LT.OR P0, PT, R4, 0x11, P0 ;  /* 0x000000110400780c */ /* 0x000fc40000701670 */
[----:B------:R-:W-:Y:S02]  /*2e70*/  FMNMX.FTZ R8, R64, R8, !PT ;  /* 0x0000000840087209 */ /* 0x000fe40007810000 */
[----:B------:R-:W-:Y:S02]  /*2e80*/  FSEL R34, R34, -INF , !P0 ;  /* 0xff80000022227808 */ /* 0x000fe40004000000 */
[----:B------:R-:W-:Y:S02]  /*2e90*/  ISETP.NE.AND P0, PT, R29, RZ, PT ;  /* 0x000000ff1d00720c */ /* 0x000fe40003f05270 */
[----:B------:R-:W-:Y:S02]  /*2ea0*/  FMNMX.FTZ R8, R48, R8, !PT ;  /* 0x0000000830087209 */ /* 0x000fe40007810000 */
[----:B------:R-:W-:Y:S02]  /*2eb0*/  ISETP.GT.AND P0, PT, R5, 0x11, !P0 ;  /* 0x000000110500780c */ /* 0x000fe40004704270 */
[----:B------:R-:W-:-:S02]  /*2ec0*/  FMNMX.FTZ R8, R66, R8, !PT ;  /* 0x0000000842087209 */ /* 0x000fc40007810000 */
[----:B------:R-:W-:Y:S02]  /*2ed0*/  ISETP.LT.OR P0, PT, R4, 0x12, P0 ;  /* 0x000000120400780c */ /* 0x000fe40000701670 */
[----:B------:R-:W-:Y:S02]  /*2ee0*/  FMNMX.FTZ R8, R52, R8, !PT ;  /* 0x0000000834087209 */ /* 0x000fe40007810000 */
[----:B------:R-:W-:Y:S02]  /*2ef0*/  FSEL R35, R35, -INF , !P0 ;  /* 0xff80000023237808 */ /* 0x000fe40004000000 */
[----:B------:R-:W-:Y:S02]  /*2f00*/  ISETP.NE.AND P0, PT, R33, RZ, PT ;  /* 0x000000ff2100720c */ /* 0x000fe40003f05270 */
[----:B------:R-:W-:Y:S02]  /*2f10*/  FMNMX.FTZ R13, R68, R8, !PT ;  /* 0x00000008440d7209 */ /* 0x000fe40007810000 */
[----:B------:R-:W-:-:S02]  /*2f20*/  ISETP.GT.AND P0, PT, R5, 0x18, !P0 ;  /* 0x000000180500780c */ /* 0x000fc40004704270 */
[----:B------:R-:W-:Y:S01]  /*2f30*/  ISETP.NE.AND P6, PT, R23, RZ, PT ;  /* 0x000000ff1700720c */ /* 0x000fe20003fc5270 */
[----:B------:R-:W1:Y:S01]  /*2f40*/  SHFL.BFLY PT, R8, R13, 0x2, 0x1f ;  /* 0x0c401f000d087f89 */ /* 0x000e6200000e0000 */
[----:B------:R-:W-:Y:S02]  /*2f50*/  ISETP.LT.OR P0, PT, R4, 0x19, P0 ;  /* 0x000000190400780c */ /* 0x000fe40000701670 */
[----:B------:R-:W-:Y:S02]  /*2f60*/  ISETP.GT.AND P1, PT, R5, 0x28, !P1 ;  /* 0x000000280500780c */ /* 0x000fe40004f24270 */
[----:B------:R-:W-:Y:S02]  /*2f70*/  FSEL R38, R38, -INF , !P0 ;  /* 0xff80000026267808 */ /* 0x000fe40004000000 */
[----:B------:R-:W-:Y:S02]  /*2f80*/  ISETP.NE.AND P0, PT, R61, RZ, PT ;  /* 0x000000ff3d00720c */ /* 0x000fe40003f05270 */
[----:B------:R-:W-:-:S02]  /*2f90*/  ISETP.GT.AND P2, PT, R5, 0x29, !P2 ;  /* 0x000000290500780c */ /* 0x000fc40005744270 */
[C---:B------:R-:W-:Y:S02]  /*2fa0*/  ISETP.GT.AND P0, PT, R5.reuse, 0x19, !P0 ;  /* 0x000000190500780c */ /* 0x040fe40004704270 */
[C---:B------:R-:W-:Y:S02]  /*2fb0*/  ISETP.GT.AND P3, PT, R5.reuse, 0x30, !P3 ;  /* 0x000000300500780c */ /* 0x040fe40005f64270 */
[----:B------:R-:W-:Y:S02]  /*2fc0*/  ISETP.LT.OR P0, PT, R4, 0x1a, P0 ;  /* 0x0000001a0400780c */ /* 0x000fe40000701670 */
[----:B------:R-:W-:Y:S02]  /*2fd0*/  ISETP.GT.AND P4, PT, R5, 0x31, !P4 ;  /* 0x000000310500780c */ /* 0x000fe40006784270 */
[----:B------:R-:W-:Y:S02]  /*2fe0*/  FSEL R39, R39, -INF , !P0 ;  /* 0xff80000027277808 */ /* 0x000fe40004000000 */
[----:B------:R-:W-:-:S02]  /*2ff0*/  ISETP.NE.AND P0, PT, R37, RZ, PT ;  /* 0x000000ff2500720c */ /* 0x000fc40003f05270 */
[C---:B------:R-:W-:Y:S02]  /*3000*/  ISETP.GT.AND P5, PT, R5.reuse, 0x38, !P5 ;  /* 0x000000380500780c */ /* 0x040fe40006fa4270 */
[----:B------:R-:W-:Y:S02]  /*3010*/  ISETP.GT.AND P0, PT, R5, 0x20, !P0 ;  /* 0x000000200500780c */ /* 0x000fe40004704270 */
[----:B-1----:R-:W-:Y:S01]  /*3020*/  FMNMX.FTZ R14, R13, R8, !PT ;  /* 0x000000080d0e7209 */ /* 0x002fe20007810000 */
[----:B------:R-:W-:Y:S01]  /*3030*/  IMAD.U32 R13, RZ, RZ, UR39 ;  /* 0x00000027ff0d7e24 */ /* 0x000fe2000f8e00ff */
[C---:B------:R-:W-:Y:S02]  /*3040*/  ISETP.LT.OR P0, PT, R4.reuse, 0x21, P0 ;  /* 0x000000210400780c */ /* 0x040fe40000701670 */
[----:B------:R-:W-:Y:S01]  /*3050*/  ISETP.LT.OR P1, PT, R4, 0x29, P1 ;  /* 0x000000290400780c */ /* 0x000fe20000f21670 */
[----:B------:R-:W1:Y:S01]  /*3060*/  SHFL.BFLY PT, R15, R14, 0x1, 0x1f ;  /* 0x0c201f000e0f7f89 */ /* 0x000e6200000e0000 */
[----:B------:R-:W-:-:S02]  /*3070*/  FSEL R42, R42, -INF , !P0 ;  /* 0xff8000002a2a7808 */ /* 0x000fc40004000000 */
[----:B------:R-:W-:Y:S02]  /*3080*/  ISETP.GT.AND P0, PT, R5, RZ, !P6 ;  /* 0x000000ff0500720c */ /* 0x000fe40007704270 */
[----:B------:R-:W-:Y:S02]  /*3090*/  ISETP.NE.AND P6, PT, R19, RZ, PT ;  /* 0x000000ff1300720c */ /* 0x000fe40003fc5270 */
[----:B------:R-:W-:Y:S02]  /*30a0*/  ISETP.LT.OR P0, PT, R4, 0x1, P0 ;  /* 0x000000010400780c */ /* 0x000fe40000701670 */
[----:B------:R-:W-:Y:S02]  /*30b0*/  ISETP.GT.AND P6, PT, R5, 0x39, !P6 ;  /* 0x000000390500780c */ /* 0x000fe400077c4270 */
        /* <DEDUP_REMOVED lines=8> */
[----:B------:R-:W-:Y:S02]  /*3140*/  FMNMX.FTZ R12, R34, R11, !PT ;  /* 0x0000000b220c7209 */ /* 0x000fe40007810000 */
[----:B------:R-:W-:Y:S02]  /*3150*/  ISETP.LT.OR P2, PT, R4, 0x2a, P2 ;  /* 0x0000002a0400780c */ /* 0x000fe40001741670 */
[----:B------:R-:W-:Y:S02]  /*3160*/  FMNMX.FTZ R11, R35, R12, !PT ;  /* 0x0000000c230b7209 */ /* 0x000fe40007810000 */
[----:B------:R-:W-:Y:S02]  /*3170*/  FSEL R46, R46, -INF , !P1 ;  /* 0xff8000002e2e7808 */ /* 0x000fe40004800000 */
[----:B------:R-:W-:Y:S02]  /*3180*/  FMNMX.FTZ R12, R38, R11, !PT ;  /* 0x0000000b260c7209 */ /* 0x000fe40007810000 */
[----:B------:R-:W-:-:S02]  /*3190*/  ISETP.LT.OR P3, PT, R4, 0x31, P3 ;  /* 0x000000310400780c */ /* 0x000fc40001f61670 */
[----:B------:R-:W-:Y:S02]  /*31a0*/  FMNMX.FTZ R5, R39, R12, !PT ;  /* 0x0000000c27057209 */ /* 0x000fe40007810000 */
[----:B------:R-:W-:Y:S02]  /*31b0*/  FSEL R47, R47, -INF , !P2 ;  /* 0xff8000002f2f7808 */ /* 0x000fe40005000000 */
        /* <DEDUP_REMOVED lines=10> */
[----:B------:R-:W-:Y:S02]  /*3260*/  FSEL R54, R54, -INF , !P5 ;  /* 0xff80000036367808 */ /* 0x000fe40006800000 */
[----:B------:R-:W-:Y:S02]  /*3270*/  FMNMX.FTZ R5, R51, R12, !PT ;  /* 0x0000000c33057209 */ /* 0x000fe40007810000 */
[----:B------:R-:W-:Y:S02]  /*3280*/  FSEL R55, R55, -INF , !P6 ;  /* 0xff80000037377808 */ /* 0x000fe40007000000 */
[----:B------:R-:W-:Y:S02]  /*3290*/  FMNMX.FTZ R4, R54, R5, !PT ;  /* 0x0000000536047209 */ /* 0x000fe40007810000 */
[----:B-1----:R-:W-:Y:S02]  /*32a0*/  FMNMX.FTZ R8, R14, R15, !PT ;  /* 0x0000000f0e087209 */ /* 0x002fe40007810000 */
[----:B------:R-:W-:-:S02]  /*32b0*/  FMNMX.FTZ R4, R55, R4, !PT ;  /* 0x0000000437047209 */ /* 0x000fc40007810000 */
[C---:B------:R-:W-:Y:S01]  /*32c0*/  FSETP.NEU.FTZ.AND P0, PT, R8.reuse, -INF , PT ;  /* 0xff8000000800780b */ /* 0x040fe20003f1d000 */
[----:B------:R-:W-:Y:S02]  /*32d0*/  FFMA.FTZ R11, R8, R13, -8 ;  /* 0xc1000000080b7423 */ /* 0x000fe4000001000d */
[----:B------:R-:W1:Y:S03]  /*32e0*/  SHFL.BFLY PT, R5, R4, 0x2, 0x1f ;  /* 0x0c401f0004057f89 */ /* 0x000e6600000e0000 */
[----:B------:R-:W-:-:S05]  /*32f0*/  FSEL R11, R11, RZ, P0 ;  /* 0x000000ff0b0b7208 */ /* 0x000fca0000000000 */
[--C-:B------:R-:W-:Y:S01]  /*3300*/  FFMA.FTZ R13, R24, UR39, -R11.reuse ;  /* 0x00000027180d7c23 */ /* 0x100fe2000801080b */
[--C-:B------:R-:W-:Y:S01]  /*3310*/  FFMA.FTZ R14, R22, UR39, -R11.reuse ;  /* 0x00000027160e7c23 */ /* 0x100fe2000801080b */
[--C-:B------:R-:W-:Y:S01]  /*3320*/  FFMA.FTZ R22, R36, UR39, -R11.reuse ;  /* 0x0000002724167c23 */ /* 0x100fe2000801080b */
[----:B------:R-:W-:Y:S01]  /*3330*/  IMAD.U32 R36, RZ, RZ, UR39 ;  /* 0x00000027ff247e24 */ /* 0x000fe2000f8e00ff */
[----:B------:R2:W-:Y:S01]  /*3340*/  MUFU.EX2 R152, R13 ;  /* 0x0000000d00987308 */ /* 0x0005e20000000800 */
[--C-:B------:R-:W-:Y:S01]  /*3350*/  FFMA.FTZ R12, R28, UR39, -R11.reuse ;  /* 0x000000271c0c7c23 */ /* 0x100fe2000801080b */
[--C-:B------:R-:W-:Y:S01]  /*3360*/  FFMA.FTZ R20, R32, UR39, -R11.reuse ;  /* 0x0000002720147c23 */ /* 0x100fe2000801080b */
[--C-:B------:R-:W-:Y:S01]  /*3370*/  FFMA.FTZ R28, R64, UR39, -R11.reuse ;  /* 0x00000027401c7c23 */ /* 0x100fe2000801080b */
[--C-:B------:R-:W-:Y:S01]  /*3380*/  FFMA.FTZ R23, R60, UR39, -R11.reuse ;  /* 0x000000273c177c23 */ /* 0x100fe2000801080b */
[--C-:B------:R-:W-:Y:S01]  /*3390*/  FFMA.FTZ R24, R40, UR39, -R11.reuse ;  /* 0x0000002728187c23 */ /* 0x100fe2000801080b */
[--C-:B------:R-:W-:Y:S01]  /*33a0*/  FFMA.FTZ R25, R62, UR39, -R11.reuse ;  /* 0x000000273e197c23 */ /* 0x100fe2000801080b */
[--C-:B------:R-:W-:Y:S01]  /*33b0*/  FFMA.FTZ R32, R48, UR39, -R11.reuse ;  /* 0x0000002730207c23 */ /* 0x100fe2000801080b */
[----:B------:R3:W4:Y:S01]  /*33c0*/  MUFU.EX2 R15, R14 ;  /* 0x0000000e000f7308 */ /* 0x0007220000000800 */
[--C-:B--2---:R-:W-:Y:S01]  /*33d0*/  FFMA.FTZ R13, R56, UR39, -R11.reuse ;  /* 0x00000027380d7c23 */ /* 0x104fe2000801080b */
[----:B------:R-:W-:Y:S01]  /*33e0*/  FFMA.FTZ R33, R66, UR39, -R11 ;  /* 0x0000002742217c23 */ /* 0x000fe2000801080b */
[----:B-1----:R-:W-:-:S05]  /*33f0*/  FMNMX.FTZ R5, R4, R5, !PT ;  /* 0x0000000504057209 */ /* 0x002fca0007810000 */
[----:B------:R1:W-:Y:S01]  /*3400*/  MUFU.EX2 R19, R13 ;  /* 0x0000000d00137308 */ /* 0x0003e20000000800 */
[----:B------:R-:W1:Y:S01]  /*3410*/  SHFL.BFLY PT, R4, R5, 0x1, 0x1f ;  /* 0x0c201f0005047f89 */ /* 0x000e6200000e0000 */
[----:B---3--:R-:W-:-:S06]  /*3420*/  FFMA.FTZ R14, R58, UR39, -R11 ;  /* 0x000000273a0e7c23 */ /* 0x008fcc000801080b */
[----:B------:R-:W-:Y:S01]  /*3430*/  MUFU.EX2 R12, R12 ;  /* 0x0000000c000c7308 */ /* 0x000fe20000000800 */
[----:B----4-:R-:W-:-:S07]  /*3440*/  FADD.FTZ R37, R152, R15 ;  /* 0x0000000f98257221 */ /* 0x010fce0000010000 */
[----:B------:R-:W-:Y:S08]  /*3450*/  MUFU.EX2 R20, R20 ;  /* 0x0000001400147308 */ /* 0x000ff00000000800 */
[----:B------:R2:W-:Y:S01]  /*3460*/  MUFU.EX2 R21, R14 ;  /* 0x0000000e00157308 */ /* 0x0005e20000000800 */
[----:B-1----:R-:W-:Y:S01]  /*3470*/  FMNMX.FTZ R13, R5, R4, !PT ;  /* 0x00000004050d7209 */ /* 0x002fe20007810000 */
[----:B------:R-:W-:-:S03]  /*3480*/  FFMA.FTZ R4, R52, UR39, -R11 ;  /* 0x0000002734047c23 */ /* 0x000fc6000801080b */
[C---:B------:R-:W-:Y:S01]  /*3490*/  FSETP.NEU.FTZ.AND P0, PT, R13.reuse, -INF , PT ;  /* 0xff8000000d00780b */ /* 0x040fe20003f1d000 */
[----:B------:R-:W-:Y:S02]  /*34a0*/  FFMA.FTZ R5, R13, R36, -8 ;  /* 0xc10000000d057423 */ /* 0x000fe40000010024 */
[----:B------:R-:W-:Y:S01]  /*34b0*/  MUFU.EX2 R22, R22 ;  /* 0x0000001600167308 */ /* 0x000fe20000000800 */
[--C-:B--2---:R-:W-:Y:S01]  /*34c0*/  FFMA.FTZ R14, R44, UR39, -R11.reuse ;  /* 0x000000272c0e7c23 */ /* 0x104fe2000801080b */
[----:B------:R-:W-:Y:S01]  /*34d0*/  FFMA.FTZ R11, R68, UR39, -R11 ;  /* 0x00000027440b7c23 */ /* 0x000fe2000801080b */
[----:B------:R-:W-:Y:S02]  /*34e0*/  FSEL R5, R5, RZ, P0 ;  /* 0x000000ff05057208 */ /* 0x000fe40000000000 */
[----:B------:R-:W-:-:S03]  /*34f0*/  PLOP3.LUT P0, PT, PT, PT, UP0, 0x40, 0x0 ;  /* 0x000000000000781c */ /* 0x000fc60003f0e808 */
        /* <DEDUP_REMOVED lines=11> */
[--C-:B------:R-:W-:Y:S01]  /*35b0*/  FFMA.FTZ R46, R46, UR39, -R5.reuse ;  /* 0x000000272e2e7c23 */ /* 0x100fe20008010805 */
[--C-:B------:R-:W-:Y:S01]  /*35c0*/  FFMA.FTZ R47, R47, UR39, -R5.reuse ;  /* 0x000000272f2f7c23 */ /* 0x100fe20008010805 */
[--C-:B------:R-:W-:Y:S01]  /*35d0*/  FFMA.FTZ R50, R50, UR39, -R5.reuse ;  /* 0x0000002732327c23 */ /* 0x100fe20008010805 */
[----:B------:R-:W1:Y:S01]  /*35e0*/  MUFU.EX2 R27, R27 ;  /* 0x0000001b001b7308 */ /* 0x000e620000000800 */
[--C-:B------:R-:W-:Y:S01]  /*35f0*/  FFMA.FTZ R51, R51, UR39, -R5.reuse ;  /* 0x0000002733337c23 */ /* 0x100fe20008010805 */
[--C-:B------:R-:W-:Y:S01]  /*3600*/  FFMA.FTZ R54, R54, UR39, -R5.reuse ;  /* 0x0000002736367c23 */ /* 0x100fe20008010805 */
[----:B------:R-:W-:-:S05]  /*3610*/  FFMA.FTZ R5, R55, UR39, -R5 ;  /* 0x0000002737057c23 */ /* 0x000fca0008010805 */
[----:B------:R-:W2:Y:S08]  /*3620*/  MUFU.EX2 R30, R30 ;  /* 0x0000001e001e7308 */ /* 0x000eb00000000800 */
[----:B------:R-:W3:Y:S01]  /*3630*/  MUFU.EX2 R31, R31 ;  /* 0x0000001f001f7308 */ /* 0x000ee20000000800 */
[----:B-1----:R-:W-:-:S07]  /*3640*/  FADD.FTZ R41, R26, R27 ;  /* 0x0000001b1a297221 */ /* 0x002fce0000010000 */
[----:B------:R-:W1:Y:S01]  /*3650*/  MUFU.EX2 R34, R34 ;  /* 0x0000002200227308 */ /* 0x000e620000000800 */
[----:B--2---:R-:W-:-:S07]  /*3660*/  FADD.FTZ R36, R30, R41 ;  /* 0x000000291e247221 */ /* 0x004fce0000010000 */
[----:B------:R-:W2:Y:S01]  /*3670*/  MUFU.EX2 R35, R35 ;  /* 0x0000002300237308 */ /* 0x000ea20000000800 */
[C---:B---3--:R-:W-:Y:S01]  /*3680*/  FADD.FTZ R41, R31.reuse, R36 ;  /* 0x000000241f297221 */ /* 0x048fe20000010000 */
[----:B------:R-:W-:-:S04]  /*3690*/  F2FP.SATFINITE.E4M3.F32.PACK_AB_MERGE_C R30, R31, R30, RZ ;  /* 0x0000001e1f1e723e */ /* 0x000fc800048070ff */
[----:B------:R-:W-:Y:S02]  /*36a0*/  F2FP.SATFINITE.E4M3.F32.PACK_AB_MERGE_C R153, R27, R26, R30 ;  /* 0x0000001a1b99723e */ /* 0x000fe4000480701e */
[----:B------:R-:W3:Y:S01]  /*36b0*/  MUFU.EX2 R38, R38 ;  /* 0x0000002600267308 */ /* 0x000ee20000000800 */
[----:B-1----:R-:W-:-:S07]  /*36c0*/  FADD.FTZ R36, R34, R41 ;  /* 0x0000002922247221 */ /* 0x002fce0000010000 */
[----:B------:R1:W-:Y:S01]  /*36d0*/  MUFU.EX2 R29, R28 ;  /* 0x0000001c001d7308 */ /* 0x0003e20000000800 */
[----:B--2---:R-:W-:-:S07]  /*36e0*/  FADD.FTZ R41, R35, R36 ;  /* 0x0000002423297221 */ /* 0x004fce0000010000 */
[----:B------:R-:W2:Y:S01]  /*36f0*/  MUFU.EX2 R39, R39 ;  /* 0x0000002700277308 */ /* 0x000ea20000000800 */
[----:B-1----:R-:W-:Y:S01]  /*3700*/  FADD.FTZ R28, R12, R37 ;  /* 0x000000250c1c7221 */ /* 0x002fe20000010000 */
[----:B---3--:R-:W-:-:S03]  /*3710*/  FADD.FTZ R36, R38, R41 ;  /* 0x0000002926247221 */ /* 0x008fc60000010000 */
[----:B------:R-:W-:-:S03]  /*3720*/  FADD.FTZ R37, R19, R28 ;  /* 0x0000001c13257221 */ /* 0x000fc60000010000 */
[----:B------:R-:W1:Y:S01]  /*3730*/  MUFU.EX2 R23, R23 ;  /* 0x0000001700177308 */ /* 0x000e620000000800 */
[----:B------:R-:W-:-:S04]  /*3740*/  FADD.FTZ R28, R20, R37 ;  /* 0x00000025141c7221 */ /* 0x000fc80000010000 */
[----:B------:R-:W-:-:S03]  /*3750*/  FADD.FTZ R37, R21, R28 ;  /* 0x0000001c15257221 */ /* 0x000fc60000010000 */
[----:B------:R-:W3:Y:S01]  /*3760*/  MUFU.EX2 R42, R42 ;  /* 0x0000002a002a7308 */ /* 0x000ee20000000800 */
[----:B------:R-:W-:Y:S01]  /*3770*/  FADD.FTZ R28, R22, R37 ;  /* 0x00000025161c7221 */ /* 0x000fe20000010000 */
[C---:B--2---:R-:W-:Y:S01]  /*3780*/  FADD.FTZ R41, R39.reuse, R36 ;  /* 0x0000002427297221 */ /* 0x044fe20000010000 */
[----:B------:R-:W-:-:S04]  /*3790*/  F2FP.SATFINITE.E4M3.F32.PACK_AB_MERGE_C R38, R39, R38, RZ ;  /* 0x000000262726723e */ /* 0x000fc800048070ff */
[----:B------:R-:W-:Y:S01]  /*37a0*/  F2FP.SATFINITE.E4M3.F32.PACK_AB_MERGE_C R155, R35, R34, R38 ;  /* 0x00000022239b723e */ /* 0x000fe20004807026 */
[----:B------:R-:W2:Y:S01]  /*37b0*/  MUFU.EX2 R24, R24 ;  /* 0x0000001800187308 */ /* 0x000ea20000000800 */
[C---:B-1----:R-:W-:Y:S01]  /*37c0*/  FADD.FTZ R37, R23.reuse, R28 ;  /* 0x0000001c17257221 */ /* 0x042fe20000010000 */
[----:B------:R-:W-:-:S04]  /*37d0*/  F2FP.SATFINITE.E4M3.F32.PACK_AB_MERGE_C R154, R23, R22, RZ ;  /* 0x00000016179a723e */ /* 0x000fc800048070ff */
[----:B------:R-:W-:Y:S02]  /*37e0*/  F2FP.SATFINITE.E4M3.F32.PACK_AB_MERGE_C R154, R21, R20, R154 ;  /* 0x00000014159a723e */ /* 0x000fe4000480709a */
        /* <DEDUP_REMOVED lines=11> */
[----:B-1----:R-:W-:-:S04]  /*38a0*/  FADD.FTZ R28, R14, R37 ;  /* 0x000000250e1c7221 */ /* 0x002fc80000010000 */
[----:B------:R-:W-:Y:S01]  /*38b0*/  FADD.FTZ R37, R29, R28 ;  /* 0x0000001c1d257221 */ /* 0x000fe20000010000 */
[----:B------:R-:W-:Y:S02]  /*38c0*/  F2FP.SATFINITE.E4M3.F32.PACK_AB_MERGE_C R28, R19, R12, RZ ;  /* 0x0000000c131c723e */ /* 0x000fe400048070ff */
[----:B------:R-:W1:Y:S01]  /*38d0*/  MUFU.EX2 R32, R32 ;  /* 0x0000002000207308 */ /* 0x000e620000000800 */
[----:B---3--:R-:W-:Y:S01]  /*38e0*/  FADD.FTZ R41, R47, R36 ;  /* 0x000000242f297221 */ /* 0x008fe20000010000 */
[----:B------:R-:W-:Y:S02]  /*38f0*/  F2FP.SATFINITE.E4M3.F32.PACK_AB_MERGE_C R29, R29, R14, RZ ;  /* 0x0000000e1d1d723e */ /* 0x000fe400048070ff */
[----:B------:R-:W-:Y:S02]  /*3900*/  F2FP.SATFINITE.E4M3.F32.PACK_AB_MERGE_C R46, R47, R46, RZ ;  /* 0x0000002e2f2e723e */ /* 0x000fe400048070ff */
[----:B------:R-:W-:Y:S02]  /*3910*/  F2FP.SATFINITE.E4M3.F32.PACK_AB_MERGE_C R152, R15, R152, R28 ;  /* 0x000000980f98723e */ /* 0x000fe4000480701c */
[----:B------:R-:W3:Y:S01]  /*3920*/  MUFU.EX2 R51, R51 ;  /* 0x0000003300337308 */ /* 0x000ee20000000800 */
[----:B--2---:R-:W-:Y:S01]  /*3930*/  FADD.FTZ R22, R50, R41 ;  /* 0x0000002932167221 */ /* 0x004fe20000010000 */
        /* <DEDUP_REMOVED lines=11> */
[----:B---3--:R-:W-:Y:S01]  /*39f0*/  FADD.FTZ R12, R4, R19 ;  /* 0x00000013040c7221 */ /* 0x008fe20000010000 */
[----:B--2---:R-:W-:-:S03]  /*3a00*/  F2FP.SATFINITE.E4M3.F32.PACK_AB_MERGE_C R158, R11, R4, RZ ;  /* 0x000000040b9e723e */ /* 0x004fc600048070ff */
[----:B------:R-:W-:Y:S01]  /*3a10*/  FADD.FTZ R4, R11, R12 ;  /* 0x0000000c0b047221 */ /* 0x000fe20000010000 */
[----:B------:R-:W-:Y:S02]  /*3a20*/  F2FP.SATFINITE.E4M3.F32.PACK_AB_MERGE_C R158, R33, R32, R158 ;  /* 0x00000020219e723e */ /* 0x000fe4000480709e */
[C---:B-1----:R-:W-:Y:S01]  /*3a30*/  F2FP.SATFINITE.E4M3.F32.PACK_AB_MERGE_C R54, R5.reuse, R54, RZ ;  /* 0x000000360536723e */ /* 0x042fe200048070ff */
[----:B------:R-:W-:-:S03]  /*3a40*/  FADD.FTZ R5, R5, R14 ;  /* 0x0000000e05057221 */ /* 0x000fc60000010000 */
[----:B------:R-:W-:Y:S01]  /*3a50*/  F2FP.SATFINITE.E4M3.F32.PACK_AB_MERGE_C R159, R51, R50, R54 ;  /* 0x00000032339f723e */ /* 0x000fe20004807036 */
[----:B------:R-:W-:Y:S06]  /*3a60*/  @P0 BRA `(.L_x_1247) ;  /* 0x0000000000040947 */ /* 0x000fec0003800000 */
[----:B------:R-:W-:Y:S01]  /*3a70*/  BPT.TRAP 0x1 ;  /* 0x000000040000795c */ /* 0x000fe20000300000 */
.L_x_1247:
[----:B------:R-:W-:Y:S01]  /*3a80*/  PLOP3.LUT P1, PT, PT, PT, UP0, 0x40, 0x0 ;  /* 0x000000000000781c */ /* 0x000fe20003f2e808 */
[----:B------:R1:W2:-:S12]  /*3a90*/  SYNCS.PHASECHK.TRANS64.TRYWAIT P0, [UR41+0x20850], R10 ;  /* 0x0208500aff0075a7 */ /* 0x0002980008000169 */
[----:B-1----:R-:W-:Y:S05]  /*3aa0*/  @P1 BRA `(.L_x_1248) ;  /* 0x0000000000041947 */ /* 0x002fea0003800000 */
[----:B------:R-:W-:Y:S01]  /*3ab0*/  BPT.TRAP 0x1 ;  /* 0x000000040000795c */ /* 0x000fe20000300000 */
.L_x_1248:
[----:B--2---:R-:W-:Y:S05]  /*3ac0*/  @P0 BRA `(.L_x_1249) ;  /* 0x0000000000080947 */ /* 0x004fea0003800000 */
[----:B------:R-:W1:Y:S02]  /*3ad0*/  SYNCS.PHASECHK.TRANS64.TRYWAIT P0, [UR41+0x20850], R10 ;  /* 0x0208500aff0075a7 */ /* 0x000e640008000169 */
[----:B-1----:R-:W-:Y:S05]  /*3ae0*/  @!P0 BRA `(.L_x_1250) ;  /* 0x000000f400ac8947 */ /* 0x002fea0003800000 */
.L_x_1249:
[----:B------:R2:W-:Y:S01]  /*3af0*/  BAR.SYNC.DEFER_BLOCKING R7, 0x100 ;  /* 0x000400070000751d */ /* 0x0005e20000010000 */
[----:B------:R-:W-:Y:S01]  /*3b00*/  UIADD3 UR6, UR41, 0x400, URZ ;  /* 0x0000040029067890 */ /* 0x000fe2000fffe03f */
[----:B------:R-:W-:-:S03]  /*3b10*/  PLOP3.LUT P0, PT, PT, PT, UP0, 0x40, 0x0 ;  /* 0x000000000000781c */ /* 0x000fc60003f0e808 */
[----:B------:R-:W-:-:S03]  /*3b20*/  USHF.R.U32.HI UR6, URZ, 0x4, UR6 ;  /* 0x000000043f067899 */ /* 0x000fc60008011606 */
[----:B------:R-:W3:Y:S01]  /*3b30*/  S2UR UR45, SR_CgaCtaId ;  /* 0x00000000002d79c3 */ /* 0x000ee20000008800 */
[----:B------:R-:W-:Y:S01]  /*3b40*/  UMOV UR7, 0x80000020 ;  /* 0x8000002000077882 */ /* 0x000fe20000000000 */
[----:B------:R-:W-:-:S04]  /*3b50*/  ULOP3.LUT UR6, UR6, 0x3fff, URZ, 0xc0, !UPT ;  /* 0x00003fff06067892 */ /* 0x000fc8000f8ec03f */
[----:B------:R-:W-:-:S07]  /*3b60*/  ULOP3.LUT UR48, UR6, 0x10000, URZ, 0xfc, !UPT ;  /* 0x0001000006307892 */ /* 0x000fce000f8efc3f */
[----:B------:R-:W-:Y:S01]  /*3b70*/  UMOV UR6, UR48 ;  /* 0x0000003000067c82 */ /* 0x000fe20008000000 */
[----:B------:R-:W-:-:S06]  /*3b80*/  WARPGROUP.ARRIVE ;  /* 0x00000000000079c5 */ /* 0x000fcc0000000000 */
[----:B------:R-:W-:Y:S01]  /*3b90*/  QGMMA.64x256x32.F32.E4M3.E4M3 R24, R152, gdesc[UR4], RZ, !UPT, gsb0 ;  /* 0x03e0000498187df3 */ /* 0x000fe2000c0008ff */
[----:B------:R-:W-:Y:S01]  /*3ba0*/  UIADD3 UR6, UR48, 0x2, URZ ;  /* 0x0000000230067890 */ /* 0x000fe2000fffe03f */
[----:B------:R-:W-:Y:S01]  /*3bb0*/  UMOV UR7, 0x80000020 ;  /* 0x8000002000077882 */ /* 0x000fe20000000000 */
[----:B------:R-:W-:Y:S02]  /*3bc0*/  WARPGROUP.DEPBAR.LE gsb0, 0x0 ;  /* 0x00008000000079c5 */ /* 0x000fe40000010000 */
[----:B------:R-:W-:-:S15]  /*3bd0*/  WARPGROUP.ARRIVE ;  /* 0x00000000000079c5 */ /* 0x000fde0000000000 */
[----:B------:R-:W-:-:S08]  /*3be0*/  NOP ;  /* 0x0000000000007918 */ /* 0x000fd00000000000 */
[----:B------:R-:W-:Y:S03]  /*3bf0*/  QGMMA.64x256x32.F32.E4M3.E4M3 R24, R156, gdesc[UR4], R24, gsb0 ;  /* 0x03e000049c187df3 */ /* 0x000fe60008000818 */
[----:B------:R-:W-:Y:S02]  /*3c00*/  WARPGROUP.DEPBAR.LE gsb0, 0x0 ;  /* 0x00008000000079c5 */ /* 0x000fe40000010000 */
[----:B--23--:R-:W-:Y:S05]  /*3c10*/  @P0 BRA `(.L_x_1251) ;  /* 0x0000000000040947 */ /* 0x00cfea0003800000 */
[----:B------:R-:W-:Y:S01]  /*3c20*/  BPT.TRAP 0x1 ;  /* 0x000000040000795c */ /* 0x000fe20000300000 */
.L_x_1251:
[----:B------:R-:W-:Y:S01]  /*3c30*/  UISETP.NE.AND UP2, UPT, UR44, URZ, UPT ;  /* 0x0000003f2c00728c */ /* 0x000fe2000bf45270 */
[----:B------:R-:W-:Y:S01]  /*3c40*/  R2UR UR14, R18 ;  /* 0x00000000120e72ca */ /* 0x000fe200000e0000 */
[----:B------:R-:W-:Y:S01]  /*3c50*/  UIADD3 UR6, UR41, 0x20860, URZ ;  /* 0x0002086029067890 */ /* 0x000fe2000fffe03f */
[----:B-1----:R-:W-:Y:S01]  /*3c60*/  VIADD R10, R17, 0xfffffffe ;  /* 0xfffffffe110a7836 */ /* 0x002fe20000000000 */
[----:B------:R-:W-:Y:S02]  /*3c70*/  UISETP.NE.AND UP1, UPT, UR43, URZ, UPT ;  /* 0x0000003f2b00728c */ /* 0x000fe4000bf25270 */
[----:B------:R-:W-:-:S04]  /*3c80*/  UPRMT UR10, UR45, 0x654, UR6 ;  /* 0x000006542d0a7896 */ /* 0x000fc80008000006 */
[----:B------:R-:W-:Y:S01]  /*3c90*/  PLOP3.LUT P0, PT, PT, PT, UP1, 0x40, 0x0 ;  /* 0x000000000000781c */ /* 0x000fe20003f0e818 */
[----:B------:R-:W-:Y:S02]  /*3ca0*/  @UP2 ULDC UR6, c[0x0][0x44c] ;  /* 0x0001130000062ab9 */ /* 0x000fe40000000800 */
[----:B------:R-:W-:Y:S02]  /*3cb0*/  UIMAD.WIDE.U32 UR6, UR47, UR6, URZ ;  /* 0x000000062f0672a5 */ /* 0x000fe4000f8e003f */
[----:B------:R-:W-:Y:S01]  /*3cc0*/  SYNCS.ARRIVE.TRANS64.RED.A1T0 RZ, [UR10], RZ ;  /* 0x000000ffffff79a7 */ /* 0x000fe2000810040a */
[----:B------:R-:W-:Y:S02]  /*3cd0*/  @UP2 ULDC UR10, c[0x0][0x450] ;  /* 0x00011400000a2ab9 */ /* 0x000fe40000000800 */
[----:B------:R-:W-:-:S04]  /*3ce0*/  @UP2 USHF.R.U32.HI UR47, URZ, UR10, UR7 ;  /* 0x0000000a3f2f2299 */ /* 0x000fc80008011607 */
[----:B------:R-:W-:-:S04]  /*3cf0*/  UIADD3 UR47, UR14, UR47, URZ ;  /* 0x0000002f0e2f7290 */ /* 0x000fc8000fffe03f */
[----:B------:R-:W-:Y:S01]  /*3d00*/  UIADD3 UR10, UR47, UR11, URZ ;  /* 0x0000000b2f0a7290 */ /* 0x000fe2000fffe03f */
[----:B------:R-:W-:Y:S11]  /*3d10*/  @P0 BRA `(.L_x_1252) ;  /* 0x00000000004c0947 */ /* 0x000ff60003800000 */
[----:B------:R-:W-:Y:S01]  /*3d20*/  ISETP.LT.AND P0, PT, RZ, UR47, PT ;  /* 0x0000002fff007c0c */ /* 0x000fe2000bf01270 */
[----:B------:R-:W-:-:S12]  /*3d30*/  UIADD3 UR11, UR47, -0x1, URZ ;  /* 0xffffffff2f0b7890 */ /* 0x000fd8000fffe03f */
[----:B------:R-:W-:Y:S05]  /*3d40*/  @P0 BRA `(.L_x_1253) ;  /* 0x0000000000200947 */ /* 0x000fea0003800000 */
[----:B------:R-:W-:Y:S01]  /*3d50*/  ULDC UR14, c[0x0][0x9e4] ;  /* 0x00027900000e7ab9 */ /* 0x000fe20000000800 */
[----:B------:R-:W-:Y:S02]  /*3d60*/  UIADD3 UR11, -UR47, URZ, URZ ;  /* 0x0000003f2f0b7290 */ /* 0x000fe4000fffe13f */
[----:B------:R-:W-:-:S11]  /*3d70*/  UISETP.NE.AND UP1, UPT, UR14, 0x1, UPT ;  /* 0x000000010e00788c */ /* 0x000fd6000bf25270 */
[----:B------:R-:W-:Y:S02]  /*3d80*/  @UP1 ULDC.64 UR18, c[0x0][0x9e8] ;  /* 0x00027a0000121ab9 */ /* 0x000fe40000000a00 */
[----:B------:R-:W-:-:S04]  /*3d90*/  UIMAD.WIDE.U32 UR6, UR11, UR18, URZ ;  /* 0x000000120b0672a5 */ /* 0x000fc8000f8e003f */
[----:B------:R-:W-:-:S04]  /*3da0*/  @UP1 USHF.R.U32.HI UR11, URZ, UR19, UR7 ;  /* 0x000000133f0b1299 */ /* 0x000fc80008011607 */
[----:B------:R-:W-:Y:S01]  /*3db0*/  ULOP3.LUT UR11, URZ, UR11, URZ, 0x33, !UPT ;  /* 0x0000000b3f0b7292 */ /* 0x000fe2000f8e333f */
[----:B------:R-:W-:Y:S11]  /*3dc0*/  BRA `(.L_x_1254) ;  /* 0x0000000000147947 */ /* 0x000ff60003800000 */
.L_x_1253:
[----:B------:R-:W-:Y:S02]  /*3dd0*/  ULDC UR14, c[0x0][0x9e4] ;  /* 0x00027900000e7ab9 */ /* 0x000fe40000000800 */
[----:B------:R-:W-:-:S11]  /*3de0*/  UISETP.NE.AND UP1, UPT, UR14, 0x1, UPT ;  /* 0x000000010e00788c */ /* 0x000fd6000bf25270 */
[----:B------:R-:W-:Y:S02]  /*3df0*/  @UP1 ULDC.64 UR18, c[0x0][0x9e8] ;  /* 0x00027a0000121ab9 */ /* 0x000fe40000000a00 */
[----:B------:R-:W-:-:S04]  /*3e00*/  UIMAD.WIDE.U32 UR6, UR11, UR18, URZ ;  /* 0x000000120b0672a5 */ /* 0x000fc8000f8e003f */
[----:B------:R-:W-:-:S12]  /*3e10*/  @UP1 USHF.R.U32.HI UR11, URZ, UR19, UR7 ;  /* 0x000000133f0b1299 */ /* 0x000fd80008011607 */
.L_x_1254:
[----:B------:R-:W-:-:S04]  /*3e20*/  UIMAD UR11, UR11, UR14, UR14 ;  /* 0x0000000e0b0b72a4 */ /* 0x000fc8000f8e020e */
[----:B------:R-:W-:-:S04]  /*3e30*/  UISETP.LT.AND UP1, UPT, UR10, UR11, UPT ;  /* 0x0000000b0a00728c */ /* 0x000fc8000bf21270 */
[----:B------:R-:W-:-:S12]  /*3e40*/  USEL UR10, UR10, UR11, UP1 ;  /* 0x0000000b0a0a7287 */ /* 0x000fd80008800000 */
.L_x_1252:
[----:B------:R-:W-:Y:S01]  /*3e50*/  USHF.R.S32.HI UR6, URZ, 0x1f, UR10 ;  /* 0x0000001f3f067899 */ /* 0x000fe2000801140a */
[----:B------:R-:W-:Y:S01]  /*3e60*/  UMOV UR49, URZ ;  /* 0x0000003f00317c82 */ /* 0x000fe20008000000 */
[----:B------:R-:W-:Y:S02]  /*3e70*/  UMOV UR47, URZ ;  /* 0x0000003f002f7c82 */ /* 0x000fe40008000000 */
[----:B------:R-:W-:-:S04]  /*3e80*/  ULEA.HI UR6, UR6, UR10, URZ, 0x6 ;  /* 0x0000000a06067291 */ /* 0x000fc8000f8f303f */
[----:B------:R-:W-:-:S04]  /*3e90*/  USHF.R.S32.HI UR6, URZ, 0x6, UR6 ;  /* 0x000000063f067899 */ /* 0x000fc80008011406 */
[----:B------:R-:W-:-:S04]  /*3ea0*/  UISETP.LT.AND UP1, UPT, UR40, UR6, UPT ;  /* 0x000000062800728c */ /* 0x000fc8000bf21270 */
[----:B------:R-:W-:-:S06]  /*3eb0*/  USEL UR54, UR40, UR6, !UP1 ;  /* 0x0000000628367287 */ /* 0x000fcc000c800000 */
[----:B------:R-:W-:-:S13]  /*3ec0*/  ISETP.GE.AND P0, PT, R10, UR54, PT ;  /* 0x000000360a007c0c */ /* 0x000fda000bf06270 */
[----:B------:R-:W-:Y:S05]  /*3ed0*/  @!P0 BRA `(.L_x_1255) ;  /* 0x0000002000f48947 */ /* 0x000fea0003800000 */
[----:B------:R-:W-:Y:S01]  /*3ee0*/  IMAD.MOV.U32 R12, RZ, RZ, R13 ;  /* 0x000000ffff0c7224 */ /* 0x000fe200078e000d */
[----:B------:R-:W-:Y:S01]  /*3ef0*/  UMOV UR47, URZ ;  /* 0x0000003f002f7c82 */ /* 0x000fe20008000000 */
[----:B------:R-:W-:Y:S01]  /*3f00*/  IMAD.MOV.U32 R14, RZ, RZ, R8 ;  /* 0x000000ffff0e7224 */ /* 0x000fe200078e0008 */
[----:B------:R-:W-:Y:S01]  /*3f10*/  UMOV UR49, URZ ;  /* 0x0000003f00317c82 */ /* 0x000fe20008000000 */
[----:B------:R-:W-:Y:S01]  /*3f20*/  ULDC UR56, c[0x0][0x9e4] ;  /* 0x0002790000387ab9 */ /* 0x000fe20000000800 */
[----:B------:R-:W-:Y:S01]  /*3f30*/  ULDC UR51, c[0x0][0x2f0] ;  /* 0x0000bc0000337ab9 */ /* 0x000fe20000000800 */
[----:B------:R-:W-:-:S05]  /*3f40*/  ULDC UR55, c[0x0][0x9e0] ;  /* 0x0002780000377ab9 */ /* 0x000fca0000000800 */
.L_x_1274:
[----:B------:R-:W-:Y:S01]  /*3f50*/  UIADD3 UR49, UR49, 0x1, URZ ;  /* 0x0000000131317890 */ /* 0x000fe2000fffe03f */
[----:B------:R-:W-:-:S03]  /*3f60*/  PLOP3.LUT P0, PT, PT, PT, UP0, 0x40, 0x0 ;  /* 0x000000000000781c */ /* 0x000fc60003f0e808 */
[----:B------:R-:W-:-:S04]  /*3f70*/  UISETP.NE.AND UP1, UPT, UR49, 0x2, UPT ;  /* 0x000000023100788c */ /* 0x000fc8000bf25270 */
[----:B------:R-:W-:Y:S02]  /*3f80*/  USEL UR6, URZ, 0x1, UP1 ;  /* 0x000000013f067887 */ /* 0x000fe40008800000 */
[----:B------:R-:W-:Y:S02]  /*3f90*/  USEL UR49, UR49, URZ, UP1 ;  /* 0x0000003f31317287 */ /* 0x000fe40008800000 */
[----:B------:R-:W-:Y:S02]  /*3fa0*/  ULOP3.LUT UR47, UR47, UR6, URZ, 0x3c, !UPT ;  /* 0x000000062f2f7292 */ /* 0x000fe4000f8e3c3f */
[----:B-1----:R-:W-:Y:S10]  /*3fb0*/  @P0 BRA `(.L_x_1256) ;  /* 0x0000000000040947 */ /* 0x002ff40003800000 */
[----:B------:R-:W-:Y:S01]  /*3fc0*/  BPT.TRAP 0x1 ;  /* 0x000000040000795c */ /* 0x000fe20000300000 */
.L_x_1256:
[----:B------:R-:W-:Y:S01]  /*3fd0*/  PLOP3.LUT P1, PT, PT, PT, UP0, 0x40, 0x0 ;  /* 0x000000000000781c */ /* 0x000fe20003f2e808 */
[----:B------:R-:W-:Y:S01]  /*3fe0*/  ULEA UR57, UR49, UR41, 0x3 ;  /* 0x0000002931397291 */ /* 0x000fe2000f8e183f */
[----:B------:R-:W-:-:S05]  /*3ff0*/  IMAD.U32 R11, RZ, RZ, UR47 ;  /* 0x0000002fff0b7e24 */ /* 0x000fca000f8e00ff */
[----:B------:R-:W-:-:S04]  /*4000*/  SHF.L.U32 R11, R11, 0x1f, RZ ;  /* 0x0000001f0b0b7819 */ /* 0x000fc800000006ff */
[----:B------:R1:W2:Y:S02]  /*4010*/  SYNCS.PHASECHK.TRANS64.TRYWAIT P0, [UR57+0x20830], R11 ;  /* 0x0208300bff0075a7 */ /* 0x0002a40008000179 */
[----:B------:R-:W-:Y:S05]  /*4020*/  @P1 BRA `(.L_x_1257) ;  /* 0x0000000000041947 */ /* 0x000fea0003800000 */
[----:B------:R-:W-:Y:S01]  /*4030*/  BPT.TRAP 0x1 ;  /* 0x000000040000795c */ /* 0x000fe20000300000 */
.L_x_1257:
[----:B--2---:R-:W-:Y:S05]  /*4040*/  @P0 BRA `(.L_x_1258) ;  /* 0x0000000000080947 */ /* 0x004fea0003800000 */
[----:B------:R-:W2:Y:S02]  /*4050*/  SYNCS.PHASECHK.TRANS64.TRYWAIT P0, [UR57+0x20830], R11 ;  /* 0x0208300bff0075a7 */ /* 0x000ea40008000179 */
[----:B--2---:R-:W-:Y:S05]  /*4060*/  @!P0 BRA `(.L_x_1259) ;  /* 0x000000f000648947 */ /* 0x004fea0003800000 */
.L_x_1258:
[----:B------:R-:W-:Y:S01]  /*4070*/  ULEA UR6, UR49, UR46, 0xa ;  /* 0x0000002e31067291 */ /* 0x000fe2000f8e503f */
[----:B------:R-:W-:Y:S01]  /*4080*/  WARPGROUP.ARRIVE ;  /* 0x00000000000079c5 */ /* 0x000fe20000000000 */
[----:B------:R-:W-:Y:S01]  /*4090*/  UMOV UR7, 0x40000040 ;  /* 0x4000004000077882 */ /* 0x000fe20000000000 */
[----:B------:R-:W-:Y:S01]  /*40a0*/  UMOV UR11, 0x40000040 ;  /* 0x40000040000b7882 */ /* 0x000fe20000000000 */
[----:B------:R-:W-:Y:S01]  /*40b0*/  UIADD3 UR10, UR6, 0x2, URZ ;  /* 0x00000002060a7890 */ /* 0x000fe2000fffe03f */
[----:B------:R-:W-:Y:S01]  /*40c0*/  PLOP3.LUT P0, PT, PT, PT, UP0, 0x40, 0x0 ;  /* 0x000000000000781c */ /* 0x000fe20003f0e808 */
[----:B------:R-:W-:Y:S01]  /*40d0*/  UIADD3 UR14, UR6, 0x4, URZ ;  /* 0x00000004060e7890 */ /* 0x000fe2000fffe03f */
[----:B0-----:R-:W-:Y:S01]  /*40e0*/  IADD3 R3, -R16, 0xb, RZ ;  /* 0x0000000b10037810 */ /* 0x001fe20007ffe1ff */
[----:B------:R-:W-:Y:S01]  /*40f0*/  UMOV UR15, 0x40000040 ;  /* 0x40000040000f7882 */ /* 0x000fe20000000000 */
[----:B------:R-:W-:Y:S01]  /*4100*/  QGMMA.64x64x32.F32.E4M3.E4M3 R152, gdesc[UR4], RZ, !UPT, gsb0 ;  /* 0x00e00000049879f3 */ /* 0x000fe2000c0008ff */
        /* <DEDUP_REMOVED lines=35> */
.L_x_1260:
[----:B------:R-:W-:Y:S01]  /*4340*/  UISETP.NE.AND UP2, UPT, UR44, URZ, UPT ;  /* 0x0000003f2c00728c */ /* 0x000fe2000bf45270 */
[----:B------:R-:W3:Y:S01]  /*4350*/  LDC R9, c[0x0][0x288] ;  /* 0x0000a200ff097b82 */ /* 0x000ee20000000800 */
[----:B--2---:R-:W-:Y:S01]  /*4360*/  IMAD.MOV.U32 R8, RZ, RZ, R6 ;  /* 0x000000ffff087224 */ /* 0x004fe200078e0006 */
[----:B------:R-:W-:Y:S01]  /*4370*/  UISETP.NE.AND UP1, UPT, UR43, URZ, UPT ;  /* 0x0000003f2b00728c */ /* 0x000fe2000bf25270 */
[----:B------:R-:W-:Y:S02]  /*4380*/  IMAD.SHL.U32 R20, R10, 0x40, RZ ;  /* 0x000000400a147824 */ /* 0x000fe400078e00ff */
[----:B------:R-:W-:Y:S02]  /*4390*/  PLOP3.LUT P0, PT, PT, PT, UP2, 0x80, 0x0 ;  /* 0x000000000000781c */ /* 0x000fe40003f0f028 */
[----:B------:R-:W-:-:S03]  /*43a0*/  PLOP3.LUT P1, PT, PT, PT, UP2, 0x80, 0x0 ;  /* 0x000000000000781c */ /* 0x000fc60003f2f028 */
[----:B------:R-:W-:Y:S01]  /*43b0*/  @UP2 ULDC UR6, c[0x0][0x44c] ;  /* 0x0001130000062ab9 */ /* 0x000fe20000000800 */
[----:B------:R-:W-:-:S07]  /*43c0*/  @UP2 ULDC UR7, c[0x0][0x450] ;  /* 0x0001140000072ab9 */ /* 0x000fce0000000800 */
[----:B------:R-:W-:Y:S01]  /*43d0*/  @P0 IMAD.HI.U32 R13, R6, UR6, RZ ;  /* 0x00000006060d0c27 */ /* 0x000fe2000f8e00ff */
[----:B------:R-:W-:Y:S01]  /*43e0*/  UIADD3 UR6, UR57, 0x20840, URZ ;  /* 0x0002084039067890 */ /* 0x000fe2000fffe03f */
[----:B------:R-:W-:-:S03]  /*43f0*/  PLOP3.LUT P0, PT, PT, PT, UP1, 0x40, 0x0 ;  /* 0x000000000000781c */ /* 0x000fc60003f0e818 */
[----:B------:R-:W-:Y:S01]  /*4400*/  @P1 SHF.R.U32.HI R8, RZ, UR7, R13 ;  /* 0x00000007ff081c19 */ /* 0x000fe2000801160d */
[----:B------:R-:W-:Y:S01]  /*4410*/  UPRMT UR6, UR45, 0x654, UR6 ;  /* 0x000006542d067896 */ /* 0x000fe20008000006 */
[----:B------:R-:W-:-:S03]  /*4420*/  IADD3 R13, -R20, 0x1, RZ ;  /* 0x00000001140d7810 */ /* 0x000fc60007ffe1ff */
[----:B------:R-:W2:Y:S02]  /*4430*/  SHFL.IDX PT, R21, R8, RZ, 0x1c1f ;  /* 0x001c1fff08157589 */ /* 0x000ea400000e0000 */
[----:B------:R-:W-:-:S03]  /*4440*/  IMAD R13, R0, -0x2, R13 ;  /* 0xfffffffe000d7824 */ /* 0x000fc600078e020d */
[----:B------:R-:W-:Y:S01]  /*4450*/  SYNCS.ARRIVE.TRANS64.RED.A1T0 RZ, [UR6], RZ ;  /* 0x000000ffffff79a7 */ /* 0x000fe20008100406 */
[----:B------:R-:W-:-:S04]  /*4460*/  IMAD R18, R2, UR51, R13 ;  /* 0x0000003302127c24 */ /* 0x000fc8000f8e020d */
[----:B---3--:R-:W-:-:S04]  /*4470*/  IMAD.IADD R18, R18, 0x1, -R9 ;  /* 0x0000000112127824 */ /* 0x008fc800078e0a09 */
[C---:B------:R-:W-:Y:S02]  /*4480*/  VIADD R19, R18.reuse, UR55 ;  /* 0x0000003712137c36 */ /* 0x040fe40008000000 */
[----:B------:R-:W-:Y:S02]  /*4490*/  VIADD R22, R18, UR50 ;  /* 0x0000003212167c36 */ /* 0x000fe40008000000 */
[----:B--2---:R-:W-:Y:S02]  /*44a0*/  IMAD.IADD R15, R19, 0x1, R21 ;  /* 0x00000001130f7824 */ /* 0x004fe400078e0215 */
[----:B------:R-:W-:Y:S01]  /*44b0*/  IMAD.IADD R17, R21, 0x1, R22 ;  /* 0x0000000115117824 */ /* 0x000fe200078e0216 */
[----:B------:R-:W-:Y:S06]  /*44c0*/  @P0 BRA `(.L_x_1261) ;  /* 0x00000000005c0947 */ /* 0x000fec0003800000 */
[----:B------:R-:W-:Y:S01]  /*44d0*/  IMAD R18, R2, UR51, R21 ;  /* 0x0000003302127c24 */ /* 0x000fe2000f8e0215 */
[----:B------:R-:W-:Y:S03]  /*44e0*/  BSSY B0, `(.L_x_1262) ;  /* 0x0000011000007945 */ /* 0x000fe60003800000 */
[----:B------:R-:W-:-:S05]  /*44f0*/  IMAD.IADD R13, R18, 0x1, -R9 ;  /* 0x00000001120d7824 */ /* 0x000fca00078e0a09 */
[----:B------:R-:W-:-:S13]  /*4500*/  ISETP.GT.AND P0, PT, R13, -0x1, PT ;  /* 0xffffffff0d00780c */ /* 0x000fda0003f04270 */
[----:B------:R-:W-:Y:S05]  /*4510*/  @P0 BRA `(.L_x_1263) ;  /* 0x0000000000200947 */ /* 0x000fea0003800000 */
[----:B------:R-:W-:Y:S01]  /*4520*/  IMAD.U32 R21, RZ, RZ, UR56 ;  /* 0x00000038ff157e24 */ /* 0x000fe2000f8e00ff */
[----:B------:R-:W-:-:S04]  /*4530*/  LOP3.LUT R13, RZ, R13, RZ, 0x33, !PT ;  /* 0x0000000dff0d7212 */ /* 0x000fc800078e33ff */
[----:B------:R-:W-:-:S13]  /*4540*/  ISETP.NE.AND P0, PT, R21, 0x1, PT ;  /* 0x000000011500780c */ /* 0x000fda0003f05270 */
[----:B------:R-:W2:Y:S02]  /*4550*/  @P0 LDC.64 R184, c[0x0][0x9e8] ;  /* 0x00027a00ffb80b82 */ /* 0x000ea40000000a00 */
[----:B--2---:R-:W-:-:S05]  /*4560*/  @P0 IMAD.HI.U32 R18, R13, R184, RZ ;  /* 0x000000b80d120227 */ /* 0x004fca00078e00ff */
[----:B------:R-:W-:-:S04]  /*4570*/  @P0 SHF.R.U32.HI R13, RZ, R185, R18 ;  /* 0x000000b9ff0d0219 */ /* 0x000fc80000011612 */
[----:B------:R-:W-:Y:S01]  /*4580*/  LOP3.LUT R13, RZ, R13, RZ, 0x33, !PT ;  /* 0x0000000dff0d7212 */ /* 0x000fe200078e33ff */
[----:B------:R-:W-:Y:S06]  /*4590*/  BRA `(.L_x_1264) ;  /* 0x0000000000147947 */ /* 0x000fec0003800000 */
.L_x_1263:
[----:B------:R-:W-:-:S05]  /*45a0*/  IMAD.U32 R21, RZ, RZ, UR56 ;  /* 0x00000038ff157e24 */ /* 0x000fca000f8e00ff */
[----:B------:R-:W-:-:S13]  /*45b0*/  ISETP.NE.AND P0, PT, R21, 0x1, PT ;  /* 0x000000011500780c */ /* 0x000fda0003f05270 */
[----:B------:R-:W2:Y:S02]  /*45c0*/  @P0 LDC.64 R184, c[0x0][0x9e8] ;  /* 0x00027a00ffb80b82 */ /* 0x000ea40000000a00 */
[----:B--2---:R-:W-:-:S05]  /*45d0*/  @P0 IMAD.HI.U32 R18, R13, R184, RZ ;  /* 0x000000b80d120227 */ /* 0x004fca00078e00ff */
[----:B------:R-:W-:-:S07]  /*45e0*/  @P0 SHF.R.U32.HI R13, RZ, R185, R18 ;  /* 0x000000b9ff0d0219 */ /* 0x000fce0000011612 */
.L_x_1264:
[----:B------:R-:W-:Y:S05]  /*45f0*/  BSYNC B0 ;  /* 0x0000000000007941 */ /* 0x000fea0003800000 */
.L_x_1262:
[----:B------:R-:W-:-:S04]  /*4600*/  IMAD R13, R13, R21, -R20 ;  /* 0x000000150d0d7224 */ /* 0x000fc800078e0a14 */
[----:B------:R-:W-:-:S05]  /*4610*/  IMAD R18, R0, -0x2, R13 ;  /* 0xfffffffe00127824 */ /* 0x000fca00078e020d */
[----:B------:R-:W-:Y:S02]  /*4620*/  VIADDMNMX R15, R18, R21, R15, PT ;  /* 0x00000015120f7246 */ /* 0x000fe4000380010f */
[----:B------:R-:W-:-:S07]  /*4630*/  VIMNMX R17, R17, R18, !PT ;  /* 0x0000001211117248 */ /* 0x000fce0007fe0100 */
.L_x_1261:
[----:B------:R-:W-:Y:S01]  /*4640*/  ISETP.GT.AND P0, PT, R10, -0x1, PT ;  /* 0xffffffff0a00780c */ /* 0x000fe20003f04270 */
[----:B------:R-:W2:Y:S01]  /*4650*/  SHFL.IDX PT, R21, R8, 0x1, 0x1c1f ;  /* 0x003c1f0008157f89 */ /* 0x000ea200000e0000 */
[----:B------:R-:W-:Y:S02]  /*4660*/  UISETP.NE.AND UP1, UPT, UR43, URZ, UPT ;  /* 0x0000003f2b00728c */ /* 0x000fe4000bf25270 */
[C---:B------:R-:W-:Y:S02]  /*4670*/  ISETP.GT.AND P3, PT, R17.reuse, 0x10, P0 ;  /* 0x000000101100780c */ /* 0x040fe40000764270 */
[----:B------:R-:W-:Y:S02]  /*4680*/  ISETP.GT.AND P5, PT, R17, RZ, P0 ;  /* 0x000000ff1100720c */ /* 0x000fe400007a4270 */
[----:B------:R-:W-:Y:S02]  /*4690*/  ISETP.LT.OR P3, PT, R15, 0x11, P3 ;  /* 0x000000110f00780c */ /* 0x000fe40001f61670 */
[----:B------:R-:W-:-:S02]  /*46a0*/  ISETP.GT.AND P6, PT, R17, 0x1, P0 ;  /* 0x000000011100780c */ /* 0x000fc400007c4270 */
[C---:B------:R-:W-:Y:S02]  /*46b0*/  ISETP.GT.AND P1, PT, R17.reuse, 0x8, P0 ;  /* 0x000000081100780c */ /* 0x040fe40000724270 */
[C---:B------:R-:W-:Y:S02]  /*46c0*/  ISETP.GT.AND P4, PT, R17.reuse, 0x9, P0 ;  /* 0x000000091100780c */ /* 0x040fe40000784270 */
[----:B------:R-:W-:Y:S02]  /*46d0*/  FSEL R160, R160, -INF , !P3 ;  /* 0xff800000a0a07808 */ /* 0x000fe40005800000 */
[----:B------:R-:W-:Y:S02]  /*46e0*/  ISETP.GT.AND P3, PT, R17, 0x28, P0 ;  /* 0x000000281100780c */ /* 0x000fe40000764270 */
[C---:B------:R-:W-:Y:S02]  /*46f0*/  ISETP.LT.OR P5, PT, R15.reuse, 0x1, P5 ;  /* 0x000000010f00780c */ /* 0x040fe40002fa1670 */
[----:B------:R-:W-:-:S02]  /*4700*/  ISETP.LT.OR P6, PT, R15, 0x2, P6 ;  /* 0x000000020f00780c */ /* 0x000fc400037c1670 */
[C---:B------:R-:W-:Y:S01]  /*4710*/  ISETP.LT.OR P1, PT, R15.reuse, 0x9, P1 ;  /* 0x000000090f00780c */ /* 0x040fe20000f21670 */
[----:B--2---:R-:W-:Y:S01]  /*4720*/  IMAD.IADD R18, R22, 0x1, R21 ;  /* 0x0000000116127824 */ /* 0x004fe200078e0215 */
[C---:B------:R-:W-:Y:S02]  /*4730*/  ISETP.LT.OR P4, PT, R15.reuse, 0xa, P4 ;  /* 0x0000000a0f00780c */ /* 0x040fe40002781670 */
[----:B------:R-:W-:Y:S02]  /*4740*/  ISETP.LT.OR P3, PT, R15, 0x29, P3 ;  /* 0x000000290f00780c */ /* 0x000fe40001f61670 */
[----:B------:R-:W-:Y:S02]  /*4750*/  FSEL R13, R152, -INF , !P5 ;  /* 0xff800000980d7808 */ /* 0x000fe40006800000 */
[----:B------:R-:W-:Y:S02]  /*4760*/  FSEL R153, R153, -INF , !P6 ;  /* 0xff80000099997808 */ /* 0x000fe40007000000 */
[----:B------:R-:W-:-:S02]  /*4770*/  FSEL R156, R156, -INF , !P1 ;  /* 0xff8000009c9c7808 */ /* 0x000fc40004800000 */
[----:B------:R-:W-:Y:S02]  /*4780*/  FSEL R157, R157, -INF , !P4 ;  /* 0xff8000009d9d7808 */ /* 0x000fe40006000000 */
[C---:B------:R-:W-:Y:S02]  /*4790*/  ISETP.GT.AND P2, PT, R17.reuse, 0x11, P0 ;  /* 0x000000111100780c */ /* 0x040fe40000744270 */
[C---:B------:R-:W-:Y:S02]  /*47a0*/  ISETP.GT.AND P5, PT, R17.reuse, 0x18, P0 ;  /* 0x000000181100780c */ /* 0x040fe400007a4270 */
[C---:B------:R-:W-:Y:S02]  /*47b0*/  ISETP.GT.AND P6, PT, R17.reuse, 0x19, P0 ;  /* 0x000000191100780c */ /* 0x040fe400007c4270 */
[C---:B------:R-:W-:Y:S02]  /*47c0*/  ISETP.GT.AND P1, PT, R17.reuse, 0x20, P0 ;  /* 0x000000201100780c */ /* 0x040fe40000724270 */
[----:B------:R-:W-:-:S02]  /*47d0*/  ISETP.GT.AND P4, PT, R17, 0x21, P0 ;  /* 0x000000211100780c */ /* 0x000fc40000784270 */
[----:B------:R-:W-:Y:S02]  /*47e0*/  FSEL R172, R172, -INF , !P3 ;  /* 0xff800000acac7808 */ /* 0x000fe40005800000 */
[----:B------:R-:W-:Y:S02]  /*47f0*/  PLOP3.LUT P3, PT, PT, PT, UP1, 0x40, 0x0 ;  /* 0x000000000000781c */ /* 0x000fe40003f6e818 */
[C---:B------:R-:W-:Y:S02]  /*4800*/  ISETP.LT.OR P2, PT, R15.reuse, 0x12, P2 ;  /* 0x000000120f00780c */ /* 0x040fe40001741670 */
[C---:B------:R-:W-:Y:S02]  /*4810*/  ISETP.LT.OR P5, PT, R15.reuse, 0x19, P5 ;  /* 0x000000190f00780c */ /* 0x040fe40002fa1670 */
[C---:B------:R-:W-:Y:S02]  /*4820*/  ISETP.LT.OR P6, PT, R15.reuse, 0x1a, P6 ;  /* 0x0000001a0f00780c */ /* 0x040fe400037c1670 */
[----:B------:R-:W-:-:S02]  /*4830*/  ISETP.LT.OR P1, PT, R15, 0x21, P1 ;  /* 0x000000210f00780c */ /* 0x000fc40000f21670 */
[----:B------:R-:W-:Y:S02]  /*4840*/  ISETP.LT.OR P4, PT, R15, 0x22, P4 ;  /* 0x000000220f00780c */ /* 0x000fe40002781670 */
[----:B------:R-:W-:Y:S02]  /*4850*/  FSEL R161, R161, -INF , !P2 ;  /* 0xff800000a1a17808 */ /* 0x000fe40005000000 */
[----:B------:R-:W-:Y:S02]  /*4860*/  FSEL R164, R164, -INF , !P5 ;  /* 0xff800000a4a47808 */ /* 0x000fe40006800000 */
[----:B------:R-:W-:Y:S02]  /*4870*/  FSEL R165, R165, -INF , !P6 ;  /* 0xff800000a5a57808 */ /* 0x000fe40007000000 */
[----:B------:R-:W-:Y:S02]  /*4880*/  FSEL R168, R168, -INF , !P1 ;  /* 0xff800000a8a87808 */ /* 0x000fe40004800000 */
[----:B------:R-:W-:-:S02]  /*4890*/  FSEL R169, R169, -INF , !P4 ;  /* 0xff800000a9a97808 */ /* 0x000fc40006000000 */
[C---:B------:R-:W-:Y:S02]  /*48a0*/  ISETP.GT.AND P2, PT, R17.reuse, 0x29, P0 ;  /* 0x000000291100780c */ /* 0x040fe40000744270 */
[C---:B------:R-:W-:Y:S02]  /*48b0*/  ISETP.GT.AND P5, PT, R17.reuse, 0x30, P0 ;  /* 0x000000301100780c */ /* 0x040fe400007a4270 */
[C---:B------:R-:W-:Y:S02]  /*48c0*/  ISETP.GT.AND P6, PT, R17.reuse, 0x31, P0 ;  /* 0x000000311100780c */ /* 0x040fe400007c4270 */
[C---:B------:R-:W-:Y:S02]  /*48d0*/  ISETP.GT.AND P1, PT, R17.reuse, 0x38, P0 ;  /* 0x000000381100780c */ /* 0x040fe40000724270 */
[----:B------:R-:W-:Y:S02]  /*48e0*/  ISETP.GT.AND P4, PT, R17, 0x39, P0 ;  /* 0x000000391100780c */ /* 0x000fe40000784270 */
[----:B------:R-:W-:-:S02]  /*48f0*/  ISETP.LT.OR P2, PT, R15, 0x2a, P2 ;  /* 0x0000002a0f00780c */ /* 0x000fc40001741670 */
[C---:B------:R-:W-:Y:S02]  /*4900*/  ISETP.LT.OR P5, PT, R15.reuse, 0x31, P5 ;  /* 0x000000310f00780c */ /* 0x040fe40002fa1670 */
[C---:B------:R-:W-:Y:S02]  /*4910*/  ISETP.LT.OR P6, PT, R15.reuse, 0x32, P6 ;  /* 0x000000320f00780c */ /* 0x040fe400037c1670 */
[C---:B------:R-:W-:Y:S02]  /*4920*/  ISETP.LT.OR P1, PT, R15.reuse, 0x39, P1 ;  /* 0x000000390f00780c */ /* 0x040fe40000f21670 */
[----:B------:R-:W-:Y:S01]  /*4930*/  ISETP.LT.OR P4, PT, R15, 0x3a, P4 ;  /* 0x0000003a0f00780c */ /* 0x000fe20002781670 */
[----:B------:R-:W-:Y:S01]  /*4940*/  IMAD.IADD R15, R19, 0x1, R21 ;  /* 0x00000001130f7824 */ /* 0x000fe200078e0215 */
[----:B------:R-:W-:Y:S02]  /*4950*/  FSEL R173, R173, -INF , !P2 ;  /* 0xff800000adad7808 */ /* 0x000fe40005000000 */
[----:B------:R-:W-:-:S02]  /*4960*/  FSEL R176, R176, -INF , !P5 ;  /* 0xff800000b0b07808 */ /* 0x000fc40006800000 */
[----:B------:R-:W-:Y:S02]  /*4970*/  FSEL R177, R177, -INF , !P6 ;  /* 0xff800000b1b17808 */ /* 0x000fe40007000000 */
[----:B------:R-:W-:Y:S02]  /*4980*/  FSEL R180, R180, -INF , !P1 ;  /* 0xff800000b4b47808 */ /* 0x000fe40004800000 */
[----:B------:R-:W-:Y:S01]  /*4990*/  FSEL R181, R181, -INF , !P4 ;  /* 0xff800000b5b57808 */ /* 0x000fe20006000000 */
        /* <DEDUP_REMOVED lines=14> */
.L_x_1267:
[----:B------:R-:W-:-:S05]  /*4a80*/  IMAD.U32 R22, RZ, RZ, UR56 ;  /* 0x00000038ff167e24 */ /* 0x000fca000f8e00ff */
[----:B------:R-:W-:-:S13]  /*4a90*/  ISETP.NE.AND P1, PT, R22, 0x1, PT ;  /* 0x000000011600780c */ /* 0x000fda0003f25270 */
[----:B------:R-:W2:Y:S02]  /*4aa0*/  @P1 LDC.64 R184, c[0x0][0x9e8] ;  /* 0x00027a00ffb81b82 */ /* 0x000ea40000000a00 */
[----:B--2---:R-:W-:-:S05]  /*4ab0*/  @P1 IMAD.HI.U32 R8, R17, R184, RZ ;  /* 0x000000b811081227 */ /* 0x004fca00078e00ff */
[----:B------:R-:W-:-:S07]  /*4ac0*/  @P1 SHF.R.U32.HI R17, RZ, R185, R8 ;  /* 0x000000b9ff111219 */ /* 0x000fce0000011608 */
.L_x_1268:
[----:B------:R-:W-:Y:S05]  /*4ad0*/  BSYNC B0 ;  /* 0x0000000000007941 */ /* 0x000fea0003800000 */
.L_x_1266:
[----:B------:R-:W-:-:S04]  /*4ae0*/  IMAD R17, R17, R22, -R20 ;  /* 0x0000001611117224 */ /* 0x000fc800078e0a14 */
[----:B------:R-:W-:-:S05]  /*4af0*/  IMAD R17, R0, -0x2, R17 ;  /* 0xfffffffe00117824 */ /* 0x000fca00078e0211 */
[----:B------:R-:W-:Y:S02]  /*4b00*/  VIADDMNMX R15, R17, R22, R15, PT ;  /* 0x00000016110f7246 */ /* 0x000fe4000380010f */
[----:B------:R-:W-:-:S07]  /*4b10*/  VIMNMX R18, R18, R17, !PT ;  /* 0x0000001112127248 */ /* 0x000fce0007fe0100 */
.L_x_1265:
[----:B------:R-:W-:Y:S01]  /*4b20*/  FMNMX.FTZ R8, R13, R14, !PT ;  /* 0x0000000e0d087209 */ /* 0x000fe20007810000 */
[----:B------:R-:W-:Y:S01]  /*4b30*/  IMAD.U32 R21, RZ, RZ, UR39 ;  /* 0x00000027ff157e24 */ /* 0x000fe2000f8e00ff */
[C---:B------:R-:W-:Y:S02]  /*4b40*/  ISETP.GT.AND P4, PT, R18.reuse, RZ, P0 ;  /* 0x000000ff1200720c */ /* 0x040fe40000784270 */
[----:B------:R-:W-:Y:S02]  /*4b50*/  FMNMX.FTZ R17, R153, R8, !PT ;  /* 0x0000000899117209 */ /* 0x000fe40007810000 */
[----:B------:R-:W-:Y:S02]  /*4b60*/  ISETP.GT.AND P2, PT, R18, 0x1, P0 ;  /* 0x000000011200780c */ /* 0x000fe40000744270 */
[----:B------:R-:W-:Y:S02]  /*4b70*/  FMNMX.FTZ R8, R156, R17, !PT ;  /* 0x000000119c087209 */ /* 0x000fe40007810000 */
[----:B------:R-:W-:-:S02]  /*4b80*/  ISETP.LT.OR P4, PT, R15, 0x1, P4 ;  /* 0x000000010f00780c */ /* 0x000fc40002781670 */
[----:B------:R-:W-:Y:S02]  /*4b90*/  FMNMX.FTZ R17, R157, R8, !PT ;  /* 0x000000089d117209 */ /* 0x000fe40007810000 */
[----:B------:R-:W-:Y:S02]  /*4ba0*/  ISETP.GT.AND P3, PT, R18, 0x8, P0 ;  /* 0x000000081200780c */ /* 0x000fe40000764270 */
[----:B------:R-:W-:Y:S02]  /*4bb0*/  FMNMX.FTZ R8, R160, R17, !PT ;  /* 0x00000011a0087209 */ /* 0x000fe40007810000 */
[----:B------:R-:W-:Y:S02]  /*4bc0*/  ISETP.LT.OR P2, PT, R15, 0x2, P2 ;  /* 0x000000020f00780c */ /* 0x000fe40001741670 */
[----:B------:R-:W-:Y:S02]  /*4bd0*/  FMNMX.FTZ R17, R161, R8, !PT ;  /* 0x00000008a1117209 */ /* 0x000fe40007810000 */
[----:B------:R-:W-:-:S02]  /*4be0*/  ISETP.GT.AND P1, PT, R18, 0x9, P0 ;  /* 0x000000091200780c */ /* 0x000fc40000724270 */
[----:B------:R-:W-:Y:S02]  /*4bf0*/  FMNMX.FTZ R8, R164, R17, !PT ;  /* 0x00000011a4087209 */ /* 0x000fe40007810000 */
[----:B------:R-:W-:Y:S02]  /*4c00*/  ISETP.LT.OR P3, PT, R15, 0x9, P3 ;  /* 0x000000090f00780c */ /* 0x000fe40001f61670 */
[----:B------:R-:W-:Y:S02]  /*4c10*/  FMNMX.FTZ R17, R165, R8, !PT ;  /* 0x00000008a5117209 */ /* 0x000fe40007810000 */
[----:B------:R-:W-:Y:S02]  /*4c20*/  FSEL R155, R155, -INF , !P2 ;  /* 0xff8000009b9b7808 */ /* 0x000fe40005000000 */
        /* <DEDUP_REMOVED lines=9> */
[----:B------:R-:W-:Y:S02]  /*4cc0*/  FSEL R159, R159, -INF , !P1 ;  /* 0xff8000009f9f7808 */ /* 0x000fe40004800000 */
[----:B------:R-:W-:Y:S02]  /*4cd0*/  FMNMX.FTZ R17, R177, R8, !PT ;  /* 0x00000008b1117209 */ /* 0x000fe40007810000 */
[----:B------:R-:W-:Y:S02]  /*4ce0*/  ISETP.LT.OR P5, PT, R15, 0x11, P5 ;  /* 0x000000110f00780c */ /* 0x000fe40002fa1670 */
[----:B------:R-:W-:Y:S02]  /*4cf0*/  FMNMX.FTZ R8, R180, R17, !PT ;  /* 0x00000011b4087209 */ /* 0x000fe40007810000 */
[----:B------:R-:W-:-:S02]  /*4d00*/  ISETP.GT.AND P3, PT, R18, 0x19, P0 ;  /* 0x000000191200780c */ /* 0x000fc40000764270 */
[----:B------:R-:W-:Y:S02]  /*4d10*/  FMNMX.FTZ R17, R181, R8, !PT ;  /* 0x00000008b5117209 */ /* 0x000fe40007810000 */
[----:B------:R-:W-:Y:S02]  /*4d20*/  ISETP.GT.AND P2, PT, R18, 0x18, P0 ;  /* 0x000000181200780c */ /* 0x000fe40000744270 */
[C---:B------:R-:W-:Y:S01]  /*4d30*/  ISETP.LT.OR P6, PT, R15.reuse, 0x12, P6 ;  /* 0x000000120f00780c */ /* 0x040fe200037c1670 */
[----:B------:R-:W2:Y:S01]  /*4d40*/  SHFL.BFLY PT, R8, R17, 0x2, 0x1f ;  /* 0x0c401f0011087f89 */ /* 0x000ea200000e0000 */
[----:B------:R-:W-:Y:S02]  /*4d50*/  FSEL R162, R162, -INF , !P5 ;  /* 0xff800000a2a27808 */ /* 0x000fe40006800000 */
[----:B------:R-:W-:Y:S02]  /*4d60*/  ISETP.LT.OR P3, PT, R15, 0x1a, P3 ;  /* 0x0000001a0f00780c */ /* 0x000fe40001f61670 */
[----:B------:R-:W-:-:S02]  /*4d70*/  FSEL R163, R163, -INF , !P6 ;  /* 0xff800000a3a37808 */ /* 0x000fc40007000000 */
[----:B------:R-:W-:Y:S02]  /*4d80*/  ISETP.LT.OR P2, PT, R15, 0x19, P2 ;  /* 0x000000190f00780c */ /* 0x000fe40001741670 */
[----:B------:R-:W-:Y:S02]  /*4d90*/  FSEL R167, R167, -INF , !P3 ;  /* 0xff800000a7a77808 */ /* 0x000fe40005800000 */
[----:B------:R-:W-:Y:S02]  /*4da0*/  FSEL R166, R166, -INF , !P2 ;  /* 0xff800000a6a67808 */ /* 0x000fe40005000000 */
[C---:B------:R-:W-:Y:S02]  /*4db0*/  ISETP.GT.AND P1, PT, R18.reuse, 0x21, P0 ;  /* 0x000000211200780c */ /* 0x040fe40000724270 */
[----:B------:R-:W-:Y:S02]  /*4dc0*/  ISETP.GT.AND P5, PT, R18, 0x28, P0 ;  /* 0x000000281200780c */ /* 0x000fe400007a4270 */
[----:B------:R-:W-:-:S02]  /*4dd0*/  ISETP.LT.OR P1, PT, R15, 0x22, P1 ;  /* 0x000000220f00780c */ /* 0x000fc40000f21670 */
[C---:B------:R-:W-:Y:S02]  /*4de0*/  ISETP.GT.AND P6, PT, R18.reuse, 0x29, P0 ;  /* 0x000000291200780c */ /* 0x040fe400007c4270 */
[----:B------:R-:W-:Y:S02]  /*4df0*/  FSEL R171, R171, -INF , !P1 ;  /* 0xff800000abab7808 */ /* 0x000fe40004800000 */
[----:B------:R-:W-:Y:S02]  /*4e00*/  ISETP.GT.AND P2, PT, R18, 0x30, P0 ;  /* 0x000000301200780c */ /* 0x000fe40000744270 */
[----:B--2---:R-:W-:Y:S02]  /*4e10*/  FMNMX.FTZ R19, R17, R8, !PT ;  /* 0x0000000811137209 */ /* 0x004fe40007810000 */
[----:B------:R-:W-:Y:S02]  /*4e20*/  FSEL R17, R154, -INF , !P4 ;  /* 0xff8000009a117808 */ /* 0x000fe40006000000 */
[----:B------:R-:W-:Y:S01]  /*4e30*/  ISETP.GT.AND P4, PT, R18, 0x20, P0 ;  /* 0x000000201200780c */ /* 0x000fe20000784270 */
[----:B------:R-:W2:Y:S01]  /*4e40*/  SHFL.BFLY PT, R8, R19, 0x1, 0x1f ;  /* 0x0c201f0013087f89 */ /* 0x000ea200000e0000 */
[----:B------:R-:W-:-:S02]  /*4e50*/  FMNMX.FTZ R20, R17, R12, !PT ;  /* 0x0000000c11147209 */ /* 0x000fc40007810000 */
[C---:B------:R-:W-:Y:S02]  /*4e60*/  ISETP.LT.OR P4, PT, R15.reuse, 0x21, P4 ;  /* 0x000000210f00780c */ /* 0x040fe40002781670 */
[----:B------:R-:W-:Y:S02]  /*4e70*/  ISETP.GT.AND P1, PT, R18, 0x38, P0 ;  /* 0x000000381200780c */ /* 0x000fe40000724270 */
[----:B------:R-:W-:Y:S02]  /*4e80*/  FSEL R170, R170, -INF , !P4 ;  /* 0xff800000aaaa7808 */ /* 0x000fe40006000000 */
[C---:B------:R-:W-:Y:S02]  /*4e90*/  ISETP.GT.AND P4, PT, R18.reuse, 0x31, P0 ;  /* 0x000000311200780c */ /* 0x040fe40000784270 */
[----:B------:R-:W-:Y:S02]  /*4ea0*/  ISETP.GT.AND P0, PT, R18, 0x39, P0 ;  /* 0x000000391200780c */ /* 0x000fe40000704270 */
[----:B------:R-:W-:-:S02]  /*4eb0*/  ISETP.LT.OR P5, PT, R15, 0x29, P5 ;  /* 0x000000290f00780c */ /* 0x000fc40002fa1670 */
[C---:B------:R-:W-:Y:S02]  /*4ec0*/  ISETP.LT.OR P6, PT, R15.reuse, 0x2a, P6 ;  /* 0x0000002a0f00780c */ /* 0x040fe400037c1670 */
[----:B------:R-:W-:Y:S02]  /*4ed0*/  FSEL R174, R174, -INF , !P5 ;  /* 0xff800000aeae7808 */ /* 0x000fe40006800000 */
[----:B------:R-:W-:Y:S02]  /*4ee0*/  ISETP.LT.OR P2, PT, R15, 0x31, P2 ;  /* 0x000000310f00780c */ /* 0x000fe40001741670 */
[----:B------:R-:W-:Y:S02]  /*4ef0*/  FSEL R175, R175, -INF , !P6 ;  /* 0xff800000afaf7808 */ /* 0x000fe40007000000 */
[----:B------:R-:W-:Y:S02]  /*4f00*/  ISETP.LT.OR P4, PT, R15, 0x32, P4 ;  /* 0x000000320f00780c */ /* 0x000fe40002781670 */
[----:B--2---:R-:W-:-:S02]  /*4f10*/  FMNMX.FTZ R8, R19, R8, !PT ;  /* 0x0000000813087209 */ /* 0x004fc40007810000 */
[----:B------:R-:W-:Y:S02]  /*4f20*/  FMNMX.FTZ R19, R155, R20, !PT ;  /* 0x000000149b137209 */ /* 0x000fe40007810000 */
[C---:B------:R-:W-:Y:S01]  /*4f30*/  FSETP.NEU.FTZ.AND P3, PT, R8.reuse, -INF , PT ;  /* 0xff8000000800780b */ /* 0x040fe20003f7d000 */
[----:B------:R-:W-:-:S01]  /*4f40*/  FFMA.FTZ R21, R8, R21, -8 ;  /* 0xc100000008157423 */ /* 0x000fc20000010015 */
[----:B------:R-:W-:Y:S02]  /*4f50*/  FMNMX.FTZ R20, R158, R19, !PT ;  /* 0x000000139e147209 */ /* 0x000fe40007810000 */
[----:B------:R-:W-:Y:S02]  /*4f60*/  FSEL R178, R178, -INF , !P2 ;  /* 0xff800000b2b27808 */ /* 0x000fe40005000000 */
[----:B------:R-:W-:Y:S02]  /*4f70*/  FMNMX.FTZ R19, R159, R20, !PT ;  /* 0x000000149f137209 */ /* 0x000fe40007810000 */
[----:B------:R-:W-:-:S02]  /*4f80*/  FSEL R184, R21, RZ, P3 ;  /* 0x000000ff15b87208 */ /* 0x000fc40001800000 */
[----:B------:R-:W-:Y:S02]  /*4f90*/  FMNMX.FTZ R20, R162, R19, !PT ;  /* 0x00000013a2147209 */ /* 0x000fe40007810000 */
[----:B------:R-:W-:Y:S01]  /*4fa0*/  ISETP.LT.OR P1, PT, R15, 0x39, P1 ;  /* 0x000000390f00780c */ /* 0x000fe20000f21670 */
[--C-:B------:R-:W-:Y:S01]  /*4fb0*/  FFMA.FTZ R156, R156, UR39, -R184.reuse ;  /* 0x000000279c9c7c23 */ /* 0x100fe200080108b8 */
[----:B------:R-:W-:Y:S01]  /*4fc0*/  FMNMX.FTZ R19, R163, R20, !PT ;  /* 0x00000014a3137209 */ /* 0x000fe20007810000 */
[--C-:B------:R-:W-:Y:S01]  /*4fd0*/  FFMA.FTZ R23, R165, UR39, -R184.reuse ;  /* 0x00000027a5177c23 */ /* 0x100fe200080108b8 */
[----:B------:R-:W-:Y:S01]  /*4fe0*/  FSEL R179, R179, -INF , !P4 ;  /* 0xff800000b3b37808 */ /* 0x000fe20006000000 */
[--C-:B------:R-:W-:Y:S01]  /*4ff0*/  FFMA.FTZ R152, R153, UR39, -R184.reuse ;  /* 0x0000002799987c23 */ /* 0x100fe200080108b8 */
[----:B------:R-:W-:Y:S01]  /*5000*/  FMNMX.FTZ R20, R166, R19, !PT ;  /* 0x00000013a6147209 */ /* 0x000fe20007810000 */
[--C-:B------:R-:W-:Y:S01]  /*5010*/  FFMA.FTZ R19, R13, UR39, -R184.reuse ;  /* 0x000000270d137c23 */ /* 0x100fe200080108b8 */
[----:B------:R-:W-:Y:S01]  /*5020*/  ISETP.LT.OR P0, PT, R15, 0x3a, P0 ;  /* 0x0000003a0f00780c */ /* 0x000fe20000701670 */
[--C-:B------:R-:W-:Y:S01]  /*5030*/  FFMA.FTZ R153, R169, UR39, -R184.reuse ;  /* 0x00000027a9997c23 */ /* 0x100fe200080108b8 */
[----:B------:R-:W-:Y:S01]  /*5040*/  FMNMX.FTZ R13, R167, R20, !PT ;  /* 0x00000014a70d7209 */ /* 0x000fe20007810000 */
[----:B------:R-:W-:Y:S01]  /*5050*/  MUFU.EX2 R152, R152 ;  /* 0x0000009800987308 */ /* 0x000fe20000000800 */
[----:B------:R-:W-:Y:S01]  /*5060*/  FSEL R182, R182, -INF , !P1 ;  /* 0xff800000b6b67808 */ /* 0x000fe20004800000 */
[--C-:B------:R-:W-:Y:S01]  /*5070*/  FFMA.FTZ R15, R157, UR39, -R184.reuse ;  /* 0x000000279d0f7c23 */ /* 0x100fe200080108b8 */
[----:B------:R-:W-:Y:S01]  /*5080*/  FMNMX.FTZ R18, R170, R13, !PT ;  /* 0x0000000daa127209 */ /* 0x000fe20007810000 */
[--C-:B------:R-:W-:Y:S01]  /*5090*/  FFMA.FTZ R154, R160, UR39, -R184.reuse ;  /* 0x00000027a09a7c23 */ /* 0x100fe200080108b8 */
[----:B------:R-:W-:Y:S01]  /*50a0*/  FSEL R183, R183, -INF , !P0 ;  /* 0xff800000b7b77808 */ /* 0x000fe20004000000 */
[--C-:B------:R-:W-:Y:S01]  /*50b0*/  FFMA.FTZ R21, R161, UR39, -R184.reuse ;  /* 0x00000027a1157c23 */ /* 0x100fe200080108b8 */
[----:B------:R-:W-:Y:S01]  /*50c0*/  FMNMX.FTZ R13, R171, R18, !PT ;  /* 0x00000012ab0d7209 */ /* 0x000fe20007810000 */
[----:B------:R-:W-:Y:S01]  /*50d0*/  MUFU.EX2 R19, R19 ;  /* 0x0000001300137308 */ /* 0x000fe20000000800 */
[----:B------:R-:W-:Y:S01]  /*50e0*/  FSEL R169, R8, RZ, P3 ;  /* 0x000000ff08a97208 */ /* 0x000fe20001800000 */
[--C-:B------:R-:W-:Y:S01]  /*50f0*/  FFMA.FTZ R161, R173, UR39, -R184.reuse ;  /* 0x00000027ada17c23 */ /* 0x100fe200080108b8 */
[----:B------:R-:W-:Y:S01]  /*5100*/  FMNMX.FTZ R18, R174, R13, !PT ;  /* 0x0000000dae127209 */ /* 0x000fe20007810000 */
[--C-:B------:R-:W-:Y:S01]  /*5110*/  FFMA.FTZ R157, R176, UR39, -R184.reuse ;  /* 0x00000027b09d7c23 */ /* 0x100fe200080108b8 */
[----:B------:R-:W-:-:S01]  /*5120*/  FFMA.FTZ R160, R177, UR39, -R184 ;  /* 0x00000027b1a07c23 */ /* 0x000fc200080108b8 */
[----:B------:R-:W-:Y:S01]  /*5130*/  FADD.FTZ R169, -R169, R14 ;  /* 0x0000000ea9a97221 */ /* 0x000fe20000010100 */
[----:B------:R-:W-:Y:S01]  /*5140*/  FMNMX.FTZ R13, R175, R18, !PT ;  /* 0x00000012af0d7209 */ /* 0x000fe20007810000 */
[----:B------:R-:W-:Y:S01]  /*5150*/  MUFU.EX2 R15, R15 ;  /* 0x0000000f000f7308 */ /* 0x000fe20000000800 */
[----:B------:R-:W-:-:S01]  /*5160*/  FFMA.FTZ R181, R181, UR39, -R184 ;  /* 0x00000027b5b57c23 */ /* 0x000fc200080108b8 */
[----:B------:R-:W-:Y:S01]  /*5170*/  FMUL.FTZ R14, R169, UR39 ;  /* 0x00000027a90e7c20 */ /* 0x000fe20008410000 */
[----:B------:R-:W-:-:S04]  /*5180*/  FMNMX.FTZ R20, R178, R13, !PT ;  /* 0x0000000db2147209 */ /* 0x000fc80007810000 */
[----:B------:R-:W-:Y:S01]  /*5190*/  FMNMX.FTZ R13, R179, R20, !PT ;  /* 0x00000014b30d7209 */ /* 0x000fe20007810000 */
[----:B------:R2:W-:Y:S03]  /*51a0*/  MUFU.EX2 R18, R156 ;  /* 0x0000009c00127308 */ /* 0x0005e60000000800 */
[----:B------:R-:W-:-:S04]  /*51b0*/  FMNMX.FTZ R20, R182, R13, !PT ;  /* 0x0000000db6147209 */ /* 0x000fc80007810000 */
[----:B------:R-:W-:Y:S01]  /*51c0*/  FMNMX.FTZ R13, R183, R20, !PT ;  /* 0x00000014b70d7209 */ /* 0x000fe20007810000 */
[----:B------:R-:W3:Y:S01]  /*51d0*/  MUFU.EX2 R14, R14 ;  /* 0x0000000e000e7308 */ /* 0x000ee20000000800 */
[----:B--2---:R-:W-:-:S01]  /*51e0*/  FFMA.FTZ R156, R168, UR39, -R184 ;  /* 0x00000027a89c7c23 */ /* 0x004fc200080108b8 */
[--C-:B------:R-:W-:Y:S01]  /*51f0*/  FFMA.FTZ R20, R164, UR39, -R184.reuse ;  /* 0x00000027a4147c23 */ /* 0x100fe200080108b8 */
[----:B------:R-:W-:-:S01]  /*5200*/  FFMA.FTZ R164, R180, UR39, -R184 ;  /* 0x00000027b4a47c23 */ /* 0x000fc200080108b8 */
[----:B------:R-:W2:Y:S04]  /*5210*/  SHFL.BFLY PT, R22, R13, 0x2, 0x1f ;  /* 0x0c401f000d167f89 */ /* 0x000ea800000e0000 */
[----:B------:R-:W-:Y:S08]  /*5220*/  MUFU.EX2 R154, R154 ;  /* 0x0000009a009a7308 */ /* 0x000ff00000000800 */
[----:B------:R-:W-:Y:S01]  /*5230*/  MUFU.EX2 R21, R21 ;  /* 0x0000001500157308 */ /* 0x000fe20000000800 */
[-C--:B---3--:R-:W-:Y:S01]  /*5240*/  FMUL.FTZ R24, R24, R14.reuse ;  /* 0x0000000e18187220 */ /* 0x088fe20000410000 */
        /* <DEDUP_REMOVED lines=9> */
[----:B------:R-:W-:Y:S01]  /*52e0*/  FMUL.FTZ R41, R41, R14 ;  /* 0x0000000e29297220 */ /* 0x000fe20000410000 */
[----:B--2---:R-:W-:Y:S01]  /*52f0*/  FMNMX.FTZ R165, R13, R22, !PT ;  /* 0x000000160da57209 */ /* 0x004fe20007810000 */
[----:B------:R-:W-:-:S01]  /*5300*/  FFMA.FTZ R22, R172, UR39, -R184 ;  /* 0x00000027ac167c23 */ /* 0x000fc200080108b8 */
[----:B------:R-:W-:-:S02]  /*5310*/  IMAD.U32 R172, RZ, RZ, UR39 ;  /* 0x00000027ffac7e24 */ /* 0x000fc4000f8e00ff */
[-C--:B------:R-:W-:Y:S01]  /*5320*/  FMUL.FTZ R44, R44, R14.reuse ;  /* 0x0000000e2c2c7220 */ /* 0x080fe20000410000 */
[----:B------:R-:W-:Y:S01]  /*5330*/  MUFU.EX2 R23, R23 ;  /* 0x0000001700177308 */ /* 0x000fe20000000800 */
[----:B------:R-:W2:Y:S01]  /*5340*/  SHFL.BFLY PT, R168, R165, 0x1, 0x1f ;  /* 0x0c201f00a5a87f89 */ /* 0x000ea200000e0000 */
        /* <DEDUP_REMOVED lines=21> */
[----:B------:R-:W-:Y:S01]  /*54a0*/  FMUL.FTZ R84, R84, R14 ;  /* 0x0000000e54547220 */ /* 0x000fe20000410000 */
[----:B------:R-:W-:Y:S01]  /*54b0*/  MUFU.EX2 R22, R22 ;  /* 0x0000001600167308 */ /* 0x000fe20000000800 */
[----:B--2---:R-:W-:Y:S01]  /*54c0*/  FMNMX.FTZ R13, R165, R168, !PT ;  /* 0x000000a8a50d7209 */ /* 0x004fe20007810000 */
[-C--:B------:R-:W-:Y:S01]  /*54d0*/  FMUL.FTZ R85, R85, R14.reuse ;  /* 0x0000000e55557220 */ /* 0x080fe20000410000 */
[-C--:B------:R-:W-:Y:S01]  /*54e0*/  FMUL.FTZ R88, R88, R14.reuse ;  /* 0x0000000e58587220 */ /* 0x080fe20000410000 */
[----:B------:R-:W-:Y:S01]  /*54f0*/  FMUL.FTZ R89, R89, R14 ;  /* 0x0000000e59597220 */ /* 0x000fe20000410000 */
[C---:B------:R-:W-:Y:S01]  /*5500*/  FSETP.NEU.FTZ.AND P0, PT, R13.reuse, -INF , PT ;  /* 0xff8000000d00780b */ /* 0x040fe20003f1d000 */
[----:B------:R-:W-:Y:S01]  /*5510*/  FFMA.FTZ R172, R13, R172, -8 ;  /* 0xc10000000dac7423 */ /* 0x000fe200000100ac */
[-C--:B------:R-:W-:Y:S01]  /*5520*/  FMUL.FTZ R92, R92, R14.reuse ;  /* 0x0000000e5c5c7220 */ /* 0x080fe20000410000 */
[----:B------:R-:W-:Y:S01]  /*5530*/  MUFU.EX2 R161, R161 ;  /* 0x000000a100a17308 */ /* 0x000fe20000000800 */
[-C--:B------:R-:W-:Y:S01]  /*5540*/  FMUL.FTZ R93, R93, R14.reuse ;  /* 0x0000000e5d5d7220 */ /* 0x080fe20000410000 */
[-C--:B------:R-:W-:Y:S01]  /*5550*/  FMUL.FTZ R96, R96, R14.reuse ;  /* 0x0000000e60607220 */ /* 0x080fe20000410000 */
[----:B------:R-:W-:Y:S01]  /*5560*/  FSEL R172, R172, RZ, P0 ;  /* 0x000000ffacac7208 */ /* 0x000fe20000000000 */
[-C--:B------:R-:W-:Y:S01]  /*5570*/  FMUL.FTZ R97, R97, R14.reuse ;  /* 0x0000000e61617220 */ /* 0x080fe20000410000 */
[-C--:B------:R-:W-:Y:S01]  /*5580*/  FMUL.FTZ R100, R100, R14.reuse ;  /* 0x0000000e64647220 */ /* 0x080fe20000410000 */
[-C--:B------:R-:W-:Y:S01]  /*5590*/  FMUL.FTZ R101, R101, R14.reuse ;  /* 0x0000000e65657220 */ /* 0x080fe20000410000 */
[----:B------:R-:W-:Y:S01]  /*55a0*/  FMUL.FTZ R104, R104, R14 ;  /* 0x0000000e68687220 */ /* 0x000fe20000410000 */
[--C-:B------:R-:W-:Y:S01]  /*55b0*/  FFMA.FTZ R168, R17, UR39, -R172.reuse ;  /* 0x0000002711a87c23 */ /* 0x100fe200080108ac */
[----:B------:R-:W-:-:S01]  /*55c0*/  FFMA.FTZ R17, R155, UR39, -R172 ;  /* 0x000000279b117c23 */ /* 0x000fc200080108ac */
[--C-:B------:R-:W-:Y:S01]  /*55d0*/  FFMA.FTZ R155, R162, UR39, -R172.reuse ;  /* 0x00000027a29b7c23 */ /* 0x100fe200080108ac */
[----:B------:R-:W-:-:S01]  /*55e0*/  FFMA.FTZ R162, R163, UR39, -R172 ;  /* 0x00000027a3a27c23 */ /* 0x000fc200080108ac */
[----:B------:R-:W-:Y:S01]  /*55f0*/  FSEL R163, R13, RZ, P0 ;  /* 0x000000ff0da37208 */ /* 0x000fe20000000000 */
[----:B------:R-:W-:-:S01]  /*5600*/  FFMA.FTZ R158, R158, UR39, -R172 ;  /* 0x000000279e9e7c23 */ /* 0x000fc200080108ac */
[----:B------:R-:W-:Y:S01]  /*5610*/  MUFU.EX2 R168, R168 ;  /* 0x000000a800a87308 */ /* 0x000fe20000000800 */
[----:B------:R-:W-:-:S01]  /*5620*/  FFMA.FTZ R159, R159, UR39, -R172 ;  /* 0x000000279f9f7c23 */ /* 0x000fc200080108ac */
[----:B------:R-:W-:Y:S01]  /*5630*/  FFMA.FTZ R169, R167, UR39, -R172 ;  /* 0x00000027a7a97c23 */ /* 0x000fe200080108ac */
[----:B------:R-:W-:-:S01]  /*5640*/  FADD.FTZ R163, -R163, R12 ;  /* 0x0000000ca3a37221 */ /* 0x000fc20000010100 */
[----:B------:R-:W-:Y:S01]  /*5650*/  FFMA.FTZ R167, R171, UR39, -R172 ;  /* 0x00000027aba77c23 */ /* 0x000fe200080108ac */
[----:B------:R-:W-:-:S01]  /*5660*/  FFMA.FTZ R171, R14, R4, R19 ;  /* 0x000000040eab7223 */ /* 0x000fc20000010013 */
[----:B------:R-:W-:Y:S01]  /*5670*/  FFMA.FTZ R166, R166, UR39, -R172 ;  /* 0x00000027a6a67c23 */ /* 0x000fe200080108ac */
[----:B------:R-:W-:Y:S01]  /*5680*/  FMUL.FTZ R163, R163, UR39 ;  /* 0x00000027a3a37c20 */ /* 0x000fe20008410000 */
[----:B------:R-:W-:Y:S01]  /*5690*/  MUFU.EX2 R17, R17 ;  /* 0x0000001100117308 */ /* 0x000fe20000000800 */
[----:B------:R-:W-:-:S01]  /*56a0*/  FADD.FTZ R171, R152, R171 ;  /* 0x000000ab98ab7221 */ /* 0x000fc20000010000 */
[--C-:B------:R-:W-:Y:S01]  /*56b0*/  FFMA.FTZ R12, R170, UR39, -R172.reuse ;  /* 0x00000027aa0c7c23 */ /* 0x100fe200080108ac */
[----:B------:R-:W-:-:S01]  /*56c0*/  FFMA.FTZ R174, R174, UR39, -R172 ;  /* 0x00000027aeae7c23 */ /* 0x000fc200080108ac */
[--C-:B------:R-:W-:Y:S01]  /*56d0*/  FFMA.FTZ R175, R175, UR39, -R172.reuse ;  /* 0x00000027afaf7c23 */ /* 0x100fe200080108ac */
[----:B------:R-:W-:-:S01]  /*56e0*/  FFMA.FTZ R178, R178, UR39, -R172 ;  /* 0x00000027b2b27c23 */ /* 0x000fc200080108ac */
[--C-:B------:R-:W-:Y:S01]  /*56f0*/  FFMA.FTZ R179, R179, UR39, -R172.reuse ;  /* 0x00000027b3b37c23 */ /* 0x100fe200080108ac */
[----:B------:R-:W-:-:S01]  /*5700*/  FFMA.FTZ R182, R182, UR39, -R172 ;  /* 0x00000027b6b67c23 */ /* 0x000fc200080108ac */
[----:B------:R-:W2:Y:S01]  /*5710*/  MUFU.EX2 R163, R163 ;  /* 0x000000a300a37308 */ /* 0x000ea20000000800 */
[----:B------:R-:W-:-:S01]  /*5720*/  FFMA.FTZ R172, R183, UR39, -R172 ;  /* 0x00000027b7ac7c23 */ /* 0x000fc200080108ac */
[----:B------:R-:W-:Y:S01]  /*5730*/  PLOP3.LUT P0, PT, PT, PT, UP0, 0x40, 0x0 ;  /* 0x000000000000781c */ /* 0x000fe20003f0e808 */
[-C--:B------:R-:W-:Y:S01]  /*5740*/  FMUL.FTZ R105, R105, R14.reuse ;  /* 0x0000000e69697220 */ /* 0x080fe20000410000 */
[-C--:B------:R-:W-:Y:S01]  /*5750*/  FMUL.FTZ R108, R108, R14.reuse ;  /* 0x0000000e6c6c7220 */ /* 0x080fe20000410000 */
        /* <DEDUP_REMOVED lines=12> */
[----:B--2---:R-:W-:-:S01]  /*5820*/  FFMA.FTZ R4, R163, R5, R168 ;  /* 0x00000005a3047223 */ /* 0x004fc200000100a8 */
[-C--:B------:R-:W-:Y:S01]  /*5830*/  FMUL.FTZ R129, R129, R14.reuse ;  /* 0x0000000e81817220 */ /* 0x080fe20000410000 */
[-C--:B------:R-:W-:Y:S01]  /*5840*/  FMUL.FTZ R132, R132, R14.reuse ;  /* 0x0000000e84847220 */ /* 0x080fe20000410000 */
[----:B------:R-:W-:Y:S01]  /*5850*/  FMUL.FTZ R133, R133, R14 ;  /* 0x0000000e85857220 */ /* 0x000fe20000410000 */
[----:B------:R-:W-:-:S01]  /*5860*/  FADD.FTZ R5, R17, R4 ;  /* 0x0000000411057221 */ /* 0x000fc20000010000 */
[----:B------:R-:W-:Y:S01]  /*5870*/  FADD.FTZ R4, R18, R171 ;  /* 0x000000ab12047221 */ /* 0x000fe20000010000 */
[----:B------:R-:W-:Y:S01]  /*5880*/  FMUL.FTZ R136, R136, R14 ;  /* 0x0000000e88887220 */ /* 0x000fe20000410000 */
[----:B------:R-:W2:Y:S01]  /*5890*/  MUFU.EX2 R155, R155 ;  /* 0x0000009b009b7308 */ /* 0x000ea20000000800 */
[----:B---3--:R-:W-:-:S01]  /*58a0*/  FADD.FTZ R170, R158, R5 ;  /* 0x000000059eaa7221 */ /* 0x008fc20000010000 */
[----:B------:R-:W-:Y:S01]  /*58b0*/  FADD.FTZ R5, R15, R4 ;  /* 0x000000040f057221 */ /* 0x000fe20000010000 */
[-C--:B------:R-:W-:Y:S01]  /*58c0*/  FMUL.FTZ R137, R137, R14.reuse ;  /* 0x0000000e89897220 */ /* 0x080fe20000410000 */
[-C--:B------:R-:W-:Y:S01]  /*58d0*/  FMUL.FTZ R140, R140, R14.reuse ;  /* 0x0000000e8c8c7220 */ /* 0x080fe20000410000 */
[-C--:B------:R-:W-:Y:S01]  /*58e0*/  FMUL.FTZ R141, R141, R14.reuse ;  /* 0x0000000e8d8d7220 */ /* 0x080fe20000410000 */
[----:B------:R-:W-:Y:S01]  /*58f0*/  FADD.FTZ R4, R154, R5 ;  /* 0x000000059a047221 */ /* 0x000fe20000010000 */
[----:B------:R-:W-:Y:S01]  /*5900*/  FMUL.FTZ R144, R144, R14 ;  /* 0x0000000e90907220 */ /* 0x000fe20000410000 */
[----:B------:R-:W3:Y:S01]  /*5910*/  MUFU.EX2 R162, R162 ;  /* 0x000000a200a27308 */ /* 0x000ee20000000800 */
[----:B----4-:R-:W-:-:S01]  /*5920*/  FADD.FTZ R170, R159, R170 ;  /* 0x000000aa9faa7221 */ /* 0x010fc20000010000 */
[----:B------:R-:W-:Y:S01]  /*5930*/  FADD.FTZ R171, R21, R4 ;  /* 0x0000000415ab7221 */ /* 0x000fe20000010000 */
[----:B------:R-:W-:Y:S01]  /*5940*/  F2FP.SATFINITE.E4M3.F32.PACK_AB_MERGE_C R159, R159, R158, RZ ;  /* 0x0000009e9f9f723e */ /* 0x000fe200048070ff */
[-C--:B------:R-:W-:Y:S01]  /*5950*/  FMUL.FTZ R145, R145, R14.reuse ;  /* 0x0000000e91917220 */ /* 0x080fe20000410000 */
[----:B------:R-:W-:Y:S01]  /*5960*/  FMUL.FTZ R148, R148, R14 ;  /* 0x0000000e94947220 */ /* 0x000fe20000410000 */
[----:B------:R-:W-:Y:S01]  /*5970*/  FADD.FTZ R4, R20, R171 ;  /* 0x000000ab14047221 */ /* 0x000fe20000010000 */
[----:B------:R-:W-:Y:S01]  /*5980*/  F2FP.SATFINITE.E4M3.F32.PACK_AB_MERGE_C R20, R23, R20, RZ ;  /* 0x000000141714723e */ /* 0x000fe200048070ff */
[----:B------:R-:W4:Y:S01]  /*5990*/  MUFU.EX2 R166, R166 ;  /* 0x000000a600a67308 */ /* 0x000f220000000800 */
[----:B--2---:R-:W-:-:S01]  /*59a0*/  FADD.FTZ R5, R155, R170 ;  /* 0x000000aa9b057221 */ /* 0x004fc20000010000 */
[----:B------:R-:W-:Y:S01]  /*59b0*/  FMUL.FTZ R149, R149, R14 ;  /* 0x0000000e95957220 */ /* 0x000fe20000410000 */
[----:B------:R-:W-:Y:S01]  /*59c0*/  F2FP.SATFINITE.E4M3.F32.PACK_AB_MERGE_C R154, R21, R154, R20 ;  /* 0x0000009a159a723e */ /* 0x000fe20004807014 */
        /* <DEDUP_REMOVED lines=14> */
[----:B------:R-:W-:Y:S01]  /*5ab0*/  FADD.FTZ R5, R23, R4 ;  /* 0x0000000417057221 */ /* 0x000fe20000010000 */
[-C--:B------:R-:W-:Y:S01]  /*5ac0*/  FMUL.FTZ R46, R46, R163.reuse ;  /* 0x000000a32e2e7220 */ /* 0x080fe20000410000 */
[-C--:B------:R-:W-:Y:S01]  /*5ad0*/  FMUL.FTZ R47, R47, R163.reuse ;  /* 0x000000a32f2f7220 */ /* 0x080fe20000410000 */
[-C--:B------:R-:W-:Y:S01]  /*5ae0*/  FMUL.FTZ R50, R50, R163.reuse ;  /* 0x000000a332327220 */ /* 0x080fe20000410000 */
[----:B------:R-:W-:Y:S01]  /*5af0*/  FADD.FTZ R4, R156, R5 ;  /* 0x000000059c047221 */ /* 0x000fe20000010000 */
[----:B------:R-:W-:Y:S01]  /*5b00*/  FMUL.FTZ R51, R51, R163 ;  /* 0x000000a333337220 */ /* 0x000fe20000410000 */
[----:B------:R-:W4:Y:S01]  /*5b10*/  MUFU.EX2 R167, R167 ;  /* 0x000000a700a77308 */ /* 0x000f220000000800 */
[----:B--2---:R-:W-:-:S01]  /*5b20*/  FADD.FTZ R171, R169, R170 ;  /* 0x000000aaa9ab7221 */ /* 0x004fc20000010000 */
[----:B------:R-:W-:Y:S01]  /*5b30*/  FADD.FTZ R5, R153, R4 ;  /* 0x0000000499057221 */ /* 0x000fe20000010000 */
[----:B------:R-:W-:Y:S01]  /*5b40*/  F2FP.SATFINITE.E4M3.F32.PACK_AB_MERGE_C R166, R169, R166, RZ ;  /* 0x000000a6a9a6723e */ /* 0x000fe200048070ff */
[-C--:B------:R-:W-:Y:S01]  /*5b50*/  FMUL.FTZ R54, R54, R163.reuse ;  /* 0x000000a336367220 */ /* 0x080fe20000410000 */
[----:B------:R-:W-:Y:S01]  /*5b60*/  FMUL.FTZ R55, R55, R163 ;  /* 0x000000a337377220 */ /* 0x000fe20000410000 */
[----:B------:R-:W-:Y:S01]  /*5b70*/  FADD.FTZ R4, R22, R5 ;  /* 0x0000000516047221 */ /* 0x000fe20000010000 */
[----:B------:R-:W-:Y:S01]  /*5b80*/  F2FP.SATFINITE.E4M3.F32.PACK_AB_MERGE_C R22, R161, R22, RZ ;  /* 0x00000016a116723e */ /* 0x000fe200048070ff */
[----:B------:R-:W2:Y:S01]  /*5b90*/  MUFU.EX2 R174, R174 ;  /* 0x000000ae00ae7308 */ /* 0x000ea20000000800 */
[----:B---3--:R-:W-:-:S01]  /*5ba0*/  FADD.FTZ R170, R12, R171 ;  /* 0x000000ab0caa7221 */ /* 0x008fc20000010000 */
[----:B------:R-:W-:Y:S01]  /*5bb0*/  FADD.FTZ R4, R161, R4 ;  /* 0x00000004a1047221 */ /* 0x000fe20000010000 */
[----:B------:R-:W-:Y:S01]  /*5bc0*/  F2FP.SATFINITE.E4M3.F32.PACK_AB_MERGE_C R156, R153, R156, R22 ;  /* 0x0000009c999c723e */ /* 0x000fe20004807016 */
[-C--:B------:R-:W-:Y:S01]  /*5bd0*/  FMUL.FTZ R58, R58, R163.reuse ;  /* 0x000000a33a3a7220 */ /* 0x080fe20000410000 */
[----:B------:R-:W-:Y:S01]  /*5be0*/  F2FP.SATFINITE.E4M3.F32.PACK_AB_MERGE_C R153, R17, R168, R159 ;  /* 0x000000a81199723e */ /* 0x000fe2000480709f */
[----:B------:R-:W-:Y:S01]  /*5bf0*/  FMUL.FTZ R59, R59, R163 ;  /* 0x000000a33b3b7220 */ /* 0x000fe20000410000 */
[----:B------:R-:W-:Y:S01]  /*5c00*/  F2FP.SATFINITE.E4M3.F32.PACK_AB_MERGE_C R155, R162, R155, R166 ;  /* 0x0000009ba29b723e */ /* 0x000fe200048070a6 */
        /* <DEDUP_REMOVED lines=20> */
[----:B------:R-:W-:Y:S01]  /*5d50*/  F2FP.SATFINITE.E4M3.F32.PACK_AB_MERGE_C R174, R175, R174, RZ ;  /* 0x000000aeafae723e */ /* 0x000fe200048070ff */
[----:B------:R-:W-:Y:S01]  /*5d60*/  FMUL.FTZ R87, R87, R163 ;  /* 0x000000a357577220 */ /* 0x000fe20000410000 */
[----:B------:R-:W-:Y:S01]  /*5d70*/  F2FP.SATFINITE.E4M3.F32.PACK_AB_MERGE_C R152, R152, R19, R170 ;  /* 0x000000139898723e */ /* 0x000fe200048070aa */
        /* <DEDUP_REMOVED lines=40> */
[-C--:B------:R-:W-:Y:S01]  /*6000*/  FMUL.FTZ R150, R150, R163.reuse ;  /* 0x000000a396967220 */ /* 0x080fe20000410000 */
[----:B------:R-:W2:Y:S01]  /*6010*/  MUFU.EX2 R5, R172 ;  /* 0x000000ac00057308 */ /* 0x000ea20000000800 */
[C---:B---3--:R-:W-:Y:S01]  /*6020*/  F2FP.SATFINITE.E4M3.F32.PACK_AB_MERGE_C R158, R165.reuse, R164, RZ ;  /* 0x000000a4a59e723e */ /* 0x048fe200048070ff */
[----:B------:R-:W-:Y:S01]  /*6030*/  FADD.FTZ R4, R165, R4 ;  /* 0x00000004a5047221 */ /* 0x000fe20000010000 */
[----:B------:R-:W-:-:S02]  /*6040*/  FMUL.FTZ R151, R151, R163 ;  /* 0x000000a397977220 */ /* 0x000fc40000410000 */
[----:B------:R-:W-:Y:S02]  /*6050*/  F2FP.SATFINITE.E4M3.F32.PACK_AB_MERGE_C R158, R160, R157, R158 ;  /* 0x0000009da09e723e */ /* 0x000fe4000480709e */
[----:B------:R-:W-:Y:S01]  /*6060*/  F2FP.SATFINITE.E4M3.F32.PACK_AB_MERGE_C R157, R167, R12, R174 ;  /* 0x0000000ca79d723e */ /* 0x000fe200048070ae */
[----:B----4-:R-:W-:Y:S01]  /*6070*/  FADD.FTZ R18, R182, R23 ;  /* 0x00000017b6127221 */ /* 0x010fe20000010000 */
[----:B--2---:R-:W-:-:S03]  /*6080*/  F2FP.SATFINITE.E4M3.F32.PACK_AB_MERGE_C R182, R5, R182, RZ ;  /* 0x000000b605b6723e */ /* 0x004fc600048070ff */
[----:B------:R-:W-:Y:S01]  /*6090*/  FADD.FTZ R5, R5, R18 ;  /* 0x0000001205057221 */ /* 0x000fe20000010000 */
[----:B------:R-:W-:Y:S01]  /*60a0*/  F2FP.SATFINITE.E4M3.F32.PACK_AB_MERGE_C R159, R179, R178, R182 ;  /* 0x000000b2b39f723e */ /* 0x000fe200048070b6 */
[----:B------:R-:W-:Y:S06]  /*60b0*/  @P0 BRA `(.L_x_1269) ;  /* 0x0000000000040947 */ /* 0x000fec0003800000 */
[----:B------:R-:W-:Y:S01]  /*60c0*/  BPT.TRAP 0x1 ;  /* 0x000000040000795c */ /* 0x000fe20000300000 */
.L_x_1269:
[----:B------:R-:W-:Y:S01]  /*60d0*/  PLOP3.LUT P1, PT, PT, PT, UP0, 0x40, 0x0 ;  /* 0x000000000000781c */ /* 0x000fe20003f2e808 */
[----:B------:R2:W3:-:S12]  /*60e0*/  SYNCS.PHASECHK.TRANS64.TRYWAIT P0, [UR57+0x20850], R11 ;  /* 0x0208500bff0075a7 */ /* 0x0004d80008000179 */
[----:B--2---:R-:W-:Y:S05]  /*60f0*/  @P1 BRA `(.L_x_1270) ;  /* 0x0000000000041947 */ /* 0x004fea0003800000 */
[----:B------:R-:W-:Y:S01]  /*6100*/  BPT.TRAP 0x1 ;  /* 0x000000040000795c */ /* 0x000fe20000300000 */
.L_x_1270:
[----:B---3--:R-:W-:Y:S05]  /*6110*/  @P0 BRA `(.L_x_1271) ;  /* 0x0000000000080947 */ /* 0x008fea0003800000 */
[----:B------:R-:W2:Y:S02]  /*6120*/  SYNCS.PHASECHK.TRANS64.TRYWAIT P0, [UR57+0x20850], R11 ;  /* 0x0208500bff0075a7 */ /* 0x000ea40008000179 */
[----:B--2---:R-:W-:Y:S05]  /*6130*/  @!P0 BRA `(.L_x_1272) ;  /* 0x000000d000488947 */ /* 0x004fea0003800000 */
.L_x_1271:
[----:B------:R3:W-:Y:S01]  /*6140*/  BAR.SYNC.DEFER_BLOCKING R7, 0x100 ;  /* 0x000400070000751d */ /* 0x0007e20000010000 */
[----:B------:R-:W-:Y:S01]  /*6150*/  ULEA UR6, UR49, UR48, 0xa ;  /* 0x0000003031067291 */ /* 0x000fe2000f8e503f */
[----:B------:R-:W-:-:S04]  /*6160*/  PLOP3.LUT P0, PT, PT, PT, UP0, 0x40, 0x0 ;  /* 0x000000000000781c */ /* 0x000fc80003f0e808 */
[----:B------:R-:W-:Y:S01]  /*6170*/  UMOV UR7, 0x80000020 ;  /* 0x8000002000077882 */ /* 0x000fe20000000000 */
[----:B------:R-:W-:-:S06]  /*6180*/  WARPGROUP.ARRIVE ;  /* 0x00000000000079c5 */ /* 0x000fcc0000000000 */
        /* <DEDUP_REMOVED lines=8> */
[----:B---3--:R-:W-:Y:S05]  /*6210*/  @P0 BRA `(.L_x_1273) ;  /* 0x0000000000040947 */ /* 0x008fea0003800000 */
[----:B------:R-:W-:Y:S01]  /*6220*/  BPT.TRAP 0x1 ;  /* 0x000000040000795c */ /* 0x000fe20000300000 */
.L_x_1273:
[----:B------:R-:W-:Y:S01]  /*6230*/  UIADD3 UR57, UR57, 0x20860, URZ ;  /* 0x0002086039397890 */ /* 0x000fe2000fffe03f */
[C---:B------:R-:W-:Y:S01]  /*6240*/  ISETP.GT.AND P0, PT, R10.reuse, UR54, PT ;  /* 0x000000360a007c0c */ /* 0x040fe2000bf04270 */
[----:B------:R-:W-:Y:S02]  /*6250*/  VIADD R10, R10, 0xffffffff ;  /* 0xffffffff0a0a7836 */ /* 0x000fe40000000000 */
[----:B------:R-:W-:Y:S01]  /*6260*/  UPRMT UR57, UR45, 0x654, UR57 ;  /* 0x000006542d397896 */ /* 0x000fe20008000039 */
[----:B--2---:R-:W-:Y:S02]  /*6270*/  IMAD.MOV.U32 R12, RZ, RZ, R13 ;  /* 0x000000ffff0c7224 */ /* 0x004fe400078e000d */
[----:B------:R-:W-:-:S06]  /*6280*/  IMAD.MOV.U32 R14, RZ, RZ, R8 ;  /* 0x000000ffff0e7224 */ /* 0x000fcc00078e0008 */
[----:B------:R-:W-:Y:S01]  /*6290*/  SYNCS.ARRIVE.TRANS64.RED.A1T0 RZ, [UR57], RZ ;  /* 0x000000ffffff79a7 */ /* 0x000fe20008100439 */
[----:B------:R-:W-:Y:S05]  /*62a0*/  @P0 BRA `(.L_x_1274) ;  /* 0xffffffdc00280947 */ /* 0x000fea000383ffff */
.L_x_1255:
[----:B------:R-:W2:Y:S01]  /*62b0*/  S2UR UR6, SR_CTAID.X ;  /* 0x00000000000679c3 */ /* 0x000ea20000002500 */
[----:B------:R-:W-:Y:S01]  /*62c0*/  IADD3 R9, -R9, 0x1, RZ ;  /* 0x0000000109097810 */ /* 0x000fe20007ffe1ff */
[----:B------:R-:W-:Y:S02]  /*62d0*/  UISETP.NE.AND UP2, UPT, UR44, URZ, UPT ;  /* 0x0000003f2c00728c */ /* 0x000fe4000bf45270 */
[----:B------:R-:W-:Y:S02]  /*62e0*/  UISETP.NE.AND UP1, UPT, UR43, URZ, UPT ;  /* 0x0000003f2b00728c */ /* 0x000fe4000bf25270 */
[----:B------:R-:W-:Y:S01]  /*62f0*/  IMAD R9, R2, UR51, R9 ;  /* 0x0000003302097c24 */ /* 0x000fe2000f8e0209 */
[----:B------:R-:W-:-:S03]  /*6300*/  ULDC UR15, c[0x0][0x9dc] ;  /* 0x00027700000f7ab9 */ /* 0x000fc60000000800 */
[----:B------:R-:W-:Y:S02]  /*6310*/  PLOP3.LUT P0, PT, PT, PT, UP1, 0x40, 0x0 ;  /* 0x000000000000781c */ /* 0x000fe40003f0e818 */
[----:B------:R-:W-:Y:S01]  /*6320*/  R2UR UR11, R9 ;  /* 0x00000000090b72ca */ /* 0x000fe200000e0000 */
[----:B------:R-:W-:Y:S01]  /*6330*/  @UP2 ULDC UR14, c[0x0][0x450] ;  /* 0x00011400000e2ab9 */ /* 0x000fe20000000800 */
[----:B--2---:R-:W-:-:S03]  /*6340*/  ULEA UR10, UR6, 0x7f, 0x7 ;  /* 0x0000007f060a7891 */ /* 0x004fc6000f8e383f */
[----:B------:R-:W-:Y:S02]  /*6350*/  @UP2 ULDC UR6, c[0x0][0x44c] ;  /* 0x0001130000062ab9 */ /* 0x000fe40000000800 */
[----:B------:R-:W-:-:S04]  /*6360*/  UIMAD.WIDE.U32 UR6, UR10, UR6, URZ ;  /* 0x000000060a0672a5 */ /* 0x000fc8000f8e003f */
[----:B------:R-:W-:-:S04]  /*6370*/  @UP2 USHF.R.U32.HI UR10, URZ, UR14, UR7 ;  /* 0x0000000e3f0a2299 */ /* 0x000fc80008011607 */
[----:B------:R-:W-:-:S04]  /*6380*/  UIADD3 UR10, UR11, UR10, URZ ;  /* 0x0000000a0b0a7290 */ /* 0x000fc8000fffe03f */
[----:B------:R-:W-:Y:S01]  /*6390*/  UIADD3 UR15, UR10, -UR15, URZ ;  /* 0x8000000f0a0f7290 */ /* 0x000fe2000fffe03f */
[----:B------:R-:W-:Y:S11]  /*63a0*/  @P0 BRA `(.L_x_1275) ;  /* 0x0000000000500947 */ /* 0x000ff60003800000 */
[----:B------:R-:W-:Y:S02]  /*63b0*/  UMOV UR14, UR10 ;  /* 0x0000000a000e7c82 */ /* 0x000fe40008000000 */
[----:B------:R-:W-:-:S06]  /*63c0*/  UISETP.GT.AND UP1, UPT, UR14, -0x1, UPT ;  /* 0xffffffff0e00788c */ /* 0x000fcc000bf24270 */
[----:B------:R-:W-:-:S13]  /*63d0*/  PLOP3.LUT P0, PT, PT, PT, UP1, 0x80, 0x0 ;  /* 0x000000000000781c */ /* 0x000fda0003f0f018 */
[----:B------:R-:W-:Y:S05]  /*63e0*/  @P0 BRA `(.L_x_1276) ;  /* 0x0000000000200947 */ /* 0x000fea0003800000 */
[----:B------:R-:W-:Y:S01]  /*63f0*/  ULDC UR18, c[0x0][0x9e4] ;  /* 0x0002790000127ab9 */ /* 0x000fe20000000800 */
[----:B------:R-:W-:Y:S02]  /*6400*/  ULOP3.LUT UR14, URZ, UR14, URZ, 0x33, !UPT ;  /* 0x0000000e3f0e7292 */ /* 0x000fe4000f8e333f */
[----:B------:R-:W-:-:S11]  /*6410*/  UISETP.NE.AND UP1, UPT, UR18, 0x1, UPT ;  /* 0x000000011200788c */ /* 0x000fd6000bf25270 */
[----:B------:R-:W-:Y:S02]  /*6420*/  @UP1 ULDC.64 UR6, c[0x0][0x9e8] ;  /* 0x00027a0000061ab9 */ /* 0x000fe40000000a00 */
[----:B------:R-:W-:-:S04]  /*6430*/  UIMAD.WIDE.U32 UR10, UR14, UR6, URZ ;  /* 0x000000060e0a72a5 */ /* 0x000fc8000f8e003f */
[----:B------:R-:W-:-:S04]  /*6440*/  @UP1 USHF.R.U32.HI UR14, URZ, UR7, UR11 ;  /* 0x000000073f0e1299 */ /* 0x000fc8000801160b */
[----:B------:R-:W-:Y:S01]  /*6450*/  ULOP3.LUT UR14, URZ, UR14, URZ, 0x33, !UPT ;  /* 0x0000000e3f0e7292 */ /* 0x000fe2000f8e333f */
[----:B------:R-:W-:Y:S11]  /*6460*/  BRA `(.L_x_1277) ;  /* 0x0000000000147947 */ /* 0x000ff60003800000 */
.L_x_1276:
[----:B------:R-:W-:Y:S02]  /*6470*/  ULDC UR18, c[0x0][0x9e4] ;  /* 0x0002790000127ab9 */ /* 0x000fe40000000800 */
[----:B------:R-:W-:-:S11]  /*6480*/  UISETP.NE.AND UP1, UPT, UR18, 0x1, UPT ;  /* 0x000000011200788c */ /* 0x000fd6000bf25270 */
[----:B------:R-:W-:Y:S02]  /*6490*/  @UP1 ULDC.64 UR6, c[0x0][0x9e8] ;  /* 0x00027a0000061ab9 */ /* 0x000fe40000000a00 */
[----:B------:R-:W-:-:S04]  /*64a0*/  UIMAD.WIDE.U32 UR10, UR14, UR6, URZ ;  /* 0x000000060e0a72a5 */ /* 0x000fc8000f8e003f */
[----:B------:R-:W-:-:S12]  /*64b0*/  @UP1 USHF.R.U32.HI UR14, URZ, UR7, UR11 ;  /* 0x000000073f0e1299 */ /* 0x000fd8000801160b */
.L_x_1277:
[----:B------:R-:W-:-:S04]  /*64c0*/  UIMAD UR14, UR14, UR18, URZ ;  /* 0x000000120e0e72a4 */ /* 0x000fc8000f8e023f */
[----:B------:R-:W-:-:S04]  /*64d0*/  UISETP.LT.AND UP1, UPT, UR15, UR14, UPT ;  /* 0x0000000e0f00728c */ /* 0x000fc8000bf21270 */
[----:B------:R-:W-:-:S12]  /*64e0*/  USEL UR15, UR15, UR14, !UP1 ;  /* 0x0000000e0f0f7287 */ /* 0x000fd8000c800000 */
.L_x_1275:
[----:B------:R-:W-:-:S04]  /*64f0*/  UIADD3 UR15, UR15, 0x3f, URZ ;  /* 0x0000003f0f0f7890 */ /* 0x000fc8000fffe03f */
[----:B------:R-:W-:-:S04]  /*6500*/  USHF.R.S32.HI UR6, URZ, 0x1f, UR15 ;  /* 0x0000001f3f067899 */ /* 0x000fc8000801140f */
[----:B------:R-:W-:-:S04]  /*6510*/  ULEA.HI UR6, UR6, UR15, URZ, 0x6 ;  /* 0x0000000f06067291 */ /* 0x000fc8000f8f303f */
[----:B------:R-:W-:-:S04]  /*6520*/  USHF.R.S32.HI UR6, URZ, 0x6, UR6 ;  /* 0x000000063f067899 */ /* 0x000fc80008011406 */
[----:B------:R-:W-:-:S04]  /*6530*/  UISETP.LT.AND UP1, UPT, UR40, UR6, UPT ;  /* 0x000000062800728c */ /* 0x000fc8000bf21270 */
[----:B------:R-:W-:-:S06]  /*6540*/  USEL UR54, UR40, UR6, !UP1 ;  /* 0x0000000628367287 */ /* 0x000fcc000c800000 */
[----:B------:R-:W-:-:S13]  /*6550*/  ISETP.GE.AND P0, PT, R10, UR54, PT ;  /* 0x000000360a007c0c */ /* 0x000fda000bf06270 */
[----:B------:R-:W-:Y:S05]  /*6560*/  @!P0 BRA `(.L_x_1278) ;  /* 0x00000018001c8947 */ /* 0x000fea0003800000 */
[----:B-1----:R-:W-:Y:S02]  /*6570*/  IMAD.MOV.U32 R11, RZ, RZ, R13 ;  /* 0x000000ffff0b7224 */ /* 0x002fe400078e000d */
[----:B------:R-:W-:-:S07]  /*6580*/  IMAD.MOV.U32 R15, RZ, RZ, R8 ;  /* 0x000000ffff0f7224 */ /* 0x000fce00078e0008 */
.L_x_1289:
[----:B------:R-:W-:Y:S01]  /*6590*/  UIADD3 UR49, UR49, 0x1, URZ ;  /* 0x0000000131317890 */ /* 0x000fe2000fffe03f */
[----:B------:R-:W-:Y:S02]  /*65a0*/  PLOP3.LUT P1, PT, PT, PT, UP0, 0x40, 0x0 ;  /* 0x000000000000781c */ /* 0x000fe40003f2e808 */
[C---:B------:R-:W-:Y:S01]  /*65b0*/  ISETP.GT.AND P0, PT, R10.reuse, UR54, PT ;  /* 0x000000360a007c0c */ /* 0x040fe2000bf04270 */
[----:B------:R-:W-:Y:S01]  /*65c0*/  UISETP.NE.AND UP1, UPT, UR49, 0x2, UPT ;  /* 0x000000023100788c */ /* 0x000fe2000bf25270 */
[----:B------:R-:W-:-:S03]  /*65d0*/  VIADD R10, R10, 0xffffffff ;  /* 0xffffffff0a0a7836 */ /* 0x000fc60000000000 */
[----:B------:R-:W-:Y:S02]  /*65e0*/  USEL UR6, URZ, 0x1, UP1 ;  /* 0x000000013f067887 */ /* 0x000fe40008800000 */
[----:B------:R-:W-:Y:S02]  /*65f0*/  USEL UR49, UR49, URZ, UP1 ;  /* 0x0000003f31317287 */ /* 0x000fe40008800000 */
[----:B------:R-:W-:Y:S02]  /*6600*/  ULOP3.LUT UR47, UR47, UR6, URZ, 0x3c, !UPT ;  /* 0x000000062f2f7292 */ /* 0x000fe4000f8e3c3f */
[----:B01----:R-:W-:Y:S10]  /*6610*/  @P1 BRA `(.L_x_1279) ;  /* 0x0000000000041947 */ /* 0x003ff40003800000 */
[----:B------:R-:W-:Y:S01]  /*6620*/  BPT.TRAP 0x1 ;  /* 0x000000040000795c */ /* 0x000fe20000300000 */
.L_x_1279:
[----:B------:R-:W-:Y:S01]  /*6630*/  PLOP3.LUT P2, PT, PT, PT, UP0, 0x40, 0x0 ;  /* 0x000000000000781c */ /* 0x000fe20003f4e808 */
[----:B------:R-:W-:Y:S01]  /*6640*/  ULEA UR51, UR49, UR41, 0x3 ;  /* 0x0000002931337291 */ /* 0x000fe2000f8e183f */
[----:B------:R-:W-:-:S05]  /*6650*/  IMAD.U32 R9, RZ, RZ, UR47 ;  /* 0x0000002fff097e24 */ /* 0x000fca000f8e00ff */
[----:B------:R-:W-:-:S04]  /*6660*/  SHF.L.U32 R9, R9, 0x1f, RZ ;  /* 0x0000001f09097819 */ /* 0x000fc800000006ff */
[----:B------:R1:W2:Y:S02]  /*6670*/  SYNCS.PHASECHK.TRANS64.TRYWAIT P1, [UR51+0x20830], R9 ;  /* 0x02083009ff0075a7 */ /* 0x0002a40008020173 */
[----:B------:R-:W-:Y:S05]  /*6680*/  @P2 BRA `(.L_x_1280) ;  /* 0x0000000000042947 */ /* 0x000fea0003800000 */
[----:B------:R-:W-:Y:S01]  /*6690*/  BPT.TRAP 0x1 ;  /* 0x000000040000795c */ /* 0x000fe20000300000 */
.L_x_1280:
[----:B--2---:R-:W-:Y:S05]  /*66a0*/  @P1 BRA `(.L_x_1281) ;  /* 0x0000000000081947 */ /* 0x004fea0003800000 */
[----:B------:R-:W2:Y:S02]  /*66b0*/  SYNCS.PHASECHK.TRANS64.TRYWAIT P1, [UR51+0x20830], R9 ;  /* 0x02083009ff0075a7 */ /* 0x000ea40008020173 */
[----:B--2---:R-:W-:Y:S05]  /*66c0*/  @!P1 BRA `(.L_x_1282) ;  /* 0x000000c800fc9947 */ /* 0x004fea0003800000 */
.L_x_1281:
        /* <DEDUP_REMOVED lines=45> */
.L_x_1283:
[----:B--2---:R-:W-:Y:S01]  /*69a0*/  FMNMX.FTZ R8, R152, R15, !PT ;  /* 0x0000000f98087209 */ /* 0x004fe20007810000 */
[----:B------:R-:W-:Y:S01]  /*69b0*/  IMAD.U32 R19, RZ, RZ, UR39 ;  /* 0x00000027ff137e24 */ /* 0x000fe2000f8e00ff */
[----:B------:R-:W-:Y:S01]  /*69c0*/  UIADD3 UR6, UR51, 0x20840, URZ ;  /* 0x0002084033067890 */ /* 0x000fe2000fffe03f */
[----:B------:R-:W-:Y:S02]  /*69d0*/  PLOP3.LUT P1, PT, PT, PT, UP0, 0x40, 0x0 ;  /* 0x000000000000781c */ /* 0x000fe40003f2e808 */
[----:B------:R-:W-:Y:S01]  /*69e0*/  FMNMX.FTZ R13, R153, R8, !PT ;  /* 0x00000008990d7209 */ /* 0x000fe20007810000 */
[----:B------:R-:W-:-:S03]  /*69f0*/  UPRMT UR6, UR45, 0x654, UR6 ;  /* 0x000006542d067896 */ /* 0x000fc60008000006 */
[----:B------:R-:W-:-:S04]  /*6a00*/  FMNMX.FTZ R8, R156, R13, !PT ;  /* 0x0000000d9c087209 */ /* 0x000fc80007810000 */
[----:B------:R-:W-:Y:S02]  /*6a10*/  FMNMX.FTZ R13, R157, R8, !PT ;  /* 0x000000089d0d7209 */ /* 0x000fe40007810000 */
[----:B------:R-:W-:Y:S02]  /*6a20*/  SYNCS.ARRIVE.TRANS64.RED.A1T0 RZ, [UR6], RZ ;  /* 0x000000ffffff79a7 */ /* 0x000fe40008100406 */
        /* <DEDUP_REMOVED lines=11> */
[----:B------:R-:W-:Y:S02]  /*6ae0*/  FMNMX.FTZ R14, R181, R8, !PT ;  /* 0x00000008b50e7209 */ /* 0x000fe40007810000 */
[----:B------:R-:W-:-:S03]  /*6af0*/  FMNMX.FTZ R8, R154, R11, !PT ;  /* 0x0000000b9a087209 */ /* 0x000fc60007810000 */
[----:B------:R-:W2:Y:S02]  /*6b00*/  SHFL.BFLY PT, R13, R14, 0x2, 0x1f ;  /* 0x0c401f000e0d7f89 */ /* 0x000ea400000e0000 */
[----:B--2---:R-:W-:Y:S02]  /*6b10*/  FMNMX.FTZ R17, R14, R13, !PT ;  /* 0x0000000d0e117209 */ /* 0x004fe40007810000 */
[----:B------:R-:W-:-:S03]  /*6b20*/  FMNMX.FTZ R13, R155, R8, !PT ;  /* 0x000000089b0d7209 */ /* 0x000fc60007810000 */
[----:B------:R-:W2:Y:S01]  /*6b30*/  SHFL.BFLY PT, R18, R17, 0x1, 0x1f ;  /* 0x0c201f0011127f89 */ /* 0x000ea200000e0000 */
[----:B------:R-:W-:-:S04]  /*6b40*/  FMNMX.FTZ R8, R158, R13, !PT ;  /* 0x0000000d9e087209 */ /* 0x000fc80007810000 */
[----:B------:R-:W-:-:S04]  /*6b50*/  FMNMX.FTZ R13, R159, R8, !PT ;  /* 0x000000089f0d7209 */ /* 0x000fc80007810000 */
[----:B------:R-:W-:-:S04]  /*6b60*/  FMNMX.FTZ R12, R162, R13, !PT ;  /* 0x0000000da20c7209 */ /* 0x000fc80007810000 */
[----:B------:R-:W-:-:S04]  /*6b70*/  FMNMX.FTZ R13, R163, R12, !PT ;  /* 0x0000000ca30d7209 */ /* 0x000fc80007810000 */
[----:B------:R-:W-:-:S04]  /*6b80*/  FMNMX.FTZ R12, R166, R13, !PT ;  /* 0x0000000da60c7209 */ /* 0x000fc80007810000 */
[----:B------:R-:W-:Y:S02]  /*6b90*/  FMNMX.FTZ R13, R167, R12, !PT ;  /* 0x0000000ca70d7209 */ /* 0x000fe40007810000 */
[----:B--2---:R-:W-:Y:S02]  /*6ba0*/  FMNMX.FTZ R8, R17, R18, !PT ;  /* 0x0000001211087209 */ /* 0x004fe40007810000 */
[----:B------:R-:W-:-:S03]  /*6bb0*/  FMNMX.FTZ R12, R170, R13, !PT ;  /* 0x0000000daa0c7209 */ /* 0x000fc60007810000 */
[C---:B------:R-:W-:Y:S01]  /*6bc0*/  FFMA.FTZ R184, R8.reuse, R19, -8 ;  /* 0xc100000008b87423 */ /* 0x040fe20000010013 */
[----:B------:R-:W-:Y:S01]  /*6bd0*/  FMNMX.FTZ R13, R171, R12, !PT ;  /* 0x0000000cab0d7209 */ /* 0x000fe20007810000 */
[----:B------:R-:W-:Y:S02]  /*6be0*/  FADD.FTZ R15, -R8, R15 ;  /* 0x0000000f080f7221 */ /* 0x000fe40000010100 */
[----:B------:R-:W-:-:S01]  /*6bf0*/  FFMA.FTZ R156, R156, UR39, -R184 ;  /* 0x000000279c9c7c23 */ /* 0x000fc200080108b8 */
[----:B------:R-:W-:Y:S01]  /*6c00*/  FMNMX.FTZ R12, R174, R13, !PT ;  /* 0x0000000dae0c7209 */ /* 0x000fe20007810000 */
[----:B------:R-:W-:-:S01]  /*6c10*/  FFMA.FTZ R18, R164, UR39, -R184 ;  /* 0x00000027a4127c23 */ /* 0x000fc200080108b8 */
[----:B------:R-:W-:Y:S01]  /*6c20*/  FMUL.FTZ R15, R15, UR39 ;  /* 0x000000270f0f7c20 */ /* 0x000fe20008410000 */
[----:B------:R-:W-:-:S01]  /*6c30*/  FFMA.FTZ R152, R152, UR39, -R184 ;  /* 0x0000002798987c23 */ /* 0x000fc200080108b8 */
[----:B------:R-:W-:Y:S01]  /*6c40*/  FMNMX.FTZ R13, R175, R12, !PT ;  /* 0x0000000caf0d7209 */ /* 0x000fe20007810000 */
[----:B------:R-:W-:-:S01]  /*6c50*/  FFMA.FTZ R23, R165, UR39, -R184 ;  /* 0x00000027a5177c23 */ /* 0x000fc200080108b8 */
[--C-:B------:R-:W-:Y:S01]  /*6c60*/  FFMA.FTZ R17, R153, UR39, -R184.reuse ;  /* 0x0000002799117c23 */ /* 0x100fe200080108b8 */
[----:B------:R-:W-:-:S01]  /*6c70*/  FFMA.FTZ R19, R157, UR39, -R184 ;  /* 0x000000279d137c23 */ /* 0x000fc200080108b8 */
[----:B------:R-:W-:Y:S01]  /*6c80*/  FMNMX.FTZ R12, R178, R13, !PT ;  /* 0x0000000db20c7209 */ /* 0x000fe20007810000 */
[----:B------:R-:W2:Y:S01]  /*6c90*/  MUFU.EX2 R15, R15 ;  /* 0x0000000f000f7308 */ /* 0x000ea20000000800 */
[----:B------:R-:W-:-:S01]  /*6ca0*/  FFMA.FTZ R157, R169, UR39, -R184 ;  /* 0x00000027a99d7c23 */ /* 0x000fc200080108b8 */
[--C-:B------:R-:W-:Y:S01]  /*6cb0*/  FFMA.FTZ R22, R172, UR39, -R184.reuse ;  /* 0x00000027ac167c23 */ /* 0x100fe200080108b8 */
[----:B------:R-:W-:Y:S01]  /*6cc0*/  FMNMX.FTZ R13, R179, R12, !PT ;  /* 0x0000000cb30d7209 */ /* 0x000fe20007810000 */
[--C-:B------:R-:W-:Y:S01]  /*6cd0*/  FFMA.FTZ R21, R161, UR39, -R184.reuse ;  /* 0x00000027a1157c23 */ /* 0x100fe200080108b8 */
[----:B------:R-:W-:-:S01]  /*6ce0*/  FFMA.FTZ R153, R173, UR39, -R184 ;  /* 0x00000027ad997c23 */ /* 0x000fc200080108b8 */
[--C-:B------:R-:W-:Y:S01]  /*6cf0*/  FFMA.FTZ R161, R177, UR39, -R184.reuse ;  /* 0x00000027b1a17c23 */ /* 0x100fe200080108b8 */
[----:B------:R-:W-:Y:S01]  /*6d00*/  FMNMX.FTZ R14, R182, R13, !PT ;  /* 0x0000000db60e7209 */ /* 0x000fe20007810000 */
[----:B------:R3:W-:Y:S01]  /*6d10*/  MUFU.EX2 R12, R156 ;  /* 0x0000009c000c7308 */ /* 0x0007e20000000800 */
[----:B------:R-:W-:-:S01]  /*6d20*/  FFMA.FTZ R180, R180, UR39, -R184 ;  /* 0x00000027b4b47c23 */ /* 0x000fc200080108b8 */
[--C-:B------:R-:W-:Y:S01]  /*6d30*/  FFMA.FTZ R181, R181, UR39, -R184.reuse ;  /* 0x00000027b5b57c23 */ /* 0x100fe200080108b8 */
[----:B------:R-:W-:Y:S01]  /*6d40*/  FMNMX.FTZ R13, R183, R14, !PT ;  /* 0x0000000eb70d7209 */ /* 0x000fe20007810000 */
[----:B------:R-:W-:-:S04]  /*6d50*/  FFMA.FTZ R14, R160, UR39, -R184 ;  /* 0x00000027a00e7c23 */ /* 0x000fc800080108b8 */
[----:B------:R-:W4:Y:S01]  /*6d60*/  SHFL.BFLY PT, R20, R13, 0x2, 0x1f ;  /* 0x0c401f000d147f89 */ /* 0x000f2200000e0000 */
[----:B---3--:R-:W-:-:S01]  /*6d70*/  FFMA.FTZ R156, R168, UR39, -R184 ;  /* 0x00000027a89c7c23 */ /* 0x008fc200080108b8 */
[----:B------:R-:W-:Y:S01]  /*6d80*/  IMAD.U32 R168, RZ, RZ, UR39 ;  /* 0x00000027ffa87e24 */ /* 0x000fe2000f8e00ff */
[----:B------:R-:W3:Y:S01]  /*6d90*/  MUFU.EX2 R152, R152 ;  /* 0x0000009800987308 */ /* 0x000ee20000000800 */
[-C--:B--2---:R-:W-:Y:S01]  /*6da0*/  FMUL.FTZ R24, R24, R15.reuse ;  /* 0x0000000f18187220 */ /* 0x084fe20000410000 */
[-C--:B------:R-:W-:Y:S01]  /*6db0*/  FMUL.FTZ R25, R25, R15.reuse ;  /* 0x0000000f19197220 */ /* 0x080fe20000410000 */
[-C--:B------:R-:W-:Y:S01]  /*6dc0*/  FMUL.FTZ R28, R28, R15.reuse ;  /* 0x0000000f1c1c7220 */ /* 0x080fe20000410000 */
[-C--:B------:R-:W-:Y:S01]  /*6dd0*/  FMUL.FTZ R29, R29, R15.reuse ;  /* 0x0000000f1d1d7220 */ /* 0x080fe20000410000 */
[-C--:B------:R-:W-:Y:S01]  /*6de0*/  FMUL.FTZ R32, R32, R15.reuse ;  /* 0x0000000f20207220 */ /* 0x080fe20000410000 */
[-C--:B------:R-:W-:Y:S01]  /*6df0*/  FMUL.FTZ R33, R33, R15.reuse ;  /* 0x0000000f21217220 */ /* 0x080fe20000410000 */
[-C--:B------:R-:W-:Y:S01]  /*6e00*/  FMUL.FTZ R36, R36, R15.reuse ;  /* 0x0000000f24247220 */ /* 0x080fe20000410000 */
[----:B------:R-:W2:Y:S01]  /*6e10*/  MUFU.EX2 R17, R17 ;  /* 0x0000001100117308 */ /* 0x000ea20000000800 */
[-C--:B------:R-:W-:Y:S01]  /*6e20*/  FMUL.FTZ R37, R37, R15.reuse ;  /* 0x0000000f25257220 */ /* 0x080fe20000410000 */
[-C--:B------:R-:W-:Y:S01]  /*6e30*/  FMUL.FTZ R40, R40, R15.reuse ;  /* 0x0000000f28287220 */ /* 0x080fe20000410000 */
[-C--:B------:R-:W-:Y:S01]  /*6e40*/  FMUL.FTZ R41, R41, R15.reuse ;  /* 0x0000000f29297220 */ /* 0x080fe20000410000 */
[-C--:B------:R-:W-:Y:S01]  /*6e50*/  FMUL.FTZ R44, R44, R15.reuse ;  /* 0x0000000f2c2c7220 */ /* 0x080fe20000410000 */
[-C--:B------:R-:W-:Y:S01]  /*6e60*/  FMUL.FTZ R45, R45, R15.reuse ;  /* 0x0000000f2d2d7220 */ /* 0x080fe20000410000 */
[-C--:B------:R-:W-:Y:S01]  /*6e70*/  FMUL.FTZ R48, R48, R15.reuse ;  /* 0x0000000f30307220 */ /* 0x080fe20000410000 */
[----:B------:R-:W-:Y:S01]  /*6e80*/  FMUL.FTZ R49, R49, R15 ;  /* 0x0000000f31317220 */ /* 0x000fe20000410000 */
[----:B------:R-:W5:Y:S01]  /*6e90*/  MUFU.EX2 R19, R19 ;  /* 0x0000001300137308 */ /* 0x000f620000000800 */
[----:B---3--:R-:W-:-:S01]  /*6ea0*/  FFMA.FTZ R4, R15, R4, R152 ;  /* 0x000000040f047223 */ /* 0x008fc20000010098 */
[-C--:B------:R-:W-:Y:S01]  /*6eb0*/  FMUL.FTZ R52, R52, R15.reuse ;  /* 0x0000000f34347220 */ /* 0x080fe20000410000 */
[-C--:B------:R-:W-:Y:S01]  /*6ec0*/  FMUL.FTZ R53, R53, R15.reuse ;  /* 0x0000000f35357220 */ /* 0x080fe20000410000 */
[-C--:B------:R-:W-:Y:S01]  /*6ed0*/  FMUL.FTZ R56, R56, R15.reuse ;  /* 0x0000000f38387220 */ /* 0x080fe20000410000 */
[----:B----4-:R-:W-:Y:S01]  /*6ee0*/  FMNMX.FTZ R160, R13, R20, !PT ;  /* 0x000000140da07209 */ /* 0x010fe20007810000 */
[----:B------:R-:W-:Y:S01]  /*6ef0*/  FFMA.FTZ R20, R176, UR39, -R184 ;  /* 0x00000027b0147c23 */ /* 0x000fe200080108b8 */
[-C--:B------:R-:W-:Y:S01]  /*6f00*/  FMUL.FTZ R57, R57, R15.reuse ;  /* 0x0000000f39397220 */ /* 0x080fe20000410000 */
[----:B------:R-:W3:Y:S01]  /*6f10*/  MUFU.EX2 R14, R14 ;  /* 0x0000000e000e7308 */ /* 0x000ee20000000800 */
[-C--:B------:R-:W-:Y:S01]  /*6f20*/  FMUL.FTZ R60, R60, R15.reuse ;  /* 0x0000000f3c3c7220 */ /* 0x080fe20000410000 */
[----:B------:R-:W4:Y:S01]  /*6f30*/  SHFL.BFLY PT, R13, R160, 0x1, 0x1f ;  /* 0x0c201f00a00d7f89 */ /* 0x000f2200000e0000 */
[-C--:B------:R-:W-:Y:S01]  /*6f40*/  FMUL.FTZ R61, R61, R15.reuse ;  /* 0x0000000f3d3d7220 */ /* 0x080fe20000410000 */
[-C--:B------:R-:W-:Y:S01]  /*6f50*/  FMUL.FTZ R64, R64, R15.reuse ;  /* 0x0000000f40407220 */ /* 0x080fe20000410000 */
[-C--:B------:R-:W-:Y:S01]  /*6f60*/  FMUL.FTZ R65, R65, R15.reuse ;  /* 0x0000000f41417220 */ /* 0x080fe20000410000 */
[-C--:B------:R-:W-:Y:S01]  /*6f70*/  FMUL.FTZ R68, R68, R15.reuse ;  /* 0x0000000f44447220 */ /* 0x080fe20000410000 */
[-C--:B------:R-:W-:Y:S01]  /*6f80*/  FMUL.FTZ R69, R69, R15.reuse ;  /* 0x0000000f45457220 */ /* 0x080fe20000410000 */
[----:B------:R-:W0:Y:S01]  /*6f90*/  MUFU.EX2 R21, R21 ;  /* 0x0000001500157308 */ /* 0x000e220000000800 */
        /* <DEDUP_REMOVED lines=16> */
[----:B------:R-:W-:Y:S01]  /*70a0*/  FMUL.FTZ R100, R100, R15 ;  /* 0x0000000f64647220 */ /* 0x000fe20000410000 */
[----:B----4-:R-:W-:Y:S01]  /*70b0*/  FMNMX.FTZ R13, R160, R13, !PT ;  /* 0x0000000da00d7209 */ /* 0x010fe20007810000 */
[-C--:B------:R-:W-:Y:S01]  /*70c0*/  FMUL.FTZ R101, R101, R15.reuse ;  /* 0x0000000f65657220 */ /* 0x080fe20000410000 */
[-C--:B------:R-:W-:Y:S01]  /*70d0*/  FMUL.FTZ R104, R104, R15.reuse ;  /* 0x0000000f68687220 */ /* 0x080fe20000410000 */
[-C--:B------:R-:W-:Y:S01]  /*70e0*/  FMUL.FTZ R105, R105, R15.reuse ;  /* 0x0000000f69697220 */ /* 0x080fe20000410000 */
[----:B------:R-:W-:Y:S01]  /*70f0*/  FMUL.FTZ R108, R108, R15 ;  /* 0x0000000f6c6c7220 */ /* 0x000fe20000410000 */
[----:B------:R-:W-:-:S01]  /*7100*/  FADD.FTZ R164, -R13, R11 ;  /* 0x0000000b0da47221 */ /* 0x000fc20000010100 */
[----:B------:R-:W-:Y:S01]  /*7110*/  FFMA.FTZ R168, R13, R168, -8 ;  /* 0xc10000000da87423 */ /* 0x000fe200000100a8 */
[----:B------:R-:W-:Y:S01]  /*7120*/  MUFU.EX2 R156, R156 ;  /* 0x0000009c009c7308 */ /* 0x000fe20000000800 */
[----:B------:R-:W-:Y:S01]  /*7130*/  FMUL.FTZ R109, R109, R15 ;  /* 0x0000000f6d6d7220 */ /* 0x000fe20000410000 */
[----:B------:R-:W-:Y:S01]  /*7140*/  FMUL.FTZ R164, R164, UR39 ;  /* 0x00000027a4a47c20 */ /* 0x000fe20008410000 */
[----:B------:R-:W-:-:S01]  /*7150*/  FFMA.FTZ R165, R154, UR39, -R168 ;  /* 0x000000279aa57c23 */ /* 0x000fc200080108a8 */
[--C-:B------:R-:W-:Y:S01]  /*7160*/  FFMA.FTZ R154, R155, UR39, -R168.reuse ;  /* 0x000000279b9a7c23 */ /* 0x100fe200080108a8 */
[----:B------:R-:W-:-:S01]  /*7170*/  FFMA.FTZ R169, R158, UR39, -R168 ;  /* 0x000000279ea97c23 */ /* 0x000fc200080108a8 */
[--C-:B------:R-:W-:Y:S01]  /*7180*/  FFMA.FTZ R172, R159, UR39, -R168.reuse ;  /* 0x000000279fac7c23 */ /* 0x100fe200080108a8 */
[----:B------:R-:W-:-:S01]  /*7190*/  FFMA.FTZ R155, R162, UR39, -R168 ;  /* 0x00000027a29b7c23 */ /* 0x000fc200080108a8 */
[----:B------:R-:W-:Y:S01]  /*71a0*/  MUFU.EX2 R164, R164 ;  /* 0x000000a400a47308 */ /* 0x000fe20000000800 */
[----:B------:R-:W-:-:S01]  /*71b0*/  FFMA.FTZ R158, R163, UR39, -R168 ;  /* 0x00000027a39e7c23 */ /* 0x000fc200080108a8 */
[----:B------:R-:W-:Y:S01]  /*71c0*/  FFMA.FTZ R166, R166, UR39, -R168 ;  /* 0x00000027a6a67c23 */ /* 0x000fe200080108a8 */
[----:B--2---:R-:W-:-:S01]  /*71d0*/  FADD.FTZ R163, R17, R4 ;  /* 0x0000000411a37221 */ /* 0x004fc20000010000 */
[--C-:B------:R-:W-:Y:S01]  /*71e0*/  FFMA.FTZ R167, R167, UR39, -R168.reuse ;  /* 0x00000027a7a77c23 */ /* 0x100fe200080108a8 */
[----:B------:R-:W-:-:S01]  /*71f0*/  FFMA.FTZ R159, R170, UR39, -R168 ;  /* 0x00000027aa9f7c23 */ /* 0x000fc200080108a8 */
[----:B------:R-:W-:Y:S01]  /*7200*/  FFMA.FTZ R162, R171, UR39, -R168 ;  /* 0x00000027aba27c23 */ /* 0x000fe200080108a8 */
[----:B------:R-:W-:-:S01]  /*7210*/  FADD.FTZ R170, R12, R163 ;  /* 0x000000a30caa7221 */ /* 0x000fc20000010000 */
[----:B------:R-:W2:Y:S01]  /*7220*/  MUFU.EX2 R165, R165 ;  /* 0x000000a500a57308 */ /* 0x000ea20000000800 */
[----:B------:R-:W-:-:S01]  /*7230*/  FFMA.FTZ R174, R174, UR39, -R168 ;  /* 0x00000027aeae7c23 */ /* 0x000fc200080108a8 */
[----:B------:R-:W-:Y:S01]  /*7240*/  FFMA.FTZ R175, R175, UR39, -R168 ;  /* 0x00000027afaf7c23 */ /* 0x000fe200080108a8 */
[----:B-----5:R-:W-:-:S01]  /*7250*/  FADD.FTZ R163, R19, R170 ;  /* 0x000000aa13a37221 */ /* 0x020fc20000010000 */
[--C-:B------:R-:W-:Y:S01]  /*7260*/  FFMA.FTZ R178, R178, UR39, -R168.reuse ;  /* 0x00000027b2b27c23 */ /* 0x100fe200080108a8 */
[----:B------:R-:W-:-:S01]  /*7270*/  FFMA.FTZ R179, R179, UR39, -R168 ;  /* 0x00000027b3b37c23 */ /* 0x000fc200080108a8 */
[----:B------:R-:W-:Y:S01]  /*7280*/  FFMA.FTZ R182, R182, UR39, -R168 ;  /* 0x00000027b6b67c23 */ /* 0x000fe200080108a8 */
[----:B---3--:R-:W-:-:S01]  /*7290*/  FADD.FTZ R170, R14, R163 ;  /* 0x000000a30eaa7221 */ /* 0x008fc20000010000 */
[----:B------:R-:W3:Y:S01]  /*72a0*/  MUFU.EX2 R154, R154 ;  /* 0x0000009a009a7308 */ /* 0x000ee20000000800 */
[----:B------:R-:W-:-:S01]  /*72b0*/  FFMA.FTZ R168, R183, UR39, -R168 ;  /* 0x00000027b7a87c23 */ /* 0x000fc200080108a8 */
[----:B------:R-:W-:Y:S01]  /*72c0*/  F2FP.SATFINITE.E4M3.F32.PACK_AB_MERGE_C R171, R19, R12, RZ ;  /* 0x0000000c13ab723e */ /* 0x000fe200048070ff */
[----:B0-----:R-:W-:-:S01]  /*72d0*/  FADD.FTZ R163, R21, R170 ;  /* 0x000000aa15a37221 */ /* 0x001fc20000010000 */
[-C--:B------:R-:W-:Y:S01]  /*72e0*/  FMUL.FTZ R112, R112, R15.reuse ;  /* 0x0000000f70707220 */ /* 0x080fe20000410000 */
[-C--:B------:R-:W-:Y:S01]  /*72f0*/  FMUL.FTZ R113, R113, R15.reuse ;  /* 0x0000000f71717220 */ /* 0x080fe20000410000 */
[-C--:B------:R-:W-:Y:S01]  /*7300*/  FMUL.FTZ R116, R116, R15.reuse ;  /* 0x0000000f74747220 */ /* 0x080fe20000410000 */
[----:B------:R-:W-:Y:S01]  /*7310*/  FMUL.FTZ R117, R117, R15 ;  /* 0x0000000f75757220 */ /* 0x000fe20000410000 */
[----:B------:R-:W0:Y:S01]  /*7320*/  MUFU.EX2 R169, R169 ;  /* 0x000000a900a97308 */ /* 0x000e220000000800 */
[----:B--2---:R-:W-:-:S01]  /*7330*/  FFMA.FTZ R5, R164, R5, R165 ;  /* 0x00000005a4057223 */ /* 0x004fc200000100a5 */
        /* <DEDUP_REMOVED lines=19> */
[----:B------:R-:W-:Y:S01]  /*7470*/  FMUL.FTZ R149, R149, R15 ;  /* 0x0000000f95957220 */ /* 0x000fe20000410000 */
        /* <DEDUP_REMOVED lines=12> */
[----:B------:R-:W-:Y:S01]  /*7540*/  FADD.FTZ R4, R18, R163 ;  /* 0x000000a312047221 */ /* 0x000fe20000010000 */
[----:B------:R-:W-:Y:S01]  /*7550*/  F2FP.SATFINITE.E4M3.F32.PACK_AB_MERGE_C R18, R23, R18, RZ ;  /* 0x000000121712723e */ /* 0x000fe200048070ff */
        /* <DEDUP_REMOVED lines=14> */
[----:B------:R-:W-:Y:S01]  /*7640*/  FADD.FTZ R5, R23, R4 ;  /* 0x0000000417057221 */ /* 0x000fe20000010000 */
[-C--:B------:R-:W-:Y:S01]  /*7650*/  FMUL.FTZ R59, R59, R164.reuse ;  /* 0x000000a43b3b7220 */ /* 0x080fe20000410000 */
[-C--:B------:R-:W-:Y:S01]  /*7660*/  FMUL.FTZ R62, R62, R164.reuse ;  /* 0x000000a43e3e7220 */ /* 0x080fe20000410000 */
[-C--:B------:R-:W-:Y:S01]  /*7670*/  FMUL.FTZ R63, R63, R164.reuse ;  /* 0x000000a43f3f7220 */ /* 0x080fe20000410000 */
[----:B------:R-:W-:Y:S01]  /*7680*/  FADD.FTZ R4, R156, R5 ;  /* 0x000000059c047221 */ /* 0x000fe20000010000 */
[----:B------:R-:W-:Y:S01]  /*7690*/  FMUL.FTZ R66, R66, R164 ;  /* 0x000000a442427220 */ /* 0x000fe20000410000 */
[----:B------:R-:W2:Y:S01]  /*76a0*/  MUFU.EX2 R162, R162 ;  /* 0x000000a200a27308 */ /* 0x000ea20000000800 */
[----:B---3--:R-:W-:-:S01]  /*76b0*/  FADD.FTZ R170, R167, R170 ;  /* 0x000000aaa7aa7221 */ /* 0x008fc20000010000 */
[----:B------:R-:W-:Y:S01]  /*76c0*/  F2FP.SATFINITE.E4M3.F32.PACK_AB_MERGE_C R166, R167, R166, RZ ;  /* 0x000000a6a7a6723e */ /* 0x000fe200048070ff */
[-C--:B------:R-:W-:Y:S01]  /*76d0*/  FMUL.FTZ R67, R67, R164.reuse ;  /* 0x000000a443437220 */ /* 0x080fe20000410000 */
[-C--:B------:R-:W-:Y:S01]  /*76e0*/  FMUL.FTZ R70, R70, R164.reuse ;  /* 0x000000a446467220 */ /* 0x080fe20000410000 */
[-C--:B------:R-:W-:Y:S01]  /*76f0*/  FMUL.FTZ R71, R71, R164.reuse ;  /* 0x000000a447477220 */ /* 0x080fe20000410000 */
        /* <DEDUP_REMOVED lines=46> */
[----:B------:R-:W-:Y:S01]  /*79e0*/  F2FP.SATFINITE.E4M3.F32.PACK_AB_MERGE_C R153, R154, R165, R169 ;  /* 0x000000a59a99723e */ /* 0x000fe200048070a9 */
[----:B------:R-:W-:Y:S01]  /*79f0*/  FMUL.FTZ R138, R138, R164 ;  /* 0x000000a48a8a7220 */ /* 0x000fe20000410000 */
[----:B------:R-:W-:Y:S01]  /*7a00*/  F2FP.SATFINITE.E4M3.F32.PACK_AB_MERGE_C R156, R157, R156, R22 ;  /* 0x0000009c9d9c723e */ /* 0x000fe20004807016 */
[----:B------:R-:W-:Y:S01]  /*7a10*/  FMUL.FTZ R139, R139, R164 ;  /* 0x000000a48b8b7220 */ /* 0x000fe20000410000 */
[----:B------:R-:W3:Y:S01]  /*7a20*/  MUFU.EX2 R178, R178 ;  /* 0x000000b200b27308 */ /* 0x000ee20000000800 */
        /* <DEDUP_REMOVED lines=8> */
[----:B--2---:R-:W-:-:S01]  /*7ab0*/  FADD.FTZ R4, R20, R163 ;  /* 0x000000a314047221 */ /* 0x004fc20000010000 */
[-C--:B------:R-:W-:Y:S01]  /*7ac0*/  FMUL.FTZ R150, R150, R164.reuse ;  /* 0x000000a496967220 */ /* 0x080fe20000410000 */
[----:B------:R-:W-:Y:S01]  /*7ad0*/  FMUL.FTZ R151, R151, R164 ;  /* 0x000000a497977220 */ /* 0x000fe20000410000 */
[----:B------:R-:W-:-:S02]  /*7ae0*/  F2FP.SATFINITE.E4M3.F32.PACK_AB_MERGE_C R152, R17, R152, R171 ;  /* 0x000000981198723e */ /* 0x000fc400048070ab */
        /* <DEDUP_REMOVED lines=11> */
[C---:B--2---:R-:W-:Y:S01]  /*7ba0*/  F2FP.SATFINITE.E4M3.F32.PACK_AB_MERGE_C R160, R11.reuse, R160, RZ ;  /* 0x000000a00ba0723e */ /* 0x044fe200048070ff */
[----:B------:R-:W-:-:S03]  /*7bb0*/  FADD.FTZ R4, R11, R4 ;  /* 0x000000040b047221 */ /* 0x000fc60000010000 */
[----:B------:R-:W-:Y:S02]  /*7bc0*/  F2FP.SATFINITE.E4M3.F32.PACK_AB_MERGE_C R158, R161, R20, R160 ;  /* 0x00000014a19e723e */ /* 0x000fe400048070a0 */
[C---:B---3--:R-:W-:Y:S01]  /*7bd0*/  F2FP.SATFINITE.E4M3.F32.PACK_AB_MERGE_C R182, R5.reuse, R182, RZ ;  /* 0x000000b605b6723e */ /* 0x048fe200048070ff */
[----:B------:R-:W-:-:S03]  /*7be0*/  FADD.FTZ R5, R5, R12 ;  /* 0x0000000c05057221 */ /* 0x000fc60000010000 */
[----:B------:R-:W-:Y:S01]  /*7bf0*/  F2FP.SATFINITE.E4M3.F32.PACK_AB_MERGE_C R159, R179, R178, R182 ;  /* 0x000000b2b39f723e */ /* 0x000fe200048070b6 */
[----:B------:R-:W-:Y:S06]  /*7c00*/  @P1 BRA `(.L_x_1284) ;  /* 0x0000000000041947 */ /* 0x000fec0003800000 */
[----:B------:R-:W-:Y:S01]  /*7c10*/  BPT.TRAP 0x1 ;  /* 0x000000040000795c */ /* 0x000fe20000300000 */
.L_x_1284:
[----:B------:R-:W-:Y:S01]  /*7c20*/  PLOP3.LUT P2, PT, PT, PT, UP0, 0x40, 0x0 ;  /* 0x000000000000781c */ /* 0x000fe20003f4e808 */
[----:B------:R0:W2:-:S12]  /*7c30*/  SYNCS.PHASECHK.TRANS64.TRYWAIT P1, [UR51+0x20850], R9 ;  /* 0x02085009ff0075a7 */ /* 0x0000980008020173 */
[----:B0-----:R-:W-:Y:S05]  /*7c40*/  @P2 BRA `(.L_x_1285) ;  /* 0x0000000000042947 */ /* 0x001fea0003800000 */
[----:B------:R-:W-:Y:S01]  /*7c50*/  BPT.TRAP 0x1 ;  /* 0x000000040000795c */ /* 0x000fe20000300000 */
.L_x_1285:
[----:B--2---:R-:W-:Y:S05]  /*7c60*/  @P1 BRA `(.L_x_1286) ;  /* 0x0000000000081947 */ /* 0x004fea0003800000 */
[----:B------:R-:W0:Y:S02]  /*7c70*/  SYNCS.PHASECHK.TRANS64.TRYWAIT P1, [UR51+0x20850], R9 ;  /* 0x02085009ff0075a7 */ /* 0x000e240008020173 */
[----:B0-----:R-:W-:Y:S05]  /*7c80*/  @!P1 BRA `(.L_x_1287) ;  /* 0x000000b400a49947 */ /* 0x001fea0003800000 */
.L_x_1286:
        /* <DEDUP_REMOVED lines=13> */
[----:B--2---:R-:W-:Y:S05]  /*7d60*/  @P1 BRA `(.L_x_1288) ;  /* 0x0000000000041947 */ /* 0x004fea0003800000 */
[----:B------:R-:W-:Y:S01]  /*7d70*/  BPT.TRAP 0x1 ;  /* 0x000000040000795c */ /* 0x000fe20000300000 */
.L_x_1288:
[----:B------:R-:W-:Y:S01]  /*7d80*/  UIADD3 UR51, UR51, 0x20860, URZ ;  /* 0x0002086033337890 */ /* 0x000fe2000fffe03f */
[----:B------:R-:W-:Y:S02]  /*7d90*/  IMAD.MOV.U32 R11, RZ, RZ, R13 ;  /* 0x000000ffff0b7224 */ /* 0x000fe400078e000d */
[----:B------:R-:W-:Y:S01]  /*7da0*/  IMAD.MOV.U32 R15, RZ, RZ, R8 ;  /* 0x000000ffff0f7224 */ /* 0x000fe200078e0008 */
[----:B------:R-:W-:-:S09]  /*7db0*/  UPRMT UR51, UR45, 0x654, UR51 ;  /* 0x000006542d337896 */ /* 0x000fd20008000033 */
[----:B------:R-:W-:Y:S01]  /*7dc0*/  SYNCS.ARRIVE.TRANS64.RED.A1T0 RZ, [UR51], RZ ;  /* 0x000000ffffff79a7 */ /* 0x000fe20008100433 */
[----:B------:R-:W-:Y:S05]  /*7dd0*/  @P0 BRA `(.L_x_1289) ;  /* 0xffffffe400ec0947 */ /* 0x000fea000383ffff */
.L_x_1278:
[----:B------:R-:W-:-:S13]  /*7de0*/  ISETP.GE.AND P0, PT, R10, UR40, PT ;  /* 0x000000280a007c0c */ /* 0x000fda000bf06270 */
[----:B------:R-:W-:Y:S05]  /*7df0*/  @!P0 BRA `(.L_x_1290) ;  /* 0x0000002000e88947 */ /* 0x000fea0003800000 */
[----:B-1----:R-:W-:Y:S01]  /*7e00*/  IMAD.MOV.U32 R11, RZ, RZ, R13 ;  /* 0x000000ffff0b7224 */ /* 0x002fe200078e000d */
[----:B------:R-:W-:Y:S01]  /*7e10*/  ULDC UR51, c[0x0][0x9e4] ;  /* 0x0002790000337ab9 */ /* 0x000fe20000000800 */
[----:B0-----:R-:W-:Y:S01]  /*7e20*/  IMAD.MOV.U32 R12, RZ, RZ, R8 ;  /* 0x000000ffff0c7224 */ /* 0x001fe200078e0008 */
[----:B------:R-:W-:Y:S01]  /*7e30*/  ULDC UR55, c[0x0][0x288] ;  /* 0x0000a20000377ab9 */ /* 0x000fe20000000800 */
[----:B------:R-:W-:Y:S01]  /*7e40*/  ULDC UR56, c[0x0][0x2f0] ;  /* 0x0000bc0000387ab9 */ /* 0x000fe20000000800 */
[----:B------:R-:W-:-:S05]  /*7e50*/  ULDC UR54, c[0x0][0x9e0] ;  /* 0x0002780000367ab9 */ /* 0x000fca0000000800 */
.L_x_1309:
[----:B------:R-:W-:Y:S01]  /*7e60*/  UIADD3 UR49, UR49, 0x1, URZ ;  /* 0x0000000131317890 */ /* 0x000fe2000fffe03f */
[----:B------:R-:W-:-:S03]  /*7e70*/  PLOP3.LUT P0, PT, PT, PT, UP0, 0x40, 0x0 ;  /* 0x000000000000781c */ /* 0x000fc60003f0e808 */
[----:B------:R-:W-:-:S04]  /*7e80*/  UISETP.NE.AND UP1, UPT, UR49, 0x2, UPT ;  /* 0x000000023100788c */ /* 0x000fc8000bf25270 */
[----:B------:R-:W-:Y:S02]  /*7e90*/  USEL UR6, URZ, 0x1, UP1 ;  /* 0x000000013f067887 */ /* 0x000fe40008800000 */
[----:B------:R-:W-:Y:S02]  /*7ea0*/  USEL UR49, UR49, URZ, UP1 ;  /* 0x0000003f31317287 */ /* 0x000fe40008800000 */
[----:B------:R-:W-:Y:S02]  /*7eb0*/  ULOP3.LUT UR47, UR47, UR6, URZ, 0x3c, !UPT ;  /* 0x000000062f2f7292 */ /* 0x000fe4000f8e3c3f */
[----:B0-2---:R-:W-:Y:S10]  /*7ec0*/  @P0 BRA `(.L_x_1291) ;  /* 0x0000000000040947 */ /* 0x005ff40003800000 */
[----:B------:R-:W-:Y:S01]  /*7ed0*/  BPT.TRAP 0x1 ;  /* 0x000000040000795c */ /* 0x000fe20000300000 */
.L_x_1291:
[----:B------:R-:W-:Y:S01]  /*7ee0*/  PLOP3.LUT P1, PT, PT, PT, UP0, 0x40, 0x0 ;  /* 0x000000000000781c */ /* 0x000fe20003f2e808 */
[----:B------:R-:W-:Y:S01]  /*7ef0*/  ULEA UR57, UR49, UR41, 0x3 ;  /* 0x0000002931397291 */ /* 0x000fe2000f8e183f */
[----:B------:R-:W-:-:S05]  /*7f00*/  IMAD.U32 R9, RZ, RZ, UR47 ;  /* 0x0000002fff097e24 */ /* 0x000fca000f8e00ff */
[----:B------:R-:W-:-:S04]  /*7f10*/  SHF.L.U32 R9, R9, 0x1f, RZ ;  /* 0x0000001f09097819 */ /* 0x000fc800000006ff */
[----:B------:R0:W1:Y:S02]  /*7f20*/  SYNCS.PHASECHK.TRANS64.TRYWAIT P0, [UR57+0x20830], R9 ;  /* 0x02083009ff0075a7 */ /* 0x0000640008000179 */
[----:B------:R-:W-:Y:S05]  /*7f30*/  @P1 BRA `(.L_x_1292) ;  /* 0x0000000000041947 */ /* 0x000fea0003800000 */
[----:B------:R-:W-:Y:S01]  /*7f40*/  BPT.TRAP 0x1 ;  /* 0x000000040000795c */ /* 0x000fe20000300000 */
.L_x_1292:
[----:B-1----:R-:W-:Y:S05]  /*7f50*/  @P0 BRA `(.L_x_1293) ;  /* 0x0000000000080947 */ /* 0x002fea0003800000 */
[----:B------:R-:W1:Y:S02]  /*7f60*/  SYNCS.PHASECHK.TRANS64.TRYWAIT P0, [UR57+0x20830], R9 ;  /* 0x02083009ff0075a7 */ /* 0x000e640008000179 */
[----:B-1----:R-:W-:Y:S05]  /*7f70*/  @!P0 BRA `(.L_x_1294) ;  /* 0x000000b400008947 */ /* 0x002fea0003800000 */
.L_x_1293:
[----:B------:R-:W-:Y:S01]  /*7f80*/  ULEA UR6, UR49, UR46, 0xa ;  /* 0x0000002e31067291 */ /* 0x000fe2000f8e503f */
[----:B------:R-:W-:Y:S01]  /*7f90*/  WARPGROUP.ARRIVE ;  /* 0x00000000000079c5 */ /* 0x000fe20000000000 */
[----:B------:R-:W-:Y:S01]  /*7fa0*/  UMOV UR7, 0x40000040 ;  /* 0x4000004000077882 */ /* 0x000fe20000000000 */
[----:B------:R-:W-:Y:S01]  /*7fb0*/  UMOV UR11, 0x40000040 ;  /* 0x40000040000b7882 */ /* 0x000fe20000000000 */
[----:B------:R-:W-:Y:S01]  /*7fc0*/  UIADD3 UR10, UR6, 0x2, URZ ;  /* 0x00000002060a7890 */ /* 0x000fe2000fffe03f */
[----:B------:R-:W-:Y:S01]  /*7fd0*/  PLOP3.LUT P0, PT, PT, PT, UP0, 0x40, 0x0 ;  /* 0x000000000000781c */ /* 0x000fe20003f0e808 */
[----:B------:R-:W-:Y:S01]  /*7fe0*/  UIADD3 UR14, UR6, 0x4, URZ ;  /* 0x00000004060e7890 */ /* 0x000fe2000fffe03f */
[----:B------:R-:W-:Y:S02]  /*7ff0*/  UMOV UR15, 0x40000040 ;  /* 0x40000040000f7882 */ /* 0x000fe40000000000 */
        /* <DEDUP_REMOVED lines=36> */
.L_x_1295:
[----:B------:R-:W-:Y:S01]  /*8240*/  UISETP.NE.AND UP2, UPT, UR44, URZ, UPT ;  /* 0x0000003f2c00728c */ /* 0x000fe2000bf45270 */
[----:B-1----:R-:W-:Y:S01]  /*8250*/  IMAD.MOV.U32 R8, RZ, RZ, R6 ;  /* 0x000000ffff087224 */ /* 0x002fe200078e0006 */
[----:B------:R-:W-:Y:S01]  /*8260*/  UISETP.NE.AND UP1, UPT, UR43, URZ, UPT ;  /* 0x0000003f2b00728c */ /* 0x000fe2000bf25270 */
[----:B------:R-:W-:-:S03]  /*8270*/  IMAD.SHL.U32 R20, R10, 0x40, RZ ;  /* 0x000000400a147824 */ /* 0x000fc600078e00ff */
        /* <DEDUP_REMOVED lines=10> */
[----:B------:R-:W1:Y:S02]  /*8320*/  SHFL.IDX PT, R18, R8, RZ, 0x1c1f ;  /* 0x001c1fff08127589 */ /* 0x000e6400000e0000 */
[----:B------:R-:W-:-:S03]  /*8330*/  IMAD R13, R0, -0x2, R13 ;  /* 0xfffffffe000d7824 */ /* 0x000fc600078e020d */
[----:B------:R-:W-:Y:S01]  /*8340*/  SYNCS.ARRIVE.TRANS64.RED.A1T0 RZ, [UR6], RZ ;  /* 0x000000ffffff79a7 */ /* 0x000fe20008100406 */
[----:B------:R-:W-:-:S04]  /*8350*/  IMAD R13, R2, UR56, R13 ;  /* 0x00000038020d7c24 */ /* 0x000fc8000f8e020d */
[----:B------:R-:W-:-:S04]  /*8360*/  VIADD R13, R13, -UR55 ;  /* 0x800000370d0d7c36 */ /* 0x000fc80008000000 */
[C---:B------:R-:W-:Y:S02]  /*8370*/  VIADD R17, R13.reuse, UR54 ;  /* 0x000000360d117c36 */ /* 0x040fe40008000000 */
[----:B------:R-:W-:Y:S02]  /*8380*/  VIADD R19, R13, UR50 ;  /* 0x000000320d137c36 */ /* 0x000fe40008000000 */
[--C-:B-1----:R-:W-:Y:S02]  /*8390*/  IMAD.IADD R13, R17, 0x1, R18.reuse ;  /* 0x00000001110d7824 */ /* 0x102fe400078e0212 */
[----:B------:R-:W-:Y:S01]  /*83a0*/  IMAD.IADD R14, R19, 0x1, R18 ;  /* 0x00000001130e7824 */ /* 0x000fe200078e0212 */
[----:B------:R-:W-:Y:S06]  /*83b0*/  @P0 BRA `(.L_x_1296) ;  /* 0x00000000005c0947 */ /* 0x000fec0003800000 */
[----:B------:R-:W-:Y:S01]  /*83c0*/  IMAD R15, R2, UR56, R18 ;  /* 0x00000038020f7c24 */ /* 0x000fe2000f8e0212 */
[----:B------:R-:W-:Y:S03]  /*83d0*/  BSSY B0, `(.L_x_1297) ;  /* 0x0000011000007945 */ /* 0x000fe60003800000 */
[----:B------:R-:W-:-:S05]  /*83e0*/  VIADD R15, R15, -UR55 ;  /* 0x800000370f0f7c36 */ /* 0x000fca0008000000 */
[----:B------:R-:W-:-:S13]  /*83f0*/  ISETP.GT.AND P0, PT, R15, -0x1, PT ;  /* 0xffffffff0f00780c */ /* 0x000fda0003f04270 */
[----:B------:R-:W-:Y:S05]  /*8400*/  @P0 BRA `(.L_x_1298) ;  /* 0x0000000000200947 */ /* 0x000fea0003800000 */
[----:B------:R-:W-:Y:S01]  /*8410*/  IMAD.U32 R22, RZ, RZ, UR51 ;  /* 0x00000033ff167e24 */ /* 0x000fe2000f8e00ff */
[----:B------:R-:W-:-:S04]  /*8420*/  LOP3.LUT R15, RZ, R15, RZ, 0x33, !PT ;  /* 0x0000000fff0f7212 */ /* 0x000fc800078e33ff */
[----:B------:R-:W-:-:S13]  /*8430*/  ISETP.NE.AND P0, PT, R22, 0x1, PT ;  /* 0x000000011600780c */ /* 0x000fda0003f05270 */
[----:B------:R-:W1:Y:S02]  /*8440*/  @P0 LDC.64 R184, c[0x0][0x9e8] ;  /* 0x00027a00ffb80b82 */ /* 0x000e640000000a00 */
[----:B-1----:R-:W-:-:S05]  /*8450*/  @P0 IMAD.HI.U32 R18, R15, R184, RZ ;  /* 0x000000b80f120227 */ /* 0x002fca00078e00ff */
[----:B------:R-:W-:-:S04]  /*8460*/  @P0 SHF.R.U32.HI R15, RZ, R185, R18 ;  /* 0x000000b9ff0f0219 */ /* 0x000fc80000011612 */
[----:B------:R-:W-:Y:S01]  /*8470*/  LOP3.LUT R15, RZ, R15, RZ, 0x33, !PT ;  /* 0x0000000fff0f7212 */ /* 0x000fe200078e33ff */
[----:B------:R-:W-:Y:S06]  /*8480*/  BRA `(.L_x_1299) ;  /* 0x0000000000147947 */ /* 0x000fec0003800000 */
.L_x_1298:
[----:B------:R-:W-:-:S05]  /*8490*/  IMAD.U32 R22, RZ, RZ, UR51 ;  /* 0x00000033ff167e24 */ /* 0x000fca000f8e00ff */
[----:B------:R-:W-:-:S13]  /*84a0*/  ISETP.NE.AND P0, PT, R22, 0x1, PT ;  /* 0x000000011600780c */ /* 0x000fda0003f05270 */
[----:B------:R-:W1:Y:S02]  /*84b0*/  @P0 LDC.64 R184, c[0x0][0x9e8] ;  /* 0x00027a00ffb80b82 */ /* 0x000e640000000a00 */
[----:B-1----:R-:W-:-:S05]  /*84c0*/  @P0 IMAD.HI.U32 R18, R15, R184, RZ ;  /* 0x000000b80f120227 */ /* 0x002fca00078e00ff */
[----:B------:R-:W-:-:S07]  /*84d0*/  @P0 SHF.R.U32.HI R15, RZ, R185, R18 ;  /* 0x000000b9ff0f0219 */ /* 0x000fce0000011612 */
.L_x_1299:
[----:B------:R-:W-:Y:S05]  /*84e0*/  BSYNC B0 ;  /* 0x0000000000007941 */ /* 0x000fea0003800000 */
.L_x_1297:
[----:B------:R-:W-:-:S04]  /*84f0*/  IMAD R15, R15, R22, -R20 ;  /* 0x000000160f0f7224 */ /* 0x000fc800078e0a14 */
[----:B------:R-:W-:-:S05]  /*8500*/  IMAD R15, R0, -0x2, R15 ;  /* 0xfffffffe000f7824 */ /* 0x000fca00078e020f */
[----:B------:R-:W-:Y:S02]  /*8510*/  VIADDMNMX R13, R15, R22, R13, PT ;  /* 0x000000160f0d7246 */ /* 0x000fe4000380010d */
[----:B------:R-:W-:-:S07]  /*8520*/  VIMNMX R14, R14, R15, !PT ;  /* 0x0000000f0e0e7248 */ /* 0x000fce0007fe0100 */
.L_x_1296:
[----:B------:R-:W-:Y:S01]  /*8530*/  ISETP.GT.AND P0, PT, R10, -0x1, PT ;  /* 0xffffffff0a00780c */ /* 0x000fe20003f04270 */
[----:B------:R-:W1:Y:S01]  /*8540*/  SHFL.IDX PT, R8, R8, 0x1, 0x1c1f ;  /* 0x003c1f0008087f89 */ /* 0x000e6200000e0000 */
[----:B------:R-:W-:Y:S02]  /*8550*/  UISETP.NE.AND UP1, UPT, UR43, URZ, UPT ;  /* 0x0000003f2b00728c */ /* 0x000fe4000bf25270 */
[C---:B------:R-:W-:Y:S02]  /*8560*/  ISETP.GT.AND P3, PT, R14.reuse, 0x10, P0 ;  /* 0x000000100e00780c */ /* 0x040fe40000764270 */
[C---:B------:R-:W-:Y:S02]  /*8570*/  ISETP.GT.AND P5, PT, R14.reuse, RZ, P0 ;  /* 0x000000ff0e00720c */ /* 0x040fe400007a4270 */
[----:B------:R-:W-:Y:S02]  /*8580*/  ISETP.LT.OR P3, PT, R13, 0x11, P3 ;  /* 0x000000110d00780c */ /* 0x000fe40001f61670 */
[----:B------:R-:W-:-:S02]  /*8590*/  ISETP.GT.AND P6, PT, R14, 0x1, P0 ;  /* 0x000000010e00780c */ /* 0x000fc400007c4270 */
[C---:B------:R-:W-:Y:S02]  /*85a0*/  ISETP.GT.AND P1, PT, R14.reuse, 0x8, P0 ;  /* 0x000000080e00780c */ /* 0x040fe40000724270 */
[----:B------:R-:W-:Y:S02]  /*85b0*/  ISETP.GT.AND P4, PT, R14, 0x9, P0 ;  /* 0x000000090e00780c */ /* 0x000fe40000784270 */
[----:B------:R-:W-:Y:S02]  /*85c0*/  FSEL R160, R160, -INF , !P3 ;  /* 0xff800000a0a07808 */ /* 0x000fe40005800000 */
[----:B------:R-:W-:Y:S02]  /*85d0*/  ISETP.GT.AND P3, PT, R14, 0x28, P0 ;  /* 0x000000280e00780c */ /* 0x000fe40000764270 */
[C---:B------:R-:W-:Y:S02]  /*85e0*/  ISETP.LT.OR P5, PT, R13.reuse, 0x1, P5 ;  /* 0x000000010d00780c */ /* 0x040fe40002fa1670 */
[----:B------:R-:W-:-:S02]  /*85f0*/  ISETP.LT.OR P6, PT, R13, 0x2, P6 ;  /* 0x000000020d00780c */ /* 0x000fc400037c1670 */
[C---:B------:R-:W-:Y:S02]  /*8600*/  ISETP.LT.OR P1, PT, R13.reuse, 0x9, P1 ;  /* 0x000000090d00780c */ /* 0x040fe40000f21670 */
        /* <DEDUP_REMOVED lines=27> */
[----:B------:R-:W-:Y:S01]  /*87c0*/  ISETP.GT.AND P4, PT, R14, 0x39, P0 ;  /* 0x000000390e00780c */ /* 0x000fe20000784270 */
[----:B-1----:R-:W-:Y:S01]  /*87d0*/  IMAD.IADD R14, R19, 0x1, R8 ;  /* 0x00000001130e7824 */ /* 0x002fe200078e0208 */
        /* <DEDUP_REMOVED lines=25> */
.L_x_1302:
[----:B------:R-:W-:-:S05]  /*8970*/  IMAD.U32 R18, RZ, RZ, UR51 ;  /* 0x00000033ff127e24 */ /* 0x000fca000f8e00ff */
[----:B------:R-:W-:-:S13]  /*8980*/  ISETP.NE.AND P1, PT, R18, 0x1, PT ;  /* 0x000000011200780c */ /* 0x000fda0003f25270 */
[----:B------:R-:W1:Y:S02]  /*8990*/  @P1 LDC.64 R22, c[0x0][0x9e8] ;  /* 0x00027a00ff161b82 */ /* 0x000e640000000a00 */
[----:B-1----:R-:W-:-:S05]  /*89a0*/  @P1 IMAD.HI.U32 R8, R17, R22, RZ ;  /* 0x0000001611081227 */ /* 0x002fca00078e00ff */
[----:B------:R-:W-:-:S07]  /*89b0*/  @P1 SHF.R.U32.HI R17, RZ, R23, R8 ;  /* 0x00000017ff111219 */ /* 0x000fce0000011608 */
.L_x_1303:
[----:B------:R-:W-:Y:S05]  /*89c0*/  BSYNC B0 ;  /* 0x0000000000007941 */ /* 0x000fea0003800000 */
.L_x_1301:
[----:B------:R-:W-:-:S04]  /*89d0*/  IMAD R17, R17, R18, -R20 ;  /* 0x0000001211117224 */ /* 0x000fc800078e0a14 */
[----:B------:R-:W-:-:S05]  /*89e0*/  IMAD R17, R0, -0x2, R17 ;  /* 0xfffffffe00117824 */ /* 0x000fca00078e0211 */
[----:B------:R-:W-:Y:S02]  /*89f0*/  VIADDMNMX R13, R17, R18, R13, PT ;  /* 0x00000012110d7246 */ /* 0x000fe4000380010d */
[----:B------:R-:W-:-:S07]  /*8a00*/  VIMNMX R14, R14, R17, !PT ;  /* 0x000000110e0e7248 */ /* 0x000fce0007fe0100 */
.L_x_1300:
[----:B------:R-:W-:Y:S02]  /*8a10*/  FMNMX.FTZ R8, R15, R12, !PT ;  /* 0x0000000c0f087209 */ /* 0x000fe40007810000 */
        /* <DEDUP_REMOVED lines=10> */
[----:B------:R-:W-:-:S02]  /*8ac0*/  FSEL R154, R154, -INF , !P4 ;  /* 0xff8000009a9a7808 */ /* 0x000fc40006000000 */
        /* <DEDUP_REMOVED lines=15> */
[----:B------:R-:W-:Y:S02]  /*8bc0*/  FSEL R159, R159, -INF , !P1 ;  /* 0xff8000009f9f7808 */ /* 0x000fe40004800000 */
[----:B------:R-:W-:Y:S02]  /*8bd0*/  FMNMX.FTZ R8, R180, R17, !PT ;  /* 0x00000011b4087209 */ /* 0x000fe40007810000 */
[----:B------:R-:W-:-:S02]  /*8be0*/  ISETP.LT.OR P5, PT, R13, 0x11, P5 ;  /* 0x000000110d00780c */ /* 0x000fc40002fa1670 */
[----:B------:R-:W-:Y:S02]  /*8bf0*/  FMNMX.FTZ R17, R181, R8, !PT ;  /* 0x00000008b5117209 */ /* 0x000fe40007810000 */
[----:B------:R-:W-:Y:S02]  /*8c00*/  ISETP.GT.AND P2, PT, R14, 0x18, P0 ;  /* 0x000000180e00780c */ /* 0x000fe40000744270 */
[----:B------:R-:W-:Y:S01]  /*8c10*/  ISETP.LT.OR P6, PT, R13, 0x12, P6 ;  /* 0x000000120d00780c */ /* 0x000fe200037c1670 */
[----:B------:R-:W1:Y:S01]  /*8c20*/  SHFL.BFLY PT, R8, R17, 0x2, 0x1f ;  /* 0x0c401f0011087f89 */ /* 0x000e6200000e0000 */
[----:B------:R-:W-:Y:S02]  /*8c30*/  FSEL R162, R162, -INF , !P5 ;  /* 0xff800000a2a27808 */ /* 0x000fe40006800000 */
[----:B------:R-:W-:Y:S02]  /*8c40*/  ISETP.GT.AND P3, PT, R14, 0x19, P0 ;  /* 0x000000190e00780c */ /* 0x000fe40000764270 */
[----:B------:R-:W-:-:S02]  /*8c50*/  FSEL R163, R163, -INF , !P6 ;  /* 0xff800000a3a37808 */ /* 0x000fc40007000000 */
[C---:B------:R-:W-:Y:S02]  /*8c60*/  ISETP.LT.OR P2, PT, R13.reuse, 0x19, P2 ;  /* 0x000000190d00780c */ /* 0x040fe40001741670 */
[----:B------:R-:W-:Y:S02]  /*8c70*/  ISETP.GT.AND P4, PT, R14, 0x20, P0 ;  /* 0x000000200e00780c */ /* 0x000fe40000784270 */
[C---:B------:R-:W-:Y:S02]  /*8c80*/  ISETP.LT.OR P3, PT, R13.reuse, 0x1a, P3 ;  /* 0x0000001a0d00780c */ /* 0x040fe40001f61670 */
[----:B------:R-:W-:Y:S02]  /*8c90*/  FSEL R166, R166, -INF , !P2 ;  /* 0xff800000a6a67808 */ /* 0x000fe40005000000 */
[----:B------:R-:W-:Y:S02]  /*8ca0*/  ISETP.GT.AND P1, PT, R14, 0x21, P0 ;  /* 0x000000210e00780c */ /* 0x000fe40000724270 */
[----:B------:R-:W-:-:S02]  /*8cb0*/  ISETP.LT.OR P4, PT, R13, 0x21, P4 ;  /* 0x000000210d00780c */ /* 0x000fc40002781670 */
[----:B------:R-:W-:Y:S02]  /*8cc0*/  FSEL R167, R167, -INF , !P3 ;  /* 0xff800000a7a77808 */ /* 0x000fe40005800000 */
[----:B------:R-:W-:Y:S02]  /*8cd0*/  ISETP.LT.OR P1, PT, R13, 0x22, P1 ;  /* 0x000000220d00780c */ /* 0x000fe40000f21670 */
[----:B------:R-:W-:Y:S02]  /*8ce0*/  ISETP.GT.AND P5, PT, R14, 0x28, P0 ;  /* 0x000000280e00780c */ /* 0x000fe400007a4270 */
[----:B-1----:R-:W-:Y:S02]  /*8cf0*/  FMNMX.FTZ R18, R17, R8, !PT ;  /* 0x0000000811127209 */ /* 0x002fe40007810000 */
[----:B------:R-:W-:Y:S02]  /*8d00*/  FSEL R170, R170, -INF , !P4 ;  /* 0xff800000aaaa7808 */ /* 0x000fe40006000000 */
[----:B------:R-:W-:Y:S01]  /*8d10*/  FSEL R171, R171, -INF , !P1 ;  /* 0xff800000abab7808 */ /* 0x000fe20004800000 */
[----:B------:R-:W1:Y:S01]  /*8d20*/  SHFL.BFLY PT, R19, R18, 0x1, 0x1f ;  /* 0x0c201f0012137f89 */ /* 0x000e6200000e0000 */
[----:B------:R-:W-:-:S02]  /*8d30*/  ISETP.GT.AND P6, PT, R14, 0x29, P0 ;  /* 0x000000290e00780c */ /* 0x000fc400007c4270 */
[C---:B------:R-:W-:Y:S02]  /*8d40*/  ISETP.GT.AND P2, PT, R14.reuse, 0x30, P0 ;  /* 0x000000300e00780c */ /* 0x040fe40000744270 */
[C---:B------:R-:W-:Y:S02]  /*8d50*/  ISETP.GT.AND P4, PT, R14.reuse, 0x31, P0 ;  /* 0x000000310e00780c */ /* 0x040fe40000784270 */
[C---:B------:R-:W-:Y:S02]  /*8d60*/  ISETP.GT.AND P1, PT, R14.reuse, 0x38, P0 ;  /* 0x000000380e00780c */ /* 0x040fe40000724270 */
[----:B------:R-:W-:Y:S02]  /*8d70*/  ISETP.GT.AND P0, PT, R14, 0x39, P0 ;  /* 0x000000390e00780c */ /* 0x000fe40000704270 */
[C---:B------:R-:W-:Y:S02]  /*8d80*/  ISETP.LT.OR P5, PT, R13.reuse, 0x29, P5 ;  /* 0x000000290d00780c */ /* 0x040fe40002fa1670 */
[----:B------:R-:W-:-:S02]  /*8d90*/  ISETP.LT.OR P6, PT, R13, 0x2a, P6 ;  /* 0x0000002a0d00780c */ /* 0x000fc400037c1670 */
[----:B------:R-:W-:Y:S02]  /*8da0*/  FSEL R174, R174, -INF , !P5 ;  /* 0xff800000aeae7808 */ /* 0x000fe40006800000 */
[----:B------:R-:W-:Y:S02]  /*8db0*/  ISETP.LT.OR P2, PT, R13, 0x31, P2 ;  /* 0x000000310d00780c */ /* 0x000fe40001741670 */
[----:B------:R-:W-:Y:S02]  /*8dc0*/  FSEL R175, R175, -INF , !P6 ;  /* 0xff800000afaf7808 */ /* 0x000fe40007000000 */
[----:B------:R-:W-:Y:S02]  /*8dd0*/  ISETP.LT.OR P4, PT, R13, 0x32, P4 ;  /* 0x000000320d00780c */ /* 0x000fe40002781670 */
[----:B------:R-:W-:Y:S02]  /*8de0*/  FSEL R178, R178, -INF , !P2 ;  /* 0xff800000b2b27808 */ /* 0x000fe40005000000 */
[----:B-1----:R-:W-:Y:S01]  /*8df0*/  FMNMX.FTZ R8, R18, R19, !PT ;  /* 0x0000001312087209 */ /* 0x002fe20007810000 */
[----:B------:R-:W-:Y:S01]  /*8e00*/  IMAD.U32 R19, RZ, RZ, UR39 ;  /* 0x00000027ff137e24 */ /* 0x000fe2000f8e00ff */
[----:B------:R-:W-:-:S02]  /*8e10*/  FMNMX.FTZ R18, R154, R11, !PT ;  /* 0x0000000b9a127209 */ /* 0x000fc40007810000 */
[----:B------:R-:W-:Y:S01]  /*8e20*/  ISETP.LT.OR P1, PT, R13, 0x39, P1 ;  /* 0x000000390d00780c */ /* 0x000fe20000f21670 */
[----:B------:R-:W-:-:S01]  /*8e30*/  FFMA.FTZ R19, R8, R19, -8 ;  /* 0xc100000008137423 */ /* 0x000fc20000010013 */
[----:B------:R-:W-:Y:S02]  /*8e40*/  FMNMX.FTZ R17, R155, R18, !PT ;  /* 0x000000129b117209 */ /* 0x000fe40007810000 */
[----:B------:R-:W-:Y:S02]  /*8e50*/  FSEL R179, R179, -INF , !P4 ;  /* 0xff800000b3b37808 */ /* 0x000fe40006000000 */
[----:B------:R-:W-:Y:S02]  /*8e60*/  FMNMX.FTZ R18, R158, R17, !PT ;  /* 0x000000119e127209 */ /* 0x000fe40007810000 */
[----:B------:R-:W-:Y:S02]  /*8e70*/  ISETP.LT.OR P0, PT, R13, 0x3a, P0 ;  /* 0x0000003a0d00780c */ /* 0x000fe40000701670 */
[----:B------:R-:W-:-:S02]  /*8e80*/  FMNMX.FTZ R17, R159, R18, !PT ;  /* 0x000000129f117209 */ /* 0x000fc40007810000 */
[----:B------:R-:W-:Y:S02]  /*8e90*/  FSEL R182, R182, -INF , !P1 ;  /* 0xff800000b6b67808 */ /* 0x000fe40004800000 */
[----:B------:R-:W-:Y:S02]  /*8ea0*/  FMNMX.FTZ R18, R162, R17, !PT ;  /* 0x00000011a2127209 */ /* 0x000fe40007810000 */
[----:B------:R-:W-:Y:S02]  /*8eb0*/  FSEL R183, R183, -INF , !P0 ;  /* 0xff800000b7b77808 */ /* 0x000fe40004000000 */
[----:B------:R-:W-:Y:S02]  /*8ec0*/  FMNMX.FTZ R17, R163, R18, !PT ;  /* 0x00000012a3117209 */ /* 0x000fe40007810000 */
[----:B------:R-:W-:Y:S02]  /*8ed0*/  FSETP.NEU.FTZ.AND P3, PT, R8, -INF , PT ;  /* 0xff8000000800780b */ /* 0x000fe40003f7d000 */
[----:B------:R-:W-:-:S02]  /*8ee0*/  FMNMX.FTZ R18, R166, R17, !PT ;  /* 0x00000011a6127209 */ /* 0x000fc40007810000 */
[----:B------:R-:W-:Y:S02]  /*8ef0*/  FSEL R184, R19, RZ, P3 ;  /* 0x000000ff13b87208 */ /* 0x000fe40001800000 */
[----:B------:R-:W-:-:S03]  /*8f00*/  FMNMX.FTZ R17, R167, R18, !PT ;  /* 0x00000012a7117209 */ /* 0x000fc60007810000 */
[--C-:B------:R-:W-:Y:S01]  /*8f10*/  FFMA.FTZ R20, R164, UR39, -R184.reuse ;  /* 0x00000027a4147c23 */ /* 0x100fe200080108b8 */
[----:B------:R-:W-:Y:S01]  /*8f20*/  FMNMX.FTZ R14, R170, R17, !PT ;  /* 0x00000011aa0e7209 */ /* 0x000fe20007810000 */
[--C-:B------:R-:W-:Y:S01]  /*8f30*/  FFMA.FTZ R156, R156, UR39, -R184.reuse ;  /* 0x000000279c9c7c23 */ /* 0x100fe200080108b8 */
[----:B------:R-:W-:-:S01]  /*8f40*/  FFMA.FTZ R21, R165, UR39, -R184 ;  /* 0x00000027a5157c23 */ /* 0x000fc200080108b8 */
[----:B------:R-:W-:Y:S01]  /*8f50*/  FSEL R165, R8, RZ, P3 ;  /* 0x000000ff08a57208 */ /* 0x000fe20001800000 */
[----:B------:R-:W-:-:S01]  /*8f60*/  FFMA.FTZ R15, R15, UR39, -R184 ;  /* 0x000000270f0f7c23 */ /* 0x000fc200080108b8 */
[----:B------:R-:W-:Y:S01]  /*8f70*/  FMNMX.FTZ R17, R171, R14, !PT ;  /* 0x0000000eab117209 */ /* 0x000fe20007810000 */
[----:B------:R-:W-:-:S01]  /*8f80*/  FFMA.FTZ R152, R153, UR39, -R184 ;  /* 0x0000002799987c23 */ /* 0x000fc200080108b8 */
[----:B------:R-:W-:Y:S01]  /*8f90*/  FFMA.FTZ R23, R169, UR39, -R184 ;  /* 0x00000027a9177c23 */ /* 0x000fe200080108b8 */
[----:B------:R-:W-:-:S01]  /*8fa0*/  FADD.FTZ R165, -R165, R12 ;  /* 0x0000000ca5a57221 */ /* 0x000fc20000010100 */
[----:B------:R-:W-:Y:S01]  /*8fb0*/  FMNMX.FTZ R14, R174, R17, !PT ;  /* 0x00000011ae0e7209 */ /* 0x000fe20007810000 */
[----:B------:R-:W-:Y:S01]  /*8fc0*/  MUFU.EX2 R15, R15 ;  /* 0x0000000f000f7308 */ /* 0x000fe20000000800 */
[----:B------:R-:W-:-:S01]  /*8fd0*/  FFMA.FTZ R160, R160, UR39, -R184 ;  /* 0x00000027a0a07c23 */ /* 0x000fc200080108b8 */
[----:B------:R-:W-:Y:S01]  /*8fe0*/  FMUL.FTZ R12, R165, UR39 ;  /* 0x00000027a50c7c20 */ /* 0x000fe20008410000 */
        /* <DEDUP_REMOVED lines=9> */
[----:B------:R-:W-:-:S03]  /*9080*/  FFMA.FTZ R181, R181, UR39, -R184 ;  /* 0x00000027b5b57c23 */ /* 0x000fc600080108b8 */
[----:B------:R-:W-:Y:S01]  /*9090*/  FMNMX.FTZ R18, R182, R13, !PT ;  /* 0x0000000db6127209 */ /* 0x000fe20007810000 */
[----:B------:R-:W3:Y:S01]  /*90a0*/  MUFU.EX2 R12, R12 ;  /* 0x0000000c000c7308 */ /* 0x000ee20000000800 */
[----:B-1----:R-:W-:-:S01]  /*90b0*/  FFMA.FTZ R156, R168, UR39, -R184 ;  /* 0x00000027a89c7c23 */ /* 0x002fc200080108b8 */
[----:B------:R-:W-:Y:S01]  /*90c0*/  IMAD.U32 R168, RZ, RZ, UR39 ;  /* 0x00000027ffa87e24 */ /* 0x000fe2000f8e00ff */
[----:B------:R-:W-:-:S05]  /*90d0*/  FMNMX.FTZ R13, R183, R18, !PT ;  /* 0x00000012b70d7209 */ /* 0x000fca0007810000 */
[----:B------:R-:W1:Y:S01]  /*90e0*/  SHFL.BFLY PT, R22, R13, 0x2, 0x1f ;  /* 0x0c401f000d167f89 */ /* 0x000e6200000e0000 */
[----:B------:R-:W4:Y:S08]  /*90f0*/  MUFU.EX2 R152, R152 ;  /* 0x0000009800987308 */ /* 0x000f300000000800 */
        /* <DEDUP_REMOVED lines=8> */
[----:B------:R3:W-:Y:S01]  /*9180*/  MUFU.EX2 R18, R160 ;  /* 0x000000a000127308 */ /* 0x0007e20000000800 */
[-C--:B------:R-:W-:Y:S01]  /*9190*/  FMUL.FTZ R37, R37, R12.reuse ;  /* 0x0000000c25257220 */ /* 0x080fe20000410000 */
[-C--:B------:R-:W-:Y:S01]  /*91a0*/  FMUL.FTZ R40, R40, R12.reuse ;  /* 0x0000000c28287220 */ /* 0x080fe20000410000 */
[-C--:B------:R-:W-:Y:S01]  /*91b0*/  FMUL.FTZ R41, R41, R12.reuse ;  /* 0x0000000c29297220 */ /* 0x080fe20000410000 */
[-C--:B------:R-:W-:Y:S01]  /*91c0*/  FMUL.FTZ R44, R44, R12.reuse ;  /* 0x0000000c2c2c7220 */ /* 0x080fe20000410000 */
[-C--:B------:R-:W-:Y:S01]  /*91d0*/  FMUL.FTZ R45, R45, R12.reuse ;  /* 0x0000000c2d2d7220 */ /* 0x080fe20000410000 */
[----:B------:R-:W-:Y:S01]  /*91e0*/  FMUL.FTZ R48, R48, R12 ;  /* 0x0000000c30307220 */ /* 0x000fe20000410000 */
[----:B-1----:R-:W-:Y:S01]  /*91f0*/  FMNMX.FTZ R164, R13, R22, !PT ;  /* 0x000000160da47209 */ /* 0x002fe20007810000 */
[--C-:B------:R-:W-:Y:S01]  /*9200*/  FFMA.FTZ R22, R172, UR39, -R184.reuse ;  /* 0x00000027ac167c23 */ /* 0x100fe200080108b8 */
[----:B------:R-:W-:Y:S01]  /*9210*/  MUFU.EX2 R19, R19 ;  /* 0x0000001300137308 */ /* 0x000fe20000000800 */
[----:B---3--:R-:W-:-:S01]  /*9220*/  FFMA.FTZ R160, R177, UR39, -R184 ;  /* 0x00000027b1a07c23 */ /* 0x008fc200080108b8 */
[-C--:B------:R-:W-:Y:S01]  /*9230*/  FMUL.FTZ R49, R49, R12.reuse ;  /* 0x0000000c31317220 */ /* 0x080fe20000410000 */
[----:B------:R-:W1:Y:S01]  /*9240*/  SHFL.BFLY PT, R13, R164, 0x1, 0x1f ;  /* 0x0c201f00a40d7f89 */ /* 0x000e6200000e0000 */
        /* <DEDUP_REMOVED lines=23> */
[----:B-1----:R-:W-:Y:S01]  /*93c0*/  FMNMX.FTZ R13, R164, R13, !PT ;  /* 0x0000000da40d7209 */ /* 0x002fe20007810000 */
[-C--:B------:R-:W-:Y:S01]  /*93d0*/  FMUL.FTZ R92, R92, R12.reuse ;  /* 0x0000000c5c5c7220 */ /* 0x080fe20000410000 */
[-C--:B------:R-:W-:Y:S01]  /*93e0*/  FMUL.FTZ R93, R93, R12.reuse ;  /* 0x0000000c5d5d7220 */ /* 0x080fe20000410000 */
[----:B------:R-:W-:Y:S01]  /*93f0*/  FMUL.FTZ R96, R96, R12 ;  /* 0x0000000c60607220 */ /* 0x000fe20000410000 */
[C---:B------:R-:W-:Y:S01]  /*9400*/  FSETP.NEU.FTZ.AND P0, PT, R13.reuse, -INF , PT ;  /* 0xff8000000d00780b */ /* 0x040fe20003f1d000 */
[----:B------:R-:W-:Y:S01]  /*9410*/  FFMA.FTZ R168, R13, R168, -8 ;  /* 0xc10000000da87423 */ /* 0x000fe200000100a8 */
[----:B------:R-:W-:Y:S01]  /*9420*/  MUFU.EX2 R23, R23 ;  /* 0x0000001700177308 */ /* 0x000fe20000000800 */
[-C--:B------:R-:W-:Y:S01]  /*9430*/  FMUL.FTZ R97, R97, R12.reuse ;  /* 0x0000000c61617220 */ /* 0x080fe20000410000 */
[-C--:B------:R-:W-:Y:S01]  /*9440*/  FMUL.FTZ R100, R100, R12.reuse ;  /* 0x0000000c64647220 */ /* 0x080fe20000410000 */
[-C--:B------:R-:W-:Y:S01]  /*9450*/  FMUL.FTZ R101, R101, R12.reuse ;  /* 0x0000000c65657220 */ /* 0x080fe20000410000 */
[----:B------:R-:W-:Y:S01]  /*9460*/  FSEL R165, R168, RZ, P0 ;  /* 0x000000ffa8a57208 */ /* 0x000fe20000000000 */
[-C--:B------:R-:W-:Y:S01]  /*9470*/  FMUL.FTZ R104, R104, R12.reuse ;  /* 0x0000000c68687220 */ /* 0x080fe20000410000 */
[-C--:B------:R-:W-:Y:S01]  /*9480*/  FMUL.FTZ R105, R105, R12.reuse ;  /* 0x0000000c69697220 */ /* 0x080fe20000410000 */
[----:B------:R-:W-:Y:S01]  /*9490*/  FMUL.FTZ R108, R108, R12 ;  /* 0x0000000c6c6c7220 */ /* 0x000fe20000410000 */
[----:B------:R-:W-:Y:S01]  /*94a0*/  MUFU.EX2 R22, R22 ;  /* 0x0000001600167308 */ /* 0x000fe20000000800 */
[----:B------:R-:W-:-:S01]  /*94b0*/  FFMA.FTZ R168, R154, UR39, -R165 ;  /* 0x000000279aa87c23 */ /* 0x000fc200080108a5 */
[--C-:B------:R-:W-:Y:S01]  /*94c0*/  FFMA.FTZ R154, R158, UR39, -R165.reuse ;  /* 0x000000279e9a7c23 */ /* 0x100fe200080108a5 */
[----:B------:R-:W-:Y:S01]  /*94d0*/  FSEL R158, R13, RZ, P0 ;  /* 0x000000ff0d9e7208 */ /* 0x000fe20000000000 */
[--C-:B------:R-:W-:Y:S01]  /*94e0*/  FFMA.FTZ R155, R155, UR39, -R165.reuse ;  /* 0x000000279b9b7c23 */ /* 0x100fe200080108a5 */
[----:B------:R-:W-:-:S01]  /*94f0*/  FFMA.FTZ R169, R159, UR39, -R165 ;  /* 0x000000279fa97c23 */ /* 0x000fc200080108a5 */
[--C-:B------:R-:W-:Y:S01]  /*9500*/  FFMA.FTZ R159, R162, UR39, -R165.reuse ;  /* 0x00000027a29f7c23 */ /* 0x100fe200080108a5 */
[----:B------:R-:W-:-:S01]  /*9510*/  FFMA.FTZ R172, R166, UR39, -R165 ;  /* 0x00000027a6ac7c23 */ /* 0x000fc200080108a5 */
[----:B------:R-:W-:Y:S01]  /*9520*/  FADD.FTZ R158, -R158, R11 ;  /* 0x0000000b9e9e7221 */ /* 0x000fe20000010100 */
[----:B------:R-:W-:Y:S01]  /*9530*/  MUFU.EX2 R168, R168 ;  /* 0x000000a800a87308 */ /* 0x000fe20000000800 */
[----:B------:R-:W-:-:S01]  /*9540*/  FFMA.FTZ R162, R163, UR39, -R165 ;  /* 0x00000027a3a27c23 */ /* 0x000fc200080108a5 */
[----:B------:R-:W-:Y:S01]  /*9550*/  FFMA.FTZ R166, R171, UR39, -R165 ;  /* 0x00000027aba67c23 */ /* 0x000fe200080108a5 */
[----:B------:R-:W-:Y:S01]  /*9560*/  FMUL.FTZ R11, R158, UR39 ;  /* 0x000000279e0b7c20 */ /* 0x000fe20008410000 */
[----:B------:R-:W-:Y:S01]  /*9570*/  FFMA.FTZ R171, R12, R4, R15 ;  /* 0x000000040cab7223 */ /* 0x000fe2000001000f */
[----:B------:R-:W-:-:S01]  /*9580*/  FFMA.FTZ R167, R167, UR39, -R165 ;  /* 0x00000027a7a77c23 */ /* 0x000fc200080108a5 */
[--C-:B------:R-:W-:Y:S01]  /*9590*/  FFMA.FTZ R163, R170, UR39, -R165.reuse ;  /* 0x00000027aaa37c23 */ /* 0x100fe200080108a5 */
[----:B------:R-:W-:-:S01]  /*95a0*/  FFMA.FTZ R174, R174, UR39, -R165 ;  /* 0x00000027aeae7c23 */ /* 0x000fc200080108a5 */
[----:B------:R-:W-:Y:S01]  /*95b0*/  MUFU.EX2 R155, R155 ;  /* 0x0000009b009b7308 */ /* 0x000fe20000000800 */
[----:B----4-:R-:W-:-:S01]  /*95c0*/  FADD.FTZ R171, R152, R171 ;  /* 0x000000ab98ab7221 */ /* 0x010fc20000010000 */
[--C-:B------:R-:W-:Y:S01]  /*95d0*/  FFMA.FTZ R175, R175, UR39, -R165.reuse ;  /* 0x00000027afaf7c23 */ /* 0x100fe200080108a5 */
[----:B------:R-:W-:-:S01]  /*95e0*/  FFMA.FTZ R178, R178, UR39, -R165 ;  /* 0x00000027b2b27c23 */ /* 0x000fc200080108a5 */
[--C-:B------:R-:W-:Y:S01]  /*95f0*/  FFMA.FTZ R179, R179, UR39, -R165.reuse ;  /* 0x00000027b3b37c23 */ /* 0x100fe200080108a5 */
[----:B------:R-:W-:-:S01]  /*9600*/  FFMA.FTZ R182, R182, UR39, -R165 ;  /* 0x00000027b6b67c23 */ /* 0x000fc200080108a5 */
[----:B------:R-:W-:Y:S01]  /*9610*/  FFMA.FTZ R165, R183, UR39, -R165 ;  /* 0x00000027b7a57c23 */ /* 0x000fe200080108a5 */
[----:B------:R-:W-:Y:S01]  /*9620*/  PLOP3.LUT P0, PT, PT, PT, UP0, 0x40, 0x0 ;  /* 0x000000000000781c */ /* 0x000fe20003f0e808 */
[----:B------:R-:W1:Y:S01]  /*9630*/  MUFU.EX2 R11, R11 ;  /* 0x0000000b000b7308 */ /* 0x000e620000000800 */
[-C--:B------:R-:W-:Y:S01]  /*9640*/  FMUL.FTZ R109, R109, R12.reuse ;  /* 0x0000000c6d6d7220 */ /* 0x080fe20000410000 */
[-C--:B------:R-:W-:Y:S01]  /*9650*/  FMUL.FTZ R112, R112, R12.reuse ;  /* 0x0000000c70707220 */ /* 0x080fe20000410000 */
        /* <DEDUP_REMOVED lines=14> */
[----:B-1----:R-:W-:-:S01]  /*9740*/  FFMA.FTZ R4, R11, R5, R168 ;  /* 0x000000050b047223 */ /* 0x002fc200000100a8 */
[-C--:B------:R-:W-:Y:S01]  /*9750*/  FMUL.FTZ R137, R137, R12.reuse ;  /* 0x0000000c89897220 */ /* 0x080fe20000410000 */
[-C--:B------:R-:W-:Y:S01]  /*9760*/  FMUL.FTZ R140, R140, R12.reuse ;  /* 0x0000000c8c8c7220 */ /* 0x080fe20000410000 */
[----:B------:R-:W-:Y:S01]  /*9770*/  FMUL.FTZ R141, R141, R12 ;  /* 0x0000000c8d8d7220 */ /* 0x000fe20000410000 */
[----:B------:R-:W-:-:S01]  /*9780*/  FADD.FTZ R5, R155, R4 ;  /* 0x000000049b057221 */ /* 0x000fc20000010000 */
[----:B------:R-:W-:Y:S01]  /*9790*/  FADD.FTZ R4, R14, R171 ;  /* 0x000000ab0e047221 */ /* 0x000fe20000010000 */
[----:B------:R-:W-:Y:S01]  /*97a0*/  FMUL.FTZ R144, R144, R12 ;  /* 0x0000000c90907220 */ /* 0x000fe20000410000 */
[----:B------:R-:W1:Y:S01]  /*97b0*/  MUFU.EX2 R159, R159 ;  /* 0x0000009f009f7308 */ /* 0x000e620000000800 */
[----:B---3--:R-:W-:-:S01]  /*97c0*/  FADD.FTZ R158, R154, R5 ;  /* 0x000000059a9e7221 */ /* 0x008fc20000010000 */
[----:B------:R-:W-:Y:S01]  /*97d0*/  FADD.FTZ R5, R17, R4 ;  /* 0x0000000411057221 */ /* 0x000fe20000010000 */
[-C--:B------:R-:W-:Y:S01]  /*97e0*/  FMUL.FTZ R145, R145, R12.reuse ;  /* 0x0000000c91917220 */ /* 0x080fe20000410000 */
[-C--:B------:R-:W-:Y:S01]  /*97f0*/  FMUL.FTZ R148, R148, R12.reuse ;  /* 0x0000000c94947220 */ /* 0x080fe20000410000 */
[----:B------:R-:W-:Y:S01]  /*9800*/  FMUL.FTZ R149, R149, R12 ;  /* 0x0000000c95957220 */ /* 0x000fe20000410000 */
        /* <DEDUP_REMOVED lines=11> */
[----:B-1----:R-:W-:-:S01]  /*98c0*/  FADD.FTZ R5, R159, R158 ;  /* 0x0000009e9f057221 */ /* 0x002fc20000010000 */
[-C--:B------:R-:W-:Y:S01]  /*98d0*/  FMUL.FTZ R31, R31, R11.reuse ;  /* 0x0000000b1f1f7220 */ /* 0x080fe20000410000 */
[----:B------:R-:W-:Y:S01]  /*98e0*/  F2FP.SATFINITE.E4M3.F32.PACK_AB_MERGE_C R154, R19, R18, R20 ;  /* 0x00000012139a723e */ /* 0x000fe20004807014 */
[-C--:B------:R-:W-:Y:S01]  /*98f0*/  FMUL.FTZ R34, R34, R11.reuse ;  /* 0x0000000b22227220 */ /* 0x080fe20000410000 */
[-C--:B------:R-:W-:Y:S01]  /*9900*/  FMUL.FTZ R35, R35, R11.reuse ;  /* 0x0000000b23237220 */ /* 0x080fe20000410000 */
[-C--:B------:R-:W-:Y:S01]  /*9910*/  FMUL.FTZ R38, R38, R11.reuse ;  /* 0x0000000b26267220 */ /* 0x080fe20000410000 */
[----:B------:R-:W-:Y:S01]  /*9920*/  FMUL.FTZ R39, R39, R11 ;  /* 0x0000000b27277220 */ /* 0x000fe20000410000 */
[----:B------:R-:W1:Y:S01]  /*9930*/  MUFU.EX2 R167, R167 ;  /* 0x000000a700a77308 */ /* 0x000e620000000800 */
        /* <DEDUP_REMOVED lines=16> */
[----:B-1----:R-:W-:-:S01]  /*9a40*/  FADD.FTZ R158, R167, R158 ;  /* 0x0000009ea79e7221 */ /* 0x002fc20000010000 */
[----:B------:R-:W-:Y:S01]  /*9a50*/  FADD.FTZ R171, R23, R4 ;  /* 0x0000000417ab7221 */ /* 0x000fe20000010000 */
[----:B------:R-:W-:Y:S01]  /*9a60*/  F2FP.SATFINITE.E4M3.F32.PACK_AB_MERGE_C R167, R167, R172, RZ ;  /* 0x000000aca7a7723e */ /* 0x000fe200048070ff */
[-C--:B------:R-:W-:Y:S01]  /*9a70*/  FMUL.FTZ R62, R62, R11.reuse ;  /* 0x0000000b3e3e7220 */ /* 0x080fe20000410000 */
[-C--:B------:R-:W-:Y:S01]  /*9a80*/  FMUL.FTZ R63, R63, R11.reuse ;  /* 0x0000000b3f3f7220 */ /* 0x080fe20000410000 */
[----:B------:R-:W-:Y:S01]  /*9a90*/  FADD.FTZ R4, R22, R171 ;  /* 0x000000ab16047221 */ /* 0x000fe20000010000 */
        /* <DEDUP_REMOVED lines=34> */
[----:B----4-:R-:W-:-:S01]  /*9cc0*/  FADD.FTZ R5, R175, R158 ;  /* 0x0000009eaf057221 */ /* 0x010fc20000010000 */
[----:B------:R-:W-:Y:S01]  /*9cd0*/  F2FP.SATFINITE.E4M3.F32.PACK_AB_MERGE_C R158, R17, R14, RZ ;  /* 0x0000000e119e723e */ /* 0x000fe200048070ff */
[-C--:B------:R-:W-:Y:S01]  /*9ce0*/  FMUL.FTZ R111, R111, R11.reuse ;  /* 0x0000000b6f6f7220 */ /* 0x080fe20000410000 */
[----:B------:R-:W-:Y:S01]  /*9cf0*/  F2FP.SATFINITE.E4M3.F32.PACK_AB_MERGE_C R157, R175, R174, RZ ;  /* 0x000000aeaf9d723e */ /* 0x000fe200048070ff */
[----:B------:R-:W-:Y:S01]  /*9d00*/  FMUL.FTZ R114, R114, R11 ;  /* 0x0000000b72727220 */ /* 0x000fe20000410000 */
[----:B------:R-:W-:Y:S01]  /*9d10*/  F2FP.SATFINITE.E4M3.F32.PACK_AB_MERGE_C R152, R152, R15, R158 ;  /* 0x0000000f9898723e */ /* 0x000fe2000480709e */
[----:B------:R-:W-:Y:S01]  /*9d20*/  FMUL.FTZ R115, R115, R11 ;  /* 0x0000000b73737220 */ /* 0x000fe20000410000 */
[----:B------:R-:W4:Y:S01]  /*9d30*/  MUFU.EX2 R160, R160 ;  /* 0x000000a000a07308 */ /* 0x000f220000000800 */
[----:B-1----:R-:W-:-:S01]  /*9d40*/  FADD.FTZ R17, R153, R4 ;  /* 0x0000000499117221 */ /* 0x002fc20000010000 */
[----:B------:R-:W-:Y:S01]  /*9d50*/  F2FP.SATFINITE.E4M3.F32.PACK_AB_MERGE_C R157, R166, R163, R157 ;  /* 0x000000a3a69d723e */ /* 0x000fe2000480709d */
[-C--:B------:R-:W-:Y:S01]  /*9d60*/  FMUL.FTZ R118, R118, R11.reuse ;  /* 0x0000000b76767220 */ /* 0x080fe20000410000 */
        /* <DEDUP_REMOVED lines=22> */
[----:B------:R-:W-:-:S06]  /*9ed0*/  FMUL.FTZ R151, R151, R11 ;  /* 0x0000000b97977220 */ /* 0x000fcc0000410000 */
[----:B------:R-:W1:Y:S01]  /*9ee0*/  MUFU.EX2 R182, R182 ;  /* 0x000000b600b67308 */ /* 0x000e620000000800 */
[----:B---3--:R-:W-:-:S07]  /*9ef0*/  FADD.FTZ R17, R161, R14 ;  /* 0x0000000ea1117221 */ /* 0x008fce0000010000 */
[----:B------:R-:W3:Y:S01]  /*9f00*/  MUFU.EX2 R165, R165 ;  /* 0x000000a500a57308 */ /* 0x000ee20000000800 */
[C---:B----4-:R-:W-:Y:S01]  /*9f10*/  F2FP.SATFINITE.E4M3.F32.PACK_AB_MERGE_C R161, R164.reuse, R161, RZ ;  /* 0x000000a1a4a1723e */ /* 0x050fe200048070ff */
[----:B------:R-:W-:-:S03]  /*9f20*/  FADD.FTZ R4, R164, R17 ;  /* 0x00000011a4047221 */ /* 0x000fc60000010000 */
[----:B------:R-:W-:Y:S02]  /*9f30*/  F2FP.SATFINITE.E4M3.F32.PACK_AB_MERGE_C R158, R160, R153, R161 ;  /* 0x00000099a09e723e */ /* 0x000fe400048070a1 */
[----:B------:R-:W-:Y:S01]  /*9f40*/  F2FP.SATFINITE.E4M3.F32.PACK_AB_MERGE_C R153, R155, R168, R169 ;  /* 0x000000a89b99723e */ /* 0x000fe200048070a9 */
[----:B-1----:R-:W-:Y:S01]  /*9f50*/  FADD.FTZ R14, R182, R5 ;  /* 0x00000005b60e7221 */ /* 0x002fe20000010000 */
[----:B------:R-:W-:Y:S02]  /*9f60*/  F2FP.SATFINITE.E4M3.F32.PACK_AB_MERGE_C R155, R162, R159, R167 ;  /* 0x0000009fa29b723e */ /* 0x000fe400048070a7 */
[C---:B---3--:R-:W-:Y:S01]  /*9f70*/  F2FP.SATFINITE.E4M3.F32.PACK_AB_MERGE_C R182, R165.reuse, R182, RZ ;  /* 0x000000b6a5b6723e */ /* 0x048fe200048070ff */
[----:B------:R-:W-:-:S03]  /*9f80*/  FADD.FTZ R5, R165, R14 ;  /* 0x0000000ea5057221 */ /* 0x000fc60000010000 */
[----:B------:R-:W-:Y:S01]  /*9f90*/  F2FP.SATFINITE.E4M3.F32.PACK_AB_MERGE_C R159, R179, R178, R182 ;  /* 0x000000b2b39f723e */ /* 0x000fe200048070b6 */
[----:B------:R-:W-:Y:S06]  /*9fa0*/  @P0 BRA `(.L_x_1304) ;  /* 0x0000000000040947 */ /* 0x000fec0003800000 */
[----:B------:R-:W-:Y:S01]  /*9fb0*/  BPT.TRAP 0x1 ;  /* 0x000000040000795c */ /* 0x000fe20000300000 */
.L_x_1304:
[----:B------:R-:W-:Y:S01]  /*9fc0*/  PLOP3.LUT P1, PT, PT, PT, UP0, 0x40, 0x0 ;  /* 0x000000000000781c */ /* 0x000fe20003f2e808 */
[----:B------:R1:W3:-:S12]  /*9fd0*/  SYNCS.PHASECHK.TRANS64.TRYWAIT P0, [UR57+0x20850], R9 ;  /* 0x02085009ff0075a7 */ /* 0x0002d80008000179 */
[----:B-1----:R-:W-:Y:S05]  /*9fe0*/  @P1 BRA `(.L_x_1305) ;  /* 0x0000000000041947 */ /* 0x002fea0003800000 */
[----:B------:R-:W-:Y:S01]  /*9ff0*/  BPT.TRAP 0x1 ;  /* 0x000000040000795c */ /* 0x000fe20000300000 */
.L_x_1305:
[----:B---3--:R-:W-:Y:S05]  /*a000*/  @P0 BRA `(.L_x_1306) ;  /* 0x0000000000080947 */ /* 0x008fea0003800000 */
[----:B------:R-:W1:Y:S02]  /*a010*/  SYNCS.PHASECHK.TRANS64.TRYWAIT P0, [UR57+0x20850], R9 ;  /* 0x02085009ff0075a7 */ /* 0x000e640008000179 */
[----:B-1----:R-:W-:Y:S05]  /*a020*/  @!P0 BRA `(.L_x_1307) ;  /* 0x0000009000ec8947 */ /* 0x002fea0003800000 */
.L_x_1306:
        /* <DEDUP_REMOVED lines=15> */
.L_x_1308:
[----:B------:R-:W-:Y:S01]  /*a120*/  UIADD3 UR57, UR57, 0x20860, URZ ;  /* 0x0002086039397890 */ /* 0x000fe2000fffe03f */
[C---:B------:R-:W-:Y:S01]  /*a130*/  ISETP.GT.AND P0, PT, R10.reuse, UR40, PT ;  /* 0x000000280a007c0c */ /* 0x040fe2000bf04270 */
[----:B------:R-:W-:Y:S02]  /*a140*/  VIADD R10, R10, 0xffffffff ;  /* 0xffffffff0a0a7836 */ /* 0x000fe40000000000 */
[----:B------:R-:W-:Y:S01]  /*a150*/  UPRMT UR57, UR45, 0x654, UR57 ;  /* 0x000006542d397896 */ /* 0x000fe20008000039 */
[----:B------:R-:W-:Y:S02]  /*a160*/  IMAD.MOV.U32 R11, RZ, RZ, R13 ;  /* 0x000000ffff0b7224 */ /* 0x000fe400078e000d */
[----:B-1----:R-:W-:-:S06]  /*a170*/  IMAD.MOV.U32 R12, RZ, RZ, R8 ;  /* 0x000000ffff0c7224 */ /* 0x002fcc00078e0008 */
[----:B------:R-:W-:Y:S01]  /*a180*/  SYNCS.ARRIVE.TRANS64.RED.A1T0 RZ, [UR57], RZ ;  /* 0x000000ffffff79a7 */ /* 0x000fe20008100439 */
[----:B------:R-:W-:Y:S05]  /*a190*/  @P0 BRA `(.L_x_1309) ;  /* 0xffffffdc00300947 */ /* 0x000fea000383ffff */
.L_x_1290:
[----:B------:R-:W-:Y:S01]  /*a1a0*/  ULDC.64 UR8, c[0x0][0x9a0] ;  /* 0x0002680000087ab9 */ /* 0x000fe20000000a00 */
[----:B------:R-:W-:Y:S01]  /*a1b0*/  IADD3 R16, -R16, 0xb, RZ ;  /* 0x0000000b10107810 */ /* 0x000fe20007ffe1ff */
[----:B------:R-:W-:Y:S01]  /*a1c0*/  UISETP.NE.U32.AND UP0, UPT, UR8, URZ, UPT ;  /* 0x0000003f0800728c */ /* 0x000fe2000bf05070 */
[----:B------:R-:W-:-:S03]  /*a1d0*/  IMAD.MOV.U32 R6, RZ, RZ, 0x3f800000 ;  /* 0x3f800000ff067424 */ /* 0x000fc600078e00ff */
[----:B------:R-:W-:Y:S01]  /*a1e0*/  UISETP.NE.AND.EX UP0, UPT, UR9, URZ, UPT, UP0 ;  /* 0x0000003f0900728c */ /* 0x000fe2000bf05300 */
[----:B------:R3:W-:Y:S08]  /*a1f0*/  BAR.ARV R16, 0x100 ;  /* 0x000400100000751d */ /* 0x0007f00000002000 */
[----:B------:R-:W-:Y:S06]  /*a200*/  BAR.ARV 0x8, 0x180 ;  /* 0x0206000000007b1d */ /* 0x000fec0000002000 */
[----:B------:R-:W-:Y:S01]  /*a210*/  @UP0 ULDC.64 UR10, c[0x0][0x9c8] ;  /* 0x00027200000a0ab9 */ /* 0x000fe20000000a00 */
[----:B------:R-:W-:Y:S01]  /*a220*/  @UP0 USHF.R.S32.HI UR7, URZ, 0x1f, UR42 ;  /* 0x0000001f3f070899 */ /* 0x000fe2000801142a */
[----:B------:R-:W-:Y:S01]  /*a230*/  PLOP3.LUT P0, PT, PT, PT, UP0, 0x80, 0x0 ;  /* 0x000000000000781c */ /* 0x000fe20003f0f008 */
[----:B------:R-:W-:-:S02]  /*a240*/  @UP0 UIMAD UR6, UR38, UR10, URZ ;  /* 0x0000000a260602a4 */ /* 0x000fc4000f8e023f */
        /* <DEDUP_REMOVED lines=10> */
[----:B------:R-:W-:-:S04]  /*a2f0*/  IMAD.U32 R2, RZ, RZ, UR6 ;  /* 0x00000006ff027e24 */ /* 0x000fc8000f8e00ff */
[----:B0-2---:R-:W-:-:S05]  /*a300*/  IMAD.U32 R3, RZ, RZ, UR7 ;  /* 0x00000007ff037e24 */ /* 0x005fca000f8e00ff */
[----:B------:R0:W2:Y:S01]  /*a310*/  @P0 LDG.E R6, desc[UR52][R2.64] ;  /* 0x0000003402060981 */ /* 0x0000a2000c1e1900 */
[----:B-1----:R-:W-:-:S03]  /*a320*/  IMAD.MOV.U32 R11, RZ, RZ, RZ ;  /* 0x000000ffff0b7224 */ /* 0x002fc600078e00ff */
[----:B------:R-:W1:Y:S04]  /*a330*/  SHFL.BFLY PT, R7, R4, 0x2, 0x1f ;  /* 0x0c401f0004077f89 */ /* 0x000e6800000e0000 */
[----:B------:R-:W4:Y:S01]  /*a340*/  SHFL.BFLY PT, R0, R5, 0x2, 0x1f ;  /* 0x0c401f0005007f89 */ /* 0x000f2200000e0000 */
[----:B0-----:R-:W-:Y:S02]  /*a350*/  IMAD.MOV.U32 R3, RZ, RZ, -0x800000 ;  /* 0xff800000ff037424 */ /* 0x001fe400078e00ff */
[----:B-1----:R-:W-:Y:S01]  /*a360*/  FADD.FTZ R7, R7, R4 ;  /* 0x0000000407077221 */ /* 0x002fe20000010000 */
[----:B----4-:R-:W-:Y:S01]  /*a370*/  FADD.FTZ R9, R0, R5 ;  /* 0x0000000500097221 */ /* 0x010fe20000010000 */
[----:B------:R-:W-:-:S03]  /*a380*/  IMAD.U32 R5, RZ, RZ, UR39 ;  /* 0x00000027ff057e24 */ /* 0x000fc6000f8e00ff */
[----:B------:R-:W0:Y:S04]  /*a390*/  SHFL.BFLY PT, R0, R7, 0x1, 0x1f ;  /* 0x0c201f0007007f89 */ /* 0x000e2800000e0000 */
[----:B------:R-:W1:Y:S01]  /*a3a0*/  SHFL.BFLY PT, R10, R9, 0x1, 0x1f ;  /* 0x0c201f00090a7f89 */ /* 0x000e6200000e0000 */
[----:B0-----:R-:W-:Y:S01]  /*a3b0*/  FADD.FTZ R12, R7, R0 ;  /* 0x00000000070c7221 */ /* 0x001fe20000010000 */
[----:B------:R-:W-:Y:S02]  /*a3c0*/  IMAD.MOV.U32 R7, RZ, RZ, RZ ;  /* 0x000000ffff077224 */ /* 0x000fe400078e00ff */
[----:B------:R-:W-:Y:S02]  /*a3d0*/  IMAD.MOV.U32 R0, RZ, RZ, -0x800000 ;  /* 0xff800000ff007424 */ /* 0x000fe400078e00ff */
[C---:B------:R-:W-:Y:S01]  /*a3e0*/  FMUL.FTZ R14, R12.reuse, 0.00390625 ;  /* 0x3b8000000c0e7820 */ /* 0x040fe20000410000 */
[----:B------:R-:W-:Y:S01]  /*a3f0*/  FSETP.NE.FTZ.AND P0, PT, R12, RZ, PT ;  /* 0x000000ff0c00720b */ /* 0x000fe20003f15000 */
[----:B-1----:R-:W-:Y:S01]  /*a400*/  FADD.FTZ R10, R9, R10 ;  /* 0x0000000a090a7221 */ /* 0x002fe20000010000 */
[----:B------:R-:W-:-:S02]  /*a410*/  IMAD.U32 R9, RZ, RZ, UR39 ;  /* 0x00000027ff097e24 */ /* 0x000fc4000f8e00ff */
[----:B------:R-:W-:Y:S01]  /*a420*/  FSETP.NE.FTZ.AND P1, PT, R14, RZ, PT ;  /* 0x000000ff0e00720b */ /* 0x000fe20003f35000 */
[----:B------:R-:W-:-:S05]  /*a430*/  FMUL.FTZ R15, R10, 0.00390625 ;  /* 0x3b8000000a0f7820 */ /* 0x000fca0000410000 */
[----:B------:R-:W-:-:S03]  /*a440*/  FSETP.NE.FTZ.AND P2, PT, R15, RZ, PT ;  /* 0x000000ff0f00720b */ /* 0x000fc60003f55000 */
[----:B------:R-:W-:Y:S01]  /*a450*/  @P0 MUFU.RCP R11, R12 ;  /* 0x0000000c000b0308 */ /* 0x000fe20000001000 */
[----:B------:R-:W-:-:S03]  /*a460*/  FSETP.NE.FTZ.AND P0, PT, R10, RZ, PT ;  /* 0x000000ff0a00720b */ /* 0x000fc60003f15000 */
[----:B------:R-:W-:-:S04]  /*a470*/  @P1 FMUL.FTZ R5, R5, 0.69314718246459960938 ;  /* 0x3f31721805051820 */ /* 0x000fc80000410000 */
[----:B------:R-:W0:Y:S02]  /*a480*/  @P1 MUFU.LG2 R2, R14 ;  /* 0x0000000e00021308 */ /* 0x000e240000000c00 */
[----:B------:R-:W-:-:S06]  /*a490*/  @P2 FMUL.FTZ R9, R9, 0.69314718246459960938 ;  /* 0x3f31721809092820 */ /* 0x000fcc0000410000 */
[----:B------:R-:W1:Y:S08]  /*a4a0*/  @P2 MUFU.LG2 R4, R15 ;  /* 0x0000000f00042308 */ /* 0x000e700000000c00 */
[----:B------:R-:W4:Y:S01]  /*a4b0*/  @P0 MUFU.RCP R7, R10 ;  /* 0x0000000a00070308 */ /* 0x000f220000001000 */
[----:B0-----:R-:W-:Y:S01]  /*a4c0*/  @P1 FMUL.FTZ R2, R2, 0.69314718246459960938 ;  /* 0x3f31721802021820 */ /* 0x001fe20000410000 */
[----:B------:R-:W-:-:S03]  /*a4d0*/  PLOP3.LUT P0, PT, PT, PT, PT, 0x8, 0x0 ;  /* 0x000000000000781c */ /* 0x000fc60003f0e170 */
[----:B------:R-:W-:Y:S01]  /*a4e0*/  @P1 FFMA.FTZ R3, R5, R8, R2 ;  /* 0x0000000805031223 */ /* 0x000fe20000010002 */
[----:B-1----:R-:W-:-:S04]  /*a4f0*/  @P2 FMUL.FTZ R4, R4, 0.69314718246459960938 ;  /* 0x3f31721804042820 */ /* 0x002fc80000410000 */
[----:B------:R-:W-:Y:S01]  /*a500*/  @P2 FFMA.FTZ R0, R9, R13, R4 ;  /* 0x0000000d09002223 */ /* 0x000fe20000010004 */
[-C--:B--2---:R-:W-:Y:S01]  /*a510*/  FMUL.FTZ R11, R11, R6.reuse ;  /* 0x000000060b0b7220 */ /* 0x084fe20000410000 */
[----:B----4-:R-:W-:-:S03]  /*a520*/  FMUL.FTZ R2, R7, R6 ;  /* 0x0000000607027220 */ /* 0x010fc60000410000 */
        /* <DEDUP_REMOVED lines=127> */
[----:B---3--:R-:W-:-:S07]  /*ad20*/  FMUL.FTZ R147, R147, R2 ;  /* 0x0000000293937220 */ /* 0x008fce0000410000 */
.L_x_1231:
[----:B------:R-:W-:Y:S05]  /*ad30*/  @P0 BRA `(.L_x_1310) ;  /* 0x00000038006c0947 */ /* 0x000fea0003800000 */
[----:B------:R-:W0:Y:S01]  /*ad40*/  S2R R6, SR_TID.X ;  /* 0x0000000000067919 */ /* 0x000e220000002100 */
[----:B------:R-:W-:Y:S01]  /*ad50*/  ULDC.64 UR4, c[0x4][0x38] ;  /* 0x01000e0000047ab9 */ /* 0x000fe20000000a00 */
[----:B------:R-:W-:Y:S01]  /*ad60*/  ULDC.64 UR8, c[0x0][0xbd0] ;  /* 0x0002f40000087ab9 */ /* 0x000fe20000000a00 */
[----:B------:R-:W-:Y:S01]  /*ad70*/  USHF.R.S32.HI UR7, URZ, 0x1f, UR42 ;  /* 0x0000001f3f077899 */ /* 0x000fe2000801142a */
[----:B------:R-:W1:Y:S01]  /*ad80*/  S2R R12, SR_CTAID.X ;  /* 0x00000000000c7919 */ /* 0x000e620000002500 */
[----:B------:R-:W-:Y:S01]  /*ad90*/  ULDC.64 UR10, c[0x0][0xb38] ;  /* 0x0002ce00000a7ab9 */ /* 0x000fe20000000a00 */
[----:B0-----:R-:W-:-:S05]  /*ada0*/  IMAD.SHL.U32 R2, R6, 0x4, RZ ;  /* 0x0000000406027824 */ /* 0x001fca00078e00ff */
[----:B------:R-:W-:Y:S01]  /*adb0*/  LOP3.LUT R2, R2, 0xc, RZ, 0xc0, !PT ;  /* 0x0000000c02027812 */ /* 0x000fe200078ec0ff */
[----:B------:R-:W-:Y:S03]  /*adc0*/  BAR.SYNC.DEFER_BLOCKING 0x1, 0x100 ;  /* 0x0044000000007b1d */ /* 0x000fe60000010000 */
[----:B------:R-:W-:-:S05]  /*add0*/  IADD3 R4, P0, R2, UR4, RZ ;  /* 0x0000000402047c10 */ /* 0x000fca000ff1e0ff */
[----:B------:R-:W-:-:S05]  /*ade0*/  IMAD.X R5, RZ, RZ, UR5, P0 ;  /* 0x00000005ff057e24 */ /* 0x000fca00080e06ff */
[----:B------:R0:W2:Y:S01]  /*adf0*/  LDG.E.CONSTANT R2, desc[UR52][R4.64] ;  /* 0x0000003404027981 */ /* 0x0000a2000c1e9900 */
[C---:B------:R-:W-:Y:S01]  /*ae00*/  LOP3.LUT P0, R7, R6.reuse, 0x3, RZ, 0xc0, !PT ;  /* 0x0000000306077812 */ /* 0x040fe2000780c0ff */
[----:B------:R-:W-:Y:S01]  /*ae10*/  VIADD R6, R6, 0xffffff80 ;  /* 0xffffff8006067836 */ /* 0x000fe20000000000 */
[----:B------:R-:W-:Y:S01]  /*ae20*/  UIMAD.WIDE.U32 UR4, UR42, UR8, URZ ;  /* 0x000000082a0472a5 */ /* 0x000fe2000f8e003f */
[----:B------:R-:W-:Y:S01]  /*ae30*/  BSSY B0, `(.L_x_1311) ;  /* 0x00002b1000007945 */ /* 0x000fe20003800000 */
[----:B------:R-:W-:Y:S01]  /*ae40*/  ISETP.EQ.OR P0, PT, R7, 0x3, !P0 ;  /* 0x000000030700780c */ /* 0x000fe20004702670 */
[----:B------:R-:W-:Y:S02]  /*ae50*/  UIMAD UR6, UR7, UR8, URZ ;  /* 0x00000008070672a4 */ /* 0x000fe4000f8e023f */
[----:B------:R-:W-:Y:S01]  /*ae60*/  UIMAD UR8, UR7, UR10, URZ ;  /* 0x0000000a070872a4 */ /* 0x000fe2000f8e023f */
[----:B------:R-:W-:Y:S01]  /*ae70*/  SEL R175, R38, R39, P0 ;  /* 0x0000002726af7207 */ /* 0x000fe20000000000 */
[----:B------:R-:W-:Y:S01]  /*ae80*/  UIMAD UR9, UR42, UR9, UR6 ;  /* 0x000000092a0972a4 */ /* 0x000fe2000f8e0206 */
[----:B0-----:R-:W-:Y:S01]  /*ae90*/  SHF.R.S32.HI R5, RZ, 0x1f, R6 ;  /* 0x0000001fff057819 */ /* 0x001fe20000011406 */
[----:B------:R-:W-:Y:S01]  /*aea0*/  UIMAD.WIDE.U32 UR6, UR42, UR10, URZ ;  /* 0x0000000a2a0672a5 */ /* 0x000fe2000f8e003f */
[----:B------:R-:W-:Y:S01]  /*aeb0*/  SEL R14, R39, R38, P0 ;  /* 0x00000026270e7207 */ /* 0x000fe20000000000 */
[----:B------:R-:W-:Y:S01]  /*aec0*/  UIMAD UR8, UR42, UR11, UR8 ;  /* 0x0000000b2a0872a4 */ /* 0x000fe2000f8e0208 */
[CC--:B------:R-:W-:Y:S01]  /*aed0*/  LEA.HI R4, R5.reuse, R6.reuse, RZ, 0x7 ;  /* 0x0000000605047211 */ /* 0x0c0fe200078f38ff */
[----:B------:R-:W-:Y:S01]  /*aee0*/  UIADD3 UR9, UR5, UR9, URZ ;  /* 0x0000000905097290 */ /* 0x000fe2000fffe03f */
[----:B------:R-:W-:Y:S01]  /*aef0*/  LEA.HI R5, R5, R6, RZ, 0x2 ;  /* 0x0000000605057211 */ /* 0x000fe200078f10ff */
[----:B------:R-:W-:Y:S01]  /*af00*/  UIADD3 UR8, UR7, UR8, URZ ;  /* 0x0000000807087290 */ /* 0x000fe2000fffe03f */
[----:B------:R-:W-:-:S02]  /*af10*/  LOP3.LUT R7, R4, 0xffffff80, RZ, 0xc0, !PT ;  /* 0xffffff8004077812 */ /* 0x000fc400078ec0ff */
[----:B------:R-:W-:Y:S02]  /*af20*/  SHF.R.S32.HI R9, RZ, 0x7, R4 ;  /* 0x00000007ff097819 */ /* 0x000fe40000011404 */
[----:B------:R-:W-:Y:S01]  /*af30*/  SEL R181, R70, R71, P0 ;  /* 0x0000004746b57207 */ /* 0x000fe20000000000 */
[----:B------:R-:W-:Y:S01]  /*af40*/  IMAD.IADD R38, R6, 0x1, -R7 ;  /* 0x0000000106267824 */ /* 0x000fe200078e0a07 */
[----:B------:R-:W-:Y:S02]  /*af50*/  SEL R177, R58, R59, P0 ;  /* 0x0000003b3ab17207 */ /* 0x000fe40000000000 */
[----:B------:R-:W-:Y:S02]  /*af60*/  SEL R22, R59, R58, P0 ;  /* 0x0000003a3b167207 */ /* 0x000fe40000000000 */
[----:B------:R-:W-:Y:S02]  /*af70*/  SHF.R.S32.HI R7, RZ, 0x1f, R38 ;  /* 0x0000001fff077819 */ /* 0x000fe40000011426 */
[----:B------:R-:W-:-:S02]  /*af80*/  SEL R70, R71, R70, P0 ;  /* 0x0000004647467207 */ /* 0x000fc40000000000 */
[----:B------:R-:W-:Y:S02]  /*af90*/  LEA.HI R11, R7, R38, RZ, 0x2 ;  /* 0x00000026070b7211 */ /* 0x000fe400078f10ff */
[----:B------:R-:W-:Y:S02]  /*afa0*/  SEL R59, R78, R79, P0 ;  /* 0x0000004f4e3b7207 */ /* 0x000fe40000000000 */
[----:B------:R-:W-:Y:S02]  /*afb0*/  SEL R71, R79, R78, P0 ;  /* 0x0000004e4f477207 */ /* 0x000fe40000000000 */
[----:B------:R-:W-:Y:S02]  /*afc0*/  LEA.HI R4, R4, R9, RZ, 0x1 ;  /* 0x0000000904047211 */ /* 0x000fe400078f08ff */
[----:B------:R-:W-:Y:S02]  /*afd0*/  LOP3.LUT R79, R5, 0xfffffffc, RZ, 0xc0, !PT ;  /* 0xfffffffc054f7812 */ /* 0x000fe400078ec0ff */
[----:B------:R-:W-:-:S02]  /*afe0*/  SHF.R.S32.HI R5, RZ, 0x2, R11 ;  /* 0x00000002ff057819 */ /* 0x000fc4000001140b */
[----:B------:R-:W-:Y:S01]  /*aff0*/  SHF.R.S32.HI R10, RZ, 0x1f, R11 ;  /* 0x0000001fff0a7819 */ /* 0x000fe2000001140b */
[----:B------:R-:W-:Y:S01]  /*b000*/  IMAD.IADD R79, R6, 0x1, -R79 ;  /* 0x00000001064f7824 */ /* 0x000fe200078e0a4f */
[----:B------:R-:W-:Y:S01]  /*b010*/  LOP3.LUT R4, R4, 0x3fffffe, RZ, 0xc0, !PT ;  /* 0x03fffffe04047812 */ /* 0x000fe200078ec0ff */
[----:B------:R-:W-:Y:S01]  /*b020*/  IMAD.U32 R6, RZ, RZ, UR4 ;  /* 0x00000004ff067e24 */ /* 0x000fe2000f8e00ff */
[----:B------:R-:W-:Y:S01]  /*b030*/  LEA.HI R10, R10, R5, RZ, 0x3 ;  /* 0x000000050a0a7211 */ /* 0x000fe200078f18ff */
[----:B------:R-:W0:Y:S01]  /*b040*/  S2UR UR4, SR_CTAID.Y ;  /* 0x00000000000479c3 */ /* 0x000e220000002600 */
[----:B------:R-:W-:Y:S01]  /*b050*/  LEA.HI R7, R7, R38, RZ, 0x5 ;  /* 0x0000002607077211 */ /* 0x000fe200078f28ff */
[----:B------:R-:W-:Y:S01]  /*b060*/  IMAD.IADD R9, R9, 0x1, -R4 ;  /* 0x0000000109097824 */ /* 0x000fe200078e0a04 */
[----:B------:R-:W-:Y:S02]  /*b070*/  LOP3.LUT R4, R10, 0xfffffff8, RZ, 0xc0, !PT ;  /* 0xfffffff80a047812 */ /* 0x000fe400078ec0ff */
[----:B------:R-:W-:-:S02]  /*b080*/  SHF.R.S32.HI R7, RZ, 0x5, R7 ;  /* 0x00000005ff077819 */ /* 0x000fc40000011407 */
[----:B------:R-:W-:Y:S01]  /*b090*/  SEL R39, R42, R43, P0 ;  /* 0x0000002b2a277207 */ /* 0x000fe20000000000 */
[----:B------:R-:W-:Y:S01]  /*b0a0*/  IMAD.IADD R4, R5, 0x1, -R4 ;  /* 0x0000000105047824 */ /* 0x000fe200078e0a04 */
[----:B------:R-:W-:Y:S02]  /*b0b0*/  LEA.HI R5, R79, R79, RZ, 0x1 ;  /* 0x0000004f4f057211 */ /* 0x000fe400078f08ff */
[----:B------:R-:W-:Y:S01]  /*b0c0*/  SEL R16, R43, R42, P0 ;  /* 0x0000002a2b107207 */ /* 0x000fe20000000000 */
[----:B------:R-:W-:Y:S01]  /*b0d0*/  IMAD R10, R7, 0x10, R4 ;  /* 0x00000010070a7824 */ /* 0x000fe200078e0204 */
[----:B------:R-:W-:Y:S01]  /*b0e0*/  LOP3.LUT R42, R5, 0x1ffffffe, RZ, 0xc0, !PT ;  /* 0x1ffffffe052a7812 */ /* 0x000fe200078ec0ff */
[----:B------:R-:W-:Y:S01]  /*b0f0*/  IMAD.U32 R7, RZ, RZ, UR5 ;  /* 0x00000005ff077e24 */ /* 0x000fe2000f8e00ff */
[----:B------:R-:W-:Y:S01]  /*b100*/  SEL R15, R8, R147, P0 ;  /* 0x00000093080f7207 */ /* 0x000fe20000000000 */
[----:B------:R-:W-:Y:S01]  /*b110*/  IMAD R10, R9, 0x40, R10 ;  /* 0x00000040090a7824 */ /* 0x000fe200078e020a */
[----:B------:R-:W-:Y:S01]  /*b120*/  LOP3.LUT R9, R11, 0x7ffffffc, RZ, 0xc0, !PT ;  /* 0x7ffffffc0b097812 */ /* 0x000fe200078ec0ff */
[----:B------:R-:W-:Y:S01]  /*b130*/  IMAD.IADD R79, R79, 0x1, -R42 ;  /* 0x000000014f4f7824 */ /* 0x000fe200078e0a2a */
[----:B------:R-:W-:Y:S01]  /*b140*/  SEL R17, R28, R29, P0 ;  /* 0x0000001d1c117207 */ /* 0x000fe20000000000 */
[----:B------:R-:W-:Y:S01]  /*b150*/  IMAD.U32 R7, RZ, RZ, UR9 ;  /* 0x00000009ff077e24 */ /* 0x000fe2000f8e00ff */
[----:B------:R-:W-:Y:S01]  /*b160*/  SEL R28, R29, R28, P0 ;  /* 0x0000001c1d1c7207 */ /* 0x000fe20000000000 */
[--C-:B------:R-:W-:Y:S01]  /*b170*/  IMAD R11, R79, 0x8, R10.reuse ;  /* 0x000000084f0b7824 */ /* 0x100fe200078e020a */
[----:B------:R-:W-:Y:S01]  /*b180*/  SEL R19, R32, R33, P0 ;  /* 0x0000002120137207 */ /* 0x000fe20000000000 */
[----:B-1----:R-:W-:Y:S01]  /*b190*/  IMAD R10, R12, 0x80, R10 ;  /* 0x000000800c0a7824 */ /* 0x002fe200078e020a */
[----:B------:R-:W-:Y:S01]  /*b1a0*/  SEL R13, R24, R25, P0 ;  /* 0x00000019180d7207 */ /* 0x000fe20000000000 */
[----:B------:R-:W-:Y:S01]  /*b1b0*/  IMAD R11, R12, 0x80, R11 ;  /* 0x000000800c0b7824 */ /* 0x000fe200078e020b */
[----:B------:R-:W-:Y:S01]  /*b1c0*/  SEL R32, R33, R32, P0 ;  /* 0x0000002021207207 */ /* 0x000fe20000000000 */
[----:B------:R-:W-:Y:S01]  /*b1d0*/  IMAD.IADD R9, R38, 0x1, -R9 ;  /* 0x0000000126097824 */ /* 0x000fe200078e0a09 */
[----:B------:R-:W-:Y:S01]  /*b1e0*/  SEL R29, R48, R49, P0 ;  /* 0x00000031301d7207 */ /* 0x000fe20000000000 */
[----:B------:R-:W-:Y:S01]  /*b1f0*/  IMAD.U32 R5, RZ, RZ, UR7 ;  /* 0x00000007ff057e24 */ /* 0x000fe2000f8e00ff */
        /* <DEDUP_REMOVED lines=8> */
[----:B------:R-:W-:Y:S01]  /*b280*/  SEL R52, R53, R52, P0 ;  /* 0x0000003435347207 */ /* 0x000fe20000000000 */
[----:B------:R-:W-:Y:S01]  /*b290*/  IMAD.SHL.U32 R9, R9, 0x2, RZ ;  /* 0x0000000209097824 */ /* 0x000fe200078e00ff */
        /* <DEDUP_REMOVED lines=105> */
[----:B--2---:R1:W-:Y:S01]  /*b930*/  SHFL.IDX PT, R12, R15, R2, 0x1c1f ;  /* 0x001c1f020f0c7589 */ /* 0x0043e200000e0000 */
[----:B------:R-:W-:Y:S02]  /*b940*/  SEL R82, R83, R82, P0 ;  /* 0x0000005253527207 */ /* 0x000fe40000000000 */
[----:B------:R-:W-:Y:S01]  /*b950*/  LOP3.LUT P1, RZ, R38, 0x3, RZ, 0xc0, !PT ;  /* 0x0000000326ff7812 */ /* 0x000fe2000782c0ff */
[----:B------:R-:W-:Y:S04]  /*b960*/  SHFL.IDX PT, R21, R21, R2, 0x1c1f ;  /* 0x001c1f0215157589 */ /* 0x000fe800000e0000 */
[----:B------:R-:W-:Y:S01]  /*b970*/  SHFL.IDX PT, R23, R23, R2, 0x1c1f ;  /* 0x001c1f0217177589 */ /* 0x000fe200000e0000 */
[----:B-1----:R-:W-:-:S03]  /*b980*/  LOP3.LUT R15, R2, 0x2, RZ, 0x3c, !PT ;  /* 0x00000002020f7812 */ /* 0x002fc600078e3cff */
[----:B------:R-:W-:Y:S04]  /*b990*/  SHFL.IDX PT, R86, R69, R2, 0x1c1f ;  /* 0x001c1f0245567589 */ /* 0x000fe800000e0000 */
[----:B------:R-:W1:Y:S04]  /*b9a0*/  SHFL.IDX PT, R162, R36, R15, 0x1c1f ;  /* 0x001c1f0f24a27589 */ /* 0x000e6800000e0000 */
[----:B------:R-:W-:Y:S04]  /*b9b0*/  SHFL.IDX PT, R166, R40, R15, 0x1c1f ;  /* 0x001c1f0f28a67589 */ /* 0x000fe800000e0000 */
[----:B------:R1:W-:Y:S04]  /*b9c0*/  SHFL.IDX PT, R134, R25, R2, 0x1c1f ;  /* 0x001c1f0219867589 */ /* 0x0003e800000e0000 */
[----:B------:R-:W-:Y:S04]  /*b9d0*/  SHFL.IDX PT, R69, R44, R15, 0x1c1f ;  /* 0x001c1f0f2c457589 */ /* 0x000fe800000e0000 */
[----:B------:R-:W-:Y:S04]  /*b9e0*/  SHFL.IDX PT, R119, R45, R2, 0x1c1f ;  /* 0x001c1f022d777589 */ /* 0x000fe800000e0000 */
[----:B------:R-:W-:Y:S04]  /*b9f0*/  SHFL.IDX PT, R117, R49, R2, 0x1c1f ;  /* 0x001c1f0231757589 */ /* 0x000fe800000e0000 */
[----:B------:R-:W-:Y:S01]  /*ba00*/  SHFL.IDX PT, R90, R171, R2, 0x1c1f ;  /* 0x001c1f02ab5a7589 */ /* 0x000fe200000e0000 */
[----:B-1----:R-:W-:-:S03]  /*ba10*/  SEL R25, R162, R21, P0 ;  /* 0x00000015a2197207 */ /* 0x002fc60000000000 */
[----:B------:R-:W-:Y:S04]  /*ba20*/  SHFL.IDX PT, R170, R68, R15, 0x1c1f ;  /* 0x001c1f0f44aa7589 */ /* 0x000fe800000e0000 */
[----:B------:R-:W1:Y:S04]  /*ba30*/  SHFL.IDX PT, R172, R64, R15, 0x1c1f ;  /* 0x001c1f0f40ac7589 */ /* 0x000e6800000e0000 */
[----:B------:R-:W-:Y:S04]  /*ba40*/  SHFL.IDX PT, R180, R92, R15, 0x1c1f ;  /* 0x001c1f0f5cb47589 */ /* 0x000fe800000e0000 */
[----:B------:R-:W-:Y:S04]  /*ba50*/  SHFL.IDX PT, R102, R93, R2, 0x1c1f ;  /* 0x001c1f025d667589 */ /* 0x000fe800000e0000 */
[----:B------:R-:W-:Y:S04]  /*ba60*/  SHFL.IDX PT, R95, R165, R2, 0x1c1f ;  /* 0x001c1f02a55f7589 */ /* 0x000fe800000e0000 */
[----:B------:R-:W-:Y:S04]  /*ba70*/  SHFL.IDX PT, R171, R88, R15, 0x1c1f ;  /* 0x001c1f0f58ab7589 */ /* 0x000fe800000e0000 */
[----:B------:R-:W-:Y:S04]  /*ba80*/  SHFL.IDX PT, R92, R140, R15, 0x1c1f ;  /* 0x001c1f0f8c5c7589 */ /* 0x000fe800000e0000 */
[----:B------:R-:W-:Y:S01]  /*ba90*/  SHFL.IDX PT, R123, R37, R2, 0x1c1f ;  /* 0x001c1f02257b7589 */ /* 0x000fe200000e0000 */
[----:B-1----:R-:W-:-:S03]  /*baa0*/  SEL R68, R119, R172, P0 ;  /* 0x000000ac77447207 */ /* 0x002fc60000000000 */
[----:B------:R-:W-:Y:S04]  /*bab0*/  SHFL.IDX PT, R110, R157, R2, 0x1c1f ;  /* 0x001c1f029d6e7589 */ /* 0x000fe800000e0000 */
[----:B------:R-:W-:Y:S04]  /*bac0*/  SHFL.IDX PT, R93, R169, R2, 0x1c1f ;  /* 0x001c1f02a95d7589 */ /* 0x000fe800000e0000 */
[----:B------:R-:W1:Y:S04]  /*bad0*/  SHFL.IDX PT, R168, R56, R15, 0x1c1f ;  /* 0x001c1f0f38a87589 */ /* 0x000e6800000e0000 */
[----:B------:R-:W-:Y:S04]  /*bae0*/  SHFL.IDX PT, R88, R148, R15, 0x1c1f ;  /* 0x001c1f0f94587589 */ /* 0x000fe800000e0000 */
[----:B------:R-:W-:Y:S04]  /*baf0*/  SHFL.IDX PT, R122, R41, R2, 0x1c1f ;  /* 0x001c1f02297a7589 */ /* 0x000fe800000e0000 */
[----:B------:R-:W-:Y:S04]  /*bb00*/  SHFL.IDX PT, R99, R89, R2, 0x1c1f ;  /* 0x001c1f0259637589 */ /* 0x000fe800000e0000 */
[----:B------:R-:W-:Y:S04]  /*bb10*/  SHFL.IDX PT, R103, R147, R2, 0x1c1f ;  /* 0x001c1f0293677589 */ /* 0x000fe800000e0000 */
[----:B------:R-:W-:Y:S04]  /*bb20*/  SHFL.IDX PT, R169, R60, R15, 0x1c1f ;  /* 0x001c1f0f3ca97589 */ /* 0x000fe800000e0000 */
[----:B------:R-:W-:Y:S04]  /*bb30*/  SHFL.IDX PT, R158, R124, R15, 0x1c1f ;  /* 0x001c1f0f7c9e7589 */ /* 0x000fe800000e0000 */
[----:B------:R-:W2:Y:S04]  /*bb40*/  SHFL.IDX PT, R157, R30, R15, 0x1c1f ;  /* 0x001c1f0f1e9d7589 */ /* 0x000ea800000e0000 */
[----:B------:R-:W-:Y:S04]  /*bb50*/  SHFL.IDX PT, R91, R149, R2, 0x1c1f ;  /* 0x001c1f02955b7589 */ /* 0x000fe800000e0000 */
[----:B------:R-:W-:Y:S04]  /*bb60*/  SHFL.IDX PT, R89, R173, R2, 0x1c1f ;  /* 0x001c1f02ad597589 */ /* 0x000fe800000e0000 */
[----:B------:R-:W-:Y:S04]  /*bb70*/  SHFL.IDX PT, R154, R26, R15, 0x1c1f ;  /* 0x001c1f0f1a9a7589 */ /* 0x000fe800000e0000 */
[----:B------:R1:W-:Y:S04]  /*bb80*/  SHFL.IDX PT, R124, R34, R15, 0x1c1f ;  /* 0x001c1f0f227c7589 */ /* 0x0003e800000e0000 */
[----:B------:R3:W-:Y:S04]  /*bb90*/  SHFL.IDX PT, R147, R8, R15, 0x1c1f ;  /* 0x001c1f0f08937589 */ /* 0x0007e800000e0000 */
[----:B------:R-:W-:Y:S01]  /*bba0*/  SHFL.IDX PT, R87, R73, R2, 0x1c1f ;  /* 0x001c1f0249577589 */ /* 0x000fe200000e0000 */
[----:B-1----:R-:W-:-:S03]  /*bbb0*/  SEL R34, R168, R123, P0 ;  /* 0x0000007ba8227207 */ /* 0x002fc60000000000 */
[----:B------:R-:W-:Y:S01]  /*bbc0*/  SHFL.IDX PT, R79, R175, R2, 0x1c1f ;  /* 0x001c1f02af4f7589 */ /* 0x000fe200000e0000 */
[----:B---3--:R-:W1:Y:S03]  /*bbd0*/  LDC R8, c[0x0][0xbe8] ;  /* 0x0002fa00ff087b82 */ /* 0x008e660000000800 */
[----:B------:R-:W-:Y:S04]  /*bbe0*/  SHFL.IDX PT, R176, R72, R15, 0x1c1f ;  /* 0x001c1f0f48b07589 */ /* 0x000fe800000e0000 */
[----:B------:R3:W-:Y:S04]  /*bbf0*/  SHFL.IDX PT, R152, R14, R15, 0x1c1f ;  /* 0x001c1f0f0e987589 */ /* 0x0007e800000e0000 */
[----:B------:R-:W-:Y:S04]  /*bc00*/  SHFL.IDX PT, R106, R153, R2, 0x1c1f ;  /* 0x001c1f02996a7589 */ /* 0x000fe800000e0000 */
[----:B------:R-:W-:Y:S01]  /*bc10*/  SHFL.IDX PT, R73, R43, R2, 0x1c1f ;  /* 0x001c1f022b497589 */ /* 0x000fe200000e0000 */
[----:B---3--:R-:W-:-:S03]  /*bc20*/  SEL R14, R123, R168, P0 ;  /* 0x000000a87b0e7207 */ /* 0x008fc60000000000 */
[----:B------:R-:W-:Y:S01]  /*bc30*/  SHFL.IDX PT, R72, R18, R15, 0x1c1f ;  /* 0x001c1f0f12487589 */ /* 0x000fe200000e0000 */
[----:B--2---:R-:W-:-:S03]  /*bc40*/  SEL R123, R157, R90, P0 ;  /* 0x0000005a9d7b7207 */ /* 0x004fc60000000000 */
[----:B------:R-:W-:Y:S01]  /*bc50*/  SHFL.IDX PT, R50, R47, R2, 0x1c1f ;  /* 0x001c1f022f327589 */ /* 0x000fe200000e0000 */
[----:B-1----:R-:W-:-:S03]  /*bc60*/  ISETP.NE.AND P2, PT, R8, 0x1, PT ;  /* 0x000000010800780c */ /* 0x002fc60003f45270 */
[----:B------:R1:W-:Y:S04]  /*bc70*/  SHFL.IDX PT, R153, R20, R15, 0x1c1f ;  /* 0x001c1f0f14997589 */ /* 0x0003e800000e0000 */
[----:B------:R-:W-:Y:S04]  /*bc80*/  SHFL.IDX PT, R94, R167, R2, 0x1c1f ;  /* 0x001c1f02a75e7589 */ /* 0x000fe800000e0000 */
[----:B------:R-:W-:Y:S01]  /*bc90*/  SHFL.IDX PT, R130, R29, R2, 0x1c1f ;  /* 0x001c1f021d827589 */ /* 0x000fe200000e0000 */
[----:B-1----:R-:W-:-:S03]  /*bca0*/  SEL R20, R166, R23, P0 ;  /* 0x00000017a6147207 */ /* 0x002fc60000000000 */
[----:B------:R-:W1:Y:S04]  /*bcb0*/  SHFL.IDX PT, R167, R48, R15, 0x1c1f ;  /* 0x001c1f0f30a77589 */ /* 0x000e6800000e0000 */
[----:B------:R-:W-:Y:S04]  /*bcc0*/  SHFL.IDX PT, R139, R13, R2, 0x1c1f ;  /* 0x001c1f020d8b7589 */ /* 0x000fe800000e0000 */
[----:B------:R-:W-:Y:S04]  /*bcd0*/  SHFL.IDX PT, R160, R28, R15, 0x1c1f ;  /* 0x001c1f0f1ca07589 */ /* 0x000fe800000e0000 */
[----:B------:R-:W-:Y:S04]  /*bce0*/  SHFL.IDX PT, R111, R159, R2, 0x1c1f ;  /* 0x001c1f029f6f7589 */ /* 0x000fe800000e0000 */
[----:B------:R-:W-:Y:S04]  /*bcf0*/  SHFL.IDX PT, R115, R163, R2, 0x1c1f ;  /* 0x001c1f02a3737589 */ /* 0x000fe800000e0000 */
[----:B------:R-:W-:Y:S04]  /*bd00*/  SHFL.IDX PT, R13, R143, R2, 0x1c1f ;  /* 0x001c1f028f0d7589 */ /* 0x000fe800000e0000 */
[----:B------:R2:W-:Y:S01]  /*bd10*/  SHFL.IDX PT, R150, R27, R15, 0x1c1f ;  /* 0x001c1f0f1b967589 */ /* 0x0005e200000e0000 */
[----:B-1----:R-:W-:-:S03]  /*bd20*/  SEL R18, R130, R167, P0 ;  /* 0x000000a782127207 */ /* 0x002fc60000000000 */
[----:B------:R-:W-:Y:S04]  /*bd30*/  SHFL.IDX PT, R28, R127, R15, 0x1c1f ;  /* 0x001c1f0f7f1c7589 */ /* 0x000fe800000e0000 */
[----:B------:R1:W-:Y:S01]  /*bd40*/  SHFL.IDX PT, R148, R22, R15, 0x1c1f ;  /* 0x001c1f0f16947589 */ /* 0x0003e200000e0000 */
[----:B--2---:R-:W-:-:S03]  /*bd50*/  SEL R27, R21, R162, P0 ;  /* 0x000000a2151b7207 */ /* 0x004fc60000000000 */
[----:B------:R-:W-:Y:S01]  /*bd60*/  SHFL.IDX PT, R107, R155, R2, 0x1c1f ;  /* 0x001c1f029b6b7589 */ /* 0x000fe200000e0000 */
[----:B------:R-:W-:-:S03]  /*bd70*/  SEL R21, R69, R134, P0 ;  /* 0x0000008645157207 */ /* 0x000fc60000000000 */
[----:B------:R-:W-:Y:S01]  /*bd80*/  SHFL.IDX PT, R163, R128, R15, 0x1c1f ;  /* 0x001c1f0f80a37589 */ /* 0x000fe200000e0000 */
[----:B-1----:R-:W-:-:S03]  /*bd90*/  SEL R22, R23, R166, P0 ;  /* 0x000000a617167207 */ /* 0x002fc60000000000 */
[----:B------:R-:W-:Y:S01]  /*bda0*/  SHFL.IDX PT, R159, R144, R15, 0x1c1f ;  /* 0x001c1f0f909f7589 */ /* 0x000fe200000e0000 */
[----:B------:R-:W-:Y:S02]  /*bdb0*/  SEL R23, R134, R69, P0 ;  /* 0x0000004586177207 */ /* 0x000fe40000000000 */
[----:B------:R-:W-:Y:S01]  /*bdc0*/  SEL R69, R117, R170, P0 ;  /* 0x000000aa75457207 */ /* 0x000fe20000000000 */
[----:B------:R-:W-:Y:S04]  /*bdd0*/  SHFL.IDX PT, R105, R53, R2, 0x1c1f ;  /* 0x001c1f0235697589 */ /* 0x000fe800000e0000 */
[----:B------:R-:W-:Y:S04]  /*bde0*/  SHFL.IDX PT, R97, R57, R2, 0x1c1f ;  /* 0x001c1f0239617589 */ /* 0x000fe800000e0000 */
[----:B------:R-:W-:Y:S04]  /*bdf0*/  SHFL.IDX PT, R81, R61, R2, 0x1c1f ;  /* 0x001c1f023d517589 */ /* 0x000fe800000e0000 */
[----:B------:R-:W-:Y:S04]  /*be00*/  SHFL.IDX PT, R83, R65, R2, 0x1c1f ;  /* 0x001c1f0241537589 */ /* 0x000fe800000e0000 */
[----:B------:R-:W-:Y:S04]  /*be10*/  SHFL.IDX PT, R78, R39, R2, 0x1c1f ;  /* 0x001c1f02274e7589 */ /* 0x000fe800000e0000 */
[----:B------:R-:W1:Y:S04]  /*be20*/  SHFL.IDX PT, R24, R24, R15, 0x1c1f ;  /* 0x001c1f0f18187589 */ /* 0x000e6800000e0000 */
[----:B------:R2:W-:Y:S04]  /*be30*/  SHFL.IDX PT, R155, R16, R15, 0x1c1f ;  /* 0x001c1f0f109b7589 */ /* 0x0005e800000e0000 */
[----:B------:R3:W-:Y:S04]  /*be40*/  SHFL.IDX PT, R144, R70, R15, 0x1c1f ;  /* 0x001c1f0f46907589 */ /* 0x0007e800000e0000 */
[----:B------:R4:W-:Y:S01]  /*be50*/  SHFL.IDX PT, R128, R71, R15, 0x1c1f ;  /* 0x001c1f0f47807589 */ /* 0x0009e200000e0000 */
[----:B--2---:R-:W-:-:S03]  /*be60*/  SEL R16, R167, R130, P0 ;  /* 0x00000082a7107207 */ /* 0x004fc60000000000 */
[----:B------:R-:W2:Y:S01]  /*be70*/  SHFL.IDX PT, R17, R17, R2, 0x1c1f ;  /* 0x001c1f0211117589 */ /* 0x000ea200000e0000 */
[----:B------:R-:W5:Y:S01]  /*be80*/  @P2 LDC R130, c[0x0][0xbec] ;  /* 0x0002fb00ff822b82 */ /* 0x000f620000000800 */
[----:B---3--:R-:W-:Y:S02]  /*be90*/  SEL R70, R172, R119, P0 ;  /* 0x00000077ac467207 */ /* 0x008fe40000000000 */
[----:B------:R-:W-:Y:S01]  /*bea0*/  SHFL.IDX PT, R19, R19, R2, 0x1c1f ;  /* 0x001c1f0213137589 */ /* 0x000fe200000e0000 */
[----:B------:R-:W-:Y:S02]  /*beb0*/  SEL R119, R92, R95, P0 ;  /* 0x0000005f5c777207 */ /* 0x000fe40000000000 */
[----:B----4-:R-:W-:Y:S01]  /*bec0*/  SEL R71, R170, R117, P0 ;  /* 0x00000075aa477207 */ /* 0x010fe20000000000 */
[----:B------:R3:W-:Y:S01]  /*bed0*/  SHFL.IDX PT, R126, R33, R2, 0x1c1f ;  /* 0x001c1f02217e7589 */ /* 0x0007e200000e0000 */
[----:B------:R-:W-:Y:S02]  /*bee0*/  SEL R117, R95, R92, P0 ;  /* 0x0000005c5f757207 */ /* 0x000fe40000000000 */
[----:B------:R-:W-:Y:S01]  /*bef0*/  SEL R95, R88, R93, P0 ;  /* 0x0000005d585f7207 */ /* 0x000fe20000000000 */
[----:B------:R-:W-:Y:S01]  /*bf00*/  SHFL.IDX PT, R98, R77, R2, 0x1c1f ;  /* 0x001c1f024d627589 */ /* 0x000fe200000e0000 */
[----:B------:R-:W-:-:S02]  /*bf10*/  SEL R92, R91, R154, P0 ;  /* 0x0000009a5b5c7207 */ /* 0x000fc40000000000 */
[----:B-1----:R-:W-:Y:S01]  /*bf20*/  SEL R30, R139, R24, P0 ;  /* 0x000000188b1e7207 */ /* 0x002fe20000000000 */
[----:B------:R-:W-:Y:S01]  /*bf30*/  SHFL.IDX PT, R114, R161, R2, 0x1c1f ;  /* 0x001c1f02a1727589 */ /* 0x000fe200000e0000 */
[----:B---3--:R-:W-:-:S03]  /*bf40*/  SEL R33, R13, R28, P0 ;  /* 0x0000001c0d217207 */ /* 0x008fc60000000000 */
[----:B------:R-:W-:Y:S01]  /*bf50*/  SHFL.IDX PT, R118, R133, R2, 0x1c1f ;  /* 0x001c1f0285767589 */ /* 0x000fe200000e0000 */
[----:B------:R-:W-:Y:S02]  /*bf60*/  SEL R13, R28, R13, P0 ;  /* 0x0000000d1c0d7207 */ /* 0x000fe40000000000 */
[----:B------:R-:W-:Y:S01]  /*bf70*/  SEL R28, R24, R139, P0 ;  /* 0x0000008b181c7207 */ /* 0x000fe20000000000 */
[----:B------:R-:W-:Y:S01]  /*bf80*/  SHFL.IDX PT, R51, R51, R2, 0x1c1f ;  /* 0x001c1f0233337589 */ /* 0x000fe200000e0000 */
[----:B--2---:R-:W-:-:S03]  /*bf90*/  SEL R29, R160, R17, P0 ;  /* 0x00000011a01d7207 */ /* 0x004fc60000000000 */
        /* <DEDUP_REMOVED lines=22> */
[----:B------:R1:W2:Y:S04]  /*c100*/  SHFL.IDX PT, R151, R35, R15, 0x1c1f ;  /* 0x001c1f0f23977589 */ /* 0x0002a800000e0000 */
[----:B------:R-:W3:Y:S04]  /*c110*/  SHFL.IDX PT, R164, R32, R15, 0x1c1f ;  /* 0x001c1f0f20a47589 */ /* 0x000ee800000e0000 */
[----:B------:R-:W4:Y:S01]  /*c120*/  SHFL.IDX PT, R77, R52, R15, 0x1c1f ;  /* 0x001c1f0f344d7589 */ /* 0x000f2200000e0000 */
[----:B-1----:R-:W-:-:S03]  /*c130*/  SEL R35, R169, R122, P0 ;  /* 0x0000007aa9237207 */ /* 0x002fc60000000000 */
[----:B------:R-:W-:Y:S04]  /*c140*/  SHFL.IDX PT, R156, R132, R15, 0x1c1f ;  /* 0x001c1f0f849c7589 */ /* 0x000fe800000e0000 */
[----:B------:R1:W-:Y:S04]  /*c150*/  SHFL.IDX PT, R140, R31, R15, 0x1c1f ;  /* 0x001c1f0f1f8c7589 */ /* 0x0003e800000e0000 */
[----:B------:R0:W-:Y:S04]  /*c160*/  SHFL.IDX PT, R2, R121, R15, 0x1c1f ;  /* 0x001c1f0f79027589 */ /* 0x0001e800000e0000 */
[----:B------:R5:W5:Y:S01]  /*c170*/  SHFL.IDX PT, R174, R76, R15, 0x1c1f ;  /* 0x001c1f0f4cae7589 */ /* 0x000b6200000e0000 */
[----:B--2---:R-:W-:-:S02]  /*c180*/  SEL R139, R151, R54, P0 ;  /* 0x00000036978b7207 */ /* 0x004fc40000000000 */
[----:B-1----:R-:W-:Y:S01]  /*c190*/  SEL R31, R17, R160, P0 ;  /* 0x000000a0111f7207 */ /* 0x002fe20000000000 */
[----:B------:R-:W-:Y:S01]  /*c1a0*/  SHFL.IDX PT, R84, R84, R15, 0x1c1f ;  /* 0x001c1f0f54547589 */ /* 0x000fe200000e0000 */
[----:B---3--:R-:W-:Y:S02]  /*c1b0*/  SEL R26, R19, R164, P0 ;  /* 0x000000a4131a7207 */ /* 0x008fe40000000000 */
[----:B0-----:R-:W-:Y:S01]  /*c1c0*/  SEL R121, R93, R88, P0 ;  /* 0x000000585d797207 */ /* 0x001fe20000000000 */
[----:B------:R-:W0:Y:S01]  /*c1d0*/  SHFL.IDX PT, R178, R80, R15, 0x1c1f ;  /* 0x001c1f0f50b27589 */ /* 0x000e2200000e0000 */
[----:B------:R-:W-:Y:S02]  /*c1e0*/  SEL R93, R90, R157, P0 ;  /* 0x0000009d5a5d7207 */ /* 0x000fe40000000000 */
[----:B------:R-:W-:Y:S01]  /*c1f0*/  SEL R88, R89, R124, P0 ;  /* 0x0000007c59587207 */ /* 0x000fe20000000000 */
[----:B------:R-:W-:Y:S01]  /*c200*/  SHFL.IDX PT, R100, R100, R15, 0x1c1f ;  /* 0x001c1f0f64647589 */ /* 0x000fe200000e0000 */
[----:B------:R-:W-:-:S02]  /*c210*/  SEL R90, R124, R89, P0 ;  /* 0x000000597c5a7207 */ /* 0x000fc40000000000 */
[----:B------:R-:W-:Y:S01]  /*c220*/  SEL R89, R79, R152, P0 ;  /* 0x000000984f597207 */ /* 0x000fe20000000000 */
[----:B------:R-:W1:Y:S01]  /*c230*/  SHFL.IDX PT, R173, R96, R15, 0x1c1f ;  /* 0x001c1f0f60ad7589 */ /* 0x000e6200000e0000 */
[----:B------:R-:W-:Y:S02]  /*c240*/  SEL R124, R78, R155, P0 ;  /* 0x0000009b4e7c7207 */ /* 0x000fe40000000000 */
[----:B------:R-:W-:Y:S01]  /*c250*/  SEL R78, R155, R78, P0 ;  /* 0x0000004e9b4e7207 */ /* 0x000fe20000000000 */
[----:B------:R-:W-:Y:S01]  /*c260*/  SHFL.IDX PT, R108, R108, R15, 0x1c1f ;  /* 0x001c1f0f6c6c7589 */ /* 0x000fe200000e0000 */
[----:B------:R-:W2:Y:S01]  /*c270*/  @P2 LDC R155, c[0x0][0xbf0] ;  /* 0x0002fc00ff9b2b82 */ /* 0x000ea20000000800 */
[----:B------:R-:W-:Y:S02]  /*c280*/  SEL R24, R164, R19, P0 ;  /* 0x00000013a4187207 */ /* 0x000fe40000000000 */
[----:B------:R-:W-:Y:S01]  /*c290*/  SHFL.IDX PT, R175, R104, R15, 0x1c1f ;  /* 0x001c1f0f68af7589 */ /* 0x000fe200000e0000 */
[----:B----4-:R-:W-:-:S02]  /*c2a0*/  SEL R19, R126, R77, P0 ;  /* 0x0000004d7e137207 */ /* 0x010fc40000000000 */
[----:B------:R-:W-:Y:S01]  /*c2b0*/  SEL R17, R77, R126, P0 ;  /* 0x0000007e4d117207 */ /* 0x000fe20000000000 */
[----:B------:R-:W3:Y:S01]  /*c2c0*/  SHFL.IDX PT, R116, R116, R15, 0x1c1f ;  /* 0x001c1f0f74747589 */ /* 0x000ee200000e0000 */
[----:B-----5:R-:W-:Y:S02]  /*c2d0*/  SEL R76, R176, R105, P0 ;  /* 0x00000069b04c7207 */ /* 0x020fe40000000000 */
[----:B------:R-:W-:Y:S01]  /*c2e0*/  SEL R77, R174, R97, P0 ;  /* 0x00000061ae4d7207 */ /* 0x000fe20000000000 */
[----:B------:R4:W5:Y:S01]  /*c2f0*/  SHFL.IDX PT, R177, R112, R15, 0x1c1f ;  /* 0x001c1f0f70b17589 */ /* 0x00096200000e0000 */
[----:B0-----:R-:W-:-:S03]  /*c300*/  SEL R80, R81, R178, P0 ;  /* 0x000000b251507207 */ /* 0x001fc60000000000 */
[----:B------:R0:W2:Y:S04]  /*c310*/  SHFL.IDX PT, R165, R120, R15, 0x1c1f ;  /* 0x001c1f0f78a57589 */ /* 0x0000a800000e0000 */
[----:B------:R3:W2:Y:S01]  /*c320*/  SHFL.IDX PT, R161, R136, R15, 0x1c1f ;  /* 0x001c1f0f88a17589 */ /* 0x0006a200000e0000 */
[----:B-1----:R-:W-:Y:S02]  /*c330*/  SEL R96, R98, R173, P0 ;  /* 0x000000ad62607207 */ /* 0x002fe40000000000 */
[----:B----4-:R-:W-:Y:S01]  /*c340*/  SEL R112, R114, R163, P0 ;  /* 0x000000a372707207 */ /* 0x010fe20000000000 */
[----:B------:R1:W4:Y:S01]  /*c350*/  SHFL.IDX PT, R149, R74, R15, 0x1c1f ;  /* 0x001c1f0f4a957589 */ /* 0x00032200000e0000 */
[----:B------:R-:W-:Y:S02]  /*c360*/  SEL R98, R173, R98, P0 ;  /* 0x00000062ad627207 */ /* 0x000fe40000000000 */
[----:B0-----:R-:W-:Y:S01]  /*c370*/  SEL R120, R94, R159, P0 ;  /* 0x0000009f5e787207 */ /* 0x001fe20000000000 */
[----:B------:R0:W-:Y:S01]  /*c380*/  SHFL.IDX PT, R133, R85, R15, 0x1c1f ;  /* 0x001c1f0f55857589 */ /* 0x0001e200000e0000 */
[----:B------:R-:W-:-:S02]  /*c390*/  SEL R114, R163, R114, P0 ;  /* 0x00000072a3727207 */ /* 0x000fc40000000000 */
[----:B---3--:R-:W-:Y:S01]  /*c3a0*/  SEL R136, R53, R148, P0 ;  /* 0x0000009435887207 */ /* 0x008fe20000000000 */
[----:B------:R3:W4:Y:S01]  /*c3b0*/  SHFL.IDX PT, R132, R82, R15, 0x1c1f ;  /* 0x001c1f0f52847589 */ /* 0x00072200000e0000 */
[----:B------:R-:W-:Y:S02]  /*c3c0*/  SEL R94, R159, R94, P0 ;  /* 0x0000005e9f5e7207 */ /* 0x000fe40000000000 */
[----:B-1----:R-:W-:Y:S01]  /*c3d0*/  SEL R74, R105, R176, P0 ;  /* 0x000000b0694a7207 */ /* 0x002fe20000000000 */
[----:B------:R-:W-:Y:S01]  /*c3e0*/  SHFL.IDX PT, R40, R109, R15, 0x1c1f ;  /* 0x001c1f0f6d287589 */ /* 0x000fe200000e0000 */
[----:B------:R-:W-:Y:S02]  /*c3f0*/  SEL R105, R107, R116, P0 ;  /* 0x000000746b697207 */ /* 0x000fe40000000000 */
[----:B------:R-:W-:Y:S01]  /*c400*/  SEL R107, R116, R107, P0 ;  /* 0x0000006b746b7207 */ /* 0x000fe20000000000 */
[----:B------:R1:W-:Y:S01]  /*c410*/  SHFL.IDX PT, R48, R75, R15, 0x1c1f ;  /* 0x001c1f0f4b307589 */ /* 0x0003e200000e0000 */
[----:B0-----:R-:W-:-:S02]  /*c420*/  SEL R85, R87, R180, P0 ;  /* 0x000000b457557207 */ /* 0x001fc40000000000 */
[----:B---3--:R-:W-:Y:S01]  /*c430*/  SEL R82, R178, R81, P0 ;  /* 0x00000051b2527207 */ /* 0x008fe20000000000 */
[----:B------:R0:W3:Y:S01]  /*c440*/  SHFL.IDX PT, R127, R101, R15, 0x1c1f ;  /* 0x001c1f0f657f7589 */ /* 0x0000e200000e0000 */
[----:B------:R-:W-:Y:S02]  /*c450*/  SEL R81, R83, R84, P0 ;  /* 0x0000005453517207 */ /* 0x000fe40000000000 */
[----:B------:R-:W-:Y:S01]  /*c460*/  SEL R83, R84, R83, P0 ;  /* 0x0000005354537207 */ /* 0x000fe20000000000 */
[----:B------:R5:W-:Y:S01]  /*c470*/  SHFL.IDX PT, R32, R125, R15, 0x1c1f ;  /* 0x001c1f0f7d207589 */ /* 0x000be200000e0000 */
[----:B------:R-:W-:Y:S02]  /*c480*/  SEL R84, R86, R171, P0 ;  /* 0x000000ab56547207 */ /* 0x000fe40000000000 */
[----:B-1----:R-:W-:Y:S01]  /*c490*/  SEL R75, R97, R174, P0 ;  /* 0x000000ae614b7207 */ /* 0x002fe20000000000 */
[----:B------:R-:W-:Y:S01]  /*c4a0*/  SHFL.IDX PT, R36, R113, R15, 0x1c1f ;  /* 0x001c1f0f71247589 */ /* 0x000fe200000e0000 */
[----:B------:R-:W-:-:S02]  /*c4b0*/  SEL R97, R99, R100, P0 ;  /* 0x0000006463617207 */ /* 0x000fc40000000000 */
[----:B0-----:R-:W-:Y:S01]  /*c4c0*/  SEL R101, R103, R108, P0 ;  /* 0x0000006c67657207 */ /* 0x001fe20000000000 */
[----:B------:R0:W-:Y:S01]  /*c4d0*/  SHFL.IDX PT, R44, R137, R15, 0x1c1f ;  /* 0x001c1f0f892c7589 */ /* 0x0001e200000e0000 */
[----:B------:R-:W-:Y:S02]  /*c4e0*/  SEL R99, R100, R99, P0 ;  /* 0x0000006364637207 */ /* 0x000fe40000000000 */
[----:B-----5:R-:W-:Y:S01]  /*c4f0*/  SEL R125, R73, R72, P0 ;  /* 0x00000048497d7207 */ /* 0x020fe20000000000 */
[----:B------:R-:W-:Y:S01]  /*c500*/  SHFL.IDX PT, R129, R129, R15, 0x1c1f ;  /* 0x001c1f0f81817589 */ /* 0x000fe200000e0000 */
[----:B------:R-:W-:Y:S02]  /*c510*/  SEL R103, R108, R103, P0 ;  /* 0x000000676c677207 */ /* 0x000fe40000000000 */
[----:B------:R-:W-:Y:S01]  /*c520*/  SEL R100, R102, R175, P0 ;  /* 0x000000af66647207 */ /* 0x000fe20000000000 */
[----:B------:R1:W-:Y:S01]  /*c530*/  SHFL.IDX PT, R131, R146, R15, 0x1c1f ;  /* 0x001c1f0f92837589 */ /* 0x0003e200000e0000 */
[----:B------:R-:W-:-:S02]  /*c540*/  SEL R104, R106, R177, P0 ;  /* 0x000000b16a687207 */ /* 0x000fc40000000000 */
[----:B0-----:R-:W-:Y:S01]  /*c550*/  SEL R137, R54, R151, P0 ;  /* 0x0000009736897207 */ /* 0x001fe20000000000 */
[----:B------:R0:W-:Y:S01]  /*c560*/  SHFL.IDX PT, R52, R141, R15, 0x1c1f ;  /* 0x001c1f0f8d347589 */ /* 0x0001e200000e0000 */
[----:B------:R-:W-:Y:S02]  /*c570*/  SEL R54, R55, R140, P0 ;  /* 0x0000008c37367207 */ /* 0x000fe40000000000 */
[----:B------:R-:W-:Y:S01]  /*c580*/  SEL R140, R140, R55, P0 ;  /* 0x000000378c8c7207 */ /* 0x000fe20000000000 */
[----:B------:R5:W-:Y:S01]  /*c590*/  SHFL.IDX PT, R56, R135, R15, 0x1c1f ;  /* 0x001c1f0f87387589 */ /* 0x000be200000e0000 */
[----:B------:R-:W-:Y:S01]  /*c5a0*/  SEL R55, R57, R144, P0 ;  /* 0x0000009039377207 */ /* 0x000fe20000000000 */
[----:B-1----:R-:W1:Y:S01]  /*c5b0*/  @P2 LDC R146, c[0x0][0xbec] ;  /* 0x0002fb00ff922b82 */ /* 0x002e620000000800 */
[----:B--2---:R-:W-:Y:S01]  /*c5c0*/  SEL R108, R110, R165, P0 ;  /* 0x000000a56e6c7207 */ /* 0x004fe20000000000 */
[----:B------:R2:W-:Y:S01]  /*c5d0*/  SHFL.IDX PT, R60, R145, R15, 0x1c1f ;  /* 0x001c1f0f913c7589 */ /* 0x0005e200000e0000 */
[----:B------:R-:W-:-:S02]  /*c5e0*/  SEL R109, R111, R158, P0 ;  /* 0x0000009e6f6d7207 */ /* 0x000fc40000000000 */
[----:B0-----:R-:W-:Y:S01]  /*c5f0*/  SEL R141, R144, R57, P0 ;  /* 0x00000039908d7207 */ /* 0x001fe20000000000 */
[----:B------:R-:W-:Y:S01]  /*c600*/  SHFL.IDX PT, R64, R142, R15, 0x1c1f ;  /* 0x001c1f0f8e407589 */ /* 0x000fe200000e0000 */
[----:B------:R-:W-:Y:S01]  /*c610*/  IMAD R144, RZ, RZ, -UR42 ;  /* 0x8000002aff907e24 */ /* 0x000fe2000f8e02ff */
[----:B-----5:R-:W0:Y:S01]  /*c620*/  LDC.64 R134, c[0x0][0xbd8] ;  /* 0x0002f600ff867b82 */ /* 0x020e220000000a00 */
[----:B------:R-:W-:Y:S01]  /*c630*/  @P2 IMAD.HI.U32 R57, R11, R130, RZ ;  /* 0x000000820b392227 */ /* 0x000fe200078e00ff */
[----:B------:R5:W-:Y:S01]  /*c640*/  SHFL.IDX PT, R143, R138, R15, 0x1c1f ;  /* 0x001c1f0f8a8f7589 */ /* 0x000be200000e0000 */
[----:B------:R-:W-:Y:S02]  /*c650*/  SEL R113, R115, R156, P0 ;  /* 0x0000009c73717207 */ /* 0x000fe40000000000 */
[----:B------:R-:W-:Y:S02]  /*c660*/  SEL R116, R118, R161, P0 ;  /* 0x000000a176747207 */ /* 0x000fe40000000000 */
[----:B------:R-:W-:Y:S01]  /*c670*/  SEL R86, R171, R86, P0 ;  /* 0x00000056ab567207 */ /* 0x000fe20000000000 */
[----:B--2---:R-:W2:Y:S01]  /*c680*/  LDC R145, c[0x0][0xc50] ;  /* 0x00031400ff917b82 */ /* 0x004ea20000000800 */
[----:B------:R-:W-:-:S02]  /*c690*/  SEL R87, R180, R87, P0 ;  /* 0x00000057b4577207 */ /* 0x000fc40000000000 */
[----:B------:R-:W-:Y:S02]  /*c6a0*/  SEL R102, R175, R102, P0 ;  /* 0x00000066af667207 */ /* 0x000fe40000000000 */
[----:B-----5:R-:W-:Y:S02]  /*c6b0*/  SEL R15, R122, R169, P0 ;  /* 0x000000a97a0f7207 */ /* 0x020fe40000000000 */
[----:B------:R-:W-:Y:S01]  /*c6c0*/  SEL R122, R154, R91, P0 ;  /* 0x0000005b9a7a7207 */ /* 0x000fe20000000000 */
[----:B------:R-:W5:Y:S01]  /*c6d0*/  @P2 LDC R142, c[0x0][0xbf0] ;  /* 0x0002fc00ff8e2b82 */ /* 0x000f620000000800 */
[----:B------:R-:W-:Y:S01]  /*c6e0*/  SEL R91, R152, R79, P0 ;  /* 0x0000004f985b7207 */ /* 0x000fe20000000000 */
[----:B-1----:R-:W-:Y:S01]  /*c6f0*/  @P2 IMAD.HI.U32 R146, R11, R146, RZ ;  /* 0x000000920b922227 */ /* 0x002fe200078e00ff */
[----:B------:R-:W-:Y:S02]  /*c700*/  SEL R79, R72, R73, P0 ;  /* 0x00000049484f7207 */ /* 0x000fe40000000000 */
[----:B------:R-:W-:-:S02]  /*c710*/  SEL R72, R50, R153, P0 ;  /* 0x0000009932487207 */ /* 0x000fc40000000000 */
[----:B------:R-:W-:Y:S01]  /*c720*/  SEL R50, R153, R50, P0 ;  /* 0x0000003299327207 */ /* 0x000fe20000000000 */
[----:B0-----:R-:W-:Y:S01]  /*c730*/  IMAD R126, R134, UR38, RZ ;  /* 0x00000026867e7c24 */ /* 0x001fe2000f8e02ff */
[----:B------:R-:W0:Y:S01]  /*c740*/  LDC.64 R152, c[0x0][0xb40] ;  /* 0x0002d000ff987b82 */ /* 0x000e220000000a00 */
[----:B------:R-:W-:Y:S02]  /*c750*/  SEL R138, R148, R53, P0 ;  /* 0x00000035948a7207 */ /* 0x000fe40000000000 */
[----:B------:R-:W-:Y:S01]  /*c760*/  IMAD R53, R135, UR37, R126 ;  /* 0x0000002587357c24 */ /* 0x000fe2000f8e027e */
[----:B------:R-:W-:Y:S01]  /*c770*/  SEL R73, R51, R150, P0 ;  /* 0x0000009633497207 */ /* 0x000fe20000000000 */
[----:B------:R-:W-:Y:S01]  /*c780*/  IMAD.WIDE.U32 R134, R134, UR37, R6 ;  /* 0x0000002586867c25 */ /* 0x000fe2000f8e0006 */
[----:B------:R-:W-:Y:S02]  /*c790*/  SEL R7, R59, R128, P0 ;  /* 0x000000803b077207 */ /* 0x000fe40000000000 */
[----:B------:R-:W-:Y:S01]  /*c7a0*/  SEL R59, R128, R59, P0 ;  /* 0x0000003b803b7207 */ /* 0x000fe20000000000 */
[----:B--2---:R-:W-:Y:S01]  /*c7b0*/  IMAD R151, R145, R144, UR4 ;  /* 0x0000000491977e24 */ /* 0x004fe2000f8e0290 */
[----:B------:R-:W-:Y:S01]  /*c7c0*/  ULDC.64 UR4, c[0x0][0xbe0] ;  /* 0x0002f80000047ab9 */ /* 0x000fe20000000a00 */
[----:B------:R-:W-:Y:S01]  /*c7d0*/  IMAD.IADD R135, R135, 0x1, R53 ;  /* 0x0000000187877824 */ /* 0x000fe200078e0235 */
[----:B----4-:R-:W-:Y:S01]  /*c7e0*/  SEL R6, R58, R149, P0 ;  /* 0x000000953a067207 */ /* 0x010fe20000000000 */
[----:B------:R-:W-:Y:S01]  /*c7f0*/  IMAD.MOV.U32 R53, RZ, RZ, R11 ;  /* 0x000000ffff357224 */ /* 0x000fe200078e000b */
[----:B------:R-:W-:-:S02]  /*c800*/  SHF.R.S32.HI R128, RZ, 0x1f, R151 ;  /* 0x0000001fff807819 */ /* 0x000fc40000011497 */
[----:B-----5:R-:W-:Y:S01]  /*c810*/  @P2 SHF.R.U32.HI R53, RZ, R142, R57 ;  /* 0x0000008eff352219 */ /* 0x020fe20000011639 */
[----:B------:R-:W-:Y:S01]  /*c820*/  IMAD.MOV.U32 R57, RZ, RZ, R11 ;  /* 0x000000ffff397224 */ /* 0x000fe200078e000b */
[----:B------:R-:W-:Y:S02]  /*c830*/  @P2 SHF.R.U32.HI R57, RZ, R155, R146 ;  /* 0x0000009bff392219 */ /* 0x000fe40000011692 */
[----:B------:R-:W-:Y:S02]  /*c840*/  SEL R58, R149, R58, P0 ;  /* 0x0000003a953a7207 */ /* 0x000fe40000000000 */
[----:B------:R-:W-:Y:S01]  /*c850*/  SEL R51, R150, R51, P0 ;  /* 0x0000003396337207 */ /* 0x000fe20000000000 */
[C---:B0-----:R-:W-:Y:S01]  /*c860*/  IMAD R126, R152.reuse, UR38, RZ ;  /* 0x00000026987e7c24 */ /* 0x041fe2000f8e02ff */
[----:B------:R-:W-:Y:S01]  /*c870*/  SEL R106, R177, R106, P0 ;  /* 0x0000006ab16a7207 */ /* 0x000fe20000000000 */
[----:B------:R-:W-:Y:S01]  /*c880*/  IMAD.WIDE.U32 R4, R152, UR37, R4 ;  /* 0x0000002598047c25 */ /* 0x000fe2000f8e0004 */
[----:B------:R-:W-:-:S02]  /*c890*/  SEL R110, R165, R110, P0 ;  /* 0x0000006ea56e7207 */ /* 0x000fc40000000000 */
[----:B------:R-:W-:Y:S01]  /*c8a0*/  SEL R111, R158, R111, P0 ;  /* 0x0000006f9e6f7207 */ /* 0x000fe20000000000 */
[----:B------:R-:W-:Y:S01]  /*c8b0*/  IMAD R153, R153, UR37, R126 ;  /* 0x0000002599997c24 */ /* 0x000fe2000f8e027e */
[----:B------:R-:W-:Y:S01]  /*c8c0*/  SEL R115, R156, R115, P0 ;  /* 0x000000739c737207 */ /* 0x000fe20000000000 */
[----:B------:R-:W-:Y:S01]  /*c8d0*/  IMAD.MOV.U32 R144, RZ, RZ, R4 ;  /* 0x000000ffff907224 */ /* 0x000fe200078e0004 */
[----:B------:R-:W-:Y:S01]  /*c8e0*/  SEL R118, R161, R118, P0 ;  /* 0x00000076a1767207 */ /* 0x000fe20000000000 */
[----:B------:R-:W-:Y:S02]  /*c8f0*/  IMAD.IADD R145, R5, 0x1, R153 ;  /* 0x0000000105917824 */ /* 0x000fe400078e0299 */
[C---:B------:R-:W-:Y:S02]  /*c900*/  IMAD R5, R128.reuse, UR4, RZ ;  /* 0x0000000480057c24 */ /* 0x040fe4000f8e02ff */
[----:B------:R-:W-:Y:S02]  /*c910*/  IMAD R128, R128, UR6, RZ ;  /* 0x0000000680807c24 */ /* 0x000fe4000f8e02ff */
[----:B------:R-:W-:-:S02]  /*c920*/  IMAD R126, R151, UR5, R5 ;  /* 0x00000005977e7c24 */ /* 0x000fc4000f8e0205 */
[C---:B------:R-:W-:Y:S01]  /*c930*/  IMAD.WIDE.U32 R4, R151.reuse, UR4, R134 ;  /* 0x0000000497047c25 */ /* 0x040fe2000f8e0086 */
[----:B------:R-:W-:Y:S01]  /*c940*/  SHF.R.S32.HI R135, RZ, 0x1f, R53 ;  /* 0x0000001fff877819 */ /* 0x000fe20000011435 */
[----:B------:R-:W-:Y:S02]  /*c950*/  ULDC.64 UR4, c[0x0][0xb30] ;  /* 0x0002cc0000047ab9 */ /* 0x000fe40000000a00 */
[----:B------:R-:W-:Y:S01]  /*c960*/  IMAD R149, R151, UR7, R128 ;  /* 0x0000000797957c24 */ /* 0x000fe2000f8e0280 */
[----:B------:R-:W-:Y:S01]  /*c970*/  IADD3 R134, P2, R53, R4, RZ ;  /* 0x0000000435867210 */ /* 0x000fe20007f5e0ff */
[----:B------:R-:W-:Y:S01]  /*c980*/  IMAD.WIDE.U32 R144, R151, UR6, R144 ;  /* 0x0000000697907c25 */ /* 0x000fe2000f8e0090 */
[----:B------:R-:W-:Y:S01]  /*c990*/  SHF.R.S32.HI R4, RZ, 0x1f, R57 ;  /* 0x0000001fff047819 */ /* 0x000fe20000011439 */
[----:B------:R-:W-:Y:S01]  /*c9a0*/  ULDC.64 UR6, c[0x0][0xbc8] ;  /* 0x0002f20000067ab9 */ /* 0x000fe20000000a00 */
[----:B------:R-:W-:Y:S01]  /*c9b0*/  IADD3.X R135, R135, R5, R126, P2, !PT ;  /* 0x0000000587877210 */ /* 0x000fe200017fe47e */
[----:B------:R-:W-:-:S02]  /*c9c0*/  IMAD.MOV R53, RZ, RZ, -R53 ;  /* 0x000000ffff357224 */ /* 0x000fc400078e0a35 */
[----:B------:R-:W-:Y:S02]  /*c9d0*/  IMAD R4, R4, UR4, RZ ;  /* 0x0000000404047c24 */ /* 0x000fe4000f8e02ff */
[----:B------:R-:W-:Y:S02]  /*c9e0*/  IMAD.IADD R145, R145, 0x1, R149 ;  /* 0x0000000191917824 */ /* 0x000fe400078e0295 */
[----:B------:R-:W-:Y:S02]  /*c9f0*/  IMAD R53, R8, R53, R11 ;  /* 0x0000003508357224 */ /* 0x000fe400078e020b */
[C---:B------:R-:W-:Y:S01]  /*ca00*/  IMAD R149, R57.reuse, UR5, R4 ;  /* 0x0000000539957c24 */ /* 0x040fe2000f8e0204 */
[----:B------:R-:W0:Y:S01]  /*ca10*/  S2UR UR5, SR_CgaCtaId ;  /* 0x00000000000579c3 */ /* 0x000e220000008800 */
[----:B------:R-:W-:Y:S02]  /*ca20*/  IMAD.MOV R128, RZ, RZ, -R57 ;  /* 0x000000ffff807224 */ /* 0x000fe400078e0a39 */
[----:B------:R-:W-:Y:S01]  /*ca30*/  IMAD.WIDE.U32 R4, R57, UR4, R144 ;  /* 0x0000000439047c25 */ /* 0x000fe2000f8e0090 */
[----:B------:R-:W-:Y:S01]  /*ca40*/  SHF.R.S32.HI R57, RZ, 0x1f, R53 ;  /* 0x0000001fff397819 */ /* 0x000fe20000011435 */
[----:B------:R-:W-:-:S02]  /*ca50*/  UMOV UR4, 0x400 ;  /* 0x0000040000047882 */ /* 0x000fc40000000000 */
[----:B------:R-:W-:Y:S02]  /*ca60*/  IMAD R11, R8, R128, R11 ;  /* 0x00000080080b7224 */ /* 0x000fe400078e020b */
[----:B------:R-:W-:Y:S02]  /*ca70*/  IMAD R128, R57, UR6, RZ ;  /* 0x0000000639807c24 */ /* 0x000fe4000f8e02ff */
[----:B------:R-:W-:Y:S01]  /*ca80*/  IMAD.IADD R5, R5, 0x1, R149 ;  /* 0x0000000105057824 */ /* 0x000fe200078e0295 */
[----:B------:R-:W-:Y:S01]  /*ca90*/  SHF.R.S32.HI R126, RZ, 0x1f, R11 ;  /* 0x0000001fff7e7819 */ /* 0x000fe2000001140b */
[C---:B------:R-:W-:Y:S02]  /*caa0*/  IMAD R57, R53.reuse, UR7, R128 ;  /* 0x0000000735397c24 */ /* 0x040fe4000f8e0280 */
[----:B------:R-:W-:Y:S01]  /*cab0*/  IMAD.WIDE.U32 R134, R53, UR6, R134 ;  /* 0x0000000635867c25 */ /* 0x000fe2000f8e0086 */
[----:B------:R-:W-:-:S03]  /*cac0*/  ULDC.64 UR6, c[0x0][0xba8] ;  /* 0x0002ea0000067ab9 */ /* 0x000fc60000000a00 */
[----:B------:R-:W-:Y:S01]  /*cad0*/  IMAD.WIDE.U32 R144, R11, UR8, R4 ;  /* 0x000000080b907c25 */ /* 0x000fe2000f8e0004 */
[----:B------:R-:W-:Y:S02]  /*cae0*/  SEL R4, R61, R132, P0 ;  /* 0x000000843d047207 */ /* 0x000fe40000000000 */
[----:B------:R-:W-:Y:S01]  /*caf0*/  SEL R132, R132, R61, P0 ;  /* 0x0000003d84847207 */ /* 0x000fe20000000000 */
[----:B------:R-:W-:Y:S01]  /*cb00*/  IMAD R126, R126, UR8, RZ ;  /* 0x000000087e7e7c24 */ /* 0x000fe2000f8e02ff */
[C---:B------:R-:W-:Y:S01]  /*cb10*/  LEA R61, P2, R134.reuse, UR6, 0x2 ;  /* 0x00000006863d7c11 */ /* 0x040fe2000f8410ff */
[----:B------:R-:W-:Y:S01]  /*cb20*/  IMAD.IADD R5, R135, 0x1, R57 ;  /* 0x0000000187057824 */ /* 0x000fe200078e0239 */
[----:B------:R-:W-:Y:S01]  /*cb30*/  ULDC UR6, c[0x0][0xa88] ;  /* 0x0002a20000067ab9 */ /* 0x000fe20000000800 */
[----:B------:R-:W-:Y:S01]  /*cb40*/  IMAD R53, R11, UR9, R126 ;  /* 0x000000090b357c24 */ /* 0x000fe2000f8e027e */
[----:B0-----:R-:W-:Y:S01]  /*cb50*/  ULEA UR4, UR5, UR4, 0x18 ;  /* 0x0000000405047291 */ /* 0x001fe2000f8ec03f */
[----:B------:R-:W-:Y:S01]  /*cb60*/  SHFL.IDX PT, R148, R61, RZ, 0x1c1f ;  /* 0x001c1fff3d947589 */ /* 0x000fe200000e0000 */
[----:B------:R-:W-:Y:S01]  /*cb70*/  LEA.HI.X R126, R134, UR7, R5, 0x2, P2 ;  /* 0x00000007867e7c11 */ /* 0x000fe200090f1405 */
[----:B------:R-:W-:Y:S01]  /*cb80*/  IMAD R11, R8, UR6, RZ ;  /* 0x00000006080b7c24 */ /* 0x000fe2000f8e02ff */
[----:B------:R-:W-:Y:S01]  /*cb90*/  UIADD3 UR4, UR4, 0x20820, URZ ;  /* 0x0002082004047890 */ /* 0x000fe2000fffe03f */
[----:B------:R-:W-:Y:S01]  /*cba0*/  SHFL.IDX PT, R150, R61, 0x1, 0x1c1f ;  /* 0x003c1f003d967f89 */ /* 0x000fe200000e0000 */
[C---:B------:R-:W-:Y:S01]  /*cbb0*/  VIADD R8, R10.reuse, 0x8 ;  /* 0x000000080a087836 */ /* 0x040fe20000000000 */
[----:B------:R-:W-:Y:S01]  /*cbc0*/  ULDC.64 UR8, c[0x0][0xb00] ;  /* 0x0002c00000087ab9 */ /* 0x000fe20000000a00 */
[-C--:B------:R-:W-:Y:S01]  /*cbd0*/  ISETP.GE.OR P2, PT, R10, R11.reuse, P1 ;  /* 0x0000000b0a00720c */ /* 0x080fe20000f46670 */
[----:B------:R-:W0:Y:S01]  /*cbe0*/  SHFL.IDX PT, R149, R126, RZ, 0x1c1f ;  /* 0x001c1fff7e957589 */ /* 0x000e2200000e0000 */
[----:B------:R-:W-:Y:S01]  /*cbf0*/  UPRMT UR4, URZ, 0x654, UR4 ;  /* 0x000006543f047896 */ /* 0x000fe20008000004 */
[----:B------:R-:W-:Y:S01]  /*cc00*/  ISETP.GE.OR P1, PT, R8, R11, P1 ;  /* 0x0000000b0800720c */ /* 0x000fe20000f26670 */
[----:B------:R-:W-:Y:S01]  /*cc10*/  IMAD.IADD R57, R145, 0x1, R53 ;  /* 0x0000000191397824 */ /* 0x000fe200078e0235 */
[----:B------:R3:W1:Y:S01]  /*cc20*/  SHFL.IDX PT, R151, R126, 0x1, 0x1c1f ;  /* 0x003c1f007e977f89 */ /* 0x00066200000e0000 */
[----:B------:R-:W-:-:S02]  /*cc30*/  LEA R53, P3, R144, UR8, 0x2 ;  /* 0x0000000890357c11 */ /* 0x000fc4000f8610ff */
[----:B------:R-:W-:Y:S02]  /*cc40*/  SEL R5, R62, R133, P0 ;  /* 0x000000853e057207 */ /* 0x000fe40000000000 */
[----:B------:R-:W-:Y:S01]  /*cc50*/  LEA.HI.X R57, R144, UR9, R57, 0x2, P3 ;  /* 0x0000000990397c11 */ /* 0x000fe200098f1439 */
[----:B------:R-:W-:Y:S01]  /*cc60*/  SYNCS.ARRIVE.TRANS64.RED.A1T0 RZ, [UR4], RZ ;  /* 0x000000ffffff79a7 */ /* 0x000fe20008100404 */
[----:B------:R-:W-:Y:S01]  /*cc70*/  ISETP.GE.AND P3, PT, R10, R11, PT ;  /* 0x0000000b0a00720c */ /* 0x000fe20003f66270 */
[----:B------:R2:W4:Y:S01]  /*cc80*/  SHFL.IDX PT, R144, R53, RZ, 0x1c1f ;  /* 0x001c1fff35907589 */ /* 0x00052200000e0000 */
[----:B---3--:R-:W-:Y:S02]  /*cc90*/  SEL R126, R66, R127, P0 ;  /* 0x0000007f427e7207 */ /* 0x008fe40000000000 */
[----:B------:R-:W-:Y:S01]  /*cca0*/  SEL R133, R133, R62, P0 ;  /* 0x0000003e85857207 */ /* 0x000fe20000000000 */
[----:B------:R2:W3:Y:S01]  /*ccb0*/  SHFL.IDX PT, R145, R57, RZ, 0x1c1f ;  /* 0x001c1fff39917589 */ /* 0x0004e200000e0000 */
        /* <DEDUP_REMOVED lines=8> */
[----:B------:R-:W-:Y:S01]  /*cd40*/  SEL R67, R2, R67, P0 ;  /* 0x0000004302437207 */ /* 0x000fe20000000000 */
[----:B------:R-:W-:Y:S06]  /*cd50*/  @P3 BRA `(.L_x_1312) ;  /* 0x0000000800f83947 */ /* 0x000fec0003800000 */
[----:B------:R-:W-:Y:S01]  /*cd60*/  ULDC UR4, c[0x0][0xac8] ;  /* 0x0002b20000047ab9 */ /* 0x000fe20000000800 */
[C---:B--2---:R-:W-:Y:S01]  /*cd70*/  VIADD R0, R9.reuse, 0x8 ;  /* 0x0000000809007836 */ /* 0x044fe20000000000 */
        /* <DEDUP_REMOVED lines=10> */
[----:B---34-:R-:W-:Y:S01]  /*ce20*/  @!P1 IMAD.WIDE R2, R9, 0x4, R144 ;  /* 0x0000000409029825 */ /* 0x018fe200078e0290 */
[----:B------:R-:W-:-:S03]  /*ce30*/  ISETP.GE.AND P3, PT, R130, UR4, PT ;  /* 0x0000000482007c0c */ /* 0x000fc6000bf66270 */
[----:B------:R-:W-:Y:S01]  /*ce40*/  @!P4 LEA.HI R0, R0, R0, RZ, 0x1 ;  /* 0x000000000000c211 */ /* 0x000fe200078f08ff */
[----:B------:R0:W-:Y:S01]  /*ce50*/  @!P1 ST.E.64 desc[UR52][R2.64], R30 ;  /* 0x0000001e02009985 */ /* 0x0001e2000c101b34 */
[----:B------:R-:W-:Y:S02]  /*ce60*/  ISETP.GE.AND P1, PT, R48, UR4, PT ;  /* 0x0000000430007c0c */ /* 0x000fe4000bf26270 */
[----:B------:R-:W-:Y:S02]  /*ce70*/  @!P5 LEA.HI R10, R10, R10, RZ, 0x1 ;  /* 0x0000000a0a0ad211 */ /* 0x000fe400078f08ff */
[----:B------:R-:W-:Y:S01]  /*ce80*/  @!P4 LOP3.LUT R61, R0, 0xfffffffe, RZ, 0xc0, !PT ;  /* 0xfffffffe003dc812 */ /* 0x000fe200078ec0ff */
[C---:B------:R-:W-:Y:S01]  /*ce90*/  VIADD R0, R9.reuse, 0x38 ;  /* 0x0000003809007836 */ /* 0x040fe20000000000 */
[----:B------:R-:W-:Y:S02]  /*cea0*/  @!P6 LEA.HI R40, R40, R40, RZ, 0x1 ;  /* 0x000000282828e211 */ /* 0x000fe400078f08ff */
        /* <DEDUP_REMOVED lines=16> */
[----:B------:R-:W-:-:S02]  /*cfb0*/  ISETP.GE.AND P6, PT, R40, UR4, PT ;  /* 0x0000000428007c0c */ /* 0x000fc4000bfc6270 */
[----:B0-----:R-:W-:Y:S01]  /*cfc0*/  @!P2 LOP3.LUT R29, R128, 0xfffffffe, RZ, 0xc0, !PT ;  /* 0xfffffffe801da812 */ /* 0x001fe200078ec0ff */
[----:B------:R-:W-:Y:S01]  /*cfd0*/  @!P1 IMAD.WIDE R2, R61, 0x4, R144 ;  /* 0x000000043d029825 */ /* 0x000fe200078e0290 */
[----:B-1----:R-:W-:-:S03]  /*cfe0*/  @!P3 LOP3.LUT R27, R130, 0xfffffffe, RZ, 0xc0, !PT ;  /* 0xfffffffe821bb812 */ /* 0x002fc600078ec0ff */
[----:B------:R-:W-:Y:S01]  /*cff0*/  VIADD R28, R9, 0x50 ;  /* 0x00000050091c7836 */ /* 0x000fe20000000000 */
[----:B------:R0:W-:Y:S01]  /*d000*/  @!P1 ST.E.64 desc[UR52][R2.64], R22 ;  /* 0x0000001602009985 */ /* 0x0001e2000c101b34 */
[----:B------:R-:W-:Y:S01]  /*d010*/  @!P4 LEA.HI R0, R0, R0, RZ, 0x1 ;  /* 0x000000000000c211 */ /* 0x000fe200078f08ff */
[--C-:B--2---:R-:W-:Y:S01]  /*d020*/  @!P2 IMAD.WIDE R24, R29, 0x4, R144.reuse ;  /* 0x000000041d18a825 */ /* 0x104fe200078e0290 */
[----:B------:R-:W-:Y:S02]  /*d030*/  @!P5 LEA.HI R10, R10, R10, RZ, 0x1 ;  /* 0x0000000a0a0ad211 */ /* 0x000fe400078f08ff */
[----:B------:R-:W-:Y:S01]  /*d040*/  @!P4 LOP3.LUT R29, R0, 0xfffffffe, RZ, 0xc0, !PT ;  /* 0xfffffffe001dc812 */ /* 0x000fe200078ec0ff */
[--C-:B------:R-:W-:Y:S01]  /*d050*/  @!P3 IMAD.WIDE R26, R27, 0x4, R144.reuse ;  /* 0x000000041b1ab825 */ /* 0x100fe200078e0290 */
[----:B------:R1:W-:Y:S01]  /*d060*/  @!P2 ST.E.64 desc[UR52][R24.64], R20 ;  /* 0x000000141800a985 */ /* 0x0003e2000c101b34 */
[----:B------:R-:W-:Y:S02]  /*d070*/  @!P6 LEA.HI R40, R40, R40, RZ, 0x1 ;  /* 0x000000282828e211 */ /* 0x000fe400078f08ff */
[C---:B------:R-:W-:Y:S01]  /*d080*/  VIADD R30, R9.reuse, 0x58 ;  /* 0x00000058091e7836 */ /* 0x040fe20000000000 */
[----:B------:R2:W-:Y:S01]  /*d090*/  @!P3 ST.E.64 desc[UR52][R26.64], R18 ;  /* 0x000000121a00b985 */ /* 0x0005e2000c101b34 */
[----:B------:R-:W-:Y:S01]  /*d0a0*/  ISETP.GE.AND P3, PT, R28, UR4, PT ;  /* 0x000000041c007c0c */ /* 0x000fe2000bf66270 */
[----:B------:R-:W-:Y:S01]  /*d0b0*/  VIADD R31, R9, 0x60 ;  /* 0x00000060091f7836 */ /* 0x000fe20000000000 */
[----:B0-----:R-:W-:Y:S01]  /*d0c0*/  @!P5 LOP3.LUT R23, R10, 0xfffffffe, RZ, 0xc0, !PT ;  /* 0xfffffffe0a17d812 */ /* 0x001fe200078ec0ff */
[----:B------:R-:W-:Y:S01]  /*d0d0*/  @!P4 IMAD.WIDE R2, R29, 0x4, R144 ;  /* 0x000000041d02c825 */ /* 0x000fe200078e0290 */
[----:B------:R-:W-:-:S02]  /*d0e0*/  ISETP.GE.AND P1, PT, R30, UR4, PT ;  /* 0x000000041e007c0c */ /* 0x000fc4000bf26270 */
[----:B------:R-:W-:Y:S01]  /*d0f0*/  ISETP.GE.AND P2, PT, R31, UR4, PT ;  /* 0x000000041f007c0c */ /* 0x000fe2000bf46270 */
[C---:B------:R-:W-:Y:S01]  /*d100*/  VIADD R0, R9.reuse, 0x68 ;  /* 0x0000006809007836 */ /* 0x040fe20000000000 */
[----:B------:R0:W-:Y:S01]  /*d110*/  @!P4 ST.E.64 desc[UR52][R2.64], R16 ;  /* 0x000000100200c985 */ /* 0x0001e2000c101b34 */
[----:B-1----:R-:W-:Y:S01]  /*d120*/  @!P6 LOP3.LUT R21, R40, 0xfffffffe, RZ, 0xc0, !PT ;  /* 0xfffffffe2815e812 */ /* 0x002fe200078ec0ff */
[C---:B------:R-:W-:Y:S02]  /*d130*/  VIADD R10, R9.reuse, 0x70 ;  /* 0x00000070090a7836 */ /* 0x040fe40000000000 */
[----:B------:R-:W-:Y:S01]  /*d140*/  VIADD R22, R9, 0x78 ;  /* 0x0000007809167836 */ /* 0x000fe20000000000 */
[----:B------:R-:W-:Y:S01]  /*d150*/  @!P3 LEA.HI R28, R28, R28, RZ, 0x1 ;  /* 0x0000001c1c1cb211 */ /* 0x000fe200078f08ff */
[--C-:B--2---:R-:W-:Y:S01]  /*d160*/  @!P5 IMAD.WIDE R18, R23, 0x4, R144.reuse ;  /* 0x000000041712d825 */ /* 0x104fe200078e0290 */
[----:B------:R-:W-:Y:S02]  /*d170*/  ISETP.GE.AND P4, PT, R0, UR4, PT ;  /* 0x0000000400007c0c */ /* 0x000fe4000bf86270 */
[----:B------:R-:W-:Y:S01]  /*d180*/  @!P3 LOP3.LUT R23, R28, 0xfffffffe, RZ, 0xc0, !PT ;  /* 0xfffffffe1c17b812 */ /* 0x000fe200078ec0ff */
[----:B------:R-:W-:Y:S01]  /*d190*/  @!P6 IMAD.WIDE R20, R21, 0x4, R144 ;  /* 0x000000041514e825 */ /* 0x000fe200078e0290 */
[----:B------:R1:W-:Y:S01]  /*d1a0*/  @!P5 ST.E.64 desc[UR52][R18.64], R14 ;  /* 0x0000000e1200d985 */ /* 0x0003e2000c101b34 */
[----:B------:R-:W-:-:S02]  /*d1b0*/  ISETP.GE.AND P5, PT, R10, UR4, PT ;  /* 0x000000040a007c0c */ /* 0x000fc4000bfa6270 */
[--C-:B0-----:R-:W-:Y:S01]  /*d1c0*/  @!P3 IMAD.WIDE R2, R23, 0x4, R144.reuse ;  /* 0x000000041702b825 */ /* 0x101fe200078e0290 */
[----:B------:R0:W-:Y:S01]  /*d1d0*/  @!P6 ST.E.64 desc[UR52][R20.64], R34 ;  /* 0x000000221400e985 */ /* 0x0001e2000c101b34 */
[----:B------:R-:W-:Y:S02]  /*d1e0*/  @!P1 LEA.HI R30, R30, R30, RZ, 0x1 ;  /* 0x0000001e1e1e9211 */ /* 0x000fe400078f08ff */
[----:B------:R-:W-:Y:S01]  /*d1f0*/  @!P2 LEA.HI R31, R31, R31, RZ, 0x1 ;  /* 0x0000001f1f1fa211 */ /* 0x000fe200078f08ff */
[----:B------:R2:W-:Y:S01]  /*d200*/  @!P3 ST.E.64 desc[UR52][R2.64], R68 ;  /* 0x000000440200b985 */ /* 0x0005e2000c101b34 */
[----:B------:R-:W-:Y:S02]  /*d210*/  ISETP.GE.AND P3, PT, R22, UR4, PT ;  /* 0x0000000416007c0c */ /* 0x000fe4000bf66270 */
[----:B------:R-:W-:Y:S02]  /*d220*/  @!P1 LOP3.LUT R17, R30, 0xfffffffe, RZ, 0xc0, !PT ;  /* 0xfffffffe1e119812 */ /* 0x000fe400078ec0ff */
[----:B------:R-:W-:Y:S01]  /*d230*/  @!P2 LOP3.LUT R31, R31, 0xfffffffe, RZ, 0xc0, !PT ;  /* 0xfffffffe1f1fa812 */ /* 0x000fe200078ec0ff */
[----:B-1----:R-:W-:Y:S01]  /*d240*/  VIADD R18, R9, 0x80 ;  /* 0x0000008009127836 */ /* 0x002fe20000000000 */
[----:B------:R-:W-:Y:S01]  /*d250*/  @!P4 LEA.HI R0, R0, R0, RZ, 0x1 ;  /* 0x000000000000c211 */ /* 0x000fe200078f08ff */
[----:B------:R-:W-:Y:S01]  /*d260*/  @!P1 IMAD.WIDE R14, R17, 0x4, R144 ;  /* 0x00000004110e9825 */ /* 0x000fe200078e0290 */
[----:B------:R-:W-:-:S02]  /*d270*/  @!P5 LEA.HI R10, R10, R10, RZ, 0x1 ;  /* 0x0000000a0a0ad211 */ /* 0x000fc400078f08ff */
[----:B------:R-:W-:Y:S01]  /*d280*/  ISETP.GE.AND P6, PT, R18, UR4, PT ;  /* 0x0000000412007c0c */ /* 0x000fe2000bfc6270 */
[--C-:B------:R-:W-:Y:S01]  /*d290*/  @!P2 IMAD.WIDE R16, R31, 0x4, R144.reuse ;  /* 0x000000041f10a825 */ /* 0x100fe200078e0290 */
[----:B------:R1:W-:Y:S01]  /*d2a0*/  @!P1 ST.E.64 desc[UR52][R14.64], R70 ;  /* 0x000000460e009985 */ /* 0x0003e2000c101b34 */
[----:B------:R-:W-:Y:S02]  /*d2b0*/  @!P3 LEA.HI R22, R22, R22, RZ, 0x1 ;  /* 0x000000161616b211 */ /* 0x000fe400078f08ff */
[C---:B0-----:R-:W-:Y:S01]  /*d2c0*/  VIADD R20, R9.reuse, 0x88 ;  /* 0x0000008809147836 */ /* 0x041fe20000000000 */
[----:B------:R-:W-:Y:S01]  /*d2d0*/  @!P4 LOP3.LUT R19, R0, 0xfffffffe, RZ, 0xc0, !PT ;  /* 0xfffffffe0013c812 */ /* 0x000fe200078ec0ff */
[----:B------:R0:W-:Y:S01]  /*d2e0*/  @!P2 ST.E.64 desc[UR52][R16.64], R74 ;  /* 0x0000004a1000a985 */ /* 0x0001e2000c101b34 */
[----:B------:R-:W-:Y:S02]  /*d2f0*/  VIADD R0, R9, 0x90 ;  /* 0x0000009009007836 */ /* 0x000fe40000000000 */
[----:B------:R-:W-:Y:S01]  /*d300*/  ISETP.GE.AND P1, PT, R20, UR4, PT ;  /* 0x0000000414007c0c */ /* 0x000fe2000bf26270 */
[----:B--2---:R-:W-:-:S02]  /*d310*/  @!P4 IMAD.WIDE R2, R19, 0x4, R144 ;  /* 0x000000041302c825 */ /* 0x004fc400078e0290 */
[----:B------:R-:W-:Y:S02]  /*d320*/  ISETP.GE.AND P2, PT, R0, UR4, PT ;  /* 0x0000000400007c0c */ /* 0x000fe4000bf46270 */
[----:B------:R-:W-:Y:S01]  /*d330*/  @!P6 LEA.HI R18, R18, R18, RZ, 0x1 ;  /* 0x000000121212e211 */ /* 0x000fe200078f08ff */
[----:B------:R2:W-:Y:S01]  /*d340*/  @!P4 ST.E.64 desc[UR52][R2.64], R76 ;  /* 0x0000004c0200c985 */ /* 0x0005e2000c101b34 */
[----:B-1----:R-:W-:Y:S01]  /*d350*/  @!P5 LOP3.LUT R15, R10, 0xfffffffe, RZ, 0xc0, !PT ;  /* 0xfffffffe0a0fd812 */ /* 0x002fe200078ec0ff */
[----:B------:R-:W-:Y:S01]  /*d360*/  VIADD R10, R9, 0x98 ;  /* 0x00000098090a7836 */ /* 0x000fe20000000000 */
[----:B------:R-:W-:Y:S02]  /*d370*/  @!P6 LOP3.LUT R19, R18, 0xfffffffe, RZ, 0xc0, !PT ;  /* 0xfffffffe1213e812 */ /* 0x000fe400078ec0ff */
[----:B0-----:R-:W-:Y:S01]  /*d380*/  @!P3 LOP3.LUT R17, R22, 0xfffffffe, RZ, 0xc0, !PT ;  /* 0xfffffffe1611b812 */ /* 0x001fe200078ec0ff */
[----:B------:R-:W-:Y:S01]  /*d390*/  @!P5 IMAD.WIDE R14, R15, 0x4, R144 ;  /* 0x000000040f0ed825 */ /* 0x000fe200078e0290 */
[----:B------:R-:W-:-:S03]  /*d3a0*/  @!P1 LEA.HI R20, R20, R20, RZ, 0x1 ;  /* 0x0000001414149211 */ /* 0x000fc600078f08ff */
[--C-:B------:R-:W-:Y:S01]  /*d3b0*/  @!P3 IMAD.WIDE R16, R17, 0x4, R144.reuse ;  /* 0x000000041110b825 */ /* 0x100fe200078e0290 */
[----:B------:R-:W-:Y:S01]  /*d3c0*/  @!P5 ST.E.64 desc[UR52][R14.64], R80 ;  /* 0x000000500e00d985 */ /* 0x000fe2000c101b34 */
[----:B------:R-:W-:Y:S02]  /*d3d0*/  @!P2 LEA.HI R0, R0, R0, RZ, 0x1 ;  /* 0x000000000000a211 */ /* 0x000fe400078f08ff */
[----:B--2---:R-:W-:Y:S01]  /*d3e0*/  @!P1 LOP3.LUT R3, R20, 0xfffffffe, RZ, 0xc0, !PT ;  /* 0xfffffffe14039812 */ /* 0x004fe200078ec0ff */
[----:B------:R0:W-:Y:S01]  /*d3f0*/  @!P3 ST.E.64 desc[UR52][R16.64], R82 ;  /* 0x000000521000b985 */ /* 0x0001e2000c101b34 */
[----:B------:R-:W-:Y:S01]  /*d400*/  ISETP.GE.AND P3, PT, R10, UR4, PT ;  /* 0x000000040a007c0c */ /* 0x000fe2000bf66270 */
[----:B------:R-:W-:Y:S01]  /*d410*/  @!P6 IMAD.WIDE R18, R19, 0x4, R144 ;  /* 0x000000041312e825 */ /* 0x000fe200078e0290 */
[----:B------:R-:W-:-:S03]  /*d420*/  @!P2 LOP3.LUT R21, R0, 0xfffffffe, RZ, 0xc0, !PT ;  /* 0xfffffffe0015a812 */ /* 0x000fc600078ec0ff */
[--C-:B------:R-:W-:Y:S01]  /*d430*/  @!P1 IMAD.WIDE R2, R3, 0x4, R144.reuse ;  /* 0x0000000403029825 */ /* 0x100fe200078e0290 */
[----:B------:R1:W-:Y:S03]  /*d440*/  @!P6 ST.E.64 desc[UR52][R18.64], R84 ;  /* 0x000000541200e985 */ /* 0x0003e6000c101b34 */
[C---:B------:R-:W-:Y:S01]  /*d450*/  VIADD R0, R9.reuse, 0xa8 ;  /* 0x000000a809007836 */ /* 0x040fe20000000000 */
[----:B------:R2:W-:Y:S01]  /*d460*/  @!P1 ST.E.64 desc[UR52][R2.64], R86 ;  /* 0x0000005602009985 */ /* 0x0005e2000c101b34 */
[C---:B------:R-:W-:Y:S02]  /*d470*/  VIADD R22, R9.reuse, 0xa0 ;  /* 0x000000a009167836 */ /* 0x040fe40000000000 */
[----:B------:R-:W-:Y:S01]  /*d480*/  @!P3 LEA.HI R10, R10, R10, RZ, 0x1 ;  /* 0x0000000a0a0ab211 */ /* 0x000fe200078f08ff */
[C---:B0-----:R-:W-:Y:S01]  /*d490*/  VIADD R16, R9.reuse, 0xb0 ;  /* 0x000000b009107836 */ /* 0x041fe20000000000 */
[----:B------:R-:W-:Y:S01]  /*d4a0*/  ISETP.GE.AND P1, PT, R0, UR4, PT ;  /* 0x0000000400007c0c */ /* 0x000fe2000bf26270 */
[----:B------:R-:W-:Y:S01]  /*d4b0*/  VIADD R20, R9, 0xb8 ;  /* 0x000000b809147836 */ /* 0x000fe20000000000 */
[----:B------:R-:W-:Y:S01]  /*d4c0*/  @!P3 LOP3.LUT R17, R10, 0xfffffffe, RZ, 0xc0, !PT ;  /* 0xfffffffe0a11b812 */ /* 0x000fe200078ec0ff */
[----:B------:R-:W-:Y:S01]  /*d4d0*/  @!P2 IMAD.WIDE R14, R21, 0x4, R144 ;  /* 0x00000004150ea825 */ /* 0x000fe200078e0290 */
[----:B------:R-:W-:-:S02]  /*d4e0*/  ISETP.GE.AND P4, PT, R22, UR4, PT ;  /* 0x0000000416007c0c */ /* 0x000fc4000bf86270 */
[----:B------:R-:W-:Y:S01]  /*d4f0*/  ISETP.GE.AND P6, PT, R16, UR4, PT ;  /* 0x0000000410007c0c */ /* 0x000fe2000bfc6270 */
[----:B-1----:R-:W-:Y:S01]  /*d500*/  VIADD R18, R9, 0xc0 ;  /* 0x000000c009127836 */ /* 0x002fe20000000000 */
[----:B------:R-:W-:Y:S01]  /*d510*/  ISETP.GE.AND P5, PT, R20, UR4, PT ;  /* 0x0000000414007c0c */ /* 0x000fe2000bfa6270 */
[----:B--2---:R-:W-:Y:S01]  /*d520*/  @!P3 IMAD.WIDE R2, R17, 0x4, R144 ;  /* 0x000000041102b825 */ /* 0x004fe200078e0290 */
[----:B------:R0:W-:Y:S02]  /*d530*/  @!P2 ST.E.64 desc[UR52][R14.64], R96 ;  /* 0x000000600e00a985 */ /* 0x0001e4000c101b34 */
[----:B------:R-:W-:Y:S01]  /*d540*/  ISETP.GE.AND P2, PT, R18, UR4, PT ;  /* 0x0000000412007c0c */ /* 0x000fe2000bf46270 */
[----:B------:R-:W-:Y:S01]  /*d550*/  VIADD R10, R9, 0xc8 ;  /* 0x000000c8090a7836 */ /* 0x000fe20000000000 */
[----:B------:R1:W-:Y:S01]  /*d560*/  @!P3 ST.E.64 desc[UR52][R2.64], R98 ;  /* 0x000000620200b985 */ /* 0x0003e2000c101b34 */
[----:B------:R-:W-:Y:S02]  /*d570*/  @!P1 LEA.HI R0, R0, R0, RZ, 0x1 ;  /* 0x0000000000009211 */ /* 0x000fe400078f08ff */
[----:B------:R-:W-:-:S02]  /*d580*/  @!P4 LEA.HI R22, R22, R22, RZ, 0x1 ;  /* 0x000000161616c211 */ /* 0x000fc400078f08ff */
[----:B------:R-:W-:Y:S02]  /*d590*/  ISETP.GE.AND P3, PT, R10, UR4, PT ;  /* 0x000000040a007c0c */ /* 0x000fe4000bf66270 */
[----:B------:R-:W-:Y:S02]  /*d5a0*/  @!P1 LOP3.LUT R17, R0, 0xfffffffe, RZ, 0xc0, !PT ;  /* 0xfffffffe00119812 */ /* 0x000fe400078ec0ff */
[----:B------:R-:W-:Y:S02]  /*d5b0*/  @!P6 LEA.HI R0, R16, R16, RZ, 0x1 ;  /* 0x000000101000e211 */ /* 0x000fe400078f08ff */
[----:B------:R-:W-:Y:S01]  /*d5c0*/  @!P5 LEA.HI R20, R20, R20, RZ, 0x1 ;  /* 0x000000141414d211 */ /* 0x000fe200078f08ff */
[--C-:B------:R-:W-:Y:S01]  /*d5d0*/  @!P1 IMAD.WIDE R16, R17, 0x4, R144.reuse ;  /* 0x0000000411109825 */ /* 0x100fe200078e0290 */
[----:B0-----:R-:W-:Y:S02]  /*d5e0*/  @!P4 LOP3.LUT R15, R22, 0xfffffffe, RZ, 0xc0, !PT ;  /* 0xfffffffe160fc812 */ /* 0x001fe400078ec0ff */
[----:B------:R-:W-:Y:S01]  /*d5f0*/  @!P6 LOP3.LUT R19, R0, 0xfffffffe, RZ, 0xc0, !PT ;  /* 0xfffffffe0013e812 */ /* 0x000fe200078ec0ff */
[----:B------:R-:W-:Y:S01]  /*d600*/  VIADD R0, R9, 0xd0 ;  /* 0x000000d009007836 */ /* 0x000fe20000000000 */
[----:B------:R-:W-:Y:S01]  /*d610*/  @!P2 LEA.HI R18, R18, R18, RZ, 0x1 ;  /* 0x000000121212a211 */ /* 0x000fe200078f08ff */
[----:B------:R-:W-:Y:S01]  /*d620*/  @!P4 IMAD.WIDE R14, R15, 0x4, R144 ;  /* 0x000000040f0ec825 */ /* 0x000fe200078e0290 */
[----:B------:R-:W-:-:S02]  /*d630*/  @!P5 LOP3.LUT R21, R20, 0xfffffffe, RZ, 0xc0, !PT ;  /* 0xfffffffe1415d812 */ /* 0x000fc400078ec0ff */
[----:B------:R-:W-:Y:S01]  /*d640*/  @!P3 LEA.HI R10, R10, R10, RZ, 0x1 ;  /* 0x0000000a0a0ab211 */ /* 0x000fe200078f08ff */
[--C-:B-1----:R-:W-:Y:S01]  /*d650*/  @!P6 IMAD.WIDE R2, R19, 0x4, R144.reuse ;  /* 0x000000041302e825 */ /* 0x102fe200078e0290 */
[----:B------:R-:W-:Y:S01]  /*d660*/  @!P2 LOP3.LUT R23, R18, 0xfffffffe, RZ, 0xc0, !PT ;  /* 0xfffffffe1217a812 */ /* 0x000fe200078ec0ff */
[----:B------:R0:W-:Y:S02]  /*d670*/  @!P4 ST.E.64 desc[UR52][R14.64], R100 ;  /* 0x000000640e00c985 */ /* 0x0001e4000c101b34 */
[----:B------:R-:W-:Y:S01]  /*d680*/  @!P5 IMAD.WIDE R18, R21, 0x4, R144 ;  /* 0x000000041512d825 */ /* 0x000fe200078e0290 */
[----:B------:R-:W-:Y:S01]  /*d690*/  @!P3 LOP3.LUT R21, R10, 0xfffffffe, RZ, 0xc0, !PT ;  /* 0xfffffffe0a15b812 */ /* 0x000fe200078ec0ff */
[----:B------:R1:W-:Y:S01]  /*d6a0*/  @!P1 ST.E.64 desc[UR52][R16.64], R102 ;  /* 0x0000006610009985 */ /* 0x0003e2000c101b34 */
[----:B------:R-:W-:Y:S01]  /*d6b0*/  ISETP.GE.AND P1, PT, R0, UR4, PT ;  /* 0x0000000400007c0c */ /* 0x000fe2000bf26270 */
[C---:B------:R-:W-:Y:S02]  /*d6c0*/  VIADD R10, R9.reuse, 0xd8 ;  /* 0x000000d8090a7836 */ /* 0x040fe40000000000 */
[----:B------:R2:W-:Y:S01]  /*d6d0*/  @!P6 ST.E.64 desc[UR52][R2.64], R104 ;  /* 0x000000680200e985 */ /* 0x0005e2000c101b34 */
[----:B------:R-:W-:-:S03]  /*d6e0*/  VIADD R20, R9, 0xe0 ;  /* 0x000000e009147836 */ /* 0x000fc60000000000 */
[----:B------:R-:W-:Y:S01]  /*d6f0*/  @!P5 ST.E.64 desc[UR52][R18.64], R106 ;  /* 0x0000006a1200d985 */ /* 0x000fe2000c101b34 */
[----:B0-----:R-:W-:-:S04]  /*d700*/  @!P2 IMAD.WIDE R14, R23, 0x4, R144 ;  /* 0x00000004170ea825 */ /* 0x001fc800078e0290 */
        /* <DEDUP_REMOVED lines=35> */
.L_x_1312:
[----:B------:R-:W-:Y:S05]  /*d940*/  BSYNC B0 ;  /* 0x0000000000007941 */ /* 0x000fea0003800000 */
.L_x_1311:
[----:B------:R-:W-:Y:S01]  /*d950*/  ISETP.GE.AND P1, PT, R8, R11, PT ;  /* 0x0000000b0800720c */ /* 0x000fe20003f26270 */
[----:B0-2---:R0:W1:Y:S01]  /*d960*/  SHFL.IDX PT, R3, R57, 0x1, 0x1c1f ;  /* 0x003c1f0039037f89 */ /* 0x00506200000e0000 */
        /* <DEDUP_REMOVED lines=140> */
[----:B------:R-:W-:Y:S01]  /*e230*/  @!P0 IMAD.WIDE R26, R29, 0x4, R2 ;  /* 0x000000041d1a8825 */ /* 0x000fe200078e0202 */
[----:B-1----:R-:W-:Y:S02]  /*e240*/  @!P2 LOP3.LUT R7, R8, 0xfffffffe, RZ, 0xc0, !PT ;  /* 0xfffffffe0807a812 */ /* 0x002fe400078ec0ff */
[----:B------:R-:W-:Y:S01]  /*e250*/  ISETP.GE.AND P1, PT, R30, UR4, PT ;  /* 0x000000041e007c0c */ /* 0x000fe2000bf26270 */
[C---:B------:R-:W-:Y:S01]  /*e260*/  VIADD R31, R9.reuse, 0xb8 ;  /* 0x000000b8091f7836 */ /* 0x040fe20000000000 */
[----:B------:R1:W-:Y:S01]  /*e270*/  @!P0 ST.E.64 desc[UR52][R26.64], R134 ;  /* 0x000000861a008985 */ /* 0x0003e2000c101b34 */
[----:B------:R-:W-:Y:S01]  /*e280*/  @!P3 LOP3.LUT R29, R0, 0xfffffffe, RZ, 0xc0, !PT ;  /* 0xfffffffe001db812 */ /* 0x000fe200078ec0ff */
[----:B------:R-:W-:Y:S01]  /*e290*/  VIADD R8, R9, 0xc0 ;  /* 0x000000c009087836 */ /* 0x000fe20000000000 */
[----:B------:R-:W-:-:S02]  /*e2a0*/  @!P5 LEA.HI R28, R28, R28, RZ, 0x1 ;  /* 0x0000001c1c1cd211 */ /* 0x000fc400078f08ff */
[----:B------:R-:W-:Y:S01]  /*e2b0*/  ISETP.GE.AND P0, PT, R31, UR4, PT ;  /* 0x000000041f007c0c */ /* 0x000fe2000bf06270 */
[----:B0-----:R-:W-:-:S05]  /*e2c0*/  @!P2 IMAD.WIDE R4, R7, 0x4, R2 ;  /* 0x000000040704a825 */ /* 0x001fca00078e0202 */
[----:B------:R-:W-:Y:S01]  /*e2d0*/  @!P1 LEA.HI R30, R30, R30, RZ, 0x1 ;  /* 0x0000001e1e1e9211 */ /* 0x000fe200078f08ff */
[--C-:B------:R-:W-:Y:S01]  /*e2e0*/  @!P3 IMAD.WIDE R6, R29, 0x4, R2.reuse ;  /* 0x000000041d06b825 */ /* 0x100fe200078e0202 */
[----:B------:R-:W-:Y:S01]  /*e2f0*/  @!P5 LOP3.LUT R29, R28, 0xfffffffe, RZ, 0xc0, !PT ;  /* 0xfffffffe1c1dd812 */ /* 0x000fe200078ec0ff */
[----:B------:R0:W-:Y:S01]  /*e300*/  @!P2 ST.E.64 desc[UR52][R4.64], R126 ;  /* 0x0000007e0400a985 */ /* 0x0001e2000c101b34 */
[----:B-1----:R-:W-:Y:S02]  /*e310*/  @!P4 LOP3.LUT R27, R37, 0xfffffffe, RZ, 0xc0, !PT ;  /* 0xfffffffe251bc812 */ /* 0x002fe400078ec0ff */
[----:B------:R-:W-:Y:S01]  /*e320*/  ISETP.GE.AND P2, PT, R8, UR4, PT ;  /* 0x0000000408007c0c */ /* 0x000fe2000bf46270 */
[--C-:B------:R-:W-:Y:S01]  /*e330*/  @!P5 IMAD.WIDE R28, R29, 0x4, R2.reuse ;  /* 0x000000041d1cd825 */ /* 0x100fe200078e0202 */
[----:B------:R-:W-:Y:S01]  /*e340*/  @!P0 LEA.HI R0, R31, R31, RZ, 0x1 ;  /* 0x0000001f1f008211 */ /* 0x000fe200078f08ff */
[----:B------:R1:W-:Y:S01]  /*e350*/  @!P3 ST.E.64 desc[UR52][R6.64], R66 ;  /* 0x000000420600b985 */ /* 0x0003e2000c101b34 */
[----:B------:R-:W-:Y:S01]  /*e360*/  @!P1 LOP3.LUT R31, R30, 0xfffffffe, RZ, 0xc0, !PT ;  /* 0xfffffffe1e1f9812 */ /* 0x000fe200078ec0ff */
[----:B------:R-:W-:Y:S01]  /*e370*/  @!P4 IMAD.WIDE R26, R27, 0x4, R2 ;  /* 0x000000041b1ac825 */ /* 0x000fe200078e0202 */
[----:B------:R-:W-:-:S03]  /*e380*/  @!P0 LOP3.LUT R35, R0, 0xfffffffe, RZ, 0xc0, !PT ;  /* 0xfffffffe00238812 */ /* 0x000fc600078ec0ff */
[----:B------:R-:W-:Y:S01]  /*e390*/  VIADD R0, R9, 0xd0 ;  /* 0x000000d009007836 */ /* 0x000fe20000000000 */
[----:B------:R2:W-:Y:S01]  /*e3a0*/  @!P4 ST.E.64 desc[UR52][R26.64], R14 ;  /* 0x0000000e1a00c985 */ /* 0x0005e2000c101b34 */
[--C-:B0-----:R-:W-:Y:S02]  /*e3b0*/  @!P1 IMAD.WIDE R4, R31, 0x4, R2.reuse ;  /* 0x000000041f049825 */ /* 0x101fe400078e0202 */
[----:B------:R-:W-:Y:S01]  /*e3c0*/  @!P2 LEA.HI R8, R8, R8, RZ, 0x1 ;  /* 0x000000080808a211 */ /* 0x000fe200078f08ff */
[----:B------:R0:W-:Y:S01]  /*e3d0*/  @!P5 ST.E.64 desc[UR52][R28.64], R16 ;  /* 0x000000101c00d985 */ /* 0x0001e2000c101b34 */
[----:B------:R-:W-:Y:S02]  /*e3e0*/  VIADD R30, R9, 0xc8 ;  /* 0x000000c8091e7836 */ /* 0x000fe40000000000 */
[----:B-1----:R-:W-:Y:S01]  /*e3f0*/  @!P0 IMAD.WIDE R6, R35, 0x4, R2 ;  /* 0x0000000423068825 */ /* 0x002fe200078e0202 */
[----:B------:R1:W-:Y:S01]  /*e400*/  @!P1 ST.E.64 desc[UR52][R4.64], R18 ;  /* 0x0000001204009985 */ /* 0x0003e2000c101b34 */
[----:B------:R-:W-:-:S02]  /*e410*/  ISETP.GE.AND P1, PT, R0, UR4, PT ;  /* 0x0000000400007c0c */ /* 0x000fc4000bf26270 */
[----:B------:R-:W-:Y:S01]  /*e420*/  ISETP.GE.AND P3, PT, R30, UR4, PT ;  /* 0x000000041e007c0c */ /* 0x000fe2000bf66270 */
[----:B------:R5:W-:Y:S01]  /*e430*/  @!P0 ST.E.64 desc[UR52][R6.64], R46 ;  /* 0x0000002e06008985 */ /* 0x000be2000c101b34 */
[C---:B--2---:R-:W-:Y:S01]  /*e440*/  VIADD R14, R9.reuse, 0xd8 ;  /* 0x000000d8090e7836 */ /* 0x044fe20000000000 */
[----:B------:R-:W-:Y:S01]  /*e450*/  @!P2 LOP3.LUT R15, R8, 0xfffffffe, RZ, 0xc0, !PT ;  /* 0xfffffffe080fa812 */ /* 0x000fe200078ec0ff */
[C---:B------:R-:W-:Y:S02]  /*e460*/  VIADD R26, R9.reuse, 0xe8 ;  /* 0x000000e8091a7836 */ /* 0x040fe40000000000 */
[C---:B0-----:R-:W-:Y:S01]  /*e470*/  VIADD R16, R9.reuse, 0xe0 ;  /* 0x000000e009107836 */ /* 0x041fe20000000000 */
[----:B------:R-:W-:Y:S01]  /*e480*/  ISETP.GE.AND P0, PT, R14, UR4, PT ;  /* 0x000000040e007c0c */ /* 0x000fe2000bf06270 */
[----:B------:R-:W-:Y:S01]  /*e490*/  VIADD R27, R9, 0xf0 ;  /* 0x000000f0091b7836 */ /* 0x000fe20000000000 */
[----:B------:R-:W-:Y:S01]  /*e4a0*/  ISETP.GE.AND P5, PT, R26, UR4, PT ;  /* 0x000000041a007c0c */ /* 0x000fe2000bfa6270 */
[----:B-1----:R-:W-:Y:S01]  /*e4b0*/  @!P2 IMAD.WIDE R4, R15, 0x4, R2 ;  /* 0x000000040f04a825 */ /* 0x002fe200078e0202 */
[----:B------:R-:W-:-:S02]  /*e4c0*/  ISETP.GE.AND P4, PT, R16, UR4, PT ;  /* 0x0000000410007c0c */ /* 0x000fc4000bf86270 */
[----:B------:R-:W-:Y:S01]  /*e4d0*/  ISETP.GE.AND P6, PT, R27, UR4, PT ;  /* 0x000000041b007c0c */ /* 0x000fe2000bfc6270 */
[----:B------:R-:W-:Y:S01]  /*e4e0*/  VIADD R9, R9, 0xf8 ;  /* 0x000000f809097836 */ /* 0x000fe20000000000 */
[----:B------:R-:W-:Y:S01]  /*e4f0*/  @!P1 LEA.HI R0, R0, R0, RZ, 0x1 ;  /* 0x0000000000009211 */ /* 0x000fe200078f08ff */
[----:B------:R0:W-:Y:S01]  /*e500*/  @!P2 ST.E.64 desc[UR52][R4.64], R20 ;  /* 0x000000140400a985 */ /* 0x0001e2000c101b34 */
[----:B------:R-:W-:Y:S02]  /*e510*/  @!P3 LEA.HI R30, R30, R30, RZ, 0x1 ;  /* 0x0000001e1e1eb211 */ /* 0x000fe400078f08ff */
[----:B------:R-:W-:Y:S02]  /*e520*/  @!P1 LOP3.LUT R15, R0, 0xfffffffe, RZ, 0xc0, !PT ;  /* 0xfffffffe000f9812 */ /* 0x000fe400078ec0ff */
[----:B-----5:R-:W-:Y:S02]  /*e530*/  @!P3 LOP3.LUT R7, R30, 0xfffffffe, RZ, 0xc0, !PT ;  /* 0xfffffffe1e07b812 */ /* 0x020fe400078ec0ff */
[----:B------:R-:W-:Y:S01]  /*e540*/  @!P0 LEA.HI R0, R14, R14, RZ, 0x1 ;  /* 0x0000000e0e008211 */ /* 0x000fe200078f08ff */
[----:B------:R-:W-:Y:S01]  /*e550*/  @!P1 IMAD.WIDE R14, R15, 0x4, R2 ;  /* 0x000000040f0e9825 */ /* 0x000fe200078e0202 */
[----:B------:R-:W-:-:S02]  /*e560*/  @!P4 LEA.HI R16, R16, R16, RZ, 0x1 ;  /* 0x000000101010c211 */ /* 0x000fc400078f08ff */
[----:B------:R-:W-:Y:S01]  /*e570*/  @!P5 LEA.HI R26, R26, R26, RZ, 0x1 ;  /* 0x0000001a1a1ad211 */ /* 0x000fe200078f08ff */
[--C-:B------:R-:W-:Y:S01]  /*e580*/  @!P3 IMAD.WIDE R6, R7, 0x4, R2.reuse ;  /* 0x000000040706b825 */ /* 0x100fe200078e0202 */
[----:B------:R-:W-:Y:S02]  /*e590*/  @!P6 LEA.HI R27, R27, R27, RZ, 0x1 ;  /* 0x0000001b1b1be211 */ /* 0x000fe400078f08ff */
[----:B------:R-:W-:Y:S02]  /*e5a0*/  @!P0 LOP3.LUT R17, R0, 0xfffffffe, RZ, 0xc0, !PT ;  /* 0xfffffffe00118812 */ /* 0x000fe400078ec0ff */
[----:B------:R-:W-:Y:S01]  /*e5b0*/  @!P4 LOP3.LUT R19, R16, 0xfffffffe, RZ, 0xc0, !PT ;  /* 0xfffffffe1013c812 */ /* 0x000fe200078ec0ff */
[----:B------:R1:W-:Y:S01]  /*e5c0*/  @!P3 ST.E.64 desc[UR52][R6.64], R22 ;  /* 0x000000160600b985 */ /* 0x0003e2000c101b34 */
[----:B0-----:R-:W-:Y:S01]  /*e5d0*/  @!P5 LOP3.LUT R21, R26, 0xfffffffe, RZ, 0xc0, !PT ;  /* 0xfffffffe1a15d812 */ /* 0x001fe200078ec0ff */
[--C-:B------:R-:W-:Y:S01]  /*e5e0*/  @!P0 IMAD.WIDE R16, R17, 0x4, R2.reuse ;  /* 0x0000000411108825 */ /* 0x100fe200078e0202 */
[----:B------:R-:W-:Y:S01]  /*e5f0*/  @!P6 LOP3.LUT R27, R27, 0xfffffffe, RZ, 0xc0, !PT ;  /* 0xfffffffe1b1be812 */ /* 0x000fe200078ec0ff */
[----:B------:R0:W-:Y:S02]  /*e600*/  @!P1 ST.E.64 desc[UR52][R14.64], R24 ;  /* 0x000000180e009985 */ /* 0x0001e4000c101b34 */
[----:B------:R-:W-:-:S02]  /*e610*/  @!P4 IMAD.WIDE R4, R19, 0x4, R2 ;  /* 0x000000041304c825 */ /* 0x000fc400078e0202 */
[----:B------:R0:W-:Y:S01]  /*e620*/  @!P0 ST.E.64 desc[UR52][R16.64], R60 ;  /* 0x0000003c10008985 */ /* 0x0001e2000c101b34 */
[----:B------:R-:W-:Y:S01]  /*e630*/  ISETP.GE.AND P0, PT, R9, UR4, PT ;  /* 0x0000000409007c0c */ /* 0x000fe2000bf06270 */
[--C-:B------:R-:W-:Y:S02]  /*e640*/  @!P6 IMAD.WIDE R18, R27, 0x4, R2.reuse ;  /* 0x000000041b12e825 */ /* 0x100fe400078e0202 */
[----:B------:R0:W-:Y:S02]  /*e650*/  @!P4 ST.E.64 desc[UR52][R4.64], R10 ;  /* 0x0000000a0400c985 */ /* 0x0001e4000c101b34 */
[----:B-1----:R-:W-:-:S05]  /*e660*/  @!P5 IMAD.WIDE R6, R21, 0x4, R2 ;  /* 0x000000041506d825 */ /* 0x002fca00078e0202 */
        /* <DEDUP_REMOVED lines=8> */
.L_x_1310:
        /* <DEDUP_REMOVED lines=58> */
.L_x_1221:
        /* <DEDUP_REMOVED lines=18> */
.L_x_1313:
[----:B------:R-:W-:Y:S01]  /*ebb0*/  ULDC UR7, c[0x0][0xc50] ;  /* 0x0003140000077ab9 */ /* 0x000fe20000000800 */
[----:B------:R-:W-:Y:S01]  /*ebc0*/  UMOV UR40, UR6 ;  /* 0x0000000600287c82 */ /* 0x000fe20008000000 */
[----:B------:R-:W-:-:S11]  /*ebd0*/  UISETP.NE.AND UP0, UPT, UR7, 0x1, UPT ;  /* 0x000000010700788c */ /* 0x000fd6000bf05270 */
[----:B------:R-:W-:Y:S01]  /*ebe0*/  @UP0 ULDC UR4, c[0x0][0xc54] ;  /* 0x0003150000040ab9 */ /* 0x000fe20000000800 */
[----:B------:R-:W-:Y:S01]  /*ebf0*/  @UP0 ULDC UR8, c[0x0][0xc58] ;  /* 0x0003160000080ab9 */ /* 0x000fe20000000800 */
[----:B------:R-:W-:-:S04]  /*ec00*/  UIMAD.WIDE.U32 UR4, UR6, UR4, URZ ;  /* 0x00000004060472a5 */ /* 0x000fc8000f8e003f */
[----:B------:R-:W-:-:S12]  /*ec10*/  @UP0 USHF.R.U32.HI UR40, URZ, UR8, UR5 ;  /* 0x000000083f280299 */ /* 0x000fd80008011605 */
.L_x_1314:
        /* <DEDUP_REMOVED lines=8> */
[----:B------:R-:W-:Y:S01]  /*eca0*/  IMAD.MOV.U32 R17, RZ, RZ, RZ ;  /* 0x000000ffff117224 */ /* 0x000fe200078e00ff */
[----:B------:R-:W-:Y:S01]  /*ecb0*/  ULDC.64 UR4, c[0x0][0x418] ;  /* 0x0001060000047ab9 */ /* 0x000fe20000000a00 */
[----:B------:R-:W-:Y:S01]  /*ecc0*/  ULDC UR6, c[0x0][0x448] ;  /* 0x0001120000067ab9 */ /* 0x000fe20000000800 */
[----:B------:R-:W-:Y:S01]  /*ecd0*/  ULDC UR10, c[0x0][0x2f0] ;  /* 0x0000bc00000a7ab9 */ /* 0x000fe20000000800 */
[----:B------:R-:W-:Y:S01]  /*ece0*/  ULDC UR11, c[0x0][0x288] ;  /* 0x0000a200000b7ab9 */ /* 0x000fe20000000800 */
[----:B0-----:R-:W-:-:S04]  /*ecf0*/  ISETP.NE.U32.AND P0, PT, R2, RZ, PT ;  /* 0x000000ff0200720c */ /* 0x001fc80003f05070 */
[----:B------:R-:W-:-:S13]  /*ed00*/  ISETP.NE.AND.EX P0, PT, R3, RZ, PT, P0 ;  /* 0x000000ff0300720c */ /* 0x000fda0003f05300 */
[----:B------:R-:W0:Y:S02]  /*ed10*/  @P0 LDC.64 R2, c[0x0][0xa28] ;  /* 0x00028a00ff020b82 */ /* 0x000e240000000a00 */
[----:B0-----:R-:W-:-:S05]  /*ed20*/  @P0 IMAD.WIDE R2, R23, 0x4, R2 ;  /* 0x0000000417020825 */ /* 0x001fca00078e0202 */
[----:B------:R0:W5:Y:S01]  /*ed30*/  @P0 LDG.E R17, desc[UR52][R2.64] ;  /* 0x0000003402110981 */ /* 0x000162000c1e1900 */
[----:B------:R-:W1:Y:S01]  /*ed40*/  S2UR UR41, SR_CTAID.X ;  /* 0x00000000002979c3 */ /* 0x000e620000002500 */
[----:B------:R-:W-:Y:S02]  /*ed50*/  UISETP.NE.U32.AND UP0, UPT, UR4, URZ, UPT ;  /* 0x0000003f0400728c */ /* 0x000fe4000bf05070 */
[----:B------:R-:W-:Y:S02]  /*ed60*/  UISETP.NE.AND UP1, UPT, UR6, 0x1, UPT ;  /* 0x000000010600788c */ /* 0x000fe4000bf25270 */
[----:B------:R-:W-:Y:S01]  /*ed70*/  UISETP.NE.AND.EX UP0, UPT, UR5, URZ, UPT, UP0 ;  /* 0x0000003f0500728c */ /* 0x000fe2000bf05300 */
[----:B------:R-:W-:Y:S02]  /*ed80*/  ULDC UR6, c[0x0][0x424] ;  /* 0x0001090000067ab9 */ /* 0x000fe40000000800 */
[----:B------:R-:W-:Y:S01]  /*ed90*/  ULDC.64 UR4, c[0x0][0x9e0] ;  /* 0x0002780000047ab9 */ /* 0x000fe20000000a00 */
[----:B------:R-:W-:-:S02]  /*eda0*/  USEL UR9, UR6, 0x1, UP0 ;  /* 0x0000000106097887 */ /* 0x000fc40008000000 */
[----:B------:R-:W-:Y:S02]  /*edb0*/  UISETP.GE.AND UP0, UPT, UR5, 0x1, UPT ;  /* 0x000000010500788c */ /* 0x000fe4000bf06270 */
[----:B------:R-:W-:Y:S01]  /*edc0*/  UIMAD UR38, UR9, UR10, URZ ;  /* 0x0000000a092672a4 */ /* 0x000fe2000f8e023f */
[----:B------:R-:W-:Y:S01]  /*edd0*/  @UP1 ULDC UR7, c[0x0][0x44c] ;  /* 0x0001130000071ab9 */ /* 0x000fe20000000800 */
[----:B------:R-:W-:Y:S02]  /*ede0*/  UIMAD UR9, UR9, UR10, 0x3f ;  /* 0x0000003f090974a4 */ /* 0x000fe4000f8e020a */
[----:B------:R-:W-:Y:S01]  /*edf0*/  PLOP3.LUT P1, PT, PT, PT, UP0, 0x80, 0x0 ;  /* 0x000000000000781c */ /* 0x000fe20003f2f008 */
[----:B------:R-:W-:Y:S01]  /*ee00*/  @UP1 ULDC UR12, c[0x0][0x450] ;  /* 0x00011400000c1ab9 */ /* 0x000fe20000000800 */
[----:B------:R-:W-:Y:S02]  /*ee10*/  UP2UR UR48, UPR, URZ, 0x2 ;  /* 0x000000023f307883 */ /* 0x000fe40008000000 */
[----:B-1----:R-:W-:-:S04]  /*ee20*/  USHF.L.U32 UR41, UR41, 0x7, URZ ;  /* 0x0000000729297899 */ /* 0x002fc8000800063f */
[----:B------:R-:W-:-:S04]  /*ee30*/  UIADD3 UR8, UR41, 0x7f, URZ ;  /* 0x0000007f29087890 */ /* 0x000fc8000fffe03f */
[----:B------:R-:W-:Y:S02]  /*ee40*/  UIMAD.WIDE.U32 UR6, UR8, UR7, URZ ;  /* 0x00000007080672a5 */ /* 0x000fe4000f8e003f */
[----:B------:R-:W-:Y:S02]  /*ee50*/  UIADD3 UR6, UR38, 0x1, -UR11 ;  /* 0x0000000126067890 */ /* 0x000fe4000fffe80b */
[----:B------:R-:W-:Y:S02]  /*ee60*/  @UP1 USHF.R.U32.HI UR8, URZ, UR12, UR7 ;  /* 0x0000000c3f081299 */ /* 0x000fe40008011607 */
[----:B------:R-:W-:Y:S02]  /*ee70*/  USHF.R.S32.HI UR7, URZ, 0x1f, UR9 ;  /* 0x0000001f3f077899 */ /* 0x000fe40008011409 */
[----:B------:R-:W-:Y:S02]  /*ee80*/  UIADD3 UR6, UR6, UR8, URZ ;  /* 0x0000000806067290 */ /* 0x000fe4000fffe03f */
[----:B------:R-:W-:-:S02]  /*ee90*/  ULEA.HI UR7, UR7, UR9, URZ, 0x6 ;  /* 0x0000000907077291 */ /* 0x000fc4000f8f303f */
[----:B------:R-:W-:Y:S02]  /*eea0*/  UIADD3 UR4, UR6, UR4, URZ ;  /* 0x0000000406047290 */ /* 0x000fe4000fffe03f */
[----:B------:R-:W-:Y:S01]  /*eeb0*/  USHF.R.S32.HI UR42, URZ, 0x6, UR7 ;  /* 0x000000063f2a7899 */ /* 0x000fe20008011407 */
[----:B0-----:R-:W-:Y:S11]  /*eec0*/  @!P1 BRA `(.L_x_1316) ;  /* 0x0000000000449947 */ /* 0x001ff60003800000 */
        /* <DEDUP_REMOVED lines=10> */
.L_x_1317:
[----:B------:R-:W-:-:S11]  /*ef70*/  UISETP.NE.AND UP0, UPT, UR5, 0x1, UPT ;  /* 0x000000010500788c */ /* 0x000fd6000bf05270 */
[----:B------:R-:W-:Y:S02]  /*ef80*/  @UP0 ULDC.64 UR12, c[0x0][0x9e8] ;  /* 0x00027a00000c0ab9 */ /* 0x000fe40000000a00 */
[----:B------:R-:W-:-:S04]  /*ef90*/  UIMAD.WIDE.U32 UR6, UR8, UR12, URZ ;  /* 0x0000000c080672a5 */ /* 0x000fc8000f8e003f */
[----:B------:R-:W-:-:S12]  /*efa0*/  @UP0 USHF.R.U32.HI UR8, URZ, UR13, UR7 ;  /* 0x0000000d3f080299 */ /* 0x000fd80008011607 */
.L_x_1318:
[----:B------:R-:W-:-:S04]  /*efb0*/  UIMAD UR8, UR8, UR5, UR5 ;  /* 0x00000005080872a4 */ /* 0x000fc8000f8e0205 */
[----:B------:R-:W-:-:S04]  /*efc0*/  UISETP.LT.AND UP0, UPT, UR4, UR8, UPT ;  /* 0x000000080400728c */ /* 0x000fc8000bf01270 */
[----:B------:R-:W-:-:S12]  /*efd0*/  USEL UR4, UR4, UR8, UP0 ;  /* 0x0000000804047287 */ /* 0x000fd80008000000 */
.L_x_1316:
[----:B------:R-:W-:Y:S02]  /*efe0*/  UISETP.NE.AND UP0, UPT, UR48, URZ, UPT ;  /* 0x0000003f3000728c */ /* 0x000fe4000bf05270 */
[----:B------:R-:W-:-:S04]  /*eff0*/  UIADD3 UR4, UR4, 0x3f, URZ ;  /* 0x0000003f04047890 */ /* 0x000fc8000fffe03f */
[----:B------:R-:W-:-:S04]  /*f000*/  USHF.R.S32.HI UR8, URZ, 0x1f, UR4 ;  /* 0x0000001f3f087899 */ /* 0x000fc80008011404 */
[----:B------:R-:W-:Y:S01]  /*f010*/  ULEA.HI UR8, UR8, UR4, URZ, 0x6 ;  /* 0x0000000408087291 */ /* 0x000fe2000f8f303f */
[----:B------:R-:W-:Y:S01]  /*f020*/  @UP0 ULDC UR6, c[0x0][0x44c] ;  /* 0x0001130000060ab9 */ /* 0x000fe20000000800 */
[----:B------:R-:W-:Y:S01]  /*f030*/  @UP0 ULDC UR9, c[0x0][0x450] ;  /* 0x0001140000090ab9 */ /* 0x000fe20000000800 */
[----:B------:R-:W-:Y:S02]  /*f040*/  UIMAD.WIDE.U32 UR6, UR41, UR6, URZ ;  /* 0x00000006290672a5 */ /* 0x000fe4000f8e003f */
[----:B------:R-:W-:Y:S01]  /*f050*/  UMOV UR4, UR41 ;  /* 0x0000002900047c82 */ /* 0x000fe20008000000 */
[----:B------:R-:W-:Y:S02]  /*f060*/  USHF.R.S32.HI UR43, URZ, 0x6, UR8 ;  /* 0x000000063f2b7899 */ /* 0x000fe40008011408 */
[----:B------:R-:W-:Y:S02]  /*f070*/  @UP0 USHF.R.U32.HI UR4, URZ, UR9, UR7 ;  /* 0x000000093f040299 */ /* 0x000fe40008011607 */
[----:B------:R-:W-:-:S02]  /*f080*/  UISETP.LT.AND UP0, UPT, UR42, UR43, UPT ;  /* 0x0000002b2a00728c */ /* 0x000fc4000bf01270 */
[----:B------:R-:W-:Y:S01]  /*f090*/  UIADD3 UR4, UR4, -UR11, UR38 ;  /* 0x8000000b04047290 */ /* 0x000fe2000fffe026 */
[----:B------:R-:W-:Y:S01]  /*f0a0*/  ULDC UR8, c[0x0][0x9dc] ;  /* 0x0002770000087ab9 */ /* 0x000fe20000000800 */
[----:B------:R-:W-:Y:S02]  /*f0b0*/  USEL UR12, UR42, UR43, UP0 ;  /* 0x0000002b2a0c7287 */ /* 0x000fe40008000000 */
[----:B------:R-:W-:Y:S01]  /*f0c0*/  UIADD3 UR8, UR4, -UR8, URZ ;  /* 0x8000000804087290 */ /* 0x000fe2000fffe03f */
[----:B------:R-:W-:Y:S11]  /*f0d0*/  @!P1 BRA `(.L_x_1319) ;  /* 0x0000000000449947 */ /* 0x000ff60003800000 */
        /* <DEDUP_REMOVED lines=10> */
.L_x_1320:
[----:B------:R-:W-:-:S11]  /*f180*/  UISETP.NE.AND UP0, UPT, UR5, 0x1, UPT ;  /* 0x000000010500788c */ /* 0x000fd6000bf05270 */
[----:B------:R-:W-:Y:S02]  /*f190*/  @UP0 ULDC.64 UR10, c[0x0][0x9e8] ;  /* 0x00027a00000a0ab9 */ /* 0x000fe40000000a00 */
[----:B------:R-:W-:-:S04]  /*f1a0*/  UIMAD.WIDE.U32 UR6, UR4, UR10, URZ ;  /* 0x0000000a040672a5 */ /* 0x000fc8000f8e003f */
[----:B------:R-:W-:-:S12]  /*f1b0*/  @UP0 USHF.R.U32.HI UR4, URZ, UR11, UR7 ;  /* 0x0000000b3f040299 */ /* 0x000fd80008011607 */
.L_x_1321:
[----:B------:R-:W-:-:S04]  /*f1c0*/  UIMAD UR4, UR4, UR5, URZ ;  /* 0x00000005040472a4 */ /* 0x000fc8000f8e023f */
[----:B------:R-:W-:-:S04]  /*f1d0*/  UISETP.LT.AND UP0, UPT, UR8, UR4, UPT ;  /* 0x000000040800728c */ /* 0x000fc8000bf01270 */
[----:B------:R-:W-:-:S12]  /*f1e0*/  USEL UR8, UR8, UR4, !UP0 ;  /* 0x0000000408087287 */ /* 0x000fd8000c000000 */
.L_x_1319:
[----:B------:R-:W-:Y:S02]  /*f1f0*/  USHF.R.S32.HI UR4, URZ, 0x1f, UR8 ;  /* 0x0000001f3f047899 */ /* 0x000fe40008011408 */
[----:B------:R-:W-:Y:S02]  /*f200*/  USHF.R.U32.HI UR9, URZ, 0x10, UR45 ;  /* 0x000000103f097899 */ /* 0x000fe4000801162d */
[----:B------:R-:W-:Y:S02]  /*f210*/  ULEA.HI UR4, UR4, UR8, URZ, 0x6 ;  /* 0x0000000804047291 */ /* 0x000fe4000f8f303f */
[----:B------:R-:W-:Y:S02]  /*f220*/  ULOP3.LUT UR45, UR45, 0xffff, URZ, 0xc0, !UPT ;  /* 0x0000ffff2d2d7892 */ /* 0x000fe4000f8ec03f */
[----:B------:R-:W-:Y:S01]  /*f230*/  USHF.R.S32.HI UR4, URZ, 0x6, UR4 ;  /* 0x000000063f047899 */ /* 0x000fe20008011404 */
[----:B------:R-:W-:-:S03]  /*f240*/  UMOV UR37, URZ ;  /* 0x0000003f00257c82 */ /* 0x000fc60008000000 */
[----:B------:R-:W-:-:S04]  /*f250*/  UISETP.LT.AND UP0, UPT, URZ, UR4, UPT ;  /* 0x000000043f00728c */ /* 0x000fc8000bf01270 */
[----:B------:R-:W-:Y:S02]  /*f260*/  USEL UR44, URZ, UR4, !UP0 ;  /* 0x000000043f2c7287 */ /* 0x000fe4000c000000 */
[----:B------:R-:W-:Y:S02]  /*f270*/  UISETP.NE.AND UP0, UPT, UR9, URZ, UPT ;  /* 0x0000003f0900728c */ /* 0x000fe4000bf05270 */
[----:B------:R-:W-:-:S06]  /*f280*/  UISETP.GT.AND UP1, UPT, UR12, UR44, UPT ;  /* 0x0000002c0c00728c */ /* 0x000fcc000bf24270 */
[----:B------:R-:W-:-:S03]  /*f290*/  PLOP3.LUT P0, PT, PT, PT, UP1, 0x80, 0x0 ;  /* 0x000000000000781c */ /* 0x000fc60003f0f018 */
[----:B------:R-:W-:-:S10]  /*f2a0*/  @!UP0 ULDC UR9, c[0x0][0x9f0] ;  /* 0x00027c0000098ab9 */ /* 0x000fd40000000800 */
[----:B------:R-:W-:Y:S05]  /*f2b0*/  @!P0 BRA `(.L_x_1322) ;  /* 0x00000000007c8947 */ /* 0x000fea0003800000 */
[----:B------:R-:W-:Y:S01]  /*f2c0*/  IABS R0, UR9 ;  /* 0x0000000900007c13 */ /* 0x000fe20008000000 */
[----:B------:R-:W-:Y:S02]  /*f2d0*/  UIADD3 UR4, UR9, -0x1, UR12 ;  /* 0xffffffff09047890 */ /* 0x000fe4000fffe00c */
[----:B------:R-:W-:Y:S02]  /*f2e0*/  IABS R4, UR9 ;  /* 0x0000000900047c13 */ /* 0x000fe40008000000 */
[----:B------:R-:W-:Y:S01]  /*f2f0*/  R2UR UR10, R0 ;  /* 0x00000000000a72ca */ /* 0x000fe200000e0000 */
[----:B------:R-:W-:-:S03]  /*f300*/  UIADD3 UR6, -UR44, UR4, URZ ;  /* 0x000000042c067290 */ /* 0x000fc6000fffe13f */
[----:B------:R-:W-:-:S03]  /*f310*/  UMOV UR4, URZ ;  /* 0x0000003f00047c82 */ /* 0x000fc60008000000 */
[----:B------:R-:W-:Y:S01]  /*f320*/  IABS R3, UR6 ;  /* 0x0000000600037c13 */ /* 0x000fe20008000000 */
[----:B------:R-:W-:-:S03]  /*f330*/  ULOP3.LUT UR6, UR6, UR9, URZ, 0x3c, !UPT ;  /* 0x0000000906067292 */ /* 0x000fc6000f8e3c3f */
[----:B------:R-:W-:Y:S02]  /*f340*/  R2UR UR8, R3 ;  /* 0x00000000030872ca */ /* 0x000fe400000e0000 */
        /* <DEDUP_REMOVED lines=22> */
.L_x_1322:
[----:B------:R-:W-:Y:S02]  /*f4b0*/  UIMAD UR49, UR45, UR37, UR44 ;  /* 0x000000252d3172a4 */ /* 0x000fe4000f8e022c */
[----:B------:R-:W-:Y:S02]  /*f4c0*/  IMAD.U32 R3, RZ, RZ, UR37 ;  /* 0x00000025ff037e24 */ /* 0x000fe4000f8e00ff */
[----:B------:R-:W-:Y:S02]  /*f4d0*/  IMAD.MOV.U32 R0, RZ, RZ, RZ ;  /* 0x000000ffff007224 */ /* 0x000fe400078e00ff */
[----:B------:R-:W-:Y:S02]  /*f4e0*/  IMAD.MOV.U32 R29, RZ, RZ, 0x1 ;  /* 0x00000001ff1d7424 */ /* 0x000fe400078e00ff */
[----:B------:R-:W-:Y:S02]  /*f4f0*/  IMAD.U32 R16, RZ, RZ, UR49 ;  /* 0x00000031ff107e24 */ /* 0x000fe4000f8e00ff */
[----:B------:R-:W-:-:S03]  /*f500*/  IMAD.MOV.U32 R2, RZ, RZ, 0x1 ;  /* 0x00000001ff027424 */ /* 0x000fc600078e00ff */
[----:B------:R-:W-:-:S04]  /*f510*/  VIADDMNMX R16, R16, R3, UR12, PT ;  /* 0x0000000c10107e46 */ /* 0x000fc8000b800103 */
[----:B------:R-:W-:-:S13]  /*f520*/  ISETP.GT.AND P0, PT, R16, UR49, PT ;  /* 0x0000003110007c0c */ /* 0x000fda000bf04270 */
        /* <DEDUP_REMOVED lines=25> */
.L_x_1323:
        /* <DEDUP_REMOVED lines=20> */
.L_x_1324:
        /* <DEDUP_REMOVED lines=20> */
.L_x_1325:
        /* <DEDUP_REMOVED lines=18> */
.L_x_1326:
[----:B------:R-:W0:Y:S01]  /*fa60*/  LDC.64 R2, c[0x0][0x9f8] ;  /* 0x00027e00ff027b82 */ /* 0x000e220000000a00 */
[----:B------:R-:W-:-:S07]  /*fa70*/  IMAD.MOV.U32 R33, RZ, RZ, R23 ;  /* 0x000000ffff217224 */ /* 0x000fce00078e0017 */
[----:B------:R-:W1:Y:S01]  /*fa80*/  LDC R18, c[0x0][0x430] ;  /* 0x00010c00ff127b82 */ /* 0x000e620000000800 */
[C---:B------:R-:W-:Y:S01]  /*fa90*/  IMAD.SHL.U32 R35, R22.reuse, 0x10, RZ ;  /* 0x0000001016237824 */ /* 0x040fe200078e00ff */
[----:B------:R-:W-:Y:S02]  /*faa0*/  LOP3.LUT R10, R22, 0x7f, RZ, 0xc0, !PT ;  /* 0x0000007f160a7812 */ /* 0x000fe400078ec0ff */
[----:B------:R-:W-:Y:S02]  /*fab0*/  LEA R6, R16, 0xffffffc0, 0x6 ;  /* 0xffffffc010067811 */ /* 0x000fe400078e30ff */
[----:B------:R-:W-:Y:S02]  /*fac0*/  LOP3.LUT R30, R30, 0xffffffef, RZ, 0xc0, !PT ;  /* 0xffffffef1e1e7812 */ /* 0x000fe400078ec0ff */
[----:B------:R-:W2:Y:S01]  /*fad0*/  LDC R20, c[0x0][0x2f4] ;  /* 0x0000bd00ff147b82 */ /* 0x000ea20000000800 */
[----:B0-----:R-:W-:-:S04]  /*fae0*/  ISETP.NE.U32.AND P0, PT, R2, RZ, PT ;  /* 0x000000ff0200720c */ /* 0x001fc80003f05070 */
[----:B------:R-:W-:-:S13]  /*faf0*/  ISETP.NE.AND.EX P0, PT, R3, RZ, PT, P0 ;  /* 0x000000ff0300720c */ /* 0x000fda0003f05300 */
[----:B------:R-:W0:Y:S02]  /*fb00*/  @P0 LDC.64 R2, c[0x0][0x9f8] ;  /* 0x00027e00ff020b82 */ /* 0x000e240000000a00 */
[----:B0-----:R-:W-:-:S05]  /*fb10*/  @P0 IMAD.WIDE R2, R23, 0x4, R2 ;  /* 0x0000000417020825 */ /* 0x001fca00078e0202 */
[----:B------:R0:W3:Y:S01]  /*fb20*/  @P0 LDG.E R33, desc[UR52][R2.64] ;  /* 0x0000003402210981 */ /* 0x0000e2000c1e1900 */
[----:B------:R-:W-:Y:S02]  /*fb30*/  LOP3.LUT R35, R35, 0x70, RZ, 0xc0, !PT ;  /* 0x0000007023237812 */ /* 0x000fe400078ec0ff */
[----:B------:R-:W-:Y:S02]  /*fb40*/  SHF.R.U32.HI R19, RZ, 0x3, R10 ;  /* 0x00000003ff137819 */ /* 0x000fe4000001160a */
[----:B-1----:R-:W-:Y:S02]  /*fb50*/  ISETP.NE.AND P1, PT, R18, 0x1, PT ;  /* 0x000000011200780c */ /* 0x002fe40003f25270 */
[----:B------:R-:W-:-:S05]  /*fb60*/  LOP3.LUT R36, R35, R19, RZ, 0xfc, !PT ;  /* 0x0000001323247212 */ /* 0x000fca00078efcff */
[----:B------:R-:W-:-:S04]  /*fb70*/  IMAD.IADD R4, R36, 0x1, R6 ;  /* 0x0000000124047824 */ /* 0x000fc800078e0206 */
[C---:B-----5:R-:W-:Y:S01]  /*fb80*/  IMAD.IADD R7, R4.reuse, 0x1, R17 ;  /* 0x0000000104077824 */ /* 0x060fe200078e0211 */
[----:B------:R-:W-:Y:S01]  /*fb90*/  ISETP.GE.AND P0, PT, R4, UR38, PT ;  /* 0x0000002604007c0c */ /* 0x000fe2000bf06270 */
[----:B------:R-:W1:Y:S01]  /*fba0*/  @P1 LDC R0, c[0x0][0x434] ;  /* 0x00010d00ff001b82 */ /* 0x000e620000000800 */
[----:B------:R-:W-:Y:S01]  /*fbb0*/  @P1 LOP3.LUT R30, R30, 0x10, RZ, 0xfc, !PT ;  /* 0x000000101e1e1812 */ /* 0x000fe200078efcff */
[----:B------:R-:W-:Y:S01]  /*fbc0*/  IMAD.MOV.U32 R21, RZ, RZ, R7 ;  /* 0x000000ffff157224 */ /* 0x000fe200078e0007 */
[----:B------:R-:W-:-:S05]  /*fbd0*/  ISETP.GT.U32.OR P0, PT, R36, 0x3f, P0 ;  /* 0x0000003f2400780c */ /* 0x000fca0000704470 */
        /* <DEDUP_REMOVED lines=8> */
[----:B---3--:R-:W-:Y:S02]  /*fc60*/  SHF.R.S32.HI R37, RZ, 0x1f, R33 ;  /* 0x0000001fff257819 */ /* 0x008fe40000011421 */
[----:B----4-:R-:W-:-:S04]  /*fc70*/  @!P0 IMAD.WIDE.U32 R2, R33, R8, R2 ;  /* 0x0000000821028225 */ /* 0x010fc800078e0002 */
[----:B------:R-:W-:Y:S01]  /*fc80*/  @!P0 IMAD R0, R37, R8, RZ ;  /* 0x0000000825008224 */ /* 0x000fe200078e02ff */
[----:B--2---:R-:W-:-:S03]  /*fc90*/  @!P0 LEA R4, P1, R2, R4, 0x2 ;  /* 0x0000000402048211 */ /* 0x004fc600078210ff */
[----:B------:R-:W-:-:S04]  /*fca0*/  @!P0 IMAD R9, R33, R9, R0 ;  /* 0x0000000921098224 */ /* 0x000fc800078e0200 */
[----:B------:R-:W-:-:S05]  /*fcb0*/  @!P0 IMAD.IADD R0, R3, 0x1, R9 ;  /* 0x0000000103008824 */ /* 0x000fca00078e0209 */
[----:B------:R-:W-:Y:S01]  /*fcc0*/  @!P0 LEA.HI.X R5, R2, R5, R0, 0x2, P1 ;  /* 0x0000000502058211 */ /* 0x000fe200008f1400 */
[C---:B------:R-:W-:Y:S02]  /*fcd0*/  IMAD.SHL.U32 R2, R22.reuse, 0x40, RZ ;  /* 0x0000004016027824 */ /* 0x040fe400078e00ff */
[----:B------:R-:W-:Y:S02]  /*fce0*/  IMAD.SHL.U32 R8, R22, 0x8, RZ ;  /* 0x0000000816087824 */ /* 0x000fe400078e00ff */
[----:B------:R-:W-:Y:S01]  /*fcf0*/  IMAD.MOV.U32 R0, RZ, RZ, RZ ;  /* 0x000000ffff007224 */ /* 0x000fe200078e00ff */
[----:B------:R-:W-:-:S04]  /*fd00*/  LOP3.LUT R3, R2, 0x180, RZ, 0xc0, !PT ;  /* 0x0000018002037812 */ /* 0x000fc800078ec0ff */
[----:B------:R-:W-:Y:S01]  /*fd10*/  LOP3.LUT R3, R3, 0x10, R22, 0xf8, !PT ;  /* 0x0000001003037812 */ /* 0x000fe200078ef816 */
[----:B------:R0:W5:Y:S03]  /*fd20*/  @!P0 LDG.E R0, desc[UR52][R4.64] ;  /* 0x0000003404008981 */ /* 0x000166000c1e1900 */
[----:B------:R-:W-:Y:S02]  /*fd30*/  LOP3.LUT R9, R3, 0x30, R8, 0x78, !PT ;  /* 0x0000003003097812 */ /* 0x000fe400078e7808 */
[C---:B------:R-:W-:Y:S02]  /*fd40*/  LOP3.LUT R3, R2.reuse, 0x40, RZ, 0xc0, !PT ;  /* 0x0000004002037812 */ /* 0x040fe400078ec0ff */
[----:B------:R-:W-:Y:S02]  /*fd50*/  SHF.R.U32.HI R8, RZ, 0x5, R10 ;  /* 0x00000005ff087819 */ /* 0x000fe4000001160a */
[----:B------:R-:W-:-:S03]  /*fd60*/  LOP3.LUT R2, R2, 0x200, RZ, 0xc0, !PT ;  /* 0x0000020002027812 */ /* 0x000fc600078ec0ff */
[----:B------:R-:W-:-:S05]  /*fd70*/  IMAD R3, R8, 0x400, R3 ;  /* 0x0000040008037824 */ /* 0x000fca00078e0203 */
[----:B0-----:R-:W-:Y:S01]  /*fd80*/  IADD3 R4, R9, R3, R2 ;  /* 0x0000000309047210 */ /* 0x001fe20007ffe002 */
[----:B------:R-:W-:-:S04]  /*fd90*/  IMAD.SHL.U32 R2, R22, 0x80, RZ ;  /* 0x0000008016027824 */ /* 0x000fc800078e00ff */
[----:B------:R0:W-:Y:S01]  /*fda0*/  STL [R1], R4 ;  /* 0x0000000401007387 */ /* 0x0001e20000100800 */
[----:B------:R-:W-:-:S05]  /*fdb0*/  LOP3.LUT R3, R2, 0x380, RZ, 0xc0, !PT ;  /* 0x0000038002037812 */ /* 0x000fca00078ec0ff */
[----:B------:R-:W-:Y:S01]  /*fdc0*/  IMAD R8, R8, 0x10, R3 ;  /* 0x0000001008087824 */ /* 0x000fe200078e0203 */
[----:B------:R-:W-:Y:S06]  /*fdd0*/  BRA.DIV UR4, `(.L_x_1327) ;  /* 0x0000003604987947 */ /* 0x000fec000b800000 */
.L_x_1379:
[----:B------:R-:W-:Y:S01]  /*fde0*/  ULOP3.LUT UR4, UR36, 0x2, URZ, 0xfc, !UPT ;  /* 0x0000000224047892 */ /* 0x000fe2000f8efc3f */
[C---:B------:R-:W-:Y:S01]  /*fdf0*/  ISETP.GE.AND P4, PT, R35.reuse, R20, PT ;  /* 0x000000142300720c */ /* 0x040fe20003f86270 */
[----:B0-----:R-:W-:Y:S01]  /*fe00*/  IMAD.MOV R4, RZ, RZ, -R21 ;  /* 0x000000ffff047224 */ /* 0x001fe200078e0a15 */
[----:B------:R-:W-:Y:S01]  /*fe10*/  LOP3.LUT R30, R30, 0xfffffff7, RZ, 0xc0, !PT ;  /* 0xfffffff71e1e7812 */ /* 0x000fe200078ec0ff */
[----:B------:R-:W-:Y:S01]  /*fe20*/  IMAD.U32 R32, RZ, RZ, UR40 ;  /* 0x00000028ff207e24 */ /* 0x000fe2000f8e00ff */
[----:B------:R-:W-:Y:S01]  /*fe30*/  ISETP.GT.U32.AND P3, PT, R36, 0x3f, PT ;  /* 0x0000003f2400780c */ /* 0x000fe20003f64070 */
[----:B------:R-:W-:Y:S01]  /*fe40*/  IMAD.U32 R5, RZ, RZ, UR4 ;  /* 0x00000004ff057e24 */ /* 0x000fe2000f8e00ff */
[----:B------:R-:W-:Y:S01]  /*fe50*/  LOP3.LUT R3, R8, R35, RZ, 0x3c, !PT ;  /* 0x0000002308037212 */ /* 0x000fe200078e3cff */
[----:B------:R-:W-:Y:S01]  /*fe60*/  IMAD R4, R18, R4, R7 ;  /* 0x0000000412047224 */ /* 0x000fe200078e0207 */
[----:B------:R-:W-:Y:S02]  /*fe70*/  LOP3.LUT R18, R35, 0x80, RZ, 0xfc, !PT ;  /* 0x0000008023127812 */ /* 0x000fe400078efcff */
[----:B------:R-:W-:-:S02]  /*fe80*/  ISETP.NE.AND P1, PT, R5, 0x3, PT ;  /* 0x000000030500780c */ /* 0x000fc40003f25270 */
[----:B------:R-:W-:Y:S02]  /*fe90*/  ISETP.GE.AND P2, PT, R18, R20, PT ;  /* 0x000000141200720c */ /* 0x000fe40003f46270 */
[----:B------:R-:W-:Y:S01]  /*fea0*/  LOP3.LUT R2, R3, 0xc00, R2, 0xf8, !PT ;  /* 0x00000c0003027812 */ /* 0x000fe200078ef802 */
[----:B------:R-:W-:Y:S01]  /*feb0*/  IMAD.MOV.U32 R3, RZ, RZ, 0x20 ;  /* 0x00000020ff037424 */ /* 0x000fe200078e00ff */
[----:B------:R-:W-:Y:S02]  /*fec0*/  LOP3.LUT P0, RZ, R22, 0x4, RZ, 0xc0, !PT ;  /* 0x0000000416ff7812 */ /* 0x000fe4000780c0ff */
[----:B------:R-:W-:Y:S01]  /*fed0*/  SHF.R.U32.HI R22, RZ, 0x3, R22 ;  /* 0x00000003ff167819 */ /* 0x000fe20000011616 */
[----:B------:R0:W-:Y:S01]  /*fee0*/  STL [R1+0x4], R2 ;  /* 0x0000040201007387 */ /* 0x0001e20000100800 */
[----:B------:R-:W-:-:S03]  /*fef0*/  SHF.R.S32.HI R32, RZ, 0x1f, R32 ;  /* 0x0000001fff207819 */ /* 0x000fc60000011420 */
[----:B------:R-:W-:-:S04]  /*ff00*/  @P1 LOP3.LUT R30, R30, 0x8, RZ, 0xfc, !PT ;  /* 0x000000081e1e1812 */ /* 0x000fc800078efcff */
[----:B------:R-:W-:Y:S01]  /*ff10*/  LOP3.LUT R30, R30, 0xfffffffd, RZ, 0xc0, !PT ;  /* 0xfffffffd1e1e7812 */ /* 0x000fe200078ec0ff */
[----:B0-----:R-:W-:-:S03]  /*ff20*/  IMAD.MOV.U32 R2, RZ, RZ, 0x40 ;  /* 0x00000040ff027424 */ /* 0x001fc600078e00ff */
[----:B------:R-:W-:Y:S02]  /*ff30*/  @P4 LOP3.LUT R30, R30, 0x2, RZ, 0xfc, !PT ;  /* 0x000000021e1e4812 */ /* 0x000fe400078efcff */
[----:B------:R-:W-:Y:S02]  /*ff40*/  SEL R5, R2, 0xffffffc0, !P0 ;  /* 0xffffffc002057807 */ /* 0x000fe40004000000 */
[----:B------:R-:W-:Y:S02]  /*ff50*/  LOP3.LUT R30, R30, 0xfffffffb, RZ, 0xc0, !PT ;  /* 0xfffffffb1e1e7812 */ /* 0x000fe400078ec0ff */
[----:B------:R-:W-:Y:S02]  /*ff60*/  SEL R2, R3, 0xffffffe0, !P0 ;  /* 0xffffffe003027807 */ /* 0x000fe40004000000 */
[----:B------:R-:W-:-:S04]  /*ff70*/  @P3 LOP3.LUT R30, R30, 0x4, RZ, 0xfc, !PT ;  /* 0x000000041e1e3812 */ /* 0x000fc800078efcff */
[----:B------:R-:W-:-:S04]  /*ff80*/  LOP3.LUT R30, R30, 0xfffffffe, RZ, 0xc0, !PT ;  /* 0xfffffffe1e1e7812 */ /* 0x000fc800078ec0ff */
[----:B------:R-:W-:Y:S01]  /*ff90*/  @P2 LOP3.LUT R30, R30, 0x1, RZ, 0xfc, !PT ;  /* 0x000000011e1e2812 */ /* 0x000fe200078efcff */
[----:B------:R-:W-:Y:S06]  /*ffa0*/  @!P1 BRA `(.L_x_1328) ;  /* 0x0000000000049947 */ /* 0x000fec0003800000 */
[----:B------:R-:W-:Y:S01]  /*ffb0*/  BPT.TRAP 0x1 ;  /* 0x000000040000795c */ /* 0x000fe20000300000 */
.L_x_1328:
[----:B------:R-:W-:Y:S01]  /*ffc0*/  IMAD.MOV.U32 R20, RZ, RZ, 0x1 ;  /* 0x00000001ff147424 */ /* 0x000fe200078e00ff */
[----:B------:R-:W-:-:S04]  /*ffd0*/  SHF.R.S32.HI R8, RZ, 0x1f, R4 ;  /* 0x0000001fff087819 */ /* 0x000fc80000011404 */
[----:B------:R-:W-:-:S04]  /*ffe0*/  SHF.L.U32 R20, R20, 0x1f, RZ ;  /* 0x0000001f14147819 */ /* 0x000fc800000006ff */
[----:B------:R-:W0:Y:S02]  /*fff0*/  SYNCS.PHASECHK.TRANS64.TRYWAIT P0, [UR46+0x20880], R20 ;  /* 0x02088014ff0075a7 */ /* 0x000e24000800016e */
[----:B0-----:R-:W-:Y:S05]  /*10000*/  @!P0 BRA `(.L_x_1329) ;  /* 0x00000034002c8947 */ /* 0x001fea0003800000 */
.L_x_1380:
[----:B------:R-:W-:Y:S01]  /*10010*/  ULDC.64 UR4, c[0x0][0x328] ;  /* 0x0000ca0000047ab9 */ /* 0x000fe20000000a00 */
[----:B-----5:R-:W-:Y:S01]  /*10020*/  SHF.R.S32.HI R9, RZ, 0x1f, R0 ;  /* 0x0000001fff097819 */ /* 0x020fe20000011400 */
[----:B0-----:R-:W-:Y:S01]  /*10030*/  IMAD R3, R8, UR4, RZ ;  /* 0x0000000408037c24 */ /* 0x001fe2000f8e02ff */
[----:B------:R-:W-:Y:S01]  /*10040*/  R2UR UR6, R32 ;  /* 0x00000000200672ca */ /* 0x000fe200000e0000 */
[----:B------:R-:W-:Y:S01]  /*10050*/  IMAD.SHL.U32 R34, R10, 0x10, RZ ;  /* 0x000000100a227824 */ /* 0x000fe200078e00ff */
[----:B------:R-:W-:Y:S01]  /*10060*/  IADD3 R6, -R19, UR38, -R6 ;  /* 0x0000002613067c10 */ /* 0x000fe2000fffe906 */
[C---:B------:R-:W-:Y:S02]  /*10070*/  IMAD R5, R4.reuse, UR5, R3 ;  /* 0x0000000504057c24 */ /* 0x040fe4000f8e0203 */
[----:B------:R-:W-:Y:S01]  /*10080*/  IMAD.WIDE.U32 R2, R4, UR4, RZ ;  /* 0x0000000404027c25 */ /* 0x000fe2000f8e00ff */
[----:B------:R-:W-:Y:S01]  /*10090*/  ULDC.64 UR4, c[0x0][0x338] ;  /* 0x0000ce0000047ab9 */ /* 0x000fe20000000a00 */
[----:B------:R-:W-:-:S02]  /*100a0*/  ISETP.GE.AND P4, PT, R6, 0x1, PT ;  /* 0x000000010600780c */ /* 0x000fc40003f86270 */
        /* <DEDUP_REMOVED lines=16> */
[----:B------:R-:W-:Y:S01]  /*101b0*/  LOP3.LUT R2, R35, 0x380, R2, 0xf8, !PT ;  /* 0x0000038023027812 */ /* 0x000fe200078ef802 */
[----:B------:R-:W-:-:S03]  /*101c0*/  UMOV UR4, 0xffffffff ;  /* 0xffffffff00047882 */ /* 0x000fc60000000000 */
[----:B------:R-:W-:-:S04]  /*101d0*/  LOP3.LUT R3, R2, 0x70, R3, 0x78, !PT ;  /* 0x0000007002037812 */ /* 0x000fc800078e7803 */
[----:B------:R-:W-:Y:S01]  /*101e0*/  LOP3.LUT R34, R3, 0x400, R34, 0xf8, !PT ;  /* 0x0000040003227812 */ /* 0x000fe200078ef822 */
[----:B------:R-:W-:Y:S06]  /*101f0*/  BRA.DIV UR4, `(.L_x_1330) ;  /* 0x0000003204c87947 */ /* 0x000fec000b800000 */
[----:B------:R-:W0:Y:S01]  /*10200*/  SHFL.IDX PT, R14, R5, RZ, 0x181f ;  /* 0x00181fff050e7589 */ /* 0x000e2200000e0000 */
[----:B------:R-:W1:Y:S01]  /*10210*/  LDC R11, c[0x0][0x2f4] ;  /* 0x0000bd00ff0b7b82 */ /* 0x000e620000000800 */
[----:B------:R-:W-:Y:S01]  /*10220*/  VIADD R28, R34, UR46 ;  /* 0x0000002e221c7c36 */ /* 0x000fe20008000000 */
[C---:B------:R-:W-:Y:S01]  /*10230*/  ISETP.GE.AND P1, PT, R6.reuse, 0x21, PT ;  /* 0x000000210600780c */ /* 0x040fe20003f26270 */
[----:B------:R-:W2:Y:S01]  /*10240*/  SHFL.IDX PT, R3, R7, RZ, 0x181f ;  /* 0x00181fff07037589 */ /* 0x000ea200000e0000 */
[----:B------:R-:W-:-:S03]  /*10250*/  ISETP.GE.AND P5, PT, R6, 0x31, PT ;  /* 0x000000310600780c */ /* 0x000fc60003fa6270 */
[----:B------:R-:W-:Y:S01]  /*10260*/  SHFL.IDX PT, R10, R7, 0x3, 0x181f ;  /* 0x00781f00070a7f89 */ /* 0x000fe200000e0000 */
[C---:B0-----:R-:W-:Y:S02]  /*10270*/  IADD3 R2, P0, R35.reuse, R14, RZ ;  /* 0x0000000e23027210 */ /* 0x041fe40007f1e0ff */
[-C--:B-1----:R-:W-:Y:S01]  /*10280*/  ISETP.GE.AND P3, PT, R35, R11.reuse, PT ;  /* 0x0000000b2300720c */ /* 0x082fe20003f66270 */
[----:B------:R-:W0:Y:S01]  /*10290*/  SHFL.IDX PT, R14, R5, 0x1, 0x181f ;  /* 0x00381f00050e7f89 */ /* 0x000e2200000e0000 */
[----:B------:R-:W-:Y:S01]  /*102a0*/  ISETP.GE.AND P2, PT, R18, R11, PT ;  /* 0x0000000b1200720c */ /* 0x000fe20003f46270 */
[----:B--2---:R-:W-:Y:S01]  /*102b0*/  IMAD.X R3, RZ, RZ, R3, P0 ;  /* 0x000000ffff037224 */ /* 0x004fe200000e0603 */
        /* <DEDUP_REMOVED lines=14> */
[----:B------:R2:W3:Y:S02]  /*103a0*/  SHFL.IDX PT, R14, R5, 0x3, 0x181f ;  /* 0x00781f00050e7f89 */ /* 0x0004e400000e0000 */
[----:B-1----:R-:W-:Y:S01]  /*103b0*/  IMAD.X R3, RZ, RZ, R3, P0 ;  /* 0x000000ffff037224 */ /* 0x002fe200000e0603 */
[----:B------:R-:W-:-:S13]  /*103c0*/  ISETP.LT.OR P0, PT, R6, 0x21, P3 ;  /* 0x000000210600780c */ /* 0x000fda0001f01670 */
[----:B------:R2:W-:Y:S01]  /*103d0*/  LDGSTS.E.BYPASS.LTC128B.128 [R28+0x9400], desc[UR52][R2.64], !P0 ;  /* 0x09400000021c7fae */ /* 0x0005e2000c101d74 */
[----:B------:R-:W-:-:S13]  /*103e0*/  ISETP.LT.OR P0, PT, R6, 0x21, P2 ;  /* 0x000000210600780c */ /* 0x000fda0001701670 */
[----:B------:R2:W-:Y:S01]  /*103f0*/  LDGSTS.E.BYPASS.LTC128B.128 [R28+0xb400], desc[UR52][R2.64+0x80], !P0 ;  /* 0x0b400080021c7fae */ /* 0x0005e2000c101d74 */
[----:B---3--:R-:W-:-:S13]  /*10400*/  ISETP.GE.AND P0, PT, R6, 0x11, PT ;  /* 0x000000110600780c */ /* 0x008fda0003f06270 */
.L_x_1390:
[C---:B------:R-:W-:Y:S02]  /*10410*/  ISETP.LT.OR P3, PT, R6.reuse, 0x31, P3 ;  /* 0x000000310600780c */ /* 0x040fe40001f61670 */
[----:B------:R-:W-:Y:S02]  /*10420*/  ISETP.LT.OR P2, PT, R6, 0x31, P2 ;  /* 0x000000310600780c */ /* 0x000fe40001741670 */
[----:B0-2---:R-:W-:-:S05]  /*10430*/  IADD3 R2, P6, R35, R14, RZ ;  /* 0x0000000e23027210 */ /* 0x005fca0007fde0ff */
        /* <DEDUP_REMOVED lines=15> */
.L_x_1331:
[----:B------:R-:W-:Y:S01]  /*10530*/  SYNCS.ARRIVE.TRANS64.A1T0 RZ, [UR46+0x20870], RZ ;  /* 0x020870ffffff79a7 */ /* 0x000fe2000810002e */
[----:B------:R-:W-:Y:S05]  /*10540*/  @!P6 BRA `(.L_x_1332) ;  /* 0x000000000004e947 */ /* 0x000fea0003800000 */
[----:B------:R-:W-:Y:S01]  /*10550*/  BPT.TRAP 0x1 ;  /* 0x000000040000795c */ /* 0x000fe20000300000 */
.L_x_1332:
[----:B------:R-:W0:Y:S02]  /*10560*/  SYNCS.PHASECHK.TRANS64.TRYWAIT P2, [UR46+0x20840], R20 ;  /* 0x02084014ff0075a7 */ /* 0x000e24000804016e */
[----:B0-----:R-:W-:Y:S05]  /*10570*/  @!P2 BRA `(.L_x_1333) ;  /* 0x00000034003ca947 */ /* 0x001fea0003800000 */
.L_x_1391:
[----:B------:R-:W-:Y:S01]  /*10580*/  ULDC.64 UR4, c[0x0][0x300] ;  /* 0x0000c00000047ab9 */ /* 0x000fe20000000a00 */
[----:B------:R-:W-:Y:S01]  /*10590*/  R2UR UR6, R32 ;  /* 0x00000000200672ca */ /* 0x000fe200000e0000 */
[----:B0-----:R-:W-:Y:S01]  /*105a0*/  IMAD R3, R8, UR4, RZ ;  /* 0x0000000408037c24 */ /* 0x001fe2000f8e02ff */
[----:B------:R-:W0:Y:S03]  /*105b0*/  LDC R6, c[0x0][0x2f4] ;  /* 0x0000bd00ff067b82 */ /* 0x000e260000000800 */
[C---:B------:R-:W-:Y:S02]  /*105c0*/  IMAD R5, R4.reuse, UR5, R3 ;  /* 0x0000000504057c24 */ /* 0x040fe4000f8e0203 */
[----:B------:R-:W-:Y:S01]  /*105d0*/  IMAD.WIDE.U32 R2, R4, UR4, RZ ;  /* 0x0000000404027c25 */ /* 0x000fe2000f8e00ff */
        /* <DEDUP_REMOVED lines=12> */
[----:B0-----:R-:W-:-:S03]  /*106a0*/  ISETP.GE.AND P3, PT, R18, R6, PT ;  /* 0x000000061200720c */ /* 0x001fc60003f66270 */
[----:B------:R-:W-:Y:S01]  /*106b0*/  IMAD.U32 R5, RZ, RZ, UR7 ;  /* 0x00000007ff057e24 */ /* 0x000fe2000f8e00ff */
[----:B------:R-:W-:-:S04]  /*106c0*/  IADD3 R0, P2, R2, UR6, RZ ;  /* 0x0000000602007c10 */ /* 0x000fc8000ff5e0ff */
[----:B------:R-:W-:Y:S01]  /*106d0*/  IADD3.X R4, R5, UR4, R3, P2, !PT ;  /* 0x0000000405047c10 */ /* 0x000fe200097fe403 */
[----:B------:R-:W-:-:S03]  /*106e0*/  UMOV UR4, 0xffffffff ;  /* 0xffffffff00047882 */ /* 0x000fc60000000000 */
[----:B------:R-:W-:Y:S05]  /*106f0*/  BRA.DIV UR4, `(.L_x_1334) ;  /* 0x0000003204f47947 */ /* 0x000fea000b800000 */
[----:B------:R-:W0:Y:S01]  /*10700*/  SHFL.IDX PT, R14, R0, RZ, 0x181f ;  /* 0x00181fff000e7589 */ /* 0x000e2200000e0000 */
[----:B------:R-:W-:-:S03]  /*10710*/  ISETP.GE.AND P6, PT, R35, R6, PT ;  /* 0x000000062300720c */ /* 0x000fc60003fc6270 */
[----:B------:R-:W1:Y:S04]  /*10720*/  SHFL.IDX PT, R2, R4, RZ, 0x181f ;  /* 0x00181fff04027589 */ /* 0x000e6800000e0000 */
[----:B------:R-:W-:Y:S01]  /*10730*/  SHFL.IDX PT, R5, R4, 0x1, 0x181f ;  /* 0x00381f0004057f89 */ /* 0x000fe200000e0000 */
[----:B0-----:R-:W-:-:S05]  /*10740*/  @P4 IADD3 R14, P2, R35, R14, RZ ;  /* 0x0000000e230e4210 */ /* 0x001fca0007f5e0ff */
[----:B-1----:R-:W-:Y:S02]  /*10750*/  @P4 IMAD.X R3, RZ, RZ, R2, P2 ;  /* 0x000000ffff034224 */ /* 0x002fe400010e0602 */
[----:B------:R-:W-:Y:S02]  /*10760*/  @P4 IMAD.MOV.U32 R2, RZ, RZ, R14 ;  /* 0x000000ffff024224 */ /* 0x000fe400078e000e */
[----:B------:R-:W0:Y:S04]  /*10770*/  SHFL.IDX PT, R14, R0, 0x1, 0x181f ;  /* 0x00381f00000e7f89 */ /* 0x000e2800000e0000 */
[----:B------:R-:W-:Y:S04]  /*10780*/  @P4 LDGSTS.E.BYPASS.LTC128B.128 [R28+0x18400], desc[UR52][R2.64], !P6 ;  /* 0x18400000021c4fae */ /* 0x000fe8000f101d74 */
[----:B------:R1:W-:Y:S01]  /*10790*/  @P4 LDGSTS.E.BYPASS.LTC128B.128 [R28+0x1a400], desc[UR52][R2.64+0x80], !P3 ;  /* 0x1a400080021c4fae */ /* 0x0003e2000d901d74 */
[----:B0-----:R-:W-:-:S05]  /*107a0*/  @P0 IADD3 R14, P2, R35, R14, RZ ;  /* 0x0000000e230e0210 */ /* 0x001fca0007f5e0ff */
[----:B------:R-:W-:Y:S02]  /*107b0*/  @P0 IMAD.X R5, RZ, RZ, R5, P2 ;  /* 0x000000ffff050224 */ /* 0x000fe400010e0605 */
[----:B-1----:R-:W-:Y:S02]  /*107c0*/  @P0 IMAD.MOV.U32 R2, RZ, RZ, R14 ;  /* 0x000000ffff020224 */ /* 0x002fe400078e000e */
[----:B------:R-:W0:Y:S01]  /*107d0*/  SHFL.IDX PT, R14, R0, 0x2, 0x181f ;  /* 0x00581f00000e7f89 */ /* 0x000e2200000e0000 */
[----:B------:R-:W-:-:S03]  /*107e0*/  @P0 IMAD.MOV.U32 R3, RZ, RZ, R5 ;  /* 0x000000ffff030224 */ /* 0x000fc600078e0005 */
[----:B------:R-:W1:Y:S04]  /*107f0*/  SHFL.IDX PT, R5, R4, 0x2, 0x181f ;  /* 0x00581f0004057f89 */ /* 0x000e6800000e0000 */
        /* <DEDUP_REMOVED lines=10> */
.L_x_1401:
[C---:B------:R-:W-:Y:S02]  /*108a0*/  ISETP.GE.AND P1, PT, R35.reuse, R6, PT ;  /* 0x000000062300720c */ /* 0x040fe40003f26270 */
[----:B01----:R-:W-:-:S05]  /*108b0*/  @P5 IADD3 R2, P0, R35, R14, RZ ;  /* 0x0000000e23025210 */ /* 0x003fca0007f1e0ff */
[----:B--2---:R-:W-:-:S06]  /*108c0*/  @P5 IMAD.X R3, RZ, RZ, R5, P0 ;  /* 0x000000ffff035224 */ /* 0x004fcc00000e0605 */
        /* <DEDUP_REMOVED lines=14> */
.L_x_1335:
        /* <DEDUP_REMOVED lines=30> */
.L_x_1336:
[----:B------:R-:W-:Y:S01]  /*10b90*/  UISETP.NE.AND UP0, UPT, UR48, URZ, UPT ;  /* 0x0000003f3000728c */ /* 0x000fe2000bf05270 */
[----:B------:R-:W-:Y:S01]  /*10ba0*/  IMAD.U32 R4, RZ, RZ, UR38 ;  /* 0x00000026ff047e24 */ /* 0x000fe2000f8e00ff */
[----:B------:R-:W-:Y:S01]  /*10bb0*/  ULDC.64 UR4, c[0x0][0x2e0] ;  /* 0x0000b80000047ab9 */ /* 0x000fe20000000a00 */
[----:B------:R-:W-:Y:S02]  /*10bc0*/  IMAD.U32 R3, RZ, RZ, UR47 ;  /* 0x0000002fff037e24 */ /* 0x000fe4000f8e00ff */
[----:B------:R-:W-:Y:S01]  /*10bd0*/  IMAD.U32 R5, RZ, RZ, UR39 ;  /* 0x00000027ff057e24 */ /* 0x000fe2000f8e00ff */
[----:B------:R-:W-:Y:S01]  /*10be0*/  PLOP3.LUT P0, PT, PT, PT, UP0, 0x80, 0x0 ;  /* 0x000000000000781c */ /* 0x000fe20003f0f008 */
[----:B------:R-:W-:Y:S01]  /*10bf0*/  IMAD.MOV.U32 R2, RZ, RZ, R4 ;  /* 0x000000ffff027224 */ /* 0x000fe200078e0004 */
[----:B------:R-:W-:Y:S01]  /*10c00*/  PLOP3.LUT P1, PT, PT, PT, UP0, 0x80, 0x0 ;  /* 0x000000000000781c */ /* 0x000fe20003f2f008 */
[----:B------:R-:W-:Y:S02]  /*10c10*/  VIADD R0, R36, UR41 ;  /* 0x0000002924007c36 */ /* 0x000fe40008000000 */
[----:B------:R-:W-:Y:S01]  /*10c20*/  IMAD R22, R22, UR4, RZ ;  /* 0x0000000416167c24 */ /* 0x000fe2000f8e02ff */
[----:B------:R-:W0:Y:S01]  /*10c30*/  LDC R5, c[0x0][0x448] ;  /* 0x00011200ff057b82 */ /* 0x000e220000000800 */
[----:B------:R-:W-:Y:S01]  /*10c40*/  IMAD.WIDE.U32 R2, R23, UR4, R2 ;  /* 0x0000000417027c25 */ /* 0x000fe2000f8e0002 */
[----:B------:R-:W-:-:S03]  /*10c50*/  @UP0 ULDC UR4, c[0x0][0x44c] ;  /* 0x0001130000040ab9 */ /* 0x000fc60000000800 */
[----:B------:R-:W-:Y:S01]  /*10c60*/  IMAD R9, R23, UR5, R22 ;  /* 0x0000000517097c24 */ /* 0x000fe2000f8e0216 */
[----:B------:R-:W-:Y:S01]  /*10c70*/  @UP0 ULDC UR5, c[0x0][0x450] ;  /* 0x0001140000050ab9 */ /* 0x000fe20000000800 */
[----:B------:R-:W-:-:S04]  /*10c80*/  @P0 IMAD.HI.U32 R4, R0, UR4, RZ ;  /* 0x0000000400040c27 */ /* 0x000fc8000f8e00ff */
[----:B------:R-:W-:Y:S01]  /*10c90*/  IMAD.MOV.U32 R7, RZ, RZ, R0 ;  /* 0x000000ffff077224 */ /* 0x000fe200078e0000 */
[----:B------:R-:W-:Y:S01]  /*10ca0*/  @P1 SHF.R.U32.HI R7, RZ, UR5, R4 ;  /* 0x00000005ff071c19 */ /* 0x000fe20008011604 */
[----:B------:R-:W-:Y:S01]  /*10cb0*/  ULDC.64 UR4, c[0x0][0x2d0] ;  /* 0x0000b40000047ab9 */ /* 0x000fe20000000a00 */
[----:B------:R-:W-:Y:S02]  /*10cc0*/  IMAD.IADD R3, R3, 0x1, R9 ;  /* 0x0000000103037824 */ /* 0x000fe400078e0209 */
[----:B------:R-:W-:Y:S01]  /*10cd0*/  SHF.R.S32.HI R4, RZ, 0x1f, R7 ;  /* 0x0000001fff047819 */ /* 0x000fe20000011407 */
[----:B------:R-:W-:-:S04]  /*10ce0*/  IMAD.WIDE.U32 R2, R7, UR4, R2 ;  /* 0x0000000407027c25 */ /* 0x000fc8000f8e0002 */
[----:B------:R-:W-:-:S04]  /*10cf0*/  IMAD R4, R4, UR4, RZ ;  /* 0x0000000404047c24 */ /* 0x000fc8000f8e02ff */
[----:B------:R-:W-:Y:S01]  /*10d00*/  IMAD R9, R7, UR5, R4 ;  /* 0x0000000507097c24 */ /* 0x000fe2000f8e0204 */
[----:B------:R-:W-:Y:S01]  /*10d10*/  ULDC.64 UR4, c[0x0][0x2c8] ;  /* 0x0000b20000047ab9 */ /* 0x000fe20000000a00 */
[----:B------:R-:W-:Y:S02]  /*10d20*/  IMAD.MOV R7, RZ, RZ, -R7 ;  /* 0x000000ffff077224 */ /* 0x000fe400078e0a07 */
[----:B------:R-:W-:Y:S02]  /*10d30*/  IMAD.IADD R3, R3, 0x1, R9 ;  /* 0x0000000103037824 */ /* 0x000fe400078e0209 */
[----:B0-----:R-:W-:-:S04]  /*10d40*/  IMAD R7, R5, R7, R0 ;  /* 0x0000000705077224 */ /* 0x001fc800078e0200 */
[----:B------:R-:W-:Y:S01]  /*10d50*/  IMAD.WIDE.U32 R2, R7, UR4, R2 ;  /* 0x0000000407027c25 */ /* 0x000fe2000f8e0002 */
[----:B------:R-:W-:-:S05]  /*10d60*/  SHF.R.S32.HI R0, RZ, 0x1f, R7 ;  /* 0x0000001fff007819 */ /* 0x000fca0000011407 */
        /* <DEDUP_REMOVED lines=8> */
[----:B------:R-:W-:-:S03]  /*10df0*/  UMOV UR4, 0xffffffff ;  /* 0xffffffff00047882 */ /* 0x000fc60000000000 */
[----:B------:R-:W-:Y:S09]  /*10e00*/  BRA.DIV UR4, `(.L_x_1337) ;  /* 0x00000032046c7947 */ /* 0x000ff2000b800000 */
[----:B------:R-:W0:Y:S01]  /*10e10*/  SHFL.IDX PT, R14, R0, RZ, 0x181f ;  /* 0x00181fff000e7589 */ /* 0x000e2200000e0000 */
[----:B------:R-:W-:Y:S01]  /*10e20*/  ULDC UR4, c[0x0][0x288] ;  /* 0x0000a20000047ab9 */ /* 0x000fe20000000800 */
[----:B------:R-:W-:Y:S02]  /*10e30*/  VIADD R6, R19, UR41 ;  /* 0x0000002913067c36 */ /* 0x000fe40008000000 */
[----:B------:R-:W1:Y:S01]  /*10e40*/  SHFL.IDX PT, R2, R4, RZ, 0x181f ;  /* 0x00181fff04027589 */ /* 0x000e6200000e0000 */
[----:B------:R-:W-:Y:S02]  /*10e50*/  IMAD R5, R5, UR4, RZ ;  /* 0x0000000405057c24 */ /* 0x000fe4000f8e02ff */
[C---:B------:R-:W-:Y:S01]  /*10e60*/  VIADD R8, R6.reuse, 0x10 ;  /* 0x0000001006087836 */ /* 0x040fe20000000000 */
[----:B------:R-:W-:Y:S02]  /*10e70*/  SHFL.IDX PT, R7, R4, 0x1, 0x181f ;  /* 0x00381f0004077f89 */ /* 0x000fe400000e0000 */
        /* <DEDUP_REMOVED lines=66> */
.L_x_1418:
        /* <DEDUP_REMOVED lines=13> */
.L_x_1339:
[----:B------:R-:W-:Y:S05]  /*11370*/  BSYNC B0 ;  /* 0x0000000000007941 */ /* 0x000fea0003800000 */
.L_x_1338:
[----:B------:R-:W-:Y:S01]  /*11380*/  NOP ;  /* 0x0000000000007918 */ /* 0x000fe20000000000 */
[----:B------:R-:W-:Y:S01]  /*11390*/  SYNCS.ARRIVE.TRANS64.RED.A0T1 RZ, [UR46+0x20800], RZ ;  /* 0x020800ffffff79a7 */ /* 0x000fe2000820042e */
[----:B------:R-:W-:Y:S01]  /*113a0*/  ARRIVES.LDGSTSBAR.64.TRANSCNT [UR46+0x20800] ;  /* 0x02080000ff0079b0 */ /* 0x000fe20008000aae */
[----:B------:R-:W-:Y:S01]  /*113b0*/  NOP ;  /* 0x0000000000007918 */ /* 0x000fe20000000000 */
[----:B------:R-:W-:Y:S01]  /*113c0*/  SYNCS.ARRIVE.TRANS64.A1T0 RZ, [UR46+0x20800], RZ ;  /* 0x020800ffffff79a7 */ /* 0x000fe2000810002e */
[----:B------:R-:W-:-:S05]  /*113d0*/  VIADD R16, R16, 0xfffffffe ;  /* 0xfffffffe10107836 */ /* 0x000fca0000000000 */
[----:B------:R-:W-:Y:S01]  /*113e0*/  ISETP.GE.AND P0, PT, R16, UR49, PT ;  /* 0x0000003110007c0c */ /* 0x000fe2000bf06270 */
[----:B------:R-:W3:Y:S02]  /*113f0*/  SYNCS.PHASECHK.TRANS64.TRYWAIT P1, [UR46+0x20820], R0 ;  /* 0x02082000ff0075a7 */ /* 0x000ee4000802016e */
[----:B---3--:R-:W-:Y:S10]  /*11400*/  @!P1 BRA `(.L_x_1340) ;  /* 0x0000003400709947 */ /* 0x008ff40003800000 */
.L_x_1419:
[----:B------:R-:W-:Y:S01]  /*11410*/  IMAD.MOV.U32 R29, RZ, RZ, 0x1 ;  /* 0x00000001ff1d7424 */ /* 0x000fe200078e00ff */
[----:B------:R-:W-:Y:S06]  /*11420*/  @!P0 BRA `(.L_x_1341) ;  /* 0x0000001000988947 */ /* 0x000fec0003800000 */
[----:B------:R-:W-:Y:S01]  /*11430*/  UIADD3 UR4, UR45, 0x1, URZ ;  /* 0x000000012d047890 */ /* 0x000fe2000fffe03f */
[----:B0-----:R-:W-:Y:S01]  /*11440*/  LOP3.LUT R3, RZ, UR43, RZ, 0x33, !PT ;  /* 0x0000002bff037c12 */ /* 0x001fe2000f8e33ff */
[----:B--2---:R-:W-:Y:S01]  /*11450*/  IMAD.MOV.U32 R7, RZ, RZ, 0x1 ;  /* 0x00000001ff077424 */ /* 0x004fe200078e00ff */
[----:B------:R-:W-:Y:S01]  /*11460*/  IADD3 R17, R35, R17, R19 ;  /* 0x0000001123117210 */ /* 0x000fe20007ffe013 */
[----:B------:R-:W-:Y:S01]  /*11470*/  UIMAD UR4, UR4, UR37, URZ ;  /* 0x00000025040472a4 */ /* 0x000fe2000f8e023f */
[----:B------:R-:W-:-:S03]  /*11480*/  LOP3.LUT R5, RZ, UR42, RZ, 0x33, !PT ;  /* 0x0000002aff057c12 */ /* 0x000fc6000f8e33ff */
[----:B------:R-:W-:Y:S02]  /*11490*/  VIADD R17, R17, 0xffffff40 ;  /* 0xffffff4011117836 */ /* 0x000fe40000000000 */
[----:B------:R-:W-:-:S04]  /*114a0*/  LOP3.LUT R0, RZ, UR4, RZ, 0x33, !PT ;  /* 0x00000004ff007c12 */ /* 0x000fc8000f8e33ff */
[----:B------:R-:W-:-:S04]  /*114b0*/  VIADDMNMX R0, R0, -UR44, R3, !PT ;  /* 0x8000002c00007c46 */ /* 0x000fc8000f800103 */
[----:B------:R-:W-:Y:S01]  /*114c0*/  VIMNMX R0, R0, R5, !PT ;  /* 0x0000000500007248 */ /* 0x000fe20007fe0100 */
[----:B------:R-:W-:-:S03]  /*114d0*/  IMAD.MOV.U32 R5, RZ, RZ, RZ ;  /* 0x000000ffff057224 */ /* 0x000fc600078e00ff */
[C---:B------:R-:W-:Y:S01]  /*114e0*/  IADD3 R31, -R0.reuse, -0x2, RZ ;  /* 0xfffffffe001f7810 */ /* 0x040fe20007ffe1ff */
[----:B------:R-:W-:-:S07]  /*114f0*/  IMAD R6, R0, -0x40, R17 ;  /* 0xffffffc000067824 */ /* 0x000fce00078e0211 */
.L_x_1356:
[----:B0-----:R-:W0:Y:S01]  /*11500*/  LDC R0, c[0x0][0x430] ;  /* 0x00010c00ff007b82 */ /* 0x001e220000000800 */
[----:B------:R-:W-:Y:S01]  /*11510*/  ISETP.GT.U32.AND P1, PT, R36, 0x3f, PT ;  /* 0x0000003f2400780c */ /* 0x000fe20003f24070 */
[----:B------:R-:W-:-:S12]  /*11520*/  IMAD.MOV.U32 R12, RZ, RZ, R6 ;  /* 0x000000ffff0c7224 */ /* 0x000fd800078e0006 */
[----:B------:R-:W2:Y:S01]  /*11530*/  @!P1 LDC.64 R10, c[0x0][0x428] ;  /* 0x00010a00ff0a9b82 */ /* 0x000ea20000000a00 */
[----:B0-----:R-:W-:-:S13]  /*11540*/  ISETP.NE.AND P0, PT, R0, 0x1, PT ;  /* 0x000000010000780c */ /* 0x001fda0003f05270 */
[----:B------:R-:W0:Y:S08]  /*11550*/  @P0 LDC R3, c[0x0][0x434] ;  /* 0x00010d00ff030b82 */ /* 0x000e300000000800 */
[----:B------:R-:W3:Y:S01]  /*11560*/  @P0 LDC R9, c[0x0][0x438] ;  /* 0x00010e00ff090b82 */ /* 0x000ee20000000800 */
[----:B0-----:R-:W-:-:S05]  /*11570*/  @P0 IMAD.HI.U32 R0, R6, R3, RZ ;  /* 0x0000000306000227 */ /* 0x001fca00078e00ff */
[----:B---3--:R-:W-:Y:S01]  /*11580*/  @P0 SHF.R.U32.HI R12, RZ, R9, R0 ;  /* 0x00000009ff0c0219 */ /* 0x008fe20000011600 */
[-C--:B--2---:R-:W-:Y:S01]  /*11590*/  @!P1 IMAD R0, R37, R10.reuse, RZ ;  /* 0x0000000a25009224 */ /* 0x084fe200078e02ff */
[----:B------:R-:W0:Y:S02]  /*115a0*/  @!P1 LDC.64 R8, c[0x0][0x418] ;  /* 0x00010600ff089b82 */ /* 0x000e240000000a00 */
[--C-:B------:R-:W-:Y:S01]  /*115b0*/  @!P1 SHF.R.S32.HI R3, RZ, 0x1f, R12.reuse ;  /* 0x0000001fff039819 */ /* 0x100fe2000001140c */
[----:B------:R-:W-:Y:S01]  /*115c0*/  @!P1 IMAD.MOV.U32 R2, RZ, RZ, R12 ;  /* 0x000000ffff029224 */ /* 0x000fe200078e000c */
[----:B------:R-:W-:Y:S01]  /*115d0*/  ULOP3.LUT UR4, UR36, 0x2, URZ, 0xfc, !UPT ;  /* 0x0000000224047892 */ /* 0x000fe2000f8efc3f */
[C---:B------:R-:W-:Y:S02]  /*115e0*/  @!P1 IMAD R11, R33.reuse, R11, R0 ;  /* 0x0000000b210b9224 */ /* 0x040fe400078e0200 */
[----:B------:R-:W-:-:S04]  /*115f0*/  @!P1 IMAD.WIDE.U32 R2, R33, R10, R2 ;  /* 0x0000000a21029225 */ /* 0x000fc800078e0002 */
[----:B------:R-:W-:Y:S02]  /*11600*/  IMAD.U32 R4, RZ, RZ, UR4 ;  /* 0x00000004ff047e24 */ /* 0x000fe4000f8e00ff */
[----:B------:R-:W-:Y:S02]  /*11610*/  @!P1 IMAD.IADD R0, R11, 0x1, R3 ;  /* 0x000000010b009824 */ /* 0x000fe400078e0203 */
[----:B------:R-:W-:Y:S01]  /*11620*/  IMAD.MOV.U32 R10, RZ, RZ, RZ ;  /* 0x000000ffff0a7224 */ /* 0x000fe200078e00ff */
[----:B------:R-:W-:Y:S02]  /*11630*/  ISETP.NE.AND P2, PT, R4, 0x3, PT ;  /* 0x000000030400780c */ /* 0x000fe40003f45270 */
[----:B0-----:R-:W-:-:S04]  /*11640*/  @!P1 LEA R8, P0, R2, R8, 0x2 ;  /* 0x0000000802089211 */ /* 0x001fc800078010ff */
[----:B------:R-:W-:Y:S01]  /*11650*/  @!P1 LEA.HI.X R9, R2, R9, R0, 0x2, P0 ;  /* 0x0000000902099211 */ /* 0x000fe200000f1400 */
[----:B------:R-:W-:-:S04]  /*11660*/  VIADD R0, R5, 0x1 ;  /* 0x0000000105007836 */ /* 0x000fc80000000000 */
[----:B------:R0:W5:Y:S01]  /*11670*/  @!P1 LDG.E R10, desc[UR52][R8.64] ;  /* 0x00000034080a9981 */ /* 0x000162000c1e1900 */
[----:B------:R-:W-:Y:S01]  /*11680*/  ISETP.NE.AND P1, PT, R0, 0x2, PT ;  /* 0x000000020000780c */ /* 0x000fe20003f25270 */
[----:B------:R-:W-:-:S03]  /*11690*/  VIADD R31, R31, 0xffffffff ;  /* 0xffffffff1f1f7836 */ /* 0x000fc60000000000 */
[----:B------:R-:W-:Y:S02]  /*116a0*/  SEL R2, RZ, 0x1, P1 ;  /* 0x00000001ff027807 */ /* 0x000fe40000800000 */
[----:B------:R-:W-:Y:S02]  /*116b0*/  ISETP.GT.AND P0, PT, R31, UR49, PT ;  /* 0x000000311f007c0c */ /* 0x000fe4000bf04270 */
[----:B------:R-:W-:Y:S02]  /*116c0*/  SEL R0, R0, RZ, P1 ;  /* 0x000000ff00007207 */ /* 0x000fe40000800000 */
[----:B------:R-:W-:Y:S01]  /*116d0*/  LOP3.LUT R29, R7, R2, RZ, 0x3c, !PT ;  /* 0x00000002071d7212 */ /* 0x000fe200078e3cff */
[----:B0-----:R-:W-:Y:S08]  /*116e0*/  @!P2 BRA `(.L_x_1342) ;  /* 0x000000000004a947 */ /* 0x001ff00003800000 */
[----:B------:R-:W-:Y:S01]  /*116f0*/  BPT.TRAP 0x1 ;  /* 0x000000040000795c */ /* 0x000fe20000300000 */
.L_x_1342:
[----:B------:R-:W-:Y:S02]  /*11700*/  LEA R4, R0, UR46, 0x3 ;  /* 0x0000002e00047c11 */ /* 0x000fe4000f8e18ff */
[----:B------:R-:W-:-:S04]  /*11710*/  SHF.L.U32 R17, R29, 0x1f, RZ ;  /* 0x0000001f1d117819 */ /* 0x000fc800000006ff */
[----:B------:R-:W0:Y:S02]  /*11720*/  SYNCS.PHASECHK.TRANS64.TRYWAIT P1, [R4+URZ+0x20880], R17 ;  /* 0x02088011040075a7 */ /* 0x000e24000802017f */
[----:B0-----:R-:W-:Y:S05]  /*11730*/  @!P1 BRA `(.L_x_1343) ;  /* 0x0000003000bc9947 */ /* 0x001fea0003800000 */
.L_x_1420:
[----:B------:R-:W-:Y:S01]  /*11740*/  ULDC UR4, c[0x0][0x430] ;  /* 0x00010c0000047ab9 */ /* 0x000fe20000000800 */
[----:B-----5:R-:W-:Y:S01]  /*11750*/  SHF.R.S32.HI R16, RZ, 0x1f, R10 ;  /* 0x0000001fff107819 */ /* 0x020fe2000001140a */
[----:B------:R-:W-:Y:S01]  /*11760*/  UIADD3 UR4, -UR4, URZ, URZ ;  /* 0x0000003f04047290 */ /* 0x000fe2000fffe13f */
[----:B------:R-:W-:Y:S01]  /*11770*/  R2UR UR6, R32 ;  /* 0x00000000200672ca */ /* 0x000fe200000e0000 */
[----:B------:R-:W2:Y:S01]  /*11780*/  LDC R13, c[0x0][0x2f4] ;  /* 0x0000bd00ff0d7b82 */ /* 0x000ea20000000800 */
[----:B------:R-:W-:-:S03]  /*11790*/  LOP3.LUT P2, RZ, R30, 0x1, RZ, 0xc0, !PT ;  /* 0x000000011eff7812 */ /* 0x000fc6000784c0ff */
[----:B------:R-:W-:Y:S01]  /*117a0*/  IMAD R8, R12, UR4, R6 ;  /* 0x000000040c087c24 */ /* 0x000fe2000f8e0206 */
[----:B------:R-:W-:-:S04]  /*117b0*/  ULDC.64 UR4, c[0x0][0x328] ;  /* 0x0000ca0000047ab9 */ /* 0x000fc80000000a00 */
[----:B------:R-:W-:-:S05]  /*117c0*/  SHF.R.S32.HI R9, RZ, 0x1f, R8 ;  /* 0x0000001fff097819 */ /* 0x000fca0000011408 */
[----:B------:R-:W-:-:S04]  /*117d0*/  IMAD R3, R9, UR4, RZ ;  /* 0x0000000409037c24 */ /* 0x000fc8000f8e02ff */
[C---:B------:R-:W-:Y:S02]  /*117e0*/  IMAD R11, R8.reuse, UR5, R3 ;  /* 0x00000005080b7c24 */ /* 0x040fe4000f8e0203 */
[----:B------:R-:W-:Y:S01]  /*117f0*/  IMAD.WIDE.U32 R2, R8, UR4, RZ ;  /* 0x0000000408027c25 */ /* 0x000fe2000f8e00ff */
[----:B------:R-:W-:-:S03]  /*11800*/  ULDC.64 UR4, c[0x0][0x338] ;  /* 0x0000ce0000047ab9 */ /* 0x000fc60000000a00 */
[----:B------:R-:W-:Y:S01]  /*11810*/  IMAD.IADD R3, R3, 0x1, R11 ;  /* 0x0000000103037824 */ /* 0x000fe200078e020b */
[----:B--2---:R-:W-:Y:S01]  /*11820*/  ISETP.GE.AND P3, PT, R35, R13, PT ;  /* 0x0000000d2300720c */ /* 0x004fe20003f66270 */
        /* <DEDUP_REMOVED lines=23> */
[----:B------:R-:W1:Y:S02]  /*119a0*/  SHFL.IDX PT, R20, R20, 0x3, 0x181f ;  /* 0x00781f0014147f89 */ /* 0x000e6400000e0000 */
[----:B--2---:R-:W-:Y:S02]  /*119b0*/  IMAD.X R3, RZ, RZ, R3, P1 ;  /* 0x000000ffff037224 */ /* 0x004fe400008e0603 */
[----:B------:R2:W0:Y:S04]  /*119c0*/  SHFL.IDX PT, R14, R18, 0x3, 0x181f ;  /* 0x00781f00120e7f89 */ /* 0x00042800000e0000 */
[----:B------:R-:W-:Y:S04]  /*119d0*/  LDGSTS.E.BYPASS.LTC128B.128 [R19+0x8400], desc[UR52][R2.64], !P3 ;  /* 0x0840000002137fae */ /* 0x000fe8000d901d74 */
[----:B------:R3:W-:Y:S02]  /*119e0*/  LDGSTS.E.BYPASS.LTC128B.128 [R19+0xa400], desc[UR52][R2.64+0x80], !P2 ;  /* 0x0a40008002137fae */ /* 0x0007e4000d101d74 */
[----:B---3--:R-:W-:-:S05]  /*119f0*/  IADD3 R2, P1, R35, R12, RZ ;  /* 0x0000000c23027210 */ /* 0x008fca0007f3e0ff */
[----:B----4-:R-:W-:-:S05]  /*11a00*/  IMAD.X R3, RZ, RZ, R22, P1 ;  /* 0x000000ffff037224 */ /* 0x010fca00008e0616 */
[----:B------:R-:W-:Y:S04]  /*11a10*/  LDGSTS.E.BYPASS.LTC128B.128 [R19+0x8c00], desc[UR52][R2.64], !P3 ;  /* 0x08c0000002137fae */ /* 0x000fe8000d901d74 */
[----:B------:R5:W-:Y:S02]  /*11a20*/  LDGSTS.E.BYPASS.LTC128B.128 [R19+0xac00], desc[UR52][R2.64+0x80], !P2 ;  /* 0x0ac0008002137fae */ /* 0x000be4000d101d74 */
[----:B-----5:R-:W-:-:S05]  /*11a30*/  IADD3 R2, P1, R35, R11, RZ ;  /* 0x0000000b23027210 */ /* 0x020fca0007f3e0ff */
[----:B0-----:R-:W-:-:S05]  /*11a40*/  IMAD.X R3, RZ, RZ, R21, P1 ;  /* 0x000000ffff037224 */ /* 0x001fca00008e0615 */
[----:B------:R2:W-:Y:S04]  /*11a50*/  LDGSTS.E.BYPASS.LTC128B.128 [R19+0x9400], desc[UR52][R2.64], !P3 ;  /* 0x0940000002137fae */ /* 0x0005e8000d901d74 */
[----:B-1----:R2:W-:Y:S02]  /*11a60*/  LDGSTS.E.BYPASS.LTC128B.128 [R19+0xb400], desc[UR52][R2.64+0x80], !P2 ;  /* 0x0b40008002137fae */ /* 0x0025e4000d101d74 */
.L_x_1430:
[----:B--2---:R-:W-:Y:S02]  /*11a70*/  IADD3 R2, P1, R35, R14, RZ ;  /* 0x0000000e23027210 */ /* 0x004fe40007f3e0ff */
        /* <DEDUP_REMOVED lines=16> */
.L_x_1345:
[----:B------:R0:W-:Y:S01]  /*11b80*/  SYNCS.ARRIVE.TRANS64.A1T0 RZ, [R4+URZ+0x20870], RZ ;  /* 0x020870ff04ff79a7 */ /* 0x0001e2000810003f */
[----:B------:R-:W-:Y:S05]  /*11b90*/  @!P2 BRA `(.L_x_1346) ;  /* 0x000000000004a947 */ /* 0x000fea0003800000 */
[----:B------:R-:W-:Y:S01]  /*11ba0*/  BPT.TRAP 0x1 ;  /* 0x000000040000795c */ /* 0x000fe20000300000 */
.L_x_1346:
[----:B------:R-:W1:Y:S02]  /*11bb0*/  SYNCS.PHASECHK.TRANS64.TRYWAIT P1, [R4+URZ+0x20840], R17 ;  /* 0x02084011040075a7 */ /* 0x000e64000802017f */
[----:B-1----:R-:W-:Y:S05]  /*11bc0*/  @!P1 BRA `(.L_x_1347) ;  /* 0x0000003000d09947 */ /* 0x002fea0003800000 */
.L_x_1431:
[----:B------:R-:W-:Y:S01]  /*11bd0*/  ULDC.64 UR4, c[0x0][0x300] ;  /* 0x0000c00000047ab9 */ /* 0x000fe20000000a00 */
[----:B------:R-:W-:Y:S01]  /*11be0*/  R2UR UR6, R32 ;  /* 0x00000000200672ca */ /* 0x000fe200000e0000 */
[----:B------:R-:W-:Y:S01]  /*11bf0*/  IMAD R9, R9, UR4, RZ ;  /* 0x0000000409097c24 */ /* 0x000fe2000f8e02ff */
[----:B------:R-:W2:Y:S01]  /*11c00*/  LDC R11, c[0x0][0x2f4] ;  /* 0x0000bd00ff0b7b82 */ /* 0x000ea20000000800 */
[----:B------:R-:W-:Y:S01]  /*11c10*/  IMAD.WIDE.U32 R2, R8, UR4, RZ ;  /* 0x0000000408027c25 */ /* 0x000fe2000f8e00ff */
[----:B------:R-:W-:-:S03]  /*11c20*/  LOP3.LUT P2, RZ, R30, 0x1, RZ, 0xc0, !PT ;  /* 0x000000011eff7812 */ /* 0x000fc6000784c0ff */
[----:B------:R-:W-:Y:S01]  /*11c30*/  IMAD R9, R8, UR5, R9 ;  /* 0x0000000508097c24 */ /* 0x000fe2000f8e0209 */
        /* <DEDUP_REMOVED lines=8> */
[----:B------:R-:W-:Y:S01]  /*11cc0*/  UIMAD UR4, UR6, UR4, URZ ;  /* 0x00000004060472a4 */ /* 0x000fe2000f8e023f */
[----:B--2---:R-:W-:Y:S02]  /*11cd0*/  ISETP.GE.AND P3, PT, R35, R11, PT ;  /* 0x0000000b2300720c */ /* 0x004fe40003f66270 */
        /* <DEDUP_REMOVED lines=12> */
[----:B------:R-:W4:Y:S04]  /*11da0*/  SHFL.IDX PT, R18, R8, 0x1, 0x181f ;  /* 0x00381f0008127f89 */ /* 0x000f2800000e0000 */
[----:B-1----:R-:W1:Y:S04]  /*11db0*/  SHFL.IDX PT, R17, R10, 0x1, 0x181f ;  /* 0x00381f000a117f89 */ /* 0x002e6800000e0000 */
[----:B------:R-:W-:Y:S04]  /*11dc0*/  SHFL.IDX PT, R16, R10, 0x2, 0x181f ;  /* 0x00581f000a107f89 */ /* 0x000fe800000e0000 */
[----:B------:R-:W-:Y:S01]  /*11dd0*/  SHFL.IDX PT, R10, R10, 0x3, 0x181f ;  /* 0x00781f000a0a7f89 */ /* 0x000fe200000e0000 */
[----:B--2---:R-:W-:-:S03]  /*11de0*/  IADD3 R2, P1, R35, R14, RZ ;  /* 0x0000000e23027210 */ /* 0x004fc60007f3e0ff */
[----:B------:R-:W2:Y:S02]  /*11df0*/  SHFL.IDX PT, R14, R8, 0x2, 0x181f ;  /* 0x00581f00080e7f89 */ /* 0x000ea400000e0000 */
[----:B---3--:R-:W-:-:S05]  /*11e00*/  IMAD.X R3, RZ, RZ, R3, P1 ;  /* 0x000000ffff037224 */ /* 0x008fca00008e0603 */
[----:B------:R-:W-:Y:S04]  /*11e10*/  LDGSTS.E.BYPASS.LTC128B.128 [R9+0x18400], desc[UR52][R2.64], !P3 ;  /* 0x1840000002097fae */ /* 0x000fe8000d901d74 */
[----:B------:R4:W-:Y:S02]  /*11e20*/  LDGSTS.E.BYPASS.LTC128B.128 [R9+0x1a400], desc[UR52][R2.64+0x80], !P2 ;  /* 0x1a40008002097fae */ /* 0x0009e4000d101d74 */
[----:B----4-:R-:W-:-:S05]  /*11e30*/  IADD3 R2, P1, R35, R18, RZ ;  /* 0x0000001223027210 */ /* 0x010fca0007f3e0ff */
[----:B-1----:R-:W-:-:S05]  /*11e40*/  IMAD.X R3, RZ, RZ, R17, P1 ;  /* 0x000000ffff037224 */ /* 0x002fca00008e0611 */
[----:B------:R-:W-:Y:S04]  /*11e50*/  LDGSTS.E.BYPASS.LTC128B.128 [R9+0x18c00], desc[UR52][R2.64], !P3 ;  /* 0x18c0000002097fae */ /* 0x000fe8000d901d74 */
[----:B------:R2:W-:Y:S02]  /*11e60*/  LDGSTS.E.BYPASS.LTC128B.128 [R9+0x1ac00], desc[UR52][R2.64+0x80], !P2 ;  /* 0x1ac0008002097fae */ /* 0x0005e4000d101d74 */
[----:B--2---:R-:W-:Y:S02]  /*11e70*/  IADD3 R2, P1, R35, R14, RZ ;  /* 0x0000000e23027210 */ /* 0x004fe40007f3e0ff */
[----:B------:R1:W2:Y:S03]  /*11e80*/  SHFL.IDX PT, R14, R8, 0x3, 0x181f ;  /* 0x00781f00080e7f89 */ /* 0x0002a600000e0000 */
[----:B------:R-:W-:-:S05]  /*11e90*/  IMAD.X R3, RZ, RZ, R16, P1 ;  /* 0x000000ffff037224 */ /* 0x000fca00008e0610 */
[----:B------:R1:W-:Y:S04]  /*11ea0*/  LDGSTS.E.BYPASS.LTC128B.128 [R9+0x19400], desc[UR52][R2.64], !P3 ;  /* 0x1940000002097fae */ /* 0x0003e8000d901d74 */
[----:B------:R1:W-:Y:S02]  /*11eb0*/  LDGSTS.E.BYPASS.LTC128B.128 [R9+0x1b400], desc[UR52][R2.64+0x80], !P2 ;  /* 0x1b40008002097fae */ /* 0x0003e4000d101d74 */
.L_x_1441:
[----:B-12---:R-:W-:Y:S02]  /*11ec0*/  IADD3 R2, P1, R35, R14, RZ ;  /* 0x0000000e23027210 */ /* 0x006fe40007f3e0ff */
        /* <DEDUP_REMOVED lines=14> */
[----:B-1----:R-:W-:Y:S05]  /*11fb0*/  @!P2 BRA `(.L_x_1349) ;  /* 0x000000000004a947 */ /* 0x002fea0003800000 */
[----:B------:R-:W-:Y:S01]  /*11fc0*/  BPT.TRAP 0x1 ;  /* 0x000000040000795c */ /* 0x000fe20000300000 */
.L_x_1349:
[----:B------:R-:W-:Y:S01]  /*11fd0*/  IMAD.U32 R2, RZ, RZ, UR36 ;  /* 0x00000024ff027e24 */ /* 0x000fe2000f8e00ff */
[----:B------:R1:W-:Y:S04]  /*11fe0*/  SYNCS.ARRIVE.TRANS64.A1T0 RZ, [R4+URZ+0x20830], RZ ;  /* 0x020830ff04ff79a7 */ /* 0x0003e8000810003f */
[----:B------:R-:W-:-:S04]  /*11ff0*/  LOP3.LUT R2, R2, 0x1, RZ, 0xfc, !PT ;  /* 0x0000000102027812 */ /* 0x000fc800078efcff */
[----:B------:R-:W-:-:S13]  /*12000*/  ISETP.NE.AND P1, PT, R2, 0x3, PT ;  /* 0x000000030200780c */ /* 0x000fda0003f25270 */
[----:B-1----:R-:W-:Y:S05]  /*12010*/  @!P1 BRA `(.L_x_1350) ;  /* 0x0000000000049947 */ /* 0x002fea0003800000 */
[----:B------:R-:W-:Y:S01]  /*12020*/  BPT.TRAP 0x1 ;  /* 0x000000040000795c */ /* 0x000fe20000300000 */
.L_x_1350:
[----:B------:R-:W-:Y:S02]  /*12030*/  LOP3.LUT R3, R7, 0x1, RZ, 0x3c, !PT ;  /* 0x0000000107037812 */ /* 0x000fe400078e3cff */
[----:B------:R-:W-:Y:S02]  /*12040*/  LEA R2, R5, UR46, 0x3 ;  /* 0x0000002e05027c11 */ /* 0x000fe4000f8e18ff */
[----:B------:R-:W-:-:S04]  /*12050*/  SHF.L.U32 R3, R3, 0x1f, RZ ;  /* 0x0000001f03037819 */ /* 0x000fc800000006ff */
[----:B------:R-:W1:Y:S02]  /*12060*/  SYNCS.PHASECHK.TRANS64.TRYWAIT P2, [R2+URZ+0x20870], R3 ;  /* 0x02087003020075a7 */ /* 0x000e64000804017f */
[----:B-1----:R-:W-:Y:S05]  /*12070*/  @!P2 BRA `(.L_x_1351) ;  /* 0x0000003000d8a947 */ /* 0x002fea0003800000 */
.L_x_1442:
[----:B------:R-:W-:-:S06]  /*12080*/  ULOP3.LUT UR4, UR36, 0x2, URZ, 0xfc, !UPT ;  /* 0x0000000224047892 */ /* 0x000fcc000f8efc3f */
[----:B0-----:R-:W-:-:S05]  /*12090*/  IMAD.U32 R4, RZ, RZ, UR4 ;  /* 0x00000004ff047e24 */ /* 0x001fca000f8e00ff */
[----:B------:R-:W-:-:S13]  /*120a0*/  ISETP.NE.AND P2, PT, R4, 0x3, PT ;  /* 0x000000030400780c */ /* 0x000fda0003f45270 */
[----:B------:R-:W-:Y:S05]  /*120b0*/  @!P2 BRA `(.L_x_1352) ;  /* 0x000000000004a947 */ /* 0x000fea0003800000 */
[----:B------:R-:W-:Y:S01]  /*120c0*/  BPT.TRAP 0x1 ;  /* 0x000000040000795c */ /* 0x000fe20000300000 */
.L_x_1352:
[----:B-1----:R-:W-:Y:S01]  /*120d0*/  SHF.L.U32 R3, R7, 0x1f, RZ ;  /* 0x0000001f07037819 */ /* 0x002fe200000006ff */
[----:B------:R-:W-:-:S03]  /*120e0*/  IMAD.SHL.U32 R5, R5, 0x4000, RZ ;  /* 0x0000400005057824 */ /* 0x000fc600078e00ff */
[----:B------:R-:W0:Y:S02]  /*120f0*/  SYNCS.PHASECHK.TRANS64.TRYWAIT P2, [R2+URZ+0x20860], R3 ;  /* 0x02086003020075a7 */ /* 0x000e24000804017f */
[----:B0-----:R-:W-:Y:S05]  /*12100*/  @!P2 BRA `(.L_x_1353) ;  /* 0x0000003000c8a947 */ /* 0x001fea0003800000 */
.L_x_1443:
[----:B------:R-:W2:Y:S04]  /*12110*/  LDL R4, [R1+0x4] ;  /* 0x0000040001047983 */ /* 0x000ea80000100800 */
[----:B------:R-:W3:Y:S01]  /*12120*/  LDL R7, [R1] ;  /* 0x0000000001077983 */ /* 0x000ee20000100800 */
[----:B------:R-:W1:Y:S01]  /*12130*/  S2R R8, SR_TID.X ;  /* 0x0000000000087919 */ /* 0x000e620000002100 */
[----:B------:R-:W-:Y:S05]  /*12140*/  WARPSYNC.ALL ;  /* 0x0000000000007948 */ /* 0x000fea0003800000 */
[----:B-1----:R-:W-:Y:S01]  /*12150*/  LOP3.LUT P2, RZ, R8, 0x4, RZ, 0xc0, !PT ;  /* 0x0000000408ff7812 */ /* 0x002fe2000784c0ff */
[----:B------:R-:W-:-:S05]  /*12160*/  IMAD.MOV.U32 R8, RZ, RZ, 0x40 ;  /* 0x00000040ff087424 */ /* 0x000fca00078e00ff */
[----:B------:R-:W-:Y:S01]  /*12170*/  SEL R8, R8, 0xffffffc0, !P2 ;  /* 0xffffffc008087807 */ /* 0x000fe20005000000 */
[----:B------:R-:W-:Y:S01]  /*12180*/  ULOP3.LUT UR4, UR36, 0x2, URZ, 0xfc, !UPT ;  /* 0x0000000224047892 */ /* 0x000fe2000f8efc3f */
[----:B--2---:R-:W-:-:S05]  /*12190*/  LOP3.LUT R4, R5, R4, RZ, 0xfc, !PT ;  /* 0x0000000405047212 */ /* 0x004fca00078efcff */
[----:B0-----:R-:W-:Y:S01]  /*121a0*/  VIADD R3, R4, UR46 ;  /* 0x0000002e04037c36 */ /* 0x001fe20008000000 */
[----:B------:R-:W0:Y:S03]  /*121b0*/  LDSM.16.MT88.4 R16, [R4+UR46+0x8400] ;  /* 0x0084002e0410783b */ /* 0x000e260008004200 */
[----:B------:R-:W-:-:S05]  /*121c0*/  IMAD.IADD R3, R8, 0x1, R3 ;  /* 0x0000000108037824 */ /* 0x000fca00078e0203 */
[----:B------:R-:W1:Y:S01]  /*121d0*/  LDSM.16.MT88.4 R8, [R3+0x8400] ;  /* 0x008400000308783b */ /* 0x000e620000004200 */
[----:B---3--:R-:W-:Y:S02]  /*121e0*/  IADD3 R5, R5, UR46, R7 ;  /* 0x0000002e05057c10 */ /* 0x008fe4000fffe007 */
        /* <DEDUP_REMOVED lines=12> */
[----:B------:R-:W2:Y:S01]  /*122b0*/  S2R R7, SR_TID.X ;  /* 0x0000000000077919 */ /* 0x000ea20000002100 */
        /* <DEDUP_REMOVED lines=11> */
[----:B------:R-:W3:Y:S01]  /*12370*/  LDSM.16.MT88.4 R12, [R3+0x9400] ;  /* 0x00940000030c783b */ /* 0x000ee20000004200 */
[----:B--2---:R-:W-:Y:S01]  /*12380*/  LOP3.LUT P2, RZ, R7, 0x4, RZ, 0xc0, !PT ;  /* 0x0000000407ff7812 */ /* 0x004fe2000784c0ff */
[----:B------:R-:W-:-:S05]  /*12390*/  IMAD.MOV.U32 R7, RZ, RZ, 0x20 ;  /* 0x00000020ff077424 */ /* 0x000fca00078e00ff */
[----:B------:R-:W-:-:S04]  /*123a0*/  SEL R7, R7, 0xffffffe0, !P2 ;  /* 0xffffffe007077807 */ /* 0x000fc80005000000 */
[----:B0-----:R-:W-:Y:S02]  /*123b0*/  IADD3 R5, R7, 0x400, R5 ;  /* 0x0000040007057810 */ /* 0x001fe40007ffe005 */
[C-C-:B-1----:R-:W-:Y:S02]  /*123c0*/  PRMT R16, R8.reuse, 0x6420, R9.reuse ;  /* 0x0000642008107816 */ /* 0x142fe40000000009 */
[----:B------:R-:W-:Y:S02]  /*123d0*/  PRMT R17, R8, 0x7531, R9 ;  /* 0x0000753108117816 */ /* 0x000fe40000000009 */
[C-C-:B------:R-:W-:Y:S02]  /*123e0*/  PRMT R18, R10.reuse, 0x6420, R11.reuse ;  /* 0x000064200a127816 */ /* 0x140fe4000000000b */
[----:B------:R-:W-:Y:S02]  /*123f0*/  PRMT R19, R10, 0x7531, R11 ;  /* 0x000075310a137816 */ /* 0x000fe4000000000b */
[----:B---3--:R-:W-:-:S02]  /*12400*/  PRMT R8, R12, 0x6420, R13 ;  /* 0x000064200c087816 */ /* 0x008fc4000000000d */
[----:B------:R-:W-:Y:S02]  /*12410*/  PRMT R9, R12, 0x7531, R13 ;  /* 0x000075310c097816 */ /* 0x000fe4000000000d */
[C-C-:B------:R-:W-:Y:S02]  /*12420*/  PRMT R10, R14.reuse, 0x6420, R15.reuse ;  /* 0x000064200e0a7816 */ /* 0x140fe4000000000f */
[----:B------:R-:W-:Y:S01]  /*12430*/  PRMT R11, R14, 0x7531, R15 ;  /* 0x000075310e0b7816 */ /* 0x000fe2000000000f */
[----:B------:R-:W-:Y:S04]  /*12440*/  STSM.16.M88.4 [R5], R16 ;  /* 0x0000001005007844 */ /* 0x000fe80000000200 */
[----:B------:R-:W-:Y:S04]  /*12450*/  STSM.16.M88.4 [R5+0x1000], R8 ;  /* 0x0010000805007844 */ /* 0x000fe80000000200 */
[----:B------:R-:W0:Y:S04]  /*12460*/  LDSM.16.MT88.4 R8, [R4+UR46+0xb400] ;  /* 0x00b4002e0408783b */ /* 0x000e280008004200 */
[----:B------:R-:W1:Y:S01]  /*12470*/  LDSM.16.MT88.4 R12, [R3+0xb400] ;  /* 0x00b40000030c783b */ /* 0x000e620000004200 */
        /* <DEDUP_REMOVED lines=20> */
.L_x_1354:
[----:B-1----:R1:W-:Y:S01]  /*125c0*/  SYNCS.ARRIVE.TRANS64.A1T0 RZ, [R2+URZ+0x20850], RZ ;  /* 0x020850ff02ff79a7 */ /* 0x0023e2000810003f */
[----:B------:R-:W-:Y:S06]  /*125d0*/  BAR.SYNC.DEFER_BLOCKING 0x2, 0x80 ;  /* 0x0082000000007b1d */ /* 0x000fec0000010000 */
[----:B------:R-:W-:Y:S05]  /*125e0*/  @!P1 BRA `(.L_x_1355) ;  /* 0x0000000000049947 */ /* 0x000fea0003800000 */
[----:B------:R-:W-:Y:S01]  /*125f0*/  BPT.TRAP 0x1 ;  /* 0x000000040000795c */ /* 0x000fe20000300000 */
.L_x_1355:
        /* <DEDUP_REMOVED lines=9> */
.L_x_1341:
[----:B0-----:R-:W-:-:S07]  /*12690*/  IMAD.MOV.U32 R0, RZ, RZ, RZ ;  /* 0x000000ffff007224 */ /* 0x001fce00078e00ff */
.L_x_1357:
[----:B------:R-:W-:-:S06]  /*126a0*/  ULOP3.LUT UR4, UR36, 0x1, URZ, 0xfc, !UPT ;  /* 0x0000000124047892 */ /* 0x000fcc000f8efc3f */
[----:B0-----:R-:W-:-:S05]  /*126b0*/  IMAD.U32 R2, RZ, RZ, UR4 ;  /* 0x00000004ff027e24 */ /* 0x001fca000f8e00ff */
[----:B------:R-:W-:-:S13]  /*126c0*/  ISETP.NE.AND P1, PT, R2, 0x3, PT ;  /* 0x000000030200780c */ /* 0x000fda0003f25270 */
[----:B------:R-:W-:Y:S05]  /*126d0*/  @!P1 BRA `(.L_x_1358) ;  /* 0x0000000000049947 */ /* 0x000fea0003800000 */
[----:B------:R-:W-:Y:S01]  /*126e0*/  BPT.TRAP 0x1 ;  /* 0x000000040000795c */ /* 0x000fe20000300000 */
.L_x_1358:
[----:B------:R-:W-:Y:S01]  /*126f0*/  LOP3.LUT R2, R29, 0x1, RZ, 0x3c, !PT ;  /* 0x000000011d027812 */ /* 0x000fe200078e3cff */
[----:B------:R-:W-:Y:S01]  /*12700*/  BSSY B0, `(.L_x_1359) ;  /* 0x0000005000007945 */ /* 0x000fe20003800000 */
[----:B------:R-:W-:Y:S02]  /*12710*/  LEA R17, R0, UR46, 0x3 ;  /* 0x0000002e00117c11 */ /* 0x000fe4000f8e18ff */
[----:B------:R-:W-:-:S04]  /*12720*/  SHF.L.U32 R2, R2, 0x1f, RZ ;  /* 0x0000001f02027819 */ /* 0x000fc800000006ff */
[----:B------:R-:W0:Y:S02]  /*12730*/  SYNCS.PHASECHK.TRANS64.TRYWAIT P0, [R17+URZ+0x20870], R2 ;  /* 0x02087002110075a7 */ /* 0x000e24000800017f */
[----:B0-----:R-:W-:Y:S05]  /*12740*/  @!P0 BRA `(.L_x_1360) ;  /* 0x0000002c004c8947 */ /* 0x001fea0003800000 */
.L_x_1444:
[----:B------:R-:W-:Y:S05]  /*12750*/  BSYNC B0 ;  /* 0x0000000000007941 */ /* 0x000fea0003800000 */
.L_x_1359:
[----:B------:R-:W-:-:S06]  /*12760*/  ULOP3.LUT UR4, UR36, 0x2, URZ, 0xfc, !UPT ;  /* 0x0000000224047892 */ /* 0x000fcc000f8efc3f */
[----:B------:R-:W-:-:S05]  /*12770*/  IMAD.U32 R3, RZ, RZ, UR4 ;  /* 0x00000004ff037e24 */ /* 0x000fca000f8e00ff */
[----:B------:R-:W-:-:S13]  /*12780*/  ISETP.NE.AND P0, PT, R3, 0x3, PT ;  /* 0x000000030300780c */ /* 0x000fda0003f05270 */
[----:B------:R-:W-:Y:S05]  /*12790*/  @!P0 BRA `(.L_x_1361) ;  /* 0x0000000000048947 */ /* 0x000fea0003800000 */
[----:B------:R-:W-:Y:S01]  /*127a0*/  BPT.TRAP 0x1 ;  /* 0x000000040000795c */ /* 0x000fe20000300000 */
.L_x_1361:
[----:B0-----:R-:W3:Y:S01]  /*127b0*/  LDL.LU R2, [R1+0x4] ;  /* 0x0000040001027983 */ /* 0x001ee20000300800 */
[----:B------:R-:W-:Y:S01]  /*127c0*/  SHF.L.U32 R4, R29, 0x1f, RZ ;  /* 0x0000001f1d047819 */ /* 0x000fe200000006ff */
[----:B------:R-:W-:Y:S01]  /*127d0*/  IMAD.SHL.U32 R3, R0, 0x4000, RZ ;  /* 0x0000400000037824 */ /* 0x000fe200078e00ff */
[----:B------:R-:W0:Y:S02]  /*127e0*/  S2R R5, SR_TID.X ;  /* 0x0000000000057919 */ /* 0x000e240000002100 */
[----:B------:R-:W4:Y:S01]  /*127f0*/  SYNCS.PHASECHK.TRANS64.TRYWAIT P0, [R17+URZ+0x20860], R4 ;  /* 0x02086004110075a7 */ /* 0x000f22000800017f */
[----:B0-----:R-:W-:Y:S01]  /*12800*/  LOP3.LUT P2, RZ, R5, 0x4, RZ, 0xc0, !PT ;  /* 0x0000000405ff7812 */ /* 0x001fe2000784c0ff */
[----:B------:R-:W-:-:S05]  /*12810*/  IMAD.MOV.U32 R5, RZ, RZ, 0x40 ;  /* 0x00000040ff057424 */ /* 0x000fca00078e00ff */
[----:B------:R-:W-:Y:S02]  /*12820*/  SEL R5, R5, 0xffffffc0, !P2 ;  /* 0xffffffc005057807 */ /* 0x000fe40005000000 */
[----:B---3--:R-:W-:-:S05]  /*12830*/  LOP3.LUT R2, R3, R2, RZ, 0xfc, !PT ;  /* 0x0000000203027212 */ /* 0x008fca00078efcff */
[----:B------:R-:W-:-:S04]  /*12840*/  VIADD R16, R2, UR46 ;  /* 0x0000002e02107c36 */ /* 0x000fc80008000000 */
[----:B------:R-:W-:Y:S01]  /*12850*/  IMAD.IADD R16, R5, 0x1, R16 ;  /* 0x0000000105107824 */ /* 0x000fe200078e0210 */
[----:B----4-:R-:W-:Y:S06]  /*12860*/  @!P0 BRA `(.L_x_1362) ;  /* 0x0000002c00188947 */ /* 0x010fec0003800000 */
.L_x_1445:
[----:B------:R-:W3:Y:S01]  /*12870*/  LDL.LU R12, [R1] ;  /* 0x00000000010c7983 */ /* 0x000ee20000300800 */
[----:B------:R-:W-:Y:S05]  /*12880*/  WARPSYNC.ALL ;  /* 0x0000000000007948 */ /* 0x000fea0003800000 */
[----:B------:R-:W4:Y:S01]  /*12890*/  LDSM.16.MT88.4 R8, [R2+UR46+0x8400] ;  /* 0x0084002e0208783b */ /* 0x000f220008004200 */
[----:B------:R-:W-:-:S03]  /*128a0*/  ULOP3.LUT UR4, UR36, 0x2, URZ, 0xfc, !UPT ;  /* 0x0000000224047892 */ /* 0x000fc6000f8efc3f */
[----:B0-2---:R-:W0:Y:S01]  /*128b0*/  LDSM.16.MT88.4 R4, [R16+0x8400] ;  /* 0x008400001004783b */ /* 0x005e220000004200 */
[----:B------:R-:W2:Y:S01]  /*128c0*/  S2R R18, SR_TID.X ;  /* 0x0000000000127919 */ /* 0x000ea20000002100 */
[----:B----4-:R-:W-:Y:S02]  /*128d0*/  PRMT R13, R8, 0x7531, R9 ;  /* 0x00007531080d7816 */ /* 0x010fe40000000009 */
[C-C-:B-1----:R-:W-:Y:S02]  /*128e0*/  PRMT R14, R10.reuse, 0x6420, R11.reuse ;  /* 0x000064200a0e7816 */ /* 0x142fe4000000000b */
[----:B------:R-:W-:Y:S02]  /*128f0*/  PRMT R15, R10, 0x7531, R11 ;  /* 0x000075310a0f7816 */ /* 0x000fe4000000000b */
[C-C-:B0-----:R-:W-:Y:S02]  /*12900*/  PRMT R10, R6.reuse, 0x6420, R7.reuse ;  /* 0x00006420060a7816 */ /* 0x141fe40000000007 */
[----:B------:R-:W-:-:S02]  /*12910*/  PRMT R11, R6, 0x7531, R7 ;  /* 0x00007531060b7816 */ /* 0x000fc40000000007 */
[----:B--2---:R-:W-:Y:S01]  /*12920*/  LOP3.LUT P0, RZ, R18, 0x4, RZ, 0xc0, !PT ;  /* 0x0000000412ff7812 */ /* 0x004fe2000780c0ff */
[----:B------:R-:W-:-:S05]  /*12930*/  IMAD.MOV.U32 R18, RZ, RZ, 0x20 ;  /* 0x00000020ff127424 */ /* 0x000fca00078e00ff */
[----:B------:R-:W-:Y:S02]  /*12940*/  SEL R18, R18, 0xffffffe0, !P0 ;  /* 0xffffffe012127807 */ /* 0x000fe40004000000 */
[----:B---3--:R-:W-:Y:S02]  /*12950*/  IADD3 R3, R3, UR46, R12 ;  /* 0x0000002e03037c10 */ /* 0x008fe4000fffe00c */
        /* <DEDUP_REMOVED lines=12> */
[----:B------:R-:W-:Y:S01]  /*12a20*/  PRMT R13, R8, 0x7531, R9 ;  /* 0x00007531080d7816 */ /* 0x000fe20000000009 */
[----:B------:R-:W-:Y:S01]  /*12a30*/  STSM.16.M88.4 [R3+0x2400], R4 ;  /* 0x0024000403007844 */ /* 0x000fe20000000200 */
[----:B------:R-:W-:-:S02]  /*12a40*/  PRMT R14, R10, 0x6420, R11 ;  /* 0x000064200a0e7816 */ /* 0x000fc4000000000b */
[----:B------:R-:W-:-:S05]  /*12a50*/  PRMT R15, R10, 0x7531, R11 ;  /* 0x000075310a0f7816 */ /* 0x000fca000000000b */
[----:B------:R0:W-:Y:S04]  /*12a60*/  STSM.16.M88.4 [R3+0x3400], R12 ;  /* 0x0034000c03007844 */ /* 0x0001e80000000200 */
[----:B------:R-:W1:Y:S04]  /*12a70*/  LDSM.16.MT88.4 R4, [R2+UR46+0x9400] ;  /* 0x0094002e0204783b */ /* 0x000e680008004200 */
[----:B------:R-:W2:Y:S01]  /*12a80*/  LDSM.16.MT88.4 R8, [R16+0x9400] ;  /* 0x009400001008783b */ /* 0x000ea20000004200 */
[----:B0-----:R-:W-:Y:S01]  /*12a90*/  IADD3 R3, R18, 0x400, R3 ;  /* 0x0000040012037810 */ /* 0x001fe20007ffe003 */
[----:B------:R-:W-:-:S05]  /*12aa0*/  IMAD.U32 R18, RZ, RZ, UR4 ;  /* 0x00000004ff127e24 */ /* 0x000fca000f8e00ff */
[----:B------:R-:W-:Y:S02]  /*12ab0*/  ISETP.NE.AND P0, PT, R18, 0x3, PT ;  /* 0x000000031200780c */ /* 0x000fe40003f05270 */
[C-C-:B-1----:R-:W-:Y:S02]  /*12ac0*/  PRMT R12, R4.reuse, 0x6420, R5.reuse ;  /* 0x00006420040c7816 */ /* 0x142fe40000000005 */
[----:B------:R-:W-:Y:S02]  /*12ad0*/  PRMT R13, R4, 0x7531, R5 ;  /* 0x00007531040d7816 */ /* 0x000fe40000000005 */
[C-C-:B------:R-:W-:Y:S02]  /*12ae0*/  PRMT R14, R6.reuse, 0x6420, R7.reuse ;  /* 0x00006420060e7816 */ /* 0x140fe40000000007 */
[----:B------:R-:W-:Y:S02]  /*12af0*/  PRMT R15, R6, 0x7531, R7 ;  /* 0x00007531060f7816 */ /* 0x000fe40000000007 */
[----:B--2---:R-:W-:-:S02]  /*12b00*/  PRMT R4, R8, 0x6420, R9 ;  /* 0x0000642008047816 */ /* 0x004fc40000000009 */
[----:B------:R-:W-:Y:S01]  /*12b10*/  PRMT R5, R8, 0x7531, R9 ;  /* 0x0000753108057816 */ /* 0x000fe20000000009 */
[----:B------:R-:W-:Y:S01]  /*12b20*/  STSM.16.M88.4 [R3], R12 ;  /* 0x0000000c03007844 */ /* 0x000fe20000000200 */
[C-C-:B------:R-:W-:Y:S02]  /*12b30*/  PRMT R6, R10.reuse, 0x6420, R11.reuse ;  /* 0x000064200a067816 */ /* 0x140fe4000000000b */
[----:B------:R-:W-:-:S05]  /*12b40*/  PRMT R7, R10, 0x7531, R11 ;  /* 0x000075310a077816 */ /* 0x000fca000000000b */
[----:B------:R-:W-:Y:S04]  /*12b50*/  STSM.16.M88.4 [R3+0x1000], R4 ;  /* 0x0010000403007844 */ /* 0x000fe80000000200 */
[----:B------:R-:W0:Y:S04]  /*12b60*/  LDSM.16.MT88.4 R4, [R2+UR46+0xb400] ;  /* 0x00b4002e0204783b */ /* 0x000e280008004200 */
        /* <DEDUP_REMOVED lines=19> */
.L_x_1363:
[----:B-1----:R1:W-:Y:S01]  /*12ca0*/  SYNCS.ARRIVE.TRANS64.A1T0 RZ, [R17+URZ+0x20850], RZ ;  /* 0x020850ff11ff79a7 */ /* 0x0023e2000810003f */
[----:B------:R-:W-:Y:S06]  /*12cb0*/  BAR.SYNC.DEFER_BLOCKING 0x2, 0x80 ;  /* 0x0082000000007b1d */ /* 0x000fec0000010000 */
[----:B------:R-:W-:Y:S05]  /*12cc0*/  @!P1 BRA `(.L_x_1364) ;  /* 0x0000000000049947 */ /* 0x000fea0003800000 */
[----:B------:R-:W-:Y:S01]  /*12cd0*/  BPT.TRAP 0x1 ;  /* 0x000000040000795c */ /* 0x000fe20000300000 */
.L_x_1364:
        /* <DEDUP_REMOVED lines=10> */
.L_x_1315:
[----:B------:R-:W1:Y:S01]  /*12d80*/  S2R R4, SR_CgaCtaId ;  /* 0x0000000000047919 */ /* 0x000e620000008800 */
[----:B------:R-:W-:Y:S02]  /*12d90*/  MOV R3, 0x400 ;  /* 0x0000040000037802 */ /* 0x000fe40000000f00 */
[----:B------:R-:W-:Y:S02]  /*12da0*/  SHF.L.U32 R2, R2, 0x1f, RZ ;  /* 0x0000001f02027819 */ /* 0x000fe400000006ff */
[----:B-1----:R-:W-:-:S04]  /*12db0*/  LEA R5, R4, R3, 0x18 ;  /* 0x0000000304057211 */ /* 0x002fc800078ec0ff */
[----:B------:R-:W1:Y:S02]  /*12dc0*/  SYNCS.PHASECHK.TRANS64.TRYWAIT P0, [R5+URZ+0x20820], R2 ;  /* 0x02082002050075a7 */ /* 0x000e64000800017f */
[----:B-1----:R-:W-:Y:S05]  /*12dd0*/  @!P0 BRA `(.L_x_1365) ;  /* 0x0000002400d08947 */ /* 0x002fea0003800000 */
.L_x_1446:
        /* <DEDUP_REMOVED lines=13> */
.L_x_1366:
[C---:B------:R-:W-:Y:S01]  /*12eb0*/  IMAD R4, R0.reuse, 0x8, R5 ;  /* 0x0000000800047824 */ /* 0x040fe200078e0205 */
[----:B------:R-:W-:Y:S01]  /*12ec0*/  SHF.L.U32 R3, R29, 0x1f, RZ ;  /* 0x0000001f1d037819 */ /* 0x000fe200000006ff */
[----:B------:R-:W-:-:S03]  /*12ed0*/  VIADD R0, R0, 0x1 ;  /* 0x0000000100007836 */ /* 0x000fc60000000000 */
[----:B------:R-:W1:Y:S02]  /*12ee0*/  SYNCS.PHASECHK.TRANS64.TRYWAIT P1, [R4+URZ+0x20840], R3 ;  /* 0x02084003040075a7 */ /* 0x000e64000802017f */
[----:B------:R-:W-:-:S04]  /*12ef0*/  ISETP.NE.AND P2, PT, R0, 0x2, PT ;  /* 0x000000020000780c */ /* 0x000fc80003f45270 */
[----:B------:R-:W-:Y:S01]  /*12f00*/  SEL R2, RZ, 0x1, P2 ;  /* 0x00000001ff027807 */ /* 0x000fe20001000000 */
[----:B-1----:R-:W-:Y:S08]  /*12f10*/  @!P1 BRA `(.L_x_1367) ;  /* 0x0000002400949947 */ /* 0x002ff00003800000 */
.L_x_1447:
[----:B------:R-:W-:Y:S02]  /*12f20*/  SEL R0, R0, RZ, P2 ;  /* 0x000000ff00007207 */ /* 0x000fe40001000000 */
[----:B------:R-:W-:Y:S01]  /*12f30*/  LOP3.LUT R2, R29, R2, RZ, 0x3c, !PT ;  /* 0x000000021d027212 */ /* 0x000fe200078e3cff */
[----:B------:R-:W-:Y:S06]  /*12f40*/  @!P0 BRA `(.L_x_1368) ;  /* 0x0000000000048947 */ /* 0x000fec0003800000 */
[----:B------:R-:W-:Y:S01]  /*12f50*/  BPT.TRAP 0x1 ;  /* 0x000000040000795c */ /* 0x000fe20000300000 */
.L_x_1368:
[----:B------:R-:W-:Y:S01]  /*12f60*/  IMAD R5, R0, 0x8, R5 ;  /* 0x0000000800057824 */ /* 0x000fe200078e0205 */
[----:B------:R-:W-:-:S04]  /*12f70*/  SHF.L.U32 R0, R2, 0x1f, RZ ;  /* 0x0000001f02007819 */ /* 0x000fc800000006ff */
[----:B------:R-:W2:Y:S02]  /*12f80*/  SYNCS.PHASECHK.TRANS64.TRYWAIT P1, [R5+URZ+0x20840], R0 ;  /* 0x02084000050075a7 */ /* 0x000ea4000802017f */
[----:B--2---:R-:W-:Y:S05]  /*12f90*/  @!P1 BRA `(.L_x_1369) ;  /* 0x0000002400889947 */ /* 0x004fea0003800000 */
.L_x_1448:
[----:B------:R-:W-:Y:S05]  /*12fa0*/  @!P0 BRA `(.L_x_1370) ;  /* 0x0000000000048947 */ /* 0x000fea0003800000 */
[----:B------:R-:W-:Y:S01]  /*12fb0*/  BPT.TRAP 0x1 ;  /* 0x000000040000795c */ /* 0x000fe20000300000 */
.L_x_1370:
[----:B------:R-:W3:Y:S02]  /*12fc0*/  SYNCS.PHASECHK.TRANS64.TRYWAIT P1, [R4+URZ+0x20860], R3 ;  /* 0x02086003040075a7 */ /* 0x000ee4000802017f */
[----:B---3--:R-:W-:Y:S05]  /*12fd0*/  @!P1 BRA `(.L_x_1371) ;  /* 0x00000024008c9947 */ /* 0x008fea0003800000 */
.L_x_1449:
[----:B------:R-:W-:Y:S05]  /*12fe0*/  @!P0 BRA `(.L_x_1372) ;  /* 0x0000000000048947 */ /* 0x000fea0003800000 */
[----:B------:R-:W-:Y:S01]  /*12ff0*/  BPT.TRAP 0x1 ;  /* 0x000000040000795c */ /* 0x000fe20000300000 */
.L_x_1372:
[----:B------:R-:W4:Y:S02]  /*13000*/  SYNCS.PHASECHK.TRANS64.TRYWAIT P1, [R5+URZ+0x20860], R0 ;  /* 0x02086000050075a7 */ /* 0x000f24000802017f */
[----:B----4-:R-:W-:Y:S05]  /*13010*/  @!P1 BRA `(.L_x_1373) ;  /* 0x0000002400909947 */ /* 0x010fea0003800000 */
.L_x_1450:
[----:B------:R-:W-:Y:S05]  /*13020*/  @!P0 BRA `(.L_x_1374) ;  /* 0x0000000000048947 */ /* 0x000fea0003800000 */
[----:B------:R-:W-:Y:S01]  /*13030*/  BPT.TRAP 0x1 ;  /* 0x000000040000795c */ /* 0x000fe20000300000 */
.L_x_1374:
[----:B------:R-:W0:Y:S02]  /*13040*/  SYNCS.PHASECHK.TRANS64.TRYWAIT P1, [R4+URZ+0x20880], R3 ;  /* 0x02088003040075a7 */ /* 0x000e24000802017f */
[----:B0-----:R-:W-:Y:S05]  /*13050*/  @!P1 BRA `(.L_x_1375) ;  /* 0x0000002400949947 */ /* 0x001fea0003800000 */
.L_x_1451:
[----:B------:R-:W-:Y:S05]  /*13060*/  @!P0 BRA `(.L_x_1376) ;  /* 0x0000000000048947 */ /* 0x000fea0003800000 */
[----:B------:R-:W-:Y:S01]  /*13070*/  BPT.TRAP 0x1 ;  /* 0x000000040000795c */ /* 0x000fe20000300000 */
.L_x_1376:
[----:B------:R0:W0:Y:S02]  /*13080*/  SYNCS.PHASECHK.TRANS64.TRYWAIT P0, [R5+URZ+0x20880], R0 ;  /* 0x02088000050075a7 */ /* 0x000024000800017f */
[----:B0-----:R-:W-:Y:S05]  /*13090*/  @!P0 NANOSLEEP.SYNCS 0x989680 ;  /* 0x009896800000895d */ /* 0x001fea0003900000 */
[----:B------:R-:W0:Y:S02]  /*130a0*/  @!P0 SYNCS.PHASECHK.TRANS64 P0, [R5+URZ+0x20880], R0 ;  /* 0x02088000050085a7 */ /* 0x000e24000800007f */
[----:B0-----:R-:W-:Y:S05]  /*130b0*/  @!P0 BRA `(.L_x_1376) ;  /* 0xfffffffc00f08947 */ /* 0x001fea000383ffff */
.L_x_1223:
[----:B------:R-:W-:Y:S05]  /*130c0*/  BSYNC B6 ;  /* 0x0000000000067941 */ /* 0x000fea0003800000 */
.L_x_1220:
[----:B------:R-:W-:Y:S05]  /*130d0*/  EXIT ;  /* 0x000000000000794d */ /* 0x000fea0003800000 */
.L_x_1233:
[----:B0-----:R-:W-:-:S04]  /*130e0*/  IMAD.U32 R3, RZ, RZ, UR41 ;  /* 0x00000029ff037e24 */ /* 0x001fc8000f8e00ff */
[----:B------:R0:W1:Y:S03]  /*130f0*/  SYNCS.PHASECHK.TRANS64.TRYWAIT P0, [R3+URZ+0x20800], R10 ;  /* 0x0208000a030075a7 */ /* 0x000066000800017f */
[----:B-1----:R-:W-:Y:S05]  /*13100*/  @!P0 NANOSLEEP.SYNCS 0x989680 ;  /* 0x009896800000895d */ /* 0x002fea0003900000 */
[----:B------:R-:W1:Y:S02]  /*13110*/  @!P0 SYNCS.PHASECHK.TRANS64 P0, [R3+URZ+0x20800], R10 ;  /* 0x0208000a030085a7 */ /* 0x000e64000800007f */
[----:B-1----:R-:W-:Y:S05]  /*13120*/  @!P0 BRA `(.L_x_1233) ;  /* 0xfffffffc00ec8947 */ /* 0x002fea000383ffff */
[----:B------:R-:W-:Y:S05]  /*13130*/  BRA `(.L_x_1377) ;  /* 0xfffffee800b87947 */ /* 0x000fea000383ffff */
.L_x_1237:
[----:B0-----:R-:W-:-:S04]  /*13140*/  IMAD.U32 R3, RZ, RZ, UR41 ;  /* 0x00000029ff037e24 */ /* 0x001fc8000f8e00ff */
[----:B------:R0:W1:Y:S03]  /*13150*/  SYNCS.PHASECHK.TRANS64.TRYWAIT P0, [R3+URZ+0x20830], R10 ;  /* 0x0208300a030075a7 */ /* 0x000066000800017f */
[----:B-1----:R-:W-:Y:S05]  /*13160*/  @!P0 NANOSLEEP.SYNCS 0x989680 ;  /* 0x009896800000895d */ /* 0x002fea0003900000 */
[----:B------:R-:W1:Y:S02]  /*13170*/  @!P0 SYNCS.PHASECHK.TRANS64 P0, [R3+URZ+0x20830], R10 ;  /* 0x0208300a030085a7 */ /* 0x000e64000800007f */
[----:B-1----:R-:W-:Y:S05]  /*13180*/  @!P0 BRA `(.L_x_1237) ;  /* 0xfffffffc00ec8947 */ /* 0x002fea000383ffff */
[----:B------:R-:W-:Y:S05]  /*13190*/  BRA `(.L_x_1236) ;  /* 0xfffffee800d87947 */ /* 0x000fea000383ffff */
.L_x_1250:
[----:B-1----:R-:W-:-:S04]  /*131a0*/  IMAD.U32 R11, RZ, RZ, UR41 ;  /* 0x00000029ff0b7e24 */ /* 0x002fc8000f8e00ff */
[----:B------:R1:W2:Y:S03]  /*131b0*/  SYNCS.PHASECHK.TRANS64.TRYWAIT P0, [R11+URZ+0x20850], R10 ;  /* 0x0208500a0b0075a7 */ /* 0x0002a6000800017f */
[----:B--2---:R-:W-:Y:S05]  /*131c0*/  @!P0 NANOSLEEP.SYNCS 0x989680 ;  /* 0x009896800000895d */ /* 0x004fea0003900000 */
[----:B------:R-:W2:Y:S02]  /*131d0*/  @!P0 SYNCS.PHASECHK.TRANS64 P0, [R11+URZ+0x20850], R10 ;  /* 0x0208500a0b0085a7 */ /* 0x000ea4000800007f */
[----:B--2---:R-:W-:Y:S05]  /*131e0*/  @!P0 BRA `(.L_x_1250) ;  /* 0xfffffffc00ec8947 */ /* 0x004fea000383ffff */
[----:B------:R-:W-:Y:S05]  /*131f0*/  BRA `(.L_x_1249) ;  /* 0xffffff08003c7947 */ /* 0x000fea000383ffff */
.L_x_1259:
[----:B--2---:R-:W-:-:S04]  /*13200*/  IMAD.U32 R8, RZ, RZ, UR57 ;  /* 0x00000039ff087e24 */ /* 0x004fc8000f8e00ff */
[----:B------:R2:W3:Y:S03]  /*13210*/  SYNCS.PHASECHK.TRANS64.TRYWAIT P0, [R8+URZ+0x20830], R11 ;  /* 0x0208300b080075a7 */ /* 0x0004e6000800017f */
[----:B---3--:R-:W-:Y:S05]  /*13220*/  @!P0 NANOSLEEP.SYNCS 0x989680 ;  /* 0x009896800000895d */ /* 0x008fea0003900000 */
[----:B------:R-:W3:Y:S02]  /*13230*/  @!P0 SYNCS.PHASECHK.TRANS64 P0, [R8+URZ+0x20830], R11 ;  /* 0x0208300b080085a7 */ /* 0x000ee4000800007f */
[----:B---3--:R-:W-:Y:S05]  /*13240*/  @!P0 BRA `(.L_x_1259) ;  /* 0xfffffffc00ec8947 */ /* 0x008fea000383ffff */
[----:B------:R-:W-:Y:S05]  /*13250*/  BRA `(.L_x_1258) ;  /* 0xffffff0c00847947 */ /* 0x000fea000383ffff */
.L_x_1272:
[----:B--2---:R-:W-:-:S04]  /*13260*/  IMAD.U32 R12, RZ, RZ, UR57 ;  /* 0x00000039ff0c7e24 */ /* 0x004fc8000f8e00ff */
[----:B------:R2:W3:Y:S03]  /*13270*/  SYNCS.PHASECHK.TRANS64.TRYWAIT P0, [R12+URZ+0x20850], R11 ;  /* 0x0208500b0c0075a7 */ /* 0x0004e6000800017f */
[----:B---3--:R-:W-:Y:S05]  /*13280*/  @!P0 NANOSLEEP.SYNCS 0x989680 ;  /* 0x009896800000895d */ /* 0x008fea0003900000 */
[----:B------:R-:W3:Y:S02]  /*13290*/  @!P0 SYNCS.PHASECHK.TRANS64 P0, [R12+URZ+0x20850], R11 ;  /* 0x0208500b0c0085a7 */ /* 0x000ee4000800007f */
[----:B---3--:R-:W-:Y:S05]  /*132a0*/  @!P0 BRA `(.L_x_1272) ;  /* 0xfffffffc00ec8947 */ /* 0x008fea000383ffff */
[----:B------:R-:W-:Y:S05]  /*132b0*/  BRA `(.L_x_1271) ;  /* 0xffffff2c00a07947 */ /* 0x000fea000383ffff */
.L_x_1282:
[----:B--2---:R-:W-:-:S04]  /*132c0*/  IMAD.U32 R8, RZ, RZ, UR51 ;  /* 0x00000033ff087e24 */ /* 0x004fc8000f8e00ff */
[----:B------:R2:W3:Y:S03]  /*132d0*/  SYNCS.PHASECHK.TRANS64.TRYWAIT P1, [R8+URZ+0x20830], R9 ;  /* 0x02083009080075a7 */ /* 0x0004e6000802017f */
[----:B---3--:R-:W-:Y:S05]  /*132e0*/  @!P1 NANOSLEEP.SYNCS 0x989680 ;  /* 0x009896800000995d */ /* 0x008fea0003900000 */
[----:B------:R-:W3:Y:S02]  /*132f0*/  @!P1 SYNCS.PHASECHK.TRANS64 P1, [R8+URZ+0x20830], R9 ;  /* 0x02083009080095a7 */ /* 0x000ee4000802007f */
[----:B---3--:R-:W-:Y:S05]  /*13300*/  @!P1 BRA `(.L_x_1282) ;  /* 0xfffffffc00ec9947 */ /* 0x008fea000383ffff */
[----:B------:R-:W-:Y:S05]  /*13310*/  BRA `(.L_x_1281) ;  /* 0xffffff3000ec7947 */ /* 0x000fea000383ffff */
.L_x_1287:
[----:B0-----:R-:W-:-:S04]  /*13320*/  IMAD.U32 R12, RZ, RZ, UR51 ;  /* 0x00000033ff0c7e24 */ /* 0x001fc8000f8e00ff */
[----:B------:R0:W2:Y:S03]  /*13330*/  SYNCS.PHASECHK.TRANS64.TRYWAIT P1, [R12+URZ+0x20850], R9 ;  /* 0x020850090c0075a7 */ /* 0x0000a6000802017f */
[----:B--2---:R-:W-:Y:S05]  /*13340*/  @!P1 NANOSLEEP.SYNCS 0x989680 ;  /* 0x009896800000995d */ /* 0x004fea0003900000 */
[----:B------:R-:W2:Y:S02]  /*13350*/  @!P1 SYNCS.PHASECHK.TRANS64 P1, [R12+URZ+0x20850], R9 ;  /* 0x020850090c0095a7 */ /* 0x000ea4000802007f */
[----:B--2---:R-:W-:Y:S05]  /*13360*/  @!P1 BRA `(.L_x_1287) ;  /* 0xfffffffc00ec9947 */ /* 0x004fea000383ffff */
[----:B------:R-:W-:Y:S05]  /*13370*/  BRA `(.L_x_1286) ;  /* 0xffffff4800447947 */ /* 0x000fea000383ffff */
.L_x_1294:
[----:B-1----:R-:W-:-:S04]  /*13380*/  IMAD.U32 R8, RZ, RZ, UR57 ;  /* 0x00000039ff087e24 */ /* 0x002fc8000f8e00ff */
[----:B------:R1:W2:Y:S03]  /*13390*/  SYNCS.PHASECHK.TRANS64.TRYWAIT P0, [R8+URZ+0x20830], R9 ;  /* 0x02083009080075a7 */ /* 0x0002a6000800017f */
[----:B--2---:R-:W-:Y:S05]  /*133a0*/  @!P0 NANOSLEEP.SYNCS 0x989680 ;  /* 0x009896800000895d */ /* 0x004fea0003900000 */
[----:B------:R-:W2:Y:S02]  /*133b0*/  @!P0 SYNCS.PHASECHK.TRANS64 P0, [R8+URZ+0x20830], R9 ;  /* 0x02083009080085a7 */ /* 0x000ea4000800007f */
[----:B--2---:R-:W-:Y:S05]  /*133c0*/  @!P0 BRA `(.L_x_1294) ;  /* 0xfffffffc00ec8947 */ /* 0x004fea000383ffff */
[----:B------:R-:W-:Y:S05]  /*133d0*/  BRA `(.L_x_1293) ;  /* 0xffffff4800e87947 */ /* 0x000fea000383ffff */
.L_x_1307:
[----:B-1----:R-:W-:-:S04]  /*133e0*/  IMAD.U32 R12, RZ, RZ, UR57 ;  /* 0x00000039ff0c7e24 */ /* 0x002fc8000f8e00ff */
[----:B------:R1:W3:Y:S03]  /*133f0*/  SYNCS.PHASECHK.TRANS64.TRYWAIT P0, [R12+URZ+0x20850], R9 ;  /* 0x020850090c0075a7 */ /* 0x0002e6000800017f */
[----:B---3--:R-:W-:Y:S05]  /*13400*/  @!P0 NANOSLEEP.SYNCS 0x989680 ;  /* 0x009896800000895d */ /* 0x008fea0003900000 */
[----:B------:R-:W3:Y:S02]  /*13410*/  @!P0 SYNCS.PHASECHK.TRANS64 P0, [R12+URZ+0x20850], R9 ;  /* 0x020850090c0085a7 */ /* 0x000ee4000800007f */
[----:B---3--:R-:W-:Y:S05]  /*13420*/  @!P0 BRA `(.L_x_1307) ;  /* 0xfffffffc00ec8947 */ /* 0x008fea000383ffff */
[----:B------:R-:W-:Y:S05]  /*13430*/  BRA `(.L_x_1306) ;  /* 0xffffff6800fc7947 */ /* 0x000fea000383ffff */
.L_x_1327:
[----:B------:R-:W-:Y:S02]  /*13440*/  IMAD.MOV.U32 R13, RZ, RZ, R24 ;  /* 0x000000ffff0d7224 */ /* 0x000fe400078e0018 */
[----:B------:R-:W-:Y:S02]  /*13450*/  IMAD.MOV.U32 R12, RZ, RZ, RZ ;  /* 0x000000ffff0c7224 */ /* 0x000fe400078e00ff */
[----:B------:R-:W-:Y:S02]  /*13460*/  IMAD.MOV.U32 R11, RZ, RZ, 0x1f ;  /* 0x0000001fff0b7424 */ /* 0x000fe400078e00ff */
[----:B------:R-:W-:-:S07]  /*13470*/  IMAD.MOV.U32 R15, RZ, RZ, -0x1 ;  /* 0xffffffffff0f7424 */ /* 0x000fce00078e00ff */
[----:B0----5:R-:W-:Y:S05]  /*13480*/  WARPSYNC.COLLECTIVE R15, `(.L_x_1378) ;  /* 0x000000000f087348 */ /* 0x021fea0003c00000 */
[----:B------:R1:W2:Y:S02]  /*13490*/  SHFL.IDX P6, R14, R13, R12, R11 ;  /* 0x0000000c0d0e7389 */ /* 0x0002a400000c000b */
[----:B012--5:R-:W-:Y:S01]  /*134a0*/  ENDCOLLECTIVE ;  /* 0x000000000000791b */ /* 0x027fe20003800000 */
.L_x_1378:
[----:B------:R-:W-:Y:S05]  /*134b0*/  BRA `(.L_x_1379) ;  /* 0xffffffc800487947 */ /* 0x000fea000383ffff */
.L_x_1329:
[----:B0-----:R-:W-:-:S04]  /*134c0*/  IMAD.U32 R3, RZ, RZ, UR46 ;  /* 0x0000002eff037e24 */ /* 0x001fc8000f8e00ff */
[----:B------:R0:W1:Y:S03]  /*134d0*/  SYNCS.PHASECHK.TRANS64.TRYWAIT P0, [R3+URZ+0x20880], R20 ;  /* 0x02088014030075a7 */ /* 0x000066000800017f */
[----:B-1----:R-:W-:Y:S05]  /*134e0*/  @!P0 NANOSLEEP.SYNCS 0x989680 ;  /* 0x009896800000895d */ /* 0x002fea0003900000 */
[----:B------:R-:W1:Y:S02]  /*134f0*/  @!P0 SYNCS.PHASECHK.TRANS64 P0, [R3+URZ+0x20880], R20 ;  /* 0x02088014030085a7 */ /* 0x000e64000800007f */
[----:B-1----:R-:W-:Y:S05]  /*13500*/  @!P0 BRA `(.L_x_1329) ;  /* 0xfffffffc00ec8947 */ /* 0x002fea000383ffff */
[----:B------:R-:W-:Y:S05]  /*13510*/  BRA `(.L_x_1380) ;  /* 0xffffffc800bc7947 */ /* 0x000fea000383ffff */
.L_x_1330:
        /* <DEDUP_REMOVED lines=8> */
.L_x_1382:
[----:B------:R-:W-:Y:S05]  /*135a0*/  BSYNC B0 ;  /* 0x0000000000007941 */ /* 0x000fea0003800000 */
.L_x_1381:
[----:B------:R-:W-:Y:S01]  /*135b0*/  IMAD.MOV.U32 R13, RZ, RZ, R5 ;  /* 0x000000ffff0d7224 */ /* 0x000fe200078e0005 */
[----:B------:R-:W0:Y:S01]  /*135c0*/  LDC R21, c[0x0][0x2f4] ;  /* 0x0000bd00ff157b82 */ /* 0x000e220000000800 */
[----:B------:R-:W-:Y:S01]  /*135d0*/  IMAD.MOV.U32 R12, RZ, RZ, RZ ;  /* 0x000000ffff0c7224 */ /* 0x000fe200078e00ff */
[C---:B------:R-:W-:Y:S01]  /*135e0*/  ISETP.GE.AND P1, PT, R6.reuse, 0x21, PT ;  /* 0x000000210600780c */ /* 0x040fe20003f26270 */
[----:B------:R-:W-:Y:S01]  /*135f0*/  IMAD.MOV.U32 R11, RZ, RZ, 0x181f ;  /* 0x0000181fff0b7424 */ /* 0x000fe200078e00ff */
[----:B------:R-:W-:Y:S01]  /*13600*/  ISETP.GE.AND P5, PT, R6, 0x31, PT ;  /* 0x000000310600780c */ /* 0x000fe20003fa6270 */
[----:B------:R-:W-:Y:S02]  /*13610*/  IMAD.MOV.U32 R15, RZ, RZ, -0x1 ;  /* 0xffffffffff0f7424 */ /* 0x000fe400078e00ff */
[----:B------:R-:W-:Y:S02]  /*13620*/  IMAD.MOV.U32 R3, RZ, RZ, R14 ;  /* 0x000000ffff037224 */ /* 0x000fe400078e000e */
[----:B------:R-:W-:-:S08]  /*13630*/  VIADD R28, R34, UR46 ;  /* 0x0000002e221c7c36 */ /* 0x000fd00008000000 */
[----:B0-----:R-:W-:Y:S05]  /*13640*/  WARPSYNC.COLLECTIVE R15, `(.L_x_1383) ;  /* 0x000000000f087348 */ /* 0x001fea0003c00000 */
[----:B------:R1:W2:Y:S02]  /*13650*/  SHFL.IDX P6, R14, R13, R12, R11 ;  /* 0x0000000c0d0e7389 */ /* 0x0002a400000c000b */
[----:B012---:R-:W-:Y:S01]  /*13660*/  ENDCOLLECTIVE ;  /* 0x000000000000791b */ /* 0x007fe20003800000 */
.L_x_1383:
[CC--:B------:R-:W-:Y:S01]  /*13670*/  ISETP.GE.AND P3, PT, R35.reuse, R21.reuse, PT ;  /* 0x000000152300720c */ /* 0x0c0fe20003f66270 */
[----:B------:R-:W-:Y:S01]  /*13680*/  IMAD.MOV.U32 R13, RZ, RZ, R7 ;  /* 0x000000ffff0d7224 */ /* 0x000fe200078e0007 */
[----:B------:R-:W-:Y:S01]  /*13690*/  ISETP.GE.AND P2, PT, R18, R21, PT ;  /* 0x000000151200720c */ /* 0x000fe20003f46270 */
[----:B------:R-:W-:Y:S01]  /*136a0*/  IMAD.MOV.U32 R12, RZ, RZ, 0x1 ;  /* 0x00000001ff0c7424 */ /* 0x000fe200078e00ff */
[----:B------:R-:W-:-:S13]  /*136b0*/  IADD3 R2, P0, R35, R14, RZ ;  /* 0x0000000e23027210 */ /* 0x000fda0007f1e0ff */
[----:B------:R-:W-:Y:S05]  /*136c0*/  WARPSYNC.COLLECTIVE R15, `(.L_x_1384) ;  /* 0x000000000f087348 */ /* 0x000fea0003c00000 */
[----:B------:R0:W1:Y:S02]  /*136d0*/  SHFL.IDX P6, R14, R13, R12, R11 ;  /* 0x0000000c0d0e7389 */ /* 0x00006400000c000b */
[----:B01----:R-:W-:Y:S01]  /*136e0*/  ENDCOLLECTIVE ;  /* 0x000000000000791b */ /* 0x003fe20003800000 */
.L_x_1384:
        /* <DEDUP_REMOVED lines=13> */
.L_x_1385:
[----:B------:R-:W-:Y:S02]  /*137c0*/  IMAD.MOV.U32 R13, RZ, RZ, R7 ;  /* 0x000000ffff0d7224 */ /* 0x000fe400078e0007 */
[----:B------:R-:W-:Y:S01]  /*137d0*/  IMAD.MOV.U32 R12, RZ, RZ, 0x2 ;  /* 0x00000002ff0c7424 */ /* 0x000fe200078e00ff */
[----:B------:R-:W-:-:S13]  /*137e0*/  IADD3 R2, P0, R35, R14, RZ ;  /* 0x0000000e23027210 */ /* 0x000fda0007f1e0ff */
[----:B------:R-:W-:Y:S05]  /*137f0*/  WARPSYNC.COLLECTIVE R15, `(.L_x_1386) ;  /* 0x000000000f087348 */ /* 0x000fea0003c00000 */
[----:B------:R0:W1:Y:S02]  /*13800*/  SHFL.IDX P6, R14, R13, R12, R11 ;  /* 0x0000000c0d0e7389 */ /* 0x00006400000c000b */
[----:B01----:R-:W-:Y:S01]  /*13810*/  ENDCOLLECTIVE ;  /* 0x000000000000791b */ /* 0x003fe20003800000 */
.L_x_1386:
        /* <DEDUP_REMOVED lines=13> */
.L_x_1387:
[----:B------:R-:W-:Y:S02]  /*138f0*/  IMAD.MOV.U32 R13, RZ, RZ, R7 ;  /* 0x000000ffff0d7224 */ /* 0x000fe400078e0007 */
[----:B------:R-:W-:Y:S01]  /*13900*/  IMAD.MOV.U32 R12, RZ, RZ, 0x3 ;  /* 0x00000003ff0c7424 */ /* 0x000fe200078e00ff */
[----:B------:R-:W-:-:S13]  /*13910*/  IADD3 R2, P0, R35, R14, RZ ;  /* 0x0000000e23027210 */ /* 0x000fda0007f1e0ff */
[----:B------:R-:W-:Y:S05]  /*13920*/  WARPSYNC.COLLECTIVE R15, `(.L_x_1388) ;  /* 0x000000000f087348 */ /* 0x000fea0003c00000 */
[----:B------:R0:W1:Y:S02]  /*13930*/  SHFL.IDX P6, R14, R13, R12, R11 ;  /* 0x0000000c0d0e7389 */ /* 0x00006400000c000b */
[----:B01----:R-:W-:Y:S01]  /*13940*/  ENDCOLLECTIVE ;  /* 0x000000000000791b */ /* 0x003fe20003800000 */
.L_x_1388:
        /* <DEDUP_REMOVED lines=12> */
.L_x_1389:
[----:B------:R-:W-:Y:S01]  /*13a10*/  @!PT LDS RZ, [RZ] ;  /* 0x00000000fffff984 */ /* 0x000fe20000000800 */
[----:B------:R-:W-:Y:S01]  /*13a20*/  @!PT LDS RZ, [RZ] ;  /* 0x00000000fffff984 */ /* 0x000fe20000000800 */
[----:B------:R-:W-:Y:S01]  /*13a30*/  @!PT LDS RZ, [RZ] ;  /* 0x00000000fffff984 */ /* 0x000fe20000000800 */
[----:B------:R0:W-:Y:S01]  /*13a40*/  LDGSTS.E.BYPASS.LTC128B.128 [R28+0xb400], desc[UR52][R2.64+0x80], !P0 ;  /* 0x0b400080021c7fae */ /* 0x0001e2000c101d74 */
[----:B------:R-:W-:Y:S01]  /*13a50*/  ISETP.GE.AND P0, PT, R6, 0x11, PT ;  /* 0x000000110600780c */ /* 0x000fe20003f06270 */
[----:B------:R-:W-:-:S12]  /*13a60*/  BRA `(.L_x_1390) ;  /* 0xffffffc800687947 */ /* 0x000fd8000383ffff */
.L_x_1333:
[----:B0-----:R-:W-:-:S04]  /*13a70*/  IMAD.U32 R3, RZ, RZ, UR46 ;  /* 0x0000002eff037e24 */ /* 0x001fc8000f8e00ff */
[----:B------:R0:W1:Y:S03]  /*13a80*/  SYNCS.PHASECHK.TRANS64.TRYWAIT P2, [R3+URZ+0x20840], R20 ;  /* 0x02084014030075a7 */ /* 0x000066000804017f */
[----:B-1----:R-:W-:Y:S05]  /*13a90*/  @!P2 NANOSLEEP.SYNCS 0x989680 ;  /* 0x009896800000a95d */ /* 0x002fea0003900000 */
[----:B------:R-:W1:Y:S02]  /*13aa0*/  @!P2 SYNCS.PHASECHK.TRANS64 P2, [R3+URZ+0x20840], R20 ;  /* 0x020840140300a5a7 */ /* 0x000e64000804007f */
[----:B-1----:R-:W-:Y:S05]  /*13ab0*/  @!P2 BRA `(.L_x_1333) ;  /* 0xfffffffc00eca947 */ /* 0x002fea000383ffff */
[----:B------:R-:W-:Y:S05]  /*13ac0*/  BRA `(.L_x_1391) ;  /* 0xffffffc800ac7947 */ /* 0x000fea000383ffff */
.L_x_1334:
        /* <DEDUP_REMOVED lines=8> */
.L_x_1393:
[----:B------:R-:W-:Y:S05]  /*13b50*/  BSYNC B0 ;  /* 0x0000000000007941 */ /* 0x000fea0003800000 */
.L_x_1392:
        /* <DEDUP_REMOVED lines=8> */
.L_x_1394:
[----:B------:R-:W-:Y:S02]  /*13be0*/  IMAD.MOV.U32 R13, RZ, RZ, R4 ;  /* 0x000000ffff0d7224 */ /* 0x000fe400078e0004 */
[----:B------:R-:W-:Y:S01]  /*13bf0*/  IMAD.MOV.U32 R12, RZ, RZ, 0x1 ;  /* 0x00000001ff0c7424 */ /* 0x000fe200078e00ff */
[C---:B------:R-:W-:Y:S02]  /*13c00*/  ISETP.GE.AND P6, PT, R35.reuse, R6, PT ;  /* 0x000000062300720c */ /* 0x040fe40003fc6270 */
[----:B------:R-:W-:-:S05]  /*13c10*/  @P4 IADD3 R14, P2, R35, R14, RZ ;  /* 0x0000000e230e4210 */ /* 0x000fca0007f5e0ff */
[----:B------:R-:W-:Y:S02]  /*13c20*/  @P4 IMAD.X R3, RZ, RZ, R2, P2 ;  /* 0x000000ffff034224 */ /* 0x000fe400010e0602 */
[----:B------:R-:W-:-:S05]  /*13c30*/  @P4 IMAD.MOV.U32 R2, RZ, RZ, R14 ;  /* 0x000000ffff024224 */ /* 0x000fca00078e000e */
[----:B------:R-:W-:Y:S01]  /*13c40*/  @!PT LDS RZ, [RZ] ;  /* 0x00000000fffff984 */ /* 0x000fe20000000800 */
[----:B------:R-:W-:Y:S01]  /*13c50*/  @!PT LDS RZ, [RZ] ;  /* 0x00000000fffff984 */ /* 0x000fe20000000800 */
[----:B------:R-:W-:Y:S01]  /*13c60*/  @!PT LDS RZ, [RZ] ;  /* 0x00000000fffff984 */ /* 0x000fe20000000800 */
[----:B------:R0:W-:Y:S02]  /*13c70*/  @P4 LDGSTS.E.BYPASS.LTC128B.128 [R28+0x18400], desc[UR52][R2.64], !P6 ;  /* 0x18400000021c4fae */ /* 0x0001e4000f101d74 */
[----:B0-----:R-:W-:Y:S05]  /*13c80*/  WARPSYNC.COLLECTIVE R15, `(.L_x_1395) ;  /* 0x000000000f087348 */ /* 0x001fea0003c00000 */
[----:B------:R1:W2:Y:S02]  /*13c90*/  SHFL.IDX P6, R14, R13, R12, R11 ;  /* 0x0000000c0d0e7389 */ /* 0x0002a400000c000b */
[----:B012---:R-:W-:Y:S01]  /*13ca0*/  ENDCOLLECTIVE ;  /* 0x000000000000791b */ /* 0x007fe20003800000 */
.L_x_1395:
        /* <DEDUP_REMOVED lines=10> */
.L_x_1396:
[----:B------:R-:W-:Y:S02]  /*13d50*/  IMAD.MOV.U32 R13, RZ, RZ, R4 ;  /* 0x000000ffff0d7224 */ /* 0x000fe400078e0004 */
[----:B------:R-:W-:Y:S01]  /*13d60*/  IMAD.MOV.U32 R12, RZ, RZ, 0x2 ;  /* 0x00000002ff0c7424 */ /* 0x000fe200078e00ff */
[----:B------:R-:W-:-:S05]  /*13d70*/  @P0 IADD3 R14, P2, R35, R14, RZ ;  /* 0x0000000e230e0210 */ /* 0x000fca0007f5e0ff */
[----:B------:R-:W-:-:S08]  /*13d80*/  @P0 IMAD.MOV.U32 R2, RZ, RZ, R14 ;  /* 0x000000ffff020224 */ /* 0x000fd000078e000e */
[----:B------:R-:W-:Y:S05]  /*13d90*/  WARPSYNC.COLLECTIVE R15, `(.L_x_1397) ;  /* 0x000000000f087348 */ /* 0x000fea0003c00000 */
[----:B------:R0:W1:Y:S02]  /*13da0*/  SHFL.IDX P6, R14, R13, R12, R11 ;  /* 0x0000000c0d0e7389 */ /* 0x00006400000c000b */
[----:B01----:R-:W-:Y:S01]  /*13db0*/  ENDCOLLECTIVE ;  /* 0x000000000000791b */ /* 0x003fe20003800000 */
.L_x_1397:
        /* <DEDUP_REMOVED lines=12> */
.L_x_1398:
[----:B------:R-:W-:Y:S02]  /*13e80*/  IMAD.MOV.U32 R13, RZ, RZ, R4 ;  /* 0x000000ffff0d7224 */ /* 0x000fe400078e0004 */
[----:B------:R-:W-:Y:S01]  /*13e90*/  IMAD.MOV.U32 R12, RZ, RZ, 0x3 ;  /* 0x00000003ff0c7424 */ /* 0x000fe200078e00ff */
[----:B------:R-:W-:-:S05]  /*13ea0*/  @P1 IADD3 R14, P0, R35, R14, RZ ;  /* 0x0000000e230e1210 */ /* 0x000fca0007f1e0ff */
[----:B------:R-:W-:-:S08]  /*13eb0*/  @P1 IMAD.MOV.U32 R2, RZ, RZ, R14 ;  /* 0x000000ffff021224 */ /* 0x000fd000078e000e */
[----:B------:R-:W-:Y:S05]  /*13ec0*/  WARPSYNC.COLLECTIVE R15, `(.L_x_1399) ;  /* 0x000000000f087348 */ /* 0x000fea0003c00000 */
[----:B------:R0:W1:Y:S02]  /*13ed0*/  SHFL.IDX P6, R14, R13, R12, R11 ;  /* 0x0000000c0d0e7389 */ /* 0x00006400000c000b */
[----:B01----:R-:W-:Y:S01]  /*13ee0*/  ENDCOLLECTIVE ;  /* 0x000000000000791b */ /* 0x003fe20003800000 */
.L_x_1399:
        /* <DEDUP_REMOVED lines=12> */
.L_x_1400:
[----:B------:R-:W-:Y:S05]  /*13fb0*/  BRA `(.L_x_1401) ;  /* 0xffffffc800387947 */ /* 0x000fea000383ffff */
.L_x_1337:
[----:B------:R-:W-:Y:S02]  /*13fc0*/  IMAD.MOV.U32 R13, RZ, RZ, R4 ;  /* 0x000000ffff0d7224 */ /* 0x000fe400078e0004 */
[----:B------:R-:W-:Y:S02]  /*13fd0*/  IMAD.MOV.U32 R12, RZ, RZ, RZ ;  /* 0x000000ffff0c7224 */ /* 0x000fe400078e00ff */
[----:B------:R-:W-:Y:S02]  /*13fe0*/  IMAD.MOV.U32 R11, RZ, RZ, 0x181f ;  /* 0x0000181fff0b7424 */ /* 0x000fe400078e00ff */
[----:B------:R-:W-:Y:S02]  /*13ff0*/  IMAD.MOV.U32 R15, RZ, RZ, -0x1 ;  /* 0xffffffffff0f7424 */ /* 0x000fe400078e00ff */
[----:B------:R-:W-:-:S07]  /*14000*/  VIADD R6, R19, UR41 ;  /* 0x0000002913067c36 */ /* 0x000fce0008000000 */
[----:B------:R-:W-:Y:S05]  /*14010*/  WARPSYNC.COLLECTIVE R15, `(.L_x_1402) ;  /* 0x000000000f087348 */ /* 0x000fea0003c00000 */
[----:B------:R0:W1:Y:S02]  /*14020*/  SHFL.IDX P6, R14, R13, R12, R11 ;  /* 0x0000000c0d0e7389 */ /* 0x00006400000c000b */
[----:B01----:R-:W-:Y:S01]  /*14030*/  ENDCOLLECTIVE ;  /* 0x000000000000791b */ /* 0x003fe20003800000 */
.L_x_1402:
[----:B------:R-:W-:Y:S02]  /*14040*/  VIADD R8, R6, 0x10 ;  /* 0x0000001006087836 */ /* 0x000fe40000000000 */
[----:B------:R-:W-:Y:S02]  /*14050*/  IMAD.MOV.U32 R13, RZ, RZ, R0 ;  /* 0x000000ffff0d7224 */ /* 0x000fe400078e0000 */
[----:B------:R-:W-:-:S07]  /*14060*/  IMAD.MOV.U32 R2, RZ, RZ, R14 ;  /* 0x000000ffff027224 */ /* 0x000fce00078e000e */
[----:B------:R-:W-:Y:S05]  /*14070*/  WARPSYNC.COLLECTIVE R15, `(.L_x_1403) ;  /* 0x000000000f087348 */ /* 0x000fea0003c00000 */
[----:B------:R0:W1:Y:S02]  /*14080*/  SHFL.IDX P6, R14, R13, R12, R11 ;  /* 0x0000000c0d0e7389 */ /* 0x00006400000c000b */
[----:B01----:R-:W-:Y:S01]  /*14090*/  ENDCOLLECTIVE ;  /* 0x000000000000791b */ /* 0x003fe20003800000 */
.L_x_1403:
[----:B------:R-:W-:Y:S02]  /*140a0*/  ULDC UR4, c[0x0][0x288] ;  /* 0x0000a20000047ab9 */ /* 0x000fe40000000800 */
[----:B------:R-:W-:-:S05]  /*140b0*/  IMAD R5, R5, UR4, RZ ;  /* 0x0000000405057c24 */ /* 0x000fca000f8e02ff */
        /* <DEDUP_REMOVED lines=9> */
.L_x_1404:
        /* <DEDUP_REMOVED lines=12> */
.L_x_1405:
[----:B------:R-:W-:Y:S02]  /*14210*/  IMAD.MOV.U32 R13, RZ, RZ, R4 ;  /* 0x000000ffff0d7224 */ /* 0x000fe400078e0004 */
[----:B------:R-:W-:Y:S01]  /*14220*/  IMAD.MOV.U32 R12, RZ, RZ, 0x2 ;  /* 0x00000002ff0c7424 */ /* 0x000fe200078e00ff */
[----:B------:R-:W-:-:S05]  /*14230*/  @!P1 IADD3 R14, P3, R35, R14, RZ ;  /* 0x0000000e230e9210 */ /* 0x000fca0007f7e0ff */
[----:B------:R-:W-:-:S08]  /*14240*/  @!P1 IMAD.MOV.U32 R2, RZ, RZ, R14 ;  /* 0x000000ffff029224 */ /* 0x000fd000078e000e */
[----:B------:R-:W-:Y:S05]  /*14250*/  WARPSYNC.COLLECTIVE R15, `(.L_x_1406) ;  /* 0x000000000f087348 */ /* 0x000fea0003c00000 */
[----:B------:R0:W1:Y:S02]  /*14260*/  SHFL.IDX P6, R14, R13, R12, R11 ;  /* 0x0000000c0d0e7389 */ /* 0x00006400000c000b */
[----:B01----:R-:W-:Y:S01]  /*14270*/  ENDCOLLECTIVE ;  /* 0x000000000000791b */ /* 0x003fe20003800000 */
.L_x_1406:
        /* <DEDUP_REMOVED lines=14> */
.L_x_1407:
[----:B------:R-:W-:Y:S02]  /*14360*/  IMAD.MOV.U32 R13, RZ, RZ, R4 ;  /* 0x000000ffff0d7224 */ /* 0x000fe400078e0004 */
[----:B------:R-:W-:Y:S01]  /*14370*/  IMAD.MOV.U32 R12, RZ, RZ, 0x3 ;  /* 0x00000003ff0c7424 */ /* 0x000fe200078e00ff */
[----:B------:R-:W-:-:S05]  /*14380*/  @!P1 IADD3 R14, P3, R35, R14, RZ ;  /* 0x0000000e230e9210 */ /* 0x000fca0007f7e0ff */
[----:B------:R-:W-:-:S08]  /*14390*/  @!P1 IMAD.MOV.U32 R2, RZ, RZ, R14 ;  /* 0x000000ffff029224 */ /* 0x000fd000078e000e */
[----:B------:R-:W-:Y:S05]  /*143a0*/  WARPSYNC.COLLECTIVE R15, `(.L_x_1408) ;  /* 0x000000000f087348 */ /* 0x000fea0003c00000 */
[----:B------:R0:W1:Y:S02]  /*143b0*/  SHFL.IDX P6, R14, R13, R12, R11 ;  /* 0x0000000c0d0e7389 */ /* 0x00006400000c000b */
[----:B01----:R-:W-:Y:S01]  /*143c0*/  ENDCOLLECTIVE ;  /* 0x000000000000791b */ /* 0x003fe20003800000 */
.L_x_1408:
        /* <DEDUP_REMOVED lines=14> */
.L_x_1409:
[----:B------:R-:W-:Y:S02]  /*144b0*/  IMAD.MOV.U32 R13, RZ, RZ, R4 ;  /* 0x000000ffff0d7224 */ /* 0x000fe400078e0004 */
[----:B------:R-:W-:Y:S01]  /*144c0*/  IMAD.MOV.U32 R12, RZ, RZ, 0x4 ;  /* 0x00000004ff0c7424 */ /* 0x000fe200078e00ff */
[----:B------:R-:W-:-:S05]  /*144d0*/  @!P1 IADD3 R14, P3, R35, R14, RZ ;  /* 0x0000000e230e9210 */ /* 0x000fca0007f7e0ff */
[----:B------:R-:W-:-:S08]  /*144e0*/  @!P1 IMAD.MOV.U32 R2, RZ, RZ, R14 ;  /* 0x000000ffff029224 */ /* 0x000fd000078e000e */
[----:B------:R-:W-:Y:S05]  /*144f0*/  WARPSYNC.COLLECTIVE R15, `(.L_x_1410) ;  /* 0x000000000f087348 */ /* 0x000fea0003c00000 */
[----:B------:R0:W1:Y:S02]  /*14500*/  SHFL.IDX P6, R14, R13, R12, R11 ;  /* 0x0000000c0d0e7389 */ /* 0x00006400000c000b */
[----:B01----:R-:W-:Y:S01]  /*14510*/  ENDCOLLECTIVE ;  /* 0x000000000000791b */ /* 0x003fe20003800000 */
.L_x_1410:
        /* <DEDUP_REMOVED lines=14> */
.L_x_1411:
[----:B------:R-:W-:Y:S02]  /*14600*/  IMAD.MOV.U32 R13, RZ, RZ, R4 ;  /* 0x000000ffff0d7224 */ /* 0x000fe400078e0004 */
[----:B------:R-:W-:Y:S01]  /*14610*/  IMAD.MOV.U32 R12, RZ, RZ, 0x5 ;  /* 0x00000005ff0c7424 */ /* 0x000fe200078e00ff */
[----:B------:R-:W-:-:S05]  /*14620*/  @!P1 IADD3 R14, P3, R35, R14, RZ ;  /* 0x0000000e230e9210 */ /* 0x000fca0007f7e0ff */
[----:B------:R-:W-:-:S08]  /*14630*/  @!P1 IMAD.MOV.U32 R2, RZ, RZ, R14 ;  /* 0x000000ffff029224 */ /* 0x000fd000078e000e */
[----:B------:R-:W-:Y:S05]  /*14640*/  WARPSYNC.COLLECTIVE R15, `(.L_x_1412) ;  /* 0x000000000f087348 */ /* 0x000fea0003c00000 */
[----:B------:R0:W1:Y:S02]  /*14650*/  SHFL.IDX P6, R14, R13, R12, R11 ;  /* 0x0000000c0d0e7389 */ /* 0x00006400000c000b */
[----:B01----:R-:W-:Y:S01]  /*14660*/  ENDCOLLECTIVE ;  /* 0x000000000000791b */ /* 0x003fe20003800000 */
.L_x_1412:
        /* <DEDUP_REMOVED lines=14> */
.L_x_1413:
[----:B------:R-:W-:Y:S02]  /*14750*/  IMAD.MOV.U32 R13, RZ, RZ, R4 ;  /* 0x000000ffff0d7224 */ /* 0x000fe400078e0004 */
[----:B------:R-:W-:Y:S01]  /*14760*/  IMAD.MOV.U32 R12, RZ, RZ, 0x6 ;  /* 0x00000006ff0c7424 */ /* 0x000fe200078e00ff */
[----:B------:R-:W-:-:S05]  /*14770*/  @!P1 IADD3 R14, P3, R35, R14, RZ ;  /* 0x0000000e230e9210 */ /* 0x000fca0007f7e0ff */
[----:B------:R-:W-:-:S08]  /*14780*/  @!P1 IMAD.MOV.U32 R2, RZ, RZ, R14 ;  /* 0x000000ffff029224 */ /* 0x000fd000078e000e */
[----:B------:R-:W-:Y:S05]  /*14790*/  WARPSYNC.COLLECTIVE R15, `(.L_x_1414) ;  /* 0x000000000f087348 */ /* 0x000fea0003c00000 */
[----:B------:R0:W1:Y:S02]  /*147a0*/  SHFL.IDX P6, R14, R13, R12, R11 ;  /* 0x0000000c0d0e7389 */ /* 0x00006400000c000b */
[----:B01----:R-:W-:Y:S01]  /*147b0*/  ENDCOLLECTIVE ;  /* 0x000000000000791b */ /* 0x003fe20003800000 */
.L_x_1414:
        /* <DEDUP_REMOVED lines=13> */
.L_x_1415:
[----:B------:R-:W-:Y:S02]  /*14890*/  IMAD.MOV.U32 R13, RZ, RZ, R4 ;  /* 0x000000ffff0d7224 */ /* 0x000fe400078e0004 */
[----:B------:R-:W-:Y:S01]  /*148a0*/  IMAD.MOV.U32 R12, RZ, RZ, 0x7 ;  /* 0x00000007ff0c7424 */ /* 0x000fe200078e00ff */
[----:B------:R-:W-:-:S05]  /*148b0*/  @!P1 IADD3 R14, P3, R35, R14, RZ ;  /* 0x0000000e230e9210 */ /* 0x000fca0007f7e0ff */
[----:B------:R-:W-:-:S08]  /*148c0*/  @!P1 IMAD.MOV.U32 R2, RZ, RZ, R14 ;  /* 0x000000ffff029224 */ /* 0x000fd000078e000e */
[----:B------:R-:W-:Y:S05]  /*148d0*/  WARPSYNC.COLLECTIVE R15, `(.L_x_1416) ;  /* 0x000000000f087348 */ /* 0x000fea0003c00000 */
[----:B------:R0:W1:Y:S02]  /*148e0*/  SHFL.IDX P6, R14, R13, R12, R11 ;  /* 0x0000000c0d0e7389 */ /* 0x00006400000c000b */
[----:B01----:R-:W-:Y:S01]  /*148f0*/  ENDCOLLECTIVE ;  /* 0x000000000000791b */ /* 0x003fe20003800000 */
.L_x_1416:
        /* <DEDUP_REMOVED lines=12> */
.L_x_1417:
[----:B------:R-:W-:Y:S05]  /*149c0*/  BRA `(.L_x_1418) ;  /* 0xffffffc800347947 */ /* 0x000fea000383ffff */
.L_x_1340:
[----:B0-----:R-:W-:-:S04]  /*149d0*/  IMAD.U32 R3, RZ, RZ, UR46 ;  /* 0x0000002eff037e24 */ /* 0x001fc8000f8e00ff */
[----:B------:R0:W3:Y:S03]  /*149e0*/  SYNCS.PHASECHK.TRANS64.TRYWAIT P1, [R3+URZ+0x20820], R0 ;  /* 0x02082000030075a7 */ /* 0x0000e6000802017f */
[----:B---3--:R-:W-:Y:S05]  /*149f0*/  @!P1 NANOSLEEP.SYNCS 0x989680 ;  /* 0x009896800000995d */ /* 0x008fea0003900000 */
[----:B------:R-:W3:Y:S02]  /*14a00*/  @!P1 SYNCS.PHASECHK.TRANS64 P1, [R3+URZ+0x20820], R0 ;  /* 0x02082000030095a7 */ /* 0x000ee4000802007f */
[----:B---3--:R-:W-:Y:S05]  /*14a10*/  @!P1 BRA `(.L_x_1340) ;  /* 0xfffffffc00ec9947 */ /* 0x008fea000383ffff */
[----:B------:R-:W-:Y:S05]  /*14a20*/  BRA `(.L_x_1419) ;  /* 0xffffffc800787947 */ /* 0x000fea000383ffff */
.L_x_1343:
[----:B0-----:R0:W2:Y:S02]  /*14a30*/  SYNCS.PHASECHK.TRANS64.TRYWAIT P1, [R4+URZ+0x20880], R17 ;  /* 0x02088011040075a7 */ /* 0x0010a4000802017f */
[----:B--2---:R-:W-:Y:S05]  /*14a40*/  @!P1 NANOSLEEP.SYNCS 0x989680 ;  /* 0x009896800000995d */ /* 0x004fea0003900000 */
[----:B------:R-:W2:Y:S02]  /*14a50*/  @!P1 SYNCS.PHASECHK.TRANS64 P1, [R4+URZ+0x20880], R17 ;  /* 0x02088011040095a7 */ /* 0x000ea4000802007f */
[----:B--2---:R-:W-:Y:S05]  /*14a60*/  @!P1 BRA `(.L_x_1343) ;  /* 0xfffffffc00f09947 */ /* 0x004fea000383ffff */
[----:B------:R-:W-:Y:S05]  /*14a70*/  BRA `(.L_x_1420) ;  /* 0xffffffcc00307947 */ /* 0x000fea000383ffff */
.L_x_1344:
        /* <DEDUP_REMOVED lines=8> */
.L_x_1422:
[----:B------:R-:W-:Y:S05]  /*14b00*/  BSYNC B0 ;  /* 0x0000000000007941 */ /* 0x000fea0003800000 */
.L_x_1421:
        /* <DEDUP_REMOVED lines=9> */
.L_x_1423:
[----:B------:R-:W-:Y:S02]  /*14ba0*/  IMAD.MOV.U32 R13, RZ, RZ, R20 ;  /* 0x000000ffff0d7224 */ /* 0x000fe400078e0014 */
[----:B------:R-:W-:Y:S01]  /*14bb0*/  IMAD.MOV.U32 R12, RZ, RZ, 0x1 ;  /* 0x00000001ff0c7424 */ /* 0x000fe200078e00ff */
[----:B------:R-:W-:-:S13]  /*14bc0*/  IADD3 R2, P1, R35, R14, RZ ;  /* 0x0000000e23027210 */ /* 0x000fda0007f3e0ff */
[----:B------:R-:W-:Y:S05]  /*14bd0*/  WARPSYNC.COLLECTIVE R15, `(.L_x_1424) ;  /* 0x000000000f087348 */ /* 0x000fea0003c00000 */
[----:B------:R0:W1:Y:S02]  /*14be0*/  SHFL.IDX P6, R14, R13, R12, R11 ;  /* 0x0000000c0d0e7389 */ /* 0x00006400000c000b */
[----:B01----:R-:W-:Y:S01]  /*14bf0*/  ENDCOLLECTIVE ;  /* 0x000000000000791b */ /* 0x003fe20003800000 */
.L_x_1424:
        /* <DEDUP_REMOVED lines=11> */
.L_x_1425:
        /* <DEDUP_REMOVED lines=8> */
.L_x_1426:
        /* <DEDUP_REMOVED lines=10> */
.L_x_1427:
        /* <DEDUP_REMOVED lines=9> */
.L_x_1428:
        /* <DEDUP_REMOVED lines=10> */
.L_x_1429:
[----:B------:R-:W-:Y:S05]  /*14f00*/  BRA `(.L_x_1430) ;  /* 0xffffffc800d87947 */ /* 0x000fea000383ffff */
.L_x_1347:
[----:B-1----:R1:W2:Y:S02]  /*14f10*/  SYNCS.PHASECHK.TRANS64.TRYWAIT P1, [R4+URZ+0x20840], R17 ;  /* 0x02084011040075a7 */ /* 0x0022a4000802017f */
[----:B--2---:R-:W-:Y:S05]  /*14f20*/  @!P1 NANOSLEEP.SYNCS 0x989680 ;  /* 0x009896800000995d */ /* 0x004fea0003900000 */
[----:B------:R-:W2:Y:S02]  /*14f30*/  @!P1 SYNCS.PHASECHK.TRANS64 P1, [R4+URZ+0x20840], R17 ;  /* 0x02084011040095a7 */ /* 0x000ea4000802007f */
[----:B--2---:R-:W-:Y:S05]  /*14f40*/  @!P1 BRA `(.L_x_1347) ;  /* 0xfffffffc00f09947 */ /* 0x004fea000383ffff */
[----:B------:R-:W-:Y:S05]  /*14f50*/  BRA `(.L_x_1431) ;  /* 0xffffffcc001c7947 */ /* 0x000fea000383ffff */
.L_x_1348:
        /* <DEDUP_REMOVED lines=8> */
.L_x_1433:
[----:B------:R-:W-:Y:S05]  /*14fe0*/  BSYNC B0 ;  /* 0x0000000000007941 */ /* 0x000fea0003800000 */
.L_x_1432:
        /* <DEDUP_REMOVED lines=9> */
.L_x_1434:
[----:B------:R-:W-:Y:S02]  /*15080*/  VIADD R9, R9, UR46 ;  /* 0x0000002e09097c36 */ /* 0x000fe40008000000 */
[----:B------:R-:W-:Y:S02]  /*15090*/  IMAD.MOV.U32 R13, RZ, RZ, R10 ;  /* 0x000000ffff0d7224 */ /* 0x000fe400078e000a */
[----:B------:R-:W-:Y:S01]  /*150a0*/  IMAD.MOV.U32 R12, RZ, RZ, 0x1 ;  /* 0x00000001ff0c7424 */ /* 0x000fe200078e00ff */
[----:B------:R-:W-:-:S13]  /*150b0*/  IADD3 R2, P1, R35, R14, RZ ;  /* 0x0000000e23027210 */ /* 0x000fda0007f3e0ff */
[----:B------:R-:W-:Y:S05]  /*150c0*/  WARPSYNC.COLLECTIVE R15, `(.L_x_1435) ;  /* 0x000000000f087348 */ /* 0x000fea0003c00000 */
[----:B------:R0:W1:Y:S02]  /*150d0*/  SHFL.IDX P6, R14, R13, R12, R11 ;  /* 0x0000000c0d0e7389 */ /* 0x00006400000c000b */
[----:B01----:R-:W-:Y:S01]  /*150e0*/  ENDCOLLECTIVE ;  /* 0x000000000000791b */ /* 0x003fe20003800000 */
.L_x_1435:
        /* <DEDUP_REMOVED lines=11> */
.L_x_1436:
[----:B------:R-:W-:Y:S02]  /*151a0*/  IMAD.MOV.U32 R13, RZ, RZ, R10 ;  /* 0x000000ffff0d7224 */ /* 0x000fe400078e000a */
[----:B------:R-:W-:Y:S02]  /*151b0*/  IMAD.MOV.U32 R12, RZ, RZ, 0x2 ;  /* 0x00000002ff0c7424 */ /* 0x000fe400078e00ff */
[----:B------:R-:W-:-:S07]  /*151c0*/  IMAD.MOV.U32 R18, RZ, RZ, R14 ;  /* 0x000000ffff127224 */ /* 0x000fce00078e000e */
[----:B------:R-:W-:Y:S05]  /*151d0*/  WARPSYNC.COLLECTIVE R15, `(.L_x_1437) ;  /* 0x000000000f087348 */ /* 0x000fea0003c00000 */
[----:B------:R0:W1:Y:S02]  /*151e0*/  SHFL.IDX P6, R14, R13, R12, R11 ;  /* 0x0000000c0d0e7389 */ /* 0x00006400000c000b */
[----:B01----:R-:W-:Y:S01]  /*151f0*/  ENDCOLLECTIVE ;  /* 0x000000000000791b */ /* 0x003fe20003800000 */
.L_x_1437:
        /* <DEDUP_REMOVED lines=12> */
.L_x_1438:
[----:B------:R-:W-:Y:S02]  /*152c0*/  IMAD.MOV.U32 R13, RZ, RZ, R10 ;  /* 0x000000ffff0d7224 */ /* 0x000fe400078e000a */
[----:B------:R-:W-:Y:S01]  /*152d0*/  IMAD.MOV.U32 R12, RZ, RZ, 0x3 ;  /* 0x00000003ff0c7424 */ /* 0x000fe200078e00ff */
[----:B------:R-:W-:-:S13]  /*152e0*/  IADD3 R2, P1, R35, R14, RZ ;  /* 0x0000000e23027210 */ /* 0x000fda0007f3e0ff */
[----:B------:R-:W-:Y:S05]  /*152f0*/  WARPSYNC.COLLECTIVE R15, `(.L_x_1439) ;  /* 0x000000000f087348 */ /* 0x000fea0003c00000 */
[----:B------:R0:W1:Y:S02]  /*15300*/  SHFL.IDX P6, R14, R13, R12, R11 ;  /* 0x0000000c0d0e7389 */ /* 0x00006400000c000b */
[----:B01----:R-:W-:Y:S01]  /*15310*/  ENDCOLLECTIVE ;  /* 0x000000000000791b */ /* 0x003fe20003800000 */
.L_x_1439:
        /* <DEDUP_REMOVED lines=11> */
.L_x_1440:
[----:B------:R-:W-:Y:S05]  /*153d0*/  BRA `(.L_x_1441) ;  /* 0xffffffc800b87947 */ /* 0x000fea000383ffff */
.L_x_1351:
[----:B-1----:R1:W2:Y:S02]  /*153e0*/  SYNCS.PHASECHK.TRANS64.TRYWAIT P2, [R2+URZ+0x20870], R3 ;  /* 0x02087003020075a7 */ /* 0x0022a4000804017f */
[----:B--2---:R-:W-:Y:S05]  /*153f0*/  @!P2 NANOSLEEP.SYNCS 0x989680 ;  /* 0x009896800000a95d */ /* 0x004fea0003900000 */
[----:B------:R-:W2:Y:S02]  /*15400*/  @!P2 SYNCS.PHASECHK.TRANS64 P2, [R2+URZ+0x20870], R3 ;  /* 0x020870030200a5a7 */ /* 0x000ea4000804007f */
[----:B--2---:R-:W-:Y:S05]  /*15410*/  @!P2 BRA `(.L_x_1351) ;  /* 0xfffffffc00f0a947 */ /* 0x004fea000383ffff */
[----:B------:R-:W-:Y:S05]  /*15420*/  BRA `(.L_x_1442) ;  /* 0xffffffcc00147947 */ /* 0x000fea000383ffff */
.L_x_1353:
[----:B0-----:R0:W1:Y:S02]  /*15430*/  SYNCS.PHASECHK.TRANS64.TRYWAIT P2, [R2+URZ+0x20860], R3 ;  /* 0x02086003020075a7 */ /* 0x001064000804017f */
[----:B-1----:R-:W-:Y:S05]  /*15440*/  @!P2 NANOSLEEP.SYNCS 0x989680 ;  /* 0x009896800000a95d */ /* 0x002fea0003900000 */
[----:B------:R-:W1:Y:S02]  /*15450*/  @!P2 SYNCS.PHASECHK.TRANS64 P2, [R2+URZ+0x20860], R3 ;  /* 0x020860030200a5a7 */ /* 0x000e64000804007f */
[----:B-1----:R-:W-:Y:S05]  /*15460*/  @!P2 BRA `(.L_x_1353) ;  /* 0xfffffffc00f0a947 */ /* 0x002fea000383ffff */
[----:B------:R-:W-:Y:S05]  /*15470*/  BRA `(.L_x_1443) ;  /* 0xffffffcc00247947 */ /* 0x000fea000383ffff */
.L_x_1360:
[----:B0-----:R0:W3:Y:S02]  /*15480*/  SYNCS.PHASECHK.TRANS64.TRYWAIT P0, [R17+URZ+0x20870], R2 ;  /* 0x02087002110075a7 */ /* 0x0010e4000800017f */
[----:B---3--:R-:W-:Y:S05]  /*15490*/  @!P0 NANOSLEEP.SYNCS 0x989680 ;  /* 0x009896800000895d */ /* 0x008fea0003900000 */
[----:B------:R-:W3:Y:S02]  /*154a0*/  @!P0 SYNCS.PHASECHK.TRANS64 P0, [R17+URZ+0x20870], R2 ;  /* 0x02087002110085a7 */ /* 0x000ee4000800007f */
[----:B---3--:R-:W-:Y:S05]  /*154b0*/  @!P0 BRA `(.L_x_1360) ;  /* 0xfffffffc00f08947 */ /* 0x008fea000383ffff */
[----:B------:R-:W-:Y:S05]  /*154c0*/  BRA `(.L_x_1444) ;  /* 0xffffffd000a07947 */ /* 0x000fea000383ffff */
.L_x_1362:
[----:B0-----:R0:W3:Y:S02]  /*154d0*/  SYNCS.PHASECHK.TRANS64.TRYWAIT P0, [R17+URZ+0x20860], R4 ;  /* 0x02086004110075a7 */ /* 0x0010e4000800017f */
[----:B---3--:R-:W-:Y:S05]  /*154e0*/  @!P0 NANOSLEEP.SYNCS 0x989680 ;  /* 0x009896800000895d */ /* 0x008fea0003900000 */
[----:B------:R-:W3:Y:S02]  /*154f0*/  @!P0 SYNCS.PHASECHK.TRANS64 P0, [R17+URZ+0x20860], R4 ;  /* 0x02086004110085a7 */ /* 0x000ee4000800007f */
[----:B---3--:R-:W-:Y:S05]  /*15500*/  @!P0 BRA `(.L_x_1362) ;  /* 0xfffffffc00f08947 */ /* 0x008fea000383ffff */
[----:B------:R-:W-:Y:S05]  /*15510*/  BRA `(.L_x_1445) ;  /* 0xffffffd000d47947 */ /* 0x000fea000383ffff */
.L_x_1365:
[----:B-1----:R1:W2:Y:S02]  /*15520*/  SYNCS.PHASECHK.TRANS64.TRYWAIT P0, [R5+URZ+0x20820], R2 ;  /* 0x02082002050075a7 */ /* 0x0022a4000800017f */
[----:B--2---:R-:W-:Y:S05]  /*15530*/  @!P0 NANOSLEEP.SYNCS 0x989680 ;  /* 0x009896800000895d */ /* 0x004fea0003900000 */
[----:B------:R-:W2:Y:S02]  /*15540*/  @!P0 SYNCS.PHASECHK.TRANS64 P0, [R5+URZ+0x20820], R2 ;  /* 0x02082002050085a7 */ /* 0x000ea4000800007f */
[----:B--2---:R-:W-:Y:S05]  /*15550*/  @!P0 BRA `(.L_x_1365) ;  /* 0xfffffffc00f08947 */ /* 0x004fea000383ffff */
[----:B------:R-:W-:Y:S05]  /*15560*/  BRA `(.L_x_1446) ;  /* 0xffffffd8001c7947 */ /* 0x000fea000383ffff */
.L_x_1367:
[----:B-1----:R1:W2:Y:S02]  /*15570*/  SYNCS.PHASECHK.TRANS64.TRYWAIT P1, [R4+URZ+0x20840], R3 ;  /* 0x02084003040075a7 */ /* 0x0022a4000802017f */
[----:B--2---:R-:W-:Y:S05]  /*15580*/  @!P1 NANOSLEEP.SYNCS 0x989680 ;  /* 0x009896800000995d */ /* 0x004fea0003900000 */
[----:B------:R-:W2:Y:S02]  /*15590*/  @!P1 SYNCS.PHASECHK.TRANS64 P1, [R4+URZ+0x20840], R3 ;  /* 0x02084003040095a7 */ /* 0x000ea4000802007f */
[----:B--2---:R-:W-:Y:S05]  /*155a0*/  @!P1 BRA `(.L_x_1367) ;  /* 0xfffffffc00f09947 */ /* 0x004fea000383ffff */
[----:B------:R-:W-:Y:S05]  /*155b0*/  BRA `(.L_x_1447) ;  /* 0xffffffd800587947 */ /* 0x000fea000383ffff */
.L_x_1369:
[----:B--2---:R2:W3:Y:S02]  /*155c0*/  SYNCS.PHASECHK.TRANS64.TRYWAIT P1, [R5+URZ+0x20840], R0 ;  /* 0x02084000050075a7 */ /* 0x0044e4000802017f */
[----:B---3--:R-:W-:Y:S05]  /*155d0*/  @!P1 NANOSLEEP.SYNCS 0x989680 ;  /* 0x009896800000995d */ /* 0x008fea0003900000 */
[----:B------:R-:W3:Y:S02]  /*155e0*/  @!P1 SYNCS.PHASECHK.TRANS64 P1, [R5+URZ+0x20840], R0 ;  /* 0x02084000050095a7 */ /* 0x000ee4000802007f */
[----:B---3--:R-:W-:Y:S05]  /*155f0*/  @!P1 BRA `(.L_x_1369) ;  /* 0xfffffffc00f09947 */ /* 0x008fea000383ffff */
[----:B------:R-:W-:Y:S05]  /*15600*/  BRA `(.L_x_1448) ;  /* 0xffffffd800647947 */ /* 0x000fea000383ffff */
.L_x_1371:
[----:B---3--:R3:W4:Y:S02]  /*15610*/  SYNCS.PHASECHK.TRANS64.TRYWAIT P1, [R4+URZ+0x20860], R3 ;  /* 0x02086003040075a7 */ /* 0x008724000802017f */
[----:B----4-:R-:W-:Y:S05]  /*15620*/  @!P1 NANOSLEEP.SYNCS 0x989680 ;  /* 0x009896800000995d */ /* 0x010fea0003900000 */
[----:B------:R-:W4:Y:S02]  /*15630*/  @!P1 SYNCS.PHASECHK.TRANS64 P1, [R4+URZ+0x20860], R3 ;  /* 0x02086003040095a7 */ /* 0x000f24000802007f */
[----:B----4-:R-:W-:Y:S05]  /*15640*/  @!P1 BRA `(.L_x_1371) ;  /* 0xfffffffc00f09947 */ /* 0x010fea000383ffff */
[----:B------:R-:W-:Y:S05]  /*15650*/  BRA `(.L_x_1449) ;  /* 0xffffffd800607947 */ /* 0x000fea000383ffff */
.L_x_1373:
[----:B----4-:R4:W0:Y:S02]  /*15660*/  SYNCS.PHASECHK.TRANS64.TRYWAIT P1, [R5+URZ+0x20860], R0 ;  /* 0x02086000050075a7 */ /* 0x010824000802017f */
[----:B0-----:R-:W-:Y:S05]  /*15670*/  @!P1 NANOSLEEP.SYNCS 0x989680 ;  /* 0x009896800000995d */ /* 0x001fea0003900000 */
[----:B------:R-:W0:Y:S02]  /*15680*/  @!P1 SYNCS.PHASECHK.TRANS64 P1, [R5+URZ+0x20860], R0 ;  /* 0x02086000050095a7 */ /* 0x000e24000802007f */
[----:B0-----:R-:W-:Y:S05]  /*15690*/  @!P1 BRA `(.L_x_1373) ;  /* 0xfffffffc00f09947 */ /* 0x001fea000383ffff */
[----:B------:R-:W-:Y:S05]  /*156a0*/  BRA `(.L_x_1450) ;  /* 0xffffffd8005c7947 */ /* 0x000fea000383ffff */
.L_x_1375:
[----:B------:R0:W0:Y:S02]  /*156b0*/  SYNCS.PHASECHK.TRANS64.TRYWAIT P1, [R4+URZ+0x20880], R3 ;  /* 0x02088003040075a7 */ /* 0x000024000802017f */
[----:B0-----:R-:W-:Y:S05]  /*156c0*/  @!P1 NANOSLEEP.SYNCS 0x989680 ;  /* 0x009896800000995d */ /* 0x001fea0003900000 */
[----:B------:R-:W0:Y:S02]  /*156d0*/  @!P1 SYNCS.PHASECHK.TRANS64 P1, [R4+URZ+0x20880], R3 ;  /* 0x02088003040095a7 */ /* 0x000e24000802007f */
[----:B0-----:R-:W-:Y:S05]  /*156e0*/  @!P1 BRA `(.L_x_1375) ;  /* 0xfffffffc00f09947 */ /* 0x001fea000383ffff */
[----:B------:R-:W-:Y:S05]  /*156f0*/  BRA `(.L_x_1451) ;  /* 0xffffffd800587947 */ /* 0x000fea000383ffff */
.L_x_1452:
        /* <DEDUP_REMOVED lines=16> */
.L_x_3855:


//--------------------- .text._ZN7cutlass13device_kernelIN5flash11enable_sm90INS1_16FlashAttnFwdSm90INS1_25CollectiveMainloopFwdSm90ILi2EN4cute5tupleIJNS5_1CILi1EEES8_S8_EEENS6_IJNS7_ILi128EEENS7_ILi64EEENS7_ILi256EEEEEELi256ENS_12float_e4m3_tEfNS_4arch4Sm90ELb0ELb1ELb0ELb1ELb1ELb0ELb0ELb1ELb0ELb1ELb1ELb0EEENS1_21CollectiveEpilogueFwdINS6_IJSA_SC_SB_EEES9_NS_10bfloat16_tESG_Li256ELb1ELb1ELb1ELb1EEENS1_36VarlenDynamicPersistentTileSchedulerILi128ELi64ELi256ELi128ELb1ELb1ELb1ELb1ELb0ELb1EEEEEEEEEvNT_6ParamsE --------------------------
	.section	.text._ZN7cutlass13device_kernelIN5flash11enable_sm90INS1_16FlashAttnFwdSm90INS1_25CollectiveMainloopFwdSm90ILi2EN4cute5tupleIJNS5_1CILi1EEES8_S8_EEENS6_IJNS7_ILi128EEENS7_ILi64EEENS7_ILi256EEEEEELi256ENS_12float_e4m3_tEfNS_4arch4Sm90ELb0ELb1ELb0ELb1ELb1ELb0ELb0ELb1ELb0ELb1ELb1ELb0EEENS1_21CollectiveEpilogueFwdINS6_IJSA_SC_SB_EEES9_NS_10bfloat16_tESG_Li256ELb1ELb1ELb1ELb1EEENS1_36VarlenDynamicPersistentTileSchedulerILi128ELi64ELi256ELi128ELb1ELb1ELb1ELb1ELb0ELb1EEEEEEEEEvNT_6ParamsE,"ax",@progbits
	.align	128
.text._ZN7cutlass13device_kernelIN5flash11enable_sm90INS1_16FlashAttnFwdSm90INS1_25CollectiveMainloopFwdSm90ILi2EN4cute5tupleIJNS5_1CILi1EEES8_S8_EEENS6_IJNS7_ILi128EEENS7_ILi64EEENS7_ILi256EEEEEELi256ENS_12float_e4m3_tEfNS_4arch4Sm90ELb0ELb1ELb0ELb1ELb1ELb0ELb0ELb1ELb0ELb1ELb1ELb0EEENS1_21CollectiveEpilogueFwdINS6_IJSA_SC_SB_EEES9_NS_10bfloat16_tESG_Li256ELb1ELb1ELb1ELb1EEENS1_36VarlenDynamicPersistentTileSchedulerILi128ELi64ELi256ELi128ELb1ELb1ELb1ELb1ELb0ELb1EEEEEEEEEvNT_6ParamsE:
        .type           _ZN7cutlass13device_kernelIN5flash11enable_sm90INS1_16FlashAttnFwdSm90INS1_25CollectiveMainloopFwdSm90ILi2EN4cute5tupleIJNS5_1CILi1EEES8_S8_EEENS6_IJNS7_ILi128EEENS7_ILi64EEENS7_ILi256EEEEEELi256ENS_12float_e4m3_tEfNS_4arch4Sm90ELb0ELb1ELb0ELb1ELb1ELb0ELb0ELb1ELb0ELb1ELb1ELb0EEENS1_21CollectiveEpilogueFwdINS6_IJSA_SC_SB_EEES9_NS_10bfloat16_tESG_Li256ELb1ELb1ELb1ELb1EEENS1_36VarlenDynamicPersistentTileSchedulerILi128ELi64ELi256ELi128ELb1ELb1ELb1ELb1ELb0ELb1EEEEEEEEEvNT_6ParamsE,@function
        .size           _ZN7cutlass13device_kernelIN5flash11enable_sm90INS1_16FlashAttnFwdSm90INS1_25CollectiveMainloopFwdSm90ILi2EN4cute5tupleIJNS5_1CILi1EEES8_S8_EEENS6_IJNS7_ILi128EEENS7_ILi64EEENS7_ILi256EEEEEELi256ENS_12float_e4m3_tEfNS_4arch4Sm90ELb0ELb1ELb0ELb1ELb1ELb0ELb0ELb1ELb0ELb1ELb1ELb0EEENS1_21CollectiveEpilogueFwdINS6_IJSA_SC_SB_EEES9_NS_10bfloat16_tESG_Li256ELb1ELb1ELb1ELb1EEENS1_36VarlenDynamicPersistentTileSchedulerILi128ELi64ELi256ELi128ELb1ELb1ELb1ELb1ELb0ELb1EEEEEEEEEvNT_6ParamsE,(.L_x_3856 - _ZN7cutlass13device_kernelIN5flash11enable_sm90INS1_16FlashAttnFwdSm90INS1_25CollectiveMainloopFwdSm90ILi2EN4cute5tupleIJNS5_1CILi1EEES8_S8_EEENS6_IJNS7_ILi128EEENS7_ILi64EEENS7_ILi256EEEEEELi256ENS_12float_e4m3_tEfNS_4arch4Sm90ELb0ELb1ELb0ELb1ELb1ELb0ELb0ELb1ELb0ELb1ELb1ELb0EEENS1_21CollectiveEpilogueFwdINS6_IJSA_SC_SB_EEES9_NS_10bfloat16_tESG_Li256ELb1ELb1ELb1ELb1EEENS1_36VarlenDynamicPersistentTileSchedulerILi128ELi64ELi256ELi128ELb1ELb1ELb1ELb1ELb0ELb1EEEEEEEEEvNT_6ParamsE)
        .other          _ZN7cutlass13device_kernelIN5flash11enable_sm90INS1_16FlashAttnFwdSm90INS1_25CollectiveMainloopFwdSm90ILi2EN4cute5tupleIJNS5_1CILi1EEES8_S8_EEENS6_IJNS7_ILi128EEENS7_ILi64EEENS7_ILi256EEEEEELi256ENS_12float_e4m3_tEfNS_4arch4Sm90ELb0ELb1ELb0ELb1ELb1ELb0ELb0ELb1ELb0ELb1ELb1ELb0EEENS1_21CollectiveEpilogueFwdINS6_IJSA_SC_SB_EEES9_NS_10bfloat16_tESG_Li256ELb1ELb1ELb1ELb1EEENS1_36VarlenDynamicPersistentTileSchedulerILi128ELi64ELi256ELi128ELb1ELb1ELb1ELb1ELb0ELb1EEEEEEEEEvNT_6ParamsE,@"STO_CUDA_ENTRY STV_DEFAULT"
_ZN7cutlass13device_kernelIN5flash11enable_sm90INS1_16FlashAttnFwdSm90INS1_25CollectiveMainloopFwdSm90ILi2EN4cute5tupleIJNS5_1CILi1EEES8_S8_EEENS6_IJNS7_ILi128EEENS7_ILi64EEENS7_ILi256EEEEEELi256ENS_12float_e4m3_tEfNS_4arch4Sm90ELb0ELb1ELb0ELb1ELb1ELb0ELb0ELb1ELb0ELb1ELb1ELb0EEENS1_21CollectiveEpilogueFwdINS6_IJSA_SC_SB_EEES9_NS_10bfloat16_tESG_Li256ELb1ELb1ELb1ELb1EEENS1_36VarlenDynamicPersistentTileSchedulerILi128ELi64ELi256ELi128ELb1ELb1ELb1ELb1ELb0ELb1EEEEEEEEEvNT_6ParamsE:
        /* <DEDUP_REMOVED lines=45> */
.L_x_1453:
        /* <DEDUP_REMOVED lines=22> */
.L_x_1454:
        /* <DEDUP_REMOVED lines=18> */
.L_x_1455:
        /* <DEDUP_REMOVED lines=22> */
.L_x_1456:
        /* <DEDUP_REMOVED lines=24> */
.L_x_1457:
[----:B------:R-:W-:Y:S01]  /*0830*/  UISETP.NE.AND UP0, UPT, UR9, URZ, UPT ;  /* 0x0000003f0900728c */ /* 0x000fe2000bf05270 */
[----:B------:R-:W-:Y:S01]  /*0840*/  NOP ;  /* 0x0000000000007918 */ /* 0x000fe20000000000 */
[----:B01----:R-:W-:Y:S01]  /*0850*/  UMOV UR4, 0x1 ;  /* 0x0000000100047882 */ /* 0x003fe20000000000 */
[----:B------:R-:W-:Y:S01]  /*0860*/  ULDC.64 UR36, c[0x0][0x208] ;  /* 0x0000820000247ab9 */ /* 0x000fe20000000a00 */
[----:B------:R-:W-:Y:S01]  /*0870*/  USEL UR4, UR4, 0x2, !UP0 ;  /* 0x0000000204047887 */ /* 0x000fe2000c000000 */
[----:B--234-:R-:W-:Y:S01]  /*0880*/  BAR.SYNC.DEFER_BLOCKING 0x0 ;  /* 0x0000000000007b1d */ /* 0x01cfe20000010000 */
[----:B------:R-:W-:-:S04]  /*0890*/  PLOP3.LUT P0, PT, PT, PT, UP0, 0x80, 0x0 ;  /* 0x000000000000781c */ /* 0x000fc80003f0f008 */
[----:B------:R-:W-:-:S05]  /*08a0*/  IMAD.U32 R3, RZ, RZ, UR4 ;  /* 0x00000004ff037e24 */ /* 0x000fca000f8e00ff */
[----:B------:R0:W-:Y:S04]  /*08b0*/  STL [R1+0x10], R3 ;  /* 0x0000100301007387 */ /* 0x0001e80000100800 */
[----:B------:R-:W-:Y:S05]  /*08c0*/  @!P0 BRA `(.L_x_1458) ;  /* 0x0000011000b88947 */ /* 0x000fea0003800000 */
.L_x_1459:
[----:B------:R-:W-:-:S08]  /*08d0*/  NOP ;  /* 0x0000000000007918 */ /* 0x000fd00000000000 */
[----:B------:R-:W1:Y:S02]  /*08e0*/  USETMAXREG.TRY_ALLOC.CTAPOOL UP0, 0xe8 ;  /* 0x000000e8000079c8 */ /* 0x000e640008000600 */
[----:B-1----:R-:W-:-:S13]  /*08f0*/  PLOP3.LUT P0, PT, PT, PT, UP0, 0x80, 0x0 ;  /* 0x000000000000781c */ /* 0x002fda0003f0f008 */
[----:B------:R-:W-:Y:S05]  /*0900*/  @!P0 BRA `(.L_x_1459) ;  /* 0xfffffffc00f08947 */ /* 0x000fea000383ffff */
[----:B------:R-:W1:Y:S01]  /*0910*/  S2R R0, SR_TID.X ;  /* 0x0000000000007919 */ /* 0x000e620000002100 */
[----:B------:R-:W2:Y:S01]  /*0920*/  S2UR UR5, SR_CgaCtaId ;  /* 0x00000000000579c3 */ /* 0x000ea20000008800 */
[----:B------:R-:W-:-:S07]  /*0930*/  UMOV UR4, 0x400 ;  /* 0x0000040000047882 */ /* 0x000fce0000000000 */
[----:B------:R-:W-:Y:S06]  /*0940*/  BAR.ARV 0x8, 0x180 ;  /* 0x0206000000007b1d */ /* 0x000fec0000002000 */
[----:B--2---:R-:W-:Y:S01]  /*0950*/  ULEA UR4, UR5, UR4, 0x18 ;  /* 0x0000000405047291 */ /* 0x004fe2000f8ec03f */
[----:B-1----:R-:W-:-:S04]  /*0960*/  SHF.R.U32.HI R0, RZ, 0x7, R0 ;  /* 0x00000007ff007819 */ /* 0x002fc80000011600 */
[----:B------:R-:W-:-:S13]  /*0970*/  ISETP.NE.AND P0, PT, R0, 0x1, PT ;  /* 0x000000010000780c */ /* 0x000fda0003f05270 */
[----:B------:R-:W-:Y:S08]  /*0980*/  @!P0 BAR.ARV 0x9, 0x100 ;  /* 0x0244000000008b1d */ /* 0x000ff00000002000 */
[----:B------:R-:W-:Y:S06]  /*0990*/  BAR.SYNC.DEFER_BLOCKING 0x5, 0x180 ;  /* 0x0146000000007b1d */ /* 0x000fec0000010000 */
[----:B------:R-:W1:Y:S01]  /*09a0*/  LDS.128 R4, [UR4+0x284d0] ;  /* 0x0284d004ff047984 */ /* 0x000e620008000c00 */
[----:B------:R-:W-:Y:S01]  /*09b0*/  ULDC UR4, c[0x0][0xc3c] ;  /* 0x00030f0000047ab9 */ /* 0x000fe20000000800 */
[----:B------:R-:W-:Y:S06]  /*09c0*/  BAR.ARV 0x4, 0x180 ;  /* 0x0106000000007b1d */ /* 0x000fec0000002000 */
[----:B-1----:R-:W-:-:S13]  /*09d0*/  ISETP.GE.AND P0, PT, R7, UR4, PT ;  /* 0x0000000407007c0c */ /* 0x002fda000bf06270 */
[----:B------:R-:W-:Y:S05]  /*09e0*/  @P0 EXIT ;  /* 0x000000000000094d */ /* 0x000fea0003800000 */
[----:B------:R-:W2:Y:S01]  /*09f0*/  LDL R2, [R1+0x10] ;  /* 0x0000100001027983 */ /* 0x000ea20000100800 */
[----:B------:R-:W-:Y:S01]  /*0a00*/  R2UR UR6, R5 ;  /* 0x00000000050672ca */ /* 0x000fe200000e0000 */
[----:B------:R-:W-:Y:S01]  /*0a10*/  UMOV UR61, URZ ;  /* 0x0000003f003d7c82 */ /* 0x000fe20008000000 */
[----:B------:R-:W-:Y:S01]  /*0a20*/  R2UR UR5, R6 ;  /* 0x00000000060572ca */ /* 0x000fe200000e0000 */
[----:B------:R-:W1:Y:S01]  /*0a30*/  S2R R0, SR_TID.X ;  /* 0x0000000000007919 */ /* 0x000e620000002100 */
[----:B------:R-:W-:Y:S01]  /*0a40*/  R2UR UR54, R7 ;  /* 0x00000000073672ca */ /* 0x000fe200000e0000 */
[----:B------:R-:W-:Y:S01]  /*0a50*/  UMOV UR39, URZ ;  /* 0x0000003f00277c82 */ /* 0x000fe20008000000 */
[----:B------:R-:W-:Y:S01]  /*0a60*/  UMOV UR38, URZ ;  /* 0x0000003f00267c82 */ /* 0x000fe20008000000 */
[----:B-1----:R-:W-:-:S05]  /*0a70*/  VIADD R0, R0, 0xffffff80 ;  /* 0xffffff8000007836 */ /* 0x002fca0000000000 */
[----:B0-----:R-:W-:-:S04]  /*0a80*/  SHF.R.S32.HI R3, RZ, 0x1f, R0 ;  /* 0x0000001fff037819 */ /* 0x001fc80000011400 */
[CC--:B------:R-:W-:Y:S02]  /*0a90*/  LEA.HI R4, R3.reuse, R0.reuse, RZ, 0x5 ;  /* 0x0000000003047211 */ /* 0x0c0fe400078f28ff */
[----:B------:R-:W-:-:S03]  /*0aa0*/  LEA.HI R5, R3, R0, RZ, 0x2 ;  /* 0x0000000003057211 */ /* 0x000fc600078f10ff */
[----:B------:R-:W-:Y:S01]  /*0ab0*/  IMAD.SHL.U32 R6, R4, 0x20, RZ ;  /* 0x0000002004067824 */ /* 0x000fe200078e00ff */
[----:B------:R-:W-:-:S04]  /*0ac0*/  LOP3.LUT R11, R5, 0xfffffffc, RZ, 0xc0, !PT ;  /* 0xfffffffc050b7812 */ /* 0x000fc800078ec0ff */
[----:B------:R-:W-:Y:S01]  /*0ad0*/  LOP3.LUT R6, R6, 0xfffffc00, RZ, 0xc0, !PT ;  /* 0xfffffc0006067812 */ /* 0x000fe200078ec0ff */
[----:B------:R-:W-:Y:S01]  /*0ae0*/  IMAD.IADD R12, R0, 0x1, -R11 ;  /* 0x00000001000c7824 */ /* 0x000fe200078e0a0b */
[----:B--2---:R-:W-:Y:S02]  /*0af0*/  R2UR UR4, R2 ;  /* 0x00000000020472ca */ /* 0x004fe400000e0000 */
[CC--:B------:R-:W-:Y:S02]  /*0b00*/  LEA.HI R2, R3.reuse, R0.reuse, RZ, 0x7 ;  /* 0x0000000003027211 */ /* 0x0c0fe400078f38ff */
[----:B------:R-:W-:Y:S02]  /*0b10*/  LEA.HI R3, R3, R0, RZ, 0x4 ;  /* 0x0000000003037211 */ /* 0x000fe400078f20ff */
[----:B------:R-:W-:Y:S02]  /*0b20*/  LOP3.LUT R211, R2, 0xffffff80, RZ, 0xc0, !PT ;  /* 0xffffff8002d37812 */ /* 0x000fe400078ec0ff */
[----:B------:R-:W-:-:S02]  /*0b30*/  LOP3.LUT R5, R3, 0x3fffff0, RZ, 0xc0, !PT ;  /* 0x03fffff003057812 */ /* 0x000fc400078ec0ff */
[----:B------:R-:W-:Y:S01]  /*0b40*/  SHF.R.S32.HI R4, RZ, 0x4, R3 ;  /* 0x00000004ff047819 */ /* 0x000fe20000011403 */
[C---:B------:R-:W-:Y:S02]  /*0b50*/  IMAD.IADD R211, R0.reuse, 0x1, -R211 ;  /* 0x0000000100d37824 */ /* 0x040fe400078e0ad3 */
[----:B------:R-:W-:Y:S01]  /*0b60*/  IMAD.IADD R5, R0, 0x1, -R5 ;  /* 0x0000000100057824 */ /* 0x000fe200078e0a05 */
[----:B------:R-:W-:Y:S01]  /*0b70*/  LEA.HI R0, R3, R4, RZ, 0x1 ;  /* 0x0000000403007211 */ /* 0x000fe200078f08ff */
[----:B------:R-:W-:Y:S01]  /*0b80*/  ULOP3.LUT UR4, UR4, 0x1, URZ, 0xfc, !UPT ;  /* 0x0000000104047892 */ /* 0x000fe2000f8efc3f */
[----:B------:R-:W-:Y:S01]  /*0b90*/  SHF.R.S32.HI R8, RZ, 0x1f, R211 ;  /* 0x0000001fff087819 */ /* 0x000fe200000114d3 */
[----:B------:R-:W-:Y:S01]  /*0ba0*/  IMAD R6, R5, 0x40, R6 ;  /* 0x0000004005067824 */ /* 0x000fe200078e0206 */
[----:B------:R-:W-:Y:S02]  /*0bb0*/  SHF.R.S32.HI R3, RZ, 0x7, R2 ;  /* 0x00000007ff037819 */ /* 0x000fe40000011402 */
[----:B------:R-:W-:-:S02]  /*0bc0*/  LEA.HI R9, R8, R211, RZ, 0x2 ;  /* 0x000000d308097211 */ /* 0x000fc400078f10ff */
[----:B------:R-:W-:Y:S02]  /*0bd0*/  LEA.HI R2, R2, R3, RZ, 0x1 ;  /* 0x0000000302027211 */ /* 0x000fe400078f08ff */
[--C-:B------:R-:W-:Y:S02]  /*0be0*/  SHF.R.S32.HI R10, RZ, 0x2, R9.reuse ;  /* 0x00000002ff0a7819 */ /* 0x100fe40000011409 */
[----:B------:R-:W-:Y:S02]  /*0bf0*/  SHF.R.S32.HI R7, RZ, 0x1f, R9 ;  /* 0x0000001fff077819 */ /* 0x000fe40000011409 */
[----:B------:R-:W-:Y:S02]  /*0c00*/  LEA.HI R8, R8, R211, RZ, 0x5 ;  /* 0x000000d308087211 */ /* 0x000fe400078f28ff */
[----:B------:R-:W-:Y:S02]  /*0c10*/  LEA.HI R11, R7, R10, RZ, 0x3 ;  /* 0x0000000a070b7211 */ /* 0x000fe400078f18ff */
[----:B------:R-:W-:-:S02]  /*0c20*/  LOP3.LUT R7, R0, 0x1ffffffe, RZ, 0xc0, !PT ;  /* 0x1ffffffe00077812 */ /* 0x000fc400078ec0ff */
[----:B------:R-:W-:Y:S02]  /*0c30*/  LOP3.LUT R11, R11, 0xfffffff8, RZ, 0xc0, !PT ;  /* 0xfffffff80b0b7812 */ /* 0x000fe400078ec0ff */
[----:B------:R-:W-:Y:S01]  /*0c40*/  LOP3.LUT R2, R2, 0x3fffffe, RZ, 0xc0, !PT ;  /* 0x03fffffe02027812 */ /* 0x000fe200078ec0ff */
[----:B------:R-:W-:Y:S01]  /*0c50*/  IMAD.IADD R7, R4, 0x1, -R7 ;  /* 0x0000000104077824 */ /* 0x000fe200078e0a07 */
[----:B------:R-:W-:Y:S01]  /*0c60*/  LEA.HI R0, R12, R12, RZ, 0x1 ;  /* 0x0000000c0c007211 */ /* 0x000fe200078f08ff */
[----:B------:R-:W-:Y:S01]  /*0c70*/  IMAD.IADD R11, R10, 0x1, -R11 ;  /* 0x000000010a0b7824 */ /* 0x000fe200078e0a0b */
[----:B------:R-:W-:Y:S01]  /*0c80*/  LOP3.LUT R4, R9, 0x7ffffffc, RZ, 0xc0, !PT ;  /* 0x7ffffffc09047812 */ /* 0x000fe200078ec0ff */
[----:B------:R-:W-:Y:S01]  /*0c90*/  IMAD.IADD R3, R3, 0x1, -R2 ;  /* 0x0000000103037824 */ /* 0x000fe200078e0a02 */
[----:B------:R-:W-:Y:S02]  /*0ca0*/  SHF.R.S32.HI R8, RZ, 0x5, R8 ;  /* 0x00000005ff087819 */ /* 0x000fe40000011408 */
[----:B------:R-:W-:Y:S01]  /*0cb0*/  LOP3.LUT R5, R0, 0x1ffffffe, RZ, 0xc0, !PT ;  /* 0x1ffffffe00057812 */ /* 0x000fe200078ec0ff */
[----:B------:R-:W-:-:S02]  /*0cc0*/  IMAD.IADD R2, R211, 0x1, -R4 ;  /* 0x00000001d3027824 */ /* 0x000fc400078e0a04 */
[----:B------:R-:W-:Y:S02]  /*0cd0*/  IMAD R0, R7, 0x8, R6 ;  /* 0x0000000807007824 */ /* 0x000fe400078e0206 */
[----:B------:R-:W-:Y:S02]  /*0ce0*/  IMAD R8, R8, 0x10, R11 ;  /* 0x0000001008087824 */ /* 0x000fe400078e020b */
[----:B------:R-:W-:Y:S01]  /*0cf0*/  IMAD.SHL.U32 R2, R2, 0x2, RZ ;  /* 0x0000000202027824 */ /* 0x000fe200078e00ff */
[----:B------:R0:W-:Y:S01]  /*0d00*/  STL [R1+0x8], R0 ;  /* 0x0000080001007387 */ /* 0x0001e20000100800 */
[----:B------:R-:W-:Y:S02]  /*0d10*/  IMAD.IADD R5, R12, 0x1, -R5 ;  /* 0x000000010c057824 */ /* 0x000fe400078e0a05 */
[C---:B------:R-:W-:Y:S01]  /*0d20*/  VIADD R207, R2.reuse, 0x8 ;  /* 0x0000000802cf7836 */ /* 0x040fe20000000000 */
[----:B------:R-:W-:Y:S01]  /*0d30*/  SHF.R.S32.HI R4, RZ, 0x1f, R2 ;  /* 0x0000001fff047819 */ /* 0x000fe20000011402 */
[----:B------:R-:W-:-:S02]  /*0d40*/  VIADD R206, R2, 0x10 ;  /* 0x0000001002ce7836 */ /* 0x000fc40000000000 */
[C---:B------:R-:W-:Y:S01]  /*0d50*/  VIADD R205, R2.reuse, 0x18 ;  /* 0x0000001802cd7836 */ /* 0x040fe20000000000 */
[----:B------:R-:W-:Y:S01]  /*0d60*/  SHF.R.S32.HI R6, RZ, 0x1f, R207 ;  /* 0x0000001fff067819 */ /* 0x000fe200000114cf */
[C---:B------:R-:W-:Y:S01]  /*0d70*/  VIADD R204, R2.reuse, 0x20 ;  /* 0x0000002002cc7836 */ /* 0x040fe20000000000 */
[----:B------:R-:W-:Y:S01]  /*0d80*/  SHF.R.S32.HI R4, RZ, 0x1f, R206 ;  /* 0x0000001fff047819 */ /* 0x000fe200000114ce */
[----:B0-----:R-:W-:Y:S02]  /*0d90*/  IMAD R0, R3, 0x40, R8 ;  /* 0x0000004003007824 */ /* 0x001fe400078e0208 */
[----:B------:R-:W-:Y:S01]  /*0da0*/  IMAD.U32 R3, RZ, RZ, UR4 ;  /* 0x00000004ff037e24 */ /* 0x000fe2000f8e00ff */
[----:B------:R-:W-:Y:S01]  /*0db0*/  SHF.R.S32.HI R6, RZ, 0x1f, R204 ;  /* 0x0000001fff067819 */ /* 0x000fe200000114cc */
[C---:B------:R-:W-:Y:S01]  /*0dc0*/  VIADD R203, R2.reuse, 0x28 ;  /* 0x0000002802cb7836 */ /* 0x040fe20000000000 */
[----:B------:R-:W-:Y:S01]  /*0dd0*/  STL [R1+0x4], R0 ;  /* 0x0000040001007387 */ /* 0x000fe20000100800 */
[----:B------:R-:W-:-:S02]  /*0de0*/  VIADD R202, R2, 0x30 ;  /* 0x0000003002ca7836 */ /* 0x000fc40000000000 */
        /* <DEDUP_REMOVED lines=8> */
[C---:B------:R-:W-:Y:S02]  /*0e70*/  VIADD R197, R2.reuse, 0x58 ;  /* 0x0000005802c57836 */ /* 0x040fe40000000000 */
[C---:B------:R-:W-:Y:S01]  /*0e80*/  VIADD R196, R2.reuse, 0x60 ;  /* 0x0000006002c47836 */ /* 0x040fe20000000000 */
[----:B0-----:R-:W-:Y:S01]  /*0e90*/  SHF.R.S32.HI R3, RZ, 0x1f, R205 ;  /* 0x0000001fff037819 */ /* 0x001fe200000114cd */
        /* <DEDUP_REMOVED lines=31> */
[----:B------:R-:W-:Y:S01]  /*1090*/  SHF.R.S32.HI R216, RZ, 0x1f, R185 ;  /* 0x0000001fffd87819 */ /* 0x000fe200000114b9 */
[----:B------:R-:W-:Y:S01]  /*10a0*/  IMAD R17, R5, 0x8, R0 ;  /* 0x0000000805117824 */ /* 0x000fe200078e0200 */
[----:B------:R-:W-:-:S02]  /*10b0*/  SHF.R.S32.HI R215, RZ, 0x1f, R184 ;  /* 0x0000001fffd77819 */ /* 0x000fc400000114b8 */
[----:B------:R-:W-:Y:S02]  /*10c0*/  SHF.R.S32.HI R214, RZ, 0x1f, R23 ;  /* 0x0000001fffd67819 */ /* 0x000fe40000011417 */
[----:B------:R-:W-:Y:S02]  /*10d0*/  SHF.R.S32.HI R213, RZ, 0x1f, R22 ;  /* 0x0000001fffd57819 */ /* 0x000fe40000011416 */
[----:B------:R-:W-:-:S07]  /*10e0*/  SHF.R.S32.HI R212, RZ, 0x1f, R19 ;  /* 0x0000001fffd47819 */ /* 0x000fce0000011413 */
.L_x_1571:
[----:B------:R-:W-:Y:S01]  /*10f0*/  ULDC.64 UR8, c[0x0][0xa28] ;  /* 0x00028a0000087ab9 */ /* 0x000fe20000000a00 */
[----:B------:R-:W-:Y:S01]  /*1100*/  ULDC UR4, c[0x0][0x424] ;  /* 0x0001090000047ab9 */ /* 0x000fe20000000800 */
[----:B------:R-:W-:Y:S01]  /*1110*/  UISETP.NE.U32.AND UP0, UPT, UR8, URZ, UPT ;  /* 0x0000003f0800728c */ /* 0x000fe2000bf05070 */
[----:B------:R-:W-:-:S03]  /*1120*/  ULDC UR7, c[0x0][0x2f0] ;  /* 0x0000bc0000077ab9 */ /* 0x000fc60000000800 */
[----:B------:R-:W-:-:S03]  /*1130*/  UISETP.NE.AND.EX UP0, UPT, UR9, URZ, UPT, UP0 ;  /* 0x0000003f0900728c */ /* 0x000fc6000bf05300 */
[----:B------:R-:W-:Y:S02]  /*1140*/  ULDC.64 UR8, c[0x0][0xa18] ;  /* 0x0002860000087ab9 */ /* 0x000fe40000000a00 */
[----:B------:R-:W-:Y:S01]  /*1150*/  UISETP.NE.U32.AND UP1, UPT, UR8, URZ, UPT ;  /* 0x0000003f0800728c */ /* 0x000fe2000bf25070 */
[----:B------:R-:W-:-:S03]  /*1160*/  PLOP3.LUT P0, PT, PT, PT, UP0, 0x80, 0x0 ;  /* 0x000000000000781c */ /* 0x000fc60003f0f008 */
[----:B------:R-:W-:-:S03]  /*1170*/  UISETP.NE.AND.EX UP1, UPT, UR9, URZ, UPT, UP1 ;  /* 0x0000003f0900728c */ /* 0x000fc6000bf25310 */
[----:B------:R-:W-:Y:S02]  /*1180*/  @UP0 ULDC.64 UR8, c[0x0][0xa28] ;  /* 0x00028a0000080ab9 */ /* 0x000fe40000000a00 */
[----:B------:R-:W-:Y:S01]  /*1190*/  @UP0 UIMAD.WIDE UR8, UR54, 0x4, UR8 ;  /* 0x00000004360808a5 */ /* 0x000fe2000f8e0208 */
[----:B------:R-:W-:-:S05]  /*11a0*/  PLOP3.LUT P2, PT, PT, PT, UP1, 0x80, 0x0 ;  /* 0x000000000000781c */ /* 0x000fca0003f4f018 */
[----:B0-2---:R-:W-:Y:S02]  /*11b0*/  IMAD.U32 R4, RZ, RZ, UR8 ;  /* 0x00000008ff047e24 */ /* 0x005fe4000f8e00ff */
[----:B------:R-:W-:Y:S01]  /*11c0*/  IMAD.U32 R5, RZ, RZ, UR9 ;  /* 0x00000009ff057e24 */ /* 0x000fe2000f8e00ff */
[----:B------:R-:W-:Y:S02]  /*11d0*/  @UP1 ULDC.64 UR8, c[0x0][0xa18] ;  /* 0x0002860000081ab9 */ /* 0x000fe40000000a00 */
[----:B------:R-:W-:Y:S02]  /*11e0*/  @UP1 UIMAD.WIDE UR8, UR54, 0x4, UR8 ;  /* 0x00000004360818a5 */ /* 0x000fe4000f8e0208 */
[----:B------:R-:W2:Y:S04]  /*11f0*/  @P0 LDG.E R4, desc[UR36][R4.64] ;  /* 0x0000002404040981 */ /* 0x000ea8000c1e1900 */
[----:B------:R-:W-:-:S02]  /*1200*/  IMAD.U32 R6, RZ, RZ, UR8 ;  /* 0x00000008ff067e24 */ /* 0x000fc4000f8e00ff */
[----:B------:R-:W-:Y:S01]  /*1210*/  IMAD.U32 R7, RZ, RZ, UR9 ;  /* 0x00000009ff077e24 */ /* 0x000fe2000f8e00ff */
[----:B------:R-:W-:-:S04]  /*1220*/  ULDC.64 UR8, c[0x0][0x418] ;  /* 0x0001060000087ab9 */ /* 0x000fc80000000a00 */
[----:B---3--:R-:W3:Y:S01]  /*1230*/  @P2 LDG.E R6, desc[UR36][R6.64] ;  /* 0x0000002406062981 */ /* 0x008ee2000c1e1900 */
[----:B------:R-:W-:Y:S01]  /*1240*/  UISETP.NE.U32.AND UP0, UPT, UR8, URZ, UPT ;  /* 0x0000003f0800728c */ /* 0x000fe2000bf05070 */
[----:B------:R-:W-:Y:S01]  /*1250*/  UMOV UR41, URZ ;  /* 0x0000003f00297c82 */ /* 0x000fe20008000000 */
[----:B------:R-:W-:Y:S02]  /*1260*/  ULOP3.LUT UR55, UR5, 0xffff, URZ, 0xc0, !UPT ;  /* 0x0000ffff05377892 */ /* 0x000fe4000f8ec03f */
[----:B------:R-:W-:-:S03]  /*1270*/  UISETP.NE.AND.EX UP0, UPT, UR9, URZ, UPT, UP0 ;  /* 0x0000003f0900728c */ /* 0x000fc6000bf05300 */
[----:B------:R-:W-:Y:S01]  /*1280*/  ULDC.64 UR8, c[0x0][0xa20] ;  /* 0x0002880000087ab9 */ /* 0x000fe20000000a00 */
[----:B------:R-:W-:Y:S01]  /*1290*/  USEL UR4, UR4, 0x1, UP0 ;  /* 0x0000000104047887 */ /* 0x000fe20008000000 */
[----:B------:R-:W-:-:S03]  /*12a0*/  ISETP.NE.U32.AND P1, PT, RZ, UR8, PT ;  /* 0x00000008ff007c0c */ /* 0x000fc6000bf25070 */
[----:B------:R-:W-:Y:S01]  /*12b0*/  UIMAD UR4, UR4, UR7, URZ ;  /* 0x00000007040472a4 */ /* 0x000fe2000f8e023f */
[----:B------:R-:W-:Y:S02]  /*12c0*/  ISETP.NE.AND.EX P1, PT, RZ, UR9, PT, P1 ;  /* 0x00000009ff007c0c */ /* 0x000fe4000bf25310 */
[----:B--2---:R-:W-:Y:S02]  /*12d0*/  @P0 R2UR UR41, R4 ;  /* 0x00000000042902ca */ /* 0x004fe400000e0000 */
[----:B---3--:R-:W-:Y:S01]  /*12e0*/  @P2 R2UR UR42, R6 ;  /* 0x00000000062a22ca */ /* 0x008fe200000e0000 */
[----:B-1--45:R-:W-:-:S14]  /*12f0*/  @P2 BRA `(.L_x_1460) ;  /* 0x0000000000382947 */ /* 0x032fdc0003800000 */
[----:B------:R-:W-:Y:S01]  /*1300*/  ULDC.64 UR8, c[0x0][0xa00] ;  /* 0x0002800000087ab9 */ /* 0x000fe20000000a00 */
[----:B------:R-:W-:Y:S01]  /*1310*/  ULDC UR42, c[0x0][0x288] ;  /* 0x0000a200002a7ab9 */ /* 0x000fe20000000800 */
        /* <DEDUP_REMOVED lines=12> */
.L_x_1460:
[----:B------:R-:W-:Y:S01]  /*13e0*/  UMOV UR58, UR54 ;  /* 0x00000036003a7c82 */ /* 0x000fe20008000000 */
[----:B------:R-:W-:Y:S05]  /*13f0*/  @!P1 BRA `(.L_x_1461) ;  /* 0x00000000001c9947 */ /* 0x000fea0003800000 */
[----:B------:R-:W-:Y:S02]  /*1400*/  ULDC.64 UR8, c[0x0][0xa20] ;  /* 0x0002880000087ab9 */ /* 0x000fe40000000a00 */
[----:B------:R-:W-:-:S06]  /*1410*/  UIMAD.WIDE UR8, UR54, 0x4, UR8 ;  /* 0x00000004360878a5 */ /* 0x000fcc000f8e0208 */
[----:B------:R-:W-:Y:S02]  /*1420*/  IMAD.U32 R4, RZ, RZ, UR8 ;  /* 0x00000008ff047e24 */ /* 0x000fe4000f8e00ff */
[----:B------:R-:W-:-:S05]  /*1430*/  IMAD.U32 R5, RZ, RZ, UR9 ;  /* 0x00000009ff057e24 */ /* 0x000fca000f8e00ff */
[----:B------:R-:W2:Y:S02]  /*1440*/  LDG.E R4, desc[UR36][R4.64] ;  /* 0x0000002404047981 */ /* 0x000ea4000c1e1900 */
[----:B--2---:R-:W-:Y:S01]  /*1450*/  R2UR UR4, R4 ;  /* 0x00000000040472ca */ /* 0x004fe200000e0000 */
[----:B------:R-:W-:-:S14]  /*1460*/  BRA `(.L_x_1462) ;  /* 0x0000000000347947 */ /* 0x000fdc0003800000 */
.L_x_1461:
        /* <DEDUP_REMOVED lines=13> */
.L_x_1462:
[----:B------:R-:W-:Y:S01]  /*1540*/  ULDC.64 UR10, c[0x0][0x990] ;  /* 0x00026400000a7ab9 */ /* 0x000fe20000000a00 */
[----:B------:R-:W-:Y:S01]  /*1550*/  ULDC.64 UR8, c[0x0][0x998] ;  /* 0x0002660000087ab9 */ /* 0x000fe20000000a00 */
[----:B------:R-:W-:Y:S01]  /*1560*/  UISETP.NE.U32.AND UP0, UPT, UR10, URZ, UPT ;  /* 0x0000003f0a00728c */ /* 0x000fe2000bf05070 */
[----:B------:R-:W-:Y:S01]  /*1570*/  IMAD.MOV.U32 R3, RZ, RZ, 0x3f800000 ;  /* 0x3f800000ff037424 */ /* 0x000fe200078e00ff */
[----:B------:R-:W-:Y:S01]  /*1580*/  UISETP.NE.U32.AND UP1, UPT, UR8, URZ, UPT ;  /* 0x0000003f0800728c */ /* 0x000fe2000bf25070 */
[----:B------:R-:W-:Y:S01]  /*1590*/  IMAD.MOV.U32 R0, RZ, RZ, 0x3f800000 ;  /* 0x3f800000ff007424 */ /* 0x000fe200078e00ff */
[----:B------:R-:W-:Y:S02]  /*15a0*/  UISETP.NE.AND.EX UP0, UPT, UR11, URZ, UPT, UP0 ;  /* 0x0000003f0b00728c */ /* 0x000fe4000bf05300 */
[----:B------:R-:W-:-:S04]  /*15b0*/  UISETP.NE.AND.EX UP1, UPT, UR9, URZ, UPT, UP1 ;  /* 0x0000003f0900728c */ /* 0x000fc8000bf25310 */
[----:B------:R-:W-:Y:S02]  /*15c0*/  PLOP3.LUT P0, PT, PT, PT, UP0, 0x80, 0x0 ;  /* 0x000000000000781c */ /* 0x000fe40003f0f008 */
[----:B------:R-:W-:-:S03]  /*15d0*/  PLOP3.LUT P1, PT, PT, PT, UP1, 0x80, 0x0 ;  /* 0x000000000000781c */ /* 0x000fc60003f2f018 */
[----:B------:R-:W-:Y:S02]  /*15e0*/  @UP0 USHF.R.S32.HI UR7, URZ, 0x1f, UR54 ;  /* 0x0000001f3f070899 */ /* 0x000fe40008011436 */
[----:B------:R-:W-:Y:S01]  /*15f0*/  @UP1 USHF.R.S32.HI UR16, URZ, 0x1f, UR54 ;  /* 0x0000001f3f101899 */ /* 0x000fe20008011436 */
[----:B------:R-:W-:Y:S01]  /*1600*/  @UP0 ULDC.64 UR14, c[0x0][0x9a8] ;  /* 0x00026a00000e0ab9 */ /* 0x000fe20000000a00 */
[----:B------:R-:W-:Y:S01]  /*1610*/  @UP1 ULDC.64 UR18, c[0x0][0x9b8] ;  /* 0x00026e0000121ab9 */ /* 0x000fe20000000a00 */
[----:B------:R-:W-:Y:S02]  /*1620*/  @UP0 UIMAD UR7, UR7, UR14, URZ ;  /* 0x0000000e070702a4 */ /* 0x000fe4000f8e023f */
[----:B------:R-:W-:Y:S02]  /*1630*/  @UP1 UIMAD UR16, UR16, UR18, URZ ;  /* 0x00000012101012a4 */ /* 0x000fe4000f8e023f */
[----:B------:R-:W-:Y:S02]  /*1640*/  @UP0 UIMAD.WIDE.U32 UR12, UR54, UR14, URZ ;  /* 0x0000000e360c02a5 */ /* 0x000fe4000f8e003f */
[----:B------:R-:W-:-:S02]  /*1650*/  @UP0 UIMAD UR7, UR54, UR15, UR7 ;  /* 0x0000000f360702a4 */ /* 0x000fc4000f8e0207 */
[----:B------:R-:W-:Y:S02]  /*1660*/  @UP1 UIMAD UR16, UR54, UR19, UR16 ;  /* 0x00000013361012a4 */ /* 0x000fe4000f8e0210 */
[----:B------:R-:W-:Y:S02]  /*1670*/  @UP1 UIMAD.WIDE.U32 UR14, UR54, UR18, URZ ;  /* 0x00000012360e12a5 */ /* 0x000fe4000f8e003f */
[----:B------:R-:W-:Y:S02]  /*1680*/  @UP0 UIADD3 UR13, UR13, UR7, URZ ;  /* 0x000000070d0d0290 */ /* 0x000fe4000fffe03f */
[----:B------:R-:W-:Y:S01]  /*1690*/  @UP1 UIADD3 UR15, UR15, UR16, URZ ;  /* 0x000000100f0f1290 */ /* 0x000fe2000fffe03f */
[----:B------:R-:W-:Y:S02]  /*16a0*/  @UP1 ULDC.64 UR18, c[0x0][0x9c0] ;  /* 0x0002700000121ab9 */ /* 0x000fe40000000a00 */
[----:B------:R-:W-:Y:S01]  /*16b0*/  @UP0 ULDC.64 UR16, c[0x0][0x9b0] ;  /* 0x00026c0000100ab9 */ /* 0x000fe20000000a00 */
[----:B------:R-:W-:-:S02]  /*16c0*/  @UP1 UIMAD.WIDE.U32 UR14, UR55, UR18, UR14 ;  /* 0x00000012370e12a5 */ /* 0x000fc4000f8e000e */
[----:B------:R-:W-:Y:S02]  /*16d0*/  @UP0 UIMAD.WIDE.U32 UR12, UR55, UR16, UR12 ;  /* 0x00000010370c02a5 */ /* 0x000fe4000f8e000c */
[----:B------:R-:W-:Y:S02]  /*16e0*/  @UP1 UIMAD UR7, UR55, UR19, UR15 ;  /* 0x00000013370712a4 */ /* 0x000fe4000f8e020f */
[----:B------:R-:W-:Y:S02]  /*16f0*/  @UP0 UIMAD UR13, UR55, UR17, UR13 ;  /* 0x00000011370d02a4 */ /* 0x000fe4000f8e020d */
[----:B------:R-:W-:Y:S02]  /*1700*/  @UP0 ULEA UR10, UP2, UR12, UR10, 0x2 ;  /* 0x0000000a0c0a0291 */ /* 0x000fe4000f84103f */
[----:B------:R-:W-:Y:S02]  /*1710*/  @UP1 ULEA UR8, UP3, UR14, UR8, 0x2 ;  /* 0x000000080e081291 */ /* 0x000fe4000f86103f */
[----:B------:R-:W-:-:S02]  /*1720*/  @UP0 ULEA.HI.X UR11, UR12, UR11, UR13, 0x2, UP2 ;  /* 0x0000000b0c0b0291 */ /* 0x000fc400090f140d */
[----:B------:R-:W-:Y:S01]  /*1730*/  @UP1 ULEA.HI.X UR9, UR14, UR9, UR7, 0x2, UP3 ;  /* 0x000000090e091291 */ /* 0x000fe200098f1407 */
[----:B------:R-:W-:Y:S02]  /*1740*/  IMAD.U32 R4, RZ, RZ, UR10 ;  /* 0x0000000aff047e24 */ /* 0x000fe4000f8e00ff */
[----:B------:R-:W-:Y:S01]  /*1750*/  IMAD.U32 R6, RZ, RZ, UR8 ;  /* 0x00000008ff067e24 */ /* 0x000fe2000f8e00ff */
[----:B------:R-:W-:Y:S01]  /*1760*/  ULDC UR7, c[0x0][0x448] ;  /* 0x0001120000077ab9 */ /* 0x000fe20000000800 */
[----:B------:R-:W-:Y:S02]  /*1770*/  IMAD.U32 R5, RZ, RZ, UR11 ;  /* 0x0000000bff057e24 */ /* 0x000fe4000f8e00ff */
[----:B------:R-:W-:Y:S01]  /*1780*/  IMAD.U32 R7, RZ, RZ, UR9 ;  /* 0x00000009ff077e24 */ /* 0x000fe2000f8e00ff */
[----:B------:R-:W-:Y:S02]  /*1790*/  UISETP.NE.AND UP4, UPT, UR7, 0x1, UPT ;  /* 0x000000010700788c */ /* 0x000fe4000bf85270 */
[----:B------:R-:W2:Y:S01]  /*17a0*/  @P0 LDG.E R3, desc[UR36][R4.64] ;  /* 0x0000002404030981 */ /* 0x000ea2000c1e1900 */
[----:B------:R-:W-:-:S02]  /*17b0*/  USHF.L.U32 UR48, UR6, 0x7, URZ ;  /* 0x0000000706307899 */ /* 0x000fc4000800063f */
[----:B------:R-:W-:Y:S01]  /*17c0*/  UIADD3 UR41, -UR41, UR4, URZ ;  /* 0x0000000429297290 */ /* 0x000fe2000fffe13f */
[----:B------:R-:W2:Y:S01]  /*17d0*/  @P1 LDG.E R0, desc[UR36][R6.64] ;  /* 0x0000002406001981 */ /* 0x000ea2000c1e1900 */
[----:B------:R-:W-:Y:S01]  /*17e0*/  ULDC.64 UR6, c[0x0][0x9e0] ;  /* 0x0002780000067ab9 */ /* 0x000fe20000000a00 */
[----:B------:R-:W-:Y:S02]  /*17f0*/  UIADD3 UR4, UR48, 0x7f, URZ ;  /* 0x0000007f30047890 */ /* 0x000fe4000fffe03f */
[----:B------:R-:W-:Y:S01]  /*1800*/  UISETP.GE.AND UP0, UPT, UR7, 0x1, UPT ;  /* 0x000000010700788c */ /* 0x000fe2000bf06270 */
[----:B------:R-:W-:Y:S01]  /*1810*/  @UP4 ULDC UR8, c[0x0][0x44c] ;  /* 0x0001130000084ab9 */ /* 0x000fe20000000800 */
[----:B------:R-:W-:Y:S01]  /*1820*/  @UP4 ULDC UR12, c[0x0][0x450] ;  /* 0x00011400000c4ab9 */ /* 0x000fe20000000800 */
[----:B------:R-:W-:-:S03]  /*1830*/  UIMAD.WIDE.U32 UR8, UR4, UR8, URZ ;  /* 0x00000008040872a5 */ /* 0x000fc6000f8e003f */
[----:B------:R-:W-:Y:S01]  /*1840*/  PLOP3.LUT P0, PT, PT, PT, UP0, 0x40, 0x0 ;  /* 0x000000000000781c */ /* 0x000fe20003f0e808 */
[----:B------:R-:W-:Y:S02]  /*1850*/  UIADD3 UR10, UR41, 0x1, -UR42 ;  /* 0x00000001290a7890 */ /* 0x000fe4000fffe82a */
[----:B------:R-:W-:Y:S01]  /*1860*/  @UP4 USHF.R.U32.HI UR4, URZ, UR12, UR9 ;  /* 0x0000000c3f044299 */ /* 0x000fe20008011609 */
[----:B------:R-:W-:Y:S01]  /*1870*/  ULDC UR11, c[0x0][0x988] ;  /* 0x00026200000b7ab9 */ /* 0x000fe20000000800 */
[----:B------:R-:W-:Y:S02]  /*1880*/  UP2UR UR50, UPR, URZ, 0x10 ;  /* 0x000000103f327883 */ /* 0x000fe40008000000 */
[----:B------:R-:W-:Y:S02]  /*1890*/  UIADD3 UR10, UR10, UR4, URZ ;  /* 0x000000040a0a7290 */ /* 0x000fe4000fffe03f */
[----:B------:R-:W-:Y:S02]  /*18a0*/  UP2UR UR46, UPR, URZ, 0x1 ;  /* 0x000000013f2e7883 */ /* 0x000fe40008000000 */
[----:B------:R-:W-:Y:S01]  /*18b0*/  UIADD3 UR6, UR10, UR6, URZ ;  /* 0x000000060a067290 */ /* 0x000fe2000fffe03f */
[----:B--2---:R-:W-:-:S04]  /*18c0*/  FMUL.FTZ R0, R3, R0 ;  /* 0x0000000003007220 */ /* 0x004fc80000410000 */
[----:B------:R-:W-:-:S05]  /*18d0*/  FMUL.FTZ R0, R0, UR11 ;  /* 0x0000000b00007c20 */ /* 0x000fca0008410000 */
[----:B------:R-:W-:Y:S01]  /*18e0*/  R2UR UR40, R0 ;  /* 0x00000000002872ca */ /* 0x000fe200000e0000 */
[----:B------:R-:W-:-:S14]  /*18f0*/  @P0 BRA `(.L_x_1463) ;  /* 0x0000000000440947 */ /* 0x000fdc0003800000 */
        /* <DEDUP_REMOVED lines=10> */
.L_x_1464:
[----:B------:R-:W-:-:S11]  /*19a0*/  UISETP.NE.AND UP0, UPT, UR7, 0x1, UPT ;  /* 0x000000010700788c */ /* 0x000fd6000bf05270 */
[----:B------:R-:W-:Y:S02]  /*19b0*/  @UP0 ULDC.64 UR10, c[0x0][0x9e8] ;  /* 0x00027a00000a0ab9 */ /* 0x000fe40000000a00 */
[----:B------:R-:W-:-:S04]  /*19c0*/  UIMAD.WIDE.U32 UR8, UR4, UR10, URZ ;  /* 0x0000000a040872a5 */ /* 0x000fc8000f8e003f */
[----:B------:R-:W-:-:S12]  /*19d0*/  @UP0 USHF.R.U32.HI UR4, URZ, UR11, UR9 ;  /* 0x0000000b3f040299 */ /* 0x000fd80008011609 */
.L_x_1465:
[----:B------:R-:W-:-:S04]  /*19e0*/  UIMAD UR4, UR4, UR7, UR7 ;  /* 0x00000007040472a4 */ /* 0x000fc8000f8e0207 */
[----:B------:R-:W-:-:S04]  /*19f0*/  UISETP.LT.AND UP0, UPT, UR6, UR4, UPT ;  /* 0x000000040600728c */ /* 0x000fc8000bf01270 */
[----:B------:R-:W-:-:S12]  /*1a00*/  USEL UR6, UR6, UR4, UP0 ;  /* 0x0000000406067287 */ /* 0x000fd80008000000 */
.L_x_1463:
[----:B------:R-:W-:Y:S02]  /*1a10*/  UISETP.NE.AND UP0, UPT, UR50, URZ, UPT ;  /* 0x0000003f3200728c */ /* 0x000fe4000bf05270 */
[----:B------:R-:W-:Y:S02]  /*1a20*/  UIADD3 UR4, UR41, 0x3f, URZ ;  /* 0x0000003f29047890 */ /* 0x000fe4000fffe03f */
[----:B------:R-:W-:Y:S02]  /*1a30*/  UIADD3 UR10, UR6, 0x3f, URZ ;  /* 0x0000003f060a7890 */ /* 0x000fe4000fffe03f */
[----:B------:R-:W-:Y:S02]  /*1a40*/  UISETP.GE.AND UP1, UPT, UR7, 0x1, UPT ;  /* 0x000000010700788c */ /* 0x000fe4000bf26270 */
[----:B------:R-:W-:Y:S02]  /*1a50*/  USHF.R.S32.HI UR6, URZ, 0x1f, UR4 ;  /* 0x0000001f3f067899 */ /* 0x000fe40008011404 */
[----:B------:R-:W-:Y:S01]  /*1a60*/  USHF.R.S32.HI UR11, URZ, 0x1f, UR10 ;  /* 0x0000001f3f0b7899 */ /* 0x000fe2000801140a */
[----:B------:R-:W-:Y:S01]  /*1a70*/  @UP0 ULDC UR8, c[0x0][0x44c] ;  /* 0x0001130000080ab9 */ /* 0x000fe20000000800 */
[----:B------:R-:W-:Y:S01]  /*1a80*/  ULEA.HI UR6, UR6, UR4, URZ, 0x6 ;  /* 0x0000000406067291 */ /* 0x000fe2000f8f303f */
[----:B------:R-:W-:Y:S01]  /*1a90*/  PLOP3.LUT P0, PT, PT, PT, UP1, 0x40, 0x0 ;  /* 0x000000000000781c */ /* 0x000fe20003f0e818 */
[----:B------:R-:W-:-:S02]  /*1aa0*/  UIMAD.WIDE.U32 UR8, UR48, UR8, URZ ;  /* 0x00000008300872a5 */ /* 0x000fc4000f8e003f */
[----:B------:R-:W-:Y:S01]  /*1ab0*/  ULEA.HI UR11, UR11, UR10, URZ, 0x6 ;  /* 0x0000000a0b0b7291 */ /* 0x000fe2000f8f303f */
[----:B------:R-:W-:Y:S01]  /*1ac0*/  @UP0 ULDC UR13, c[0x0][0x450] ;  /* 0x00011400000d0ab9 */ /* 0x000fe20000000800 */
[----:B------:R-:W-:Y:S01]  /*1ad0*/  UMOV UR12, UR48 ;  /* 0x00000030000c7c82 */ /* 0x000fe20008000000 */
[----:B------:R-:W-:Y:S02]  /*1ae0*/  UIADD3 UR44, UR41, -UR42, URZ ;  /* 0x8000002a292c7290 */ /* 0x000fe4000fffe03f */
[----:B------:R-:W-:Y:S02]  /*1af0*/  USHF.R.S32.HI UR6, URZ, 0x6, UR6 ;  /* 0x000000063f067899 */ /* 0x000fe40008011406 */
[----:B------:R-:W-:Y:S02]  /*1b00*/  USHF.R.S32.HI UR11, URZ, 0x6, UR11 ;  /* 0x000000063f0b7899 */ /* 0x000fe4000801140b */
[----:B------:R-:W-:Y:S02]  /*1b10*/  @UP0 USHF.R.U32.HI UR12, URZ, UR13, UR9 ;  /* 0x0000000d3f0c0299 */ /* 0x000fe40008011609 */
[----:B------:R-:W-:-:S02]  /*1b20*/  UISETP.LT.AND UP0, UPT, UR6, UR11, UPT ;  /* 0x0000000b0600728c */ /* 0x000fc4000bf01270 */
[----:B------:R-:W-:Y:S01]  /*1b30*/  UIADD3 UR4, UR44, UR12, URZ ;  /* 0x0000000c2c047290 */ /* 0x000fe2000fffe03f */
[----:B------:R-:W-:Y:S01]  /*1b40*/  ULDC UR10, c[0x0][0x9dc] ;  /* 0x00027700000a7ab9 */ /* 0x000fe20000000800 */
[----:B------:R-:W-:Y:S02]  /*1b50*/  USEL UR6, UR6, UR11, UP0 ;  /* 0x0000000b06067287 */ /* 0x000fe40008000000 */
[----:B------:R-:W-:Y:S01]  /*1b60*/  UIADD3 UR10, UR4, -UR10, URZ ;  /* 0x8000000a040a7290 */ /* 0x000fe2000fffe03f */
[----:B------:R-:W-:Y:S11]  /*1b70*/  @P0 BRA `(.L_x_1466) ;  /* 0x0000000000440947 */ /* 0x000ff60003800000 */
        /* <DEDUP_REMOVED lines=10> */
.L_x_1467:
[----:B------:R-:W-:-:S11]  /*1c20*/  UISETP.NE.AND UP0, UPT, UR7, 0x1, UPT ;  /* 0x000000010700788c */ /* 0x000fd6000bf05270 */
[----:B------:R-:W-:Y:S02]  /*1c30*/  @UP0 ULDC.64 UR12, c[0x0][0x9e8] ;  /* 0x00027a00000c0ab9 */ /* 0x000fe40000000a00 */
[----:B------:R-:W-:-:S04]  /*1c40*/  UIMAD.WIDE.U32 UR8, UR4, UR12, URZ ;  /* 0x0000000c040872a5 */ /* 0x000fc8000f8e003f */
[----:B------:R-:W-:-:S12]  /*1c50*/  @UP0 USHF.R.U32.HI UR4, URZ, UR13, UR9 ;  /* 0x0000000d3f040299 */ /* 0x000fd80008011609 */
.L_x_1468:
[----:B------:R-:W-:-:S04]  /*1c60*/  UIMAD UR4, UR4, UR7, URZ ;  /* 0x00000007040472a4 */ /* 0x000fc8000f8e023f */
[----:B------:R-:W-:-:S04]  /*1c70*/  UISETP.LT.AND UP0, UPT, UR10, UR4, UPT ;  /* 0x000000040a00728c */ /* 0x000fc8000bf01270 */
[----:B------:R-:W-:-:S12]  /*1c80*/  USEL UR10, UR10, UR4, !UP0 ;  /* 0x000000040a0a7287 */ /* 0x000fd8000c000000 */
.L_x_1466:
[----:B------:R-:W-:-:S04]  /*1c90*/  USHF.R.S32.HI UR4, URZ, 0x1f, UR10 ;  /* 0x0000001f3f047899 */ /* 0x000fc8000801140a */
[----:B------:R-:W-:-:S04]  /*1ca0*/  ULEA.HI UR4, UR4, UR10, URZ, 0x6 ;  /* 0x0000000a04047291 */ /* 0x000fc8000f8f303f */
[----:B------:R-:W-:Y:S02]  /*1cb0*/  USHF.R.S32.HI UR7, URZ, 0x6, UR4 ;  /* 0x000000063f077899 */ /* 0x000fe40008011404 */
[----:B------:R-:W-:Y:S02]  /*1cc0*/  ULOP3.LUT UR4, UR5, 0xff000000, URZ, 0xc0, !UPT ;  /* 0xff00000005047892 */ /* 0x000fe4000f8ec03f */
[----:B------:R-:W-:Y:S02]  /*1cd0*/  UISETP.LT.AND UP0, UPT, URZ, UR7, UPT ;  /* 0x000000073f00728c */ /* 0x000fe4000bf01270 */
[----:B------:R-:W-:Y:S02]  /*1ce0*/  ULOP3.LUT UR5, UR5, 0xff0000, URZ, 0xc0, !UPT ;  /* 0x00ff000005057892 */ /* 0x000fe4000f8ec03f */
[----:B------:R-:W-:Y:S02]  /*1cf0*/  USEL UR51, URZ, UR7, !UP0 ;  /* 0x000000073f337287 */ /* 0x000fe4000c000000 */
[----:B------:R-:W-:-:S02]  /*1d00*/  USHF.R.U32.HI UR4, URZ, 0x8, UR4 ;  /* 0x000000083f047899 */ /* 0x000fc40008011604 */
[----:B------:R-:W-:Y:S02]  /*1d10*/  UISETP.GT.AND UP0, UPT, UR6, UR51, UPT ;  /* 0x000000330600728c */ /* 0x000fe4000bf04270 */
[----:B------:R-:W-:-:S03]  /*1d20*/  ULEA.HI UR5, UR5, UR4, URZ, 0x10 ;  /* 0x0000000405057291 */ /* 0x000fc6000f8f803f */
[----:B------:R-:W-:Y:S01]  /*1d30*/  UMOV UR4, URZ ;  /* 0x0000003f00047c82 */ /* 0x000fe20008000000 */
[----:B------:R-:W-:Y:S01]  /*1d40*/  PLOP3.LUT P0, PT, PT, PT, UP0, 0x80, 0x0 ;  /* 0x000000000000781c */ /* 0x000fe20003f0f008 */
[----:B------:R-:W-:Y:S02]  /*1d50*/  ULOP3.LUT UR57, UR5, 0xff, URZ, 0xc0, !UPT ;  /* 0x000000ff05397892 */ /* 0x000fe4000f8ec03f */
[----:B------:R-:W-:-:S10]  /*1d60*/  USHF.R.U32.HI UR56, URZ, 0x10, UR5 ;  /* 0x000000103f387899 */ /* 0x000fd40008011605 */
[----:B------:R-:W-:Y:S05]  /*1d70*/  @!P0 BRA `(.L_x_1469) ;  /* 0x0000000000948947 */ /* 0x000fea0003800000 */
[----:B------:R-:W-:Y:S01]  /*1d80*/  UISETP.NE.AND UP0, UPT, UR56, URZ, UPT ;  /* 0x0000003f3800728c */ /* 0x000fe2000bf05270 */
[----:B------:R-:W-:-:S03]  /*1d90*/  ULDC UR4, c[0x0][0x9f0] ;  /* 0x00027c0000047ab9 */ /* 0x000fc60000000800 */
[----:B------:R-:W-:-:S04]  /*1da0*/  USEL UR10, UR56, UR4, UP0 ;  /* 0x00000004380a7287 */ /* 0x000fc80008000000 */
[----:B------:R-:W-:Y:S02]  /*1db0*/  UIADD3 UR4, UR10, -0x1, UR6 ;  /* 0xffffffff0a047890 */ /* 0x000fe4000fffe006 */
[----:B------:R-:W-:Y:S02]  /*1dc0*/  IMAD.U32 R4, RZ, RZ, UR10 ;  /* 0x0000000aff047e24 */ /* 0x000fe4000f8e00ff */
[----:B------:R-:W-:-:S03]  /*1dd0*/  UIADD3 UR7, -UR51, UR4, URZ ;  /* 0x0000000433077290 */ /* 0x000fc6000fffe13f */
[-C--:B------:R-:W-:Y:S01]  /*1de0*/  IABS R0, R4.reuse ;  /* 0x0000000400007213 */ /* 0x080fe20000000000 */
[----:B------:R-:W-:Y:S01]  /*1df0*/  UMOV UR4, URZ ;  /* 0x0000003f00047c82 */ /* 0x000fe20008000000 */
[----:B------:R-:W-:Y:S01]  /*1e00*/  IABS R6, R4 ;  /* 0x0000000400067213 */ /* 0x000fe20000000000 */
[----:B------:R-:W-:Y:S01]  /*1e10*/  IMAD.U32 R5, RZ, RZ, UR7 ;  /* 0x00000007ff057e24 */ /* 0x000fe2000f8e00ff */
[----:B------:R-:W-:Y:S01]  /*1e20*/  R2UR UR11, R0 ;  /* 0x00000000000b72ca */ /* 0x000fe200000e0000 */
[----:B------:R-:W-:-:S03]  /*1e30*/  ULOP3.LUT UR7, UR7, UR10, URZ, 0x3c, !UPT ;  /* 0x0000000a07077292 */ /* 0x000fc6000f8e3c3f */
[----:B------:R-:W-:-:S05]  /*1e40*/  IABS R5, R5 ;  /* 0x0000000500057213 */ /* 0x000fca0000000000 */
[----:B------:R-:W-:-:S04]  /*1e50*/  IMAD.MOV.U32 R4, RZ, RZ, R5 ;  /* 0x000000ffff047224 */ /* 0x000fc800078e0005 */
[----:B------:R-:W0:Y:S01]  /*1e60*/  I2F.RP R0, UR11 ;  /* 0x0000000b00007d06 */ /* 0x000e220008209400 */
[----:B------:R-:W-:-:S07]  /*1e70*/  R2UR UR9, R4 ;  /* 0x00000000040972ca */ /* 0x000fce00000e0000 */
[----:B0-----:R-:W0:Y:S02]  /*1e80*/  MUFU.RCP R0, R0 ;  /* 0x0000000000007308 */ /* 0x001e240000001000 */
[----:B0-----:R-:W-:Y:S02]  /*1e90*/  VIADD R3, R0, 0xffffffe ;  /* 0x0ffffffe00037836 */ /* 0x001fe40000000000 */
        /* <DEDUP_REMOVED lines=19> */
.L_x_1469:
[----:B------:R-:W-:Y:S01]  /*1fd0*/  UIMAD UR51, UR57, UR4, UR51 ;  /* 0x00000004393372a4 */ /* 0x000fe2000f8e0233 */
[----:B------:R-:W-:Y:S01]  /*1fe0*/  IMAD.U32 R160, RZ, RZ, UR6 ;  /* 0x00000006ffa07e24 */ /* 0x000fe2000f8e00ff */
[----:B------:R-:W-:Y:S01]  /*1ff0*/  PLOP3.LUT P0, PT, PT, PT, PT, 0x80, 0x0 ;  /* 0x000000000000781c */ /* 0x000fe20003f0f070 */
[----:B------:R-:W-:Y:S01]  /*2000*/  IMAD.U32 R3, RZ, RZ, UR4 ;  /* 0x00000004ff037e24 */ /* 0x000fe2000f8e00ff */
[----:B------:R-:W-:Y:S01]  /*2010*/  CS2R R28, SRZ ;  /* 0x00000000001c7805 */ /* 0x000fe2000001ff00 */
[----:B------:R-:W-:Y:S01]  /*2020*/  IMAD.MOV.U32 R168, RZ, RZ, RZ ;  /* 0x000000ffffa87224 */ /* 0x000fe200078e00ff */
[----:B------:R-:W-:Y:S01]  /*2030*/  CS2R R24, SRZ ;  /* 0x0000000000187805 */ /* 0x000fe2000001ff00 */
[----:B------:R-:W-:Y:S01]  /*2040*/  IMAD.MOV.U32 R0, RZ, RZ, RZ ;  /* 0x000000ffff007224 */ /* 0x000fe200078e00ff */
[----:B------:R-:W-:Y:S02]  /*2050*/  VIADDMNMX R160, R3, UR51, R160, PT ;  /* 0x0000003303a07c46 */ /* 0x000fe4000b8001a0 */
[----:B------:R-:W-:-:S02]  /*2060*/  CS2R R30, SRZ ;  /* 0x00000000001e7805 */ /* 0x000fc4000001ff00 */
[----:B------:R-:W-:Y:S02]  /*2070*/  CS2R R26, SRZ ;  /* 0x00000000001a7805 */ /* 0x000fe4000001ff00 */
[----:B------:R-:W-:Y:S02]  /*2080*/  CS2R R36, SRZ ;  /* 0x0000000000247805 */ /* 0x000fe4000001ff00 */
[----:B------:R-:W-:Y:S02]  /*2090*/  ISETP.GT.AND P1, PT, R160, UR51, PT ;  /* 0x00000033a0007c0c */ /* 0x000fe4000bf24270 */
        /* <DEDUP_REMOVED lines=97> */
.L_x_1471:
        /* <DEDUP_REMOVED lines=9> */
.L_x_1680:
[----:B0-----:R-:W2:Y:S01]  /*2740*/  LDL R3, [R1+0xc] ;  /* 0x00000c0001037983 */ /* 0x001ea20000100800 */
[----:B------:R-:W-:Y:S05]  /*2750*/  WARPSYNC.ALL ;  /* 0x0000000000007948 */ /* 0x000fea0003800000 */
[----:B------:R0:W-:Y:S01]  /*2760*/  BAR.SYNC.DEFER_BLOCKING R6, 0x100 ;  /* 0x000400060000751d */ /* 0x0001e20000010000 */
[----:B--2---:R-:W-:-:S13]  /*2770*/  R2UR UR4, R3 ;  /* 0x00000000030472ca */ /* 0x004fda00000e0000 */
[----:B------:R-:W-:-:S05]  /*2780*/  IMAD.U32 R0, RZ, RZ, UR4 ;  /* 0x00000004ff007e24 */ /* 0x000fca000f8e00ff */
[----:B------:R-:W-:-:S13]  /*2790*/  ISETP.NE.AND P0, PT, R0, 0x3, PT ;  /* 0x000000030000780c */ /* 0x000fda0003f05270 */
[----:B0-----:R-:W-:Y:S05]  /*27a0*/  @!P0 BRA `(.L_x_1473) ;  /* 0x0000000000048947 */ /* 0x001fea0003800000 */
[----:B------:R-:W-:Y:S01]  /*27b0*/  BPT.TRAP 0x1 ;  /* 0x000000040000795c */ /* 0x000fe20000300000 */
.L_x_1473:
[----:B------:R-:W-:Y:S01]  /*27c0*/  ULEA UR45, UR38, UR43, 0x3 ;  /* 0x0000002b262d7291 */ /* 0x000fe2000f8e183f */
[----:B------:R-:W-:-:S05]  /*27d0*/  IMAD.U32 R7, RZ, RZ, UR39 ;  /* 0x00000027ff077e24 */ /* 0x000fca000f8e00ff */
[----:B------:R-:W-:-:S04]  /*27e0*/  SHF.L.U32 R7, R7, 0x1f, RZ ;  /* 0x0000001f07077819 */ /* 0x000fc800000006ff */
[----:B------:R0:W1:Y:S01]  /*27f0*/  SYNCS.PHASECHK.TRANS64.TRYWAIT P1, [UR45+0x28430], R7 ;  /* 0x02843007ff0075a7 */ /* 0x000062000802016d */
[----:B------:R-:W-:Y:S05]  /*2800*/  @!P0 BRA `(.L_x_1474) ;  /* 0x0000000000048947 */ /* 0x000fea0003800000 */
[----:B------:R-:W-:Y:S01]  /*2810*/  BPT.TRAP 0x1 ;  /* 0x000000040000795c */ /* 0x000fe20000300000 */
.L_x_1474:
[----:B-1----:R-:W-:Y:S05]  /*2820*/  @P1 BRA `(.L_x_1475) ;  /* 0x0000000000081947 */ /* 0x002fea0003800000 */
[----:B------:R-:W1:Y:S02]  /*2830*/  SYNCS.PHASECHK.TRANS64.TRYWAIT P1, [UR45+0x28430], R7 ;  /* 0x02843007ff0075a7 */ /* 0x000e64000802016d */
[----:B-1----:R-:W-:Y:S05]  /*2840*/  @!P1 BRA `(.L_x_1476) ;  /* 0x0000015c00f89947 */ /* 0x002fea0003800000 */
.L_x_1475:
        /* <DEDUP_REMOVED lines=17> */
[----:B------:R-:W-:Y:S01]  /*2960*/  QGMMA.64x64x32.F32.E4M3.E4M3 R24, gdesc[UR32], RZ, !UPT, gsb0 ;  /* 0x00e00000201879f3 */ /* 0x000fe2000c0008ff */
        /* <DEDUP_REMOVED lines=46> */
[----:B------:R-:W-:Y:S05]  /*2c50*/  @!P0 BRA `(.L_x_1477) ;  /* 0x0000000000048947 */ /* 0x000fea0003800000 */
[----:B------:R-:W-:Y:S01]  /*2c60*/  BPT.TRAP 0x1 ;  /* 0x000000040000795c */ /* 0x000fe20000300000 */
.L_x_1477:
[----:B------:R-:W-:Y:S01]  /*2c70*/  UISETP.NE.AND UP1, UPT, UR50, URZ, UPT ;  /* 0x0000003f3200728c */ /* 0x000fe2000bf25270 */
[----:B------:R-:W-:Y:S01]  /*2c80*/  VIADD R3, R17, UR48 ;  /* 0x0000003011037c36 */ /* 0x000fe20008000000 */
[----:B------:R-:W-:Y:S01]  /*2c90*/  UISETP.NE.AND UP0, UPT, UR46, URZ, UPT ;  /* 0x0000003f2e00728c */ /* 0x000fe2000bf05270 */
[----:B------:R-:W-:Y:S01]  /*2ca0*/  IMAD.MOV.U32 R5, RZ, RZ, -0x40 ;  /* 0xffffffc0ff057424 */ /* 0x000fe200078e00ff */
[----:B------:R-:W-:Y:S01]  /*2cb0*/  ULDC UR10, c[0x0][0x9dc] ;  /* 0x00027700000a7ab9 */ /* 0x000fe20000000800 */
[C---:B------:R-:W-:Y:S01]  /*2cc0*/  LEA R12, R160.reuse, 0xffffffc0, 0x6 ;  /* 0xffffffc0a00c7811 */ /* 0x040fe200078e30ff */
[----:B------:R-:W-:Y:S01]  /*2cd0*/  ULDC UR11, c[0x0][0x9e0] ;  /* 0x00027800000b7ab9 */ /* 0x000fe20000000800 */
[----:B------:R-:W-:Y:S01]  /*2ce0*/  PLOP3.LUT P1, PT, PT, PT, UP1, 0x80, 0x0 ;  /* 0x000000000000781c */ /* 0x000fe20003f2f018 */
[----:B------:R-:W-:Y:S01]  /*2cf0*/  IMAD R5, R160, R5, 0x41 ;  /* 0x00000041a0057424 */ /* 0x000fe200078e0205 */
[----:B------:R-:W-:Y:S02]  /*2d00*/  PLOP3.LUT P2, PT, PT, PT, UP1, 0x80, 0x0 ;  /* 0x000000000000781c */ /* 0x000fe40003f4f018 */
[----:B------:R-:W-:Y:S01]  /*2d10*/  @UP1 ULDC UR6, c[0x0][0x44c] ;  /* 0x0001130000061ab9 */ /* 0x000fe20000000800 */
[----:B------:R-:W-:Y:S01]  /*2d20*/  @UP1 ULDC UR7, c[0x0][0x450] ;  /* 0x0001140000071ab9 */ /* 0x000fe20000000800 */
[----:B------:R-:W-:Y:S01]  /*2d30*/  IADD3 R10, -R2, UR41, -R12 ;  /* 0x00000029020a7c10 */ /* 0x000fe2000fffe90c */
[----:B------:R-:W-:-:S06]  /*2d40*/  VIADD R14, R5, 0xffffffff ;  /* 0xffffffff050e7836 */ /* 0x000fcc0000000000 */
[----:B------:R-:W-:Y:S01]  /*2d50*/  @P1 IMAD.HI.U32 R4, R3, UR6, RZ ;  /* 0x0000000603041c27 */ /* 0x000fe2000f8e00ff */
[----:B------:R-:W-:Y:S01]  /*2d60*/  UIADD3 UR6, UR45, 0x28440, URZ ;  /* 0x000284402d067890 */ /* 0x000fe2000fffe03f */
[----:B------:R-:W-:-:S03]  /*2d70*/  PLOP3.LUT P1, PT, PT, PT, UP0, 0x40, 0x0 ;  /* 0x000000000000781c */ /* 0x000fc60003f2e808 */
[----:B------:R-:W-:Y:S01]  /*2d80*/  @P2 SHF.R.U32.HI R3, RZ, UR7, R4 ;  /* 0x00000007ff032c19 */ /* 0x000fe20008011604 */
[----:B------:R-:W-:Y:S01]  /*2d90*/  UPRMT UR6, UR52, 0x654, UR6 ;  /* 0x0000065434067896 */ /* 0x000fe20008000006 */
[----:B------:R-:W-:-:S03]  /*2da0*/  IADD3 R4, -R2, UR41, R5 ;  /* 0x0000002902047c10 */ /* 0x000fc6000fffe105 */
[----:B------:R-:W2:Y:S02]  /*2db0*/  SHFL.IDX PT, R8, R3, RZ, 0x1c1f ;  /* 0x001c1fff03087589 */ /* 0x000ea400000e0000 */
[----:B------:R-:W-:-:S03]  /*2dc0*/  VIADD R4, R4, -UR42 ;  /* 0x8000002a04047c36 */ /* 0x000fc60008000000 */
[----:B------:R-:W-:Y:S01]  /*2dd0*/  SYNCS.ARRIVE.TRANS64.RED.A1T0 RZ, [UR6], RZ ;  /* 0x000000ffffff79a7 */ /* 0x000fe20008100406 */
[----:B------:R-:W-:Y:S01]  /*2de0*/  ULOP3.LUT UR6, URZ, UR10, URZ, 0x33, !UPT ;  /* 0x0000000a3f067292 */ /* 0x000fe2000f8e333f */
[----:B------:R-:W-:-:S05]  /*2df0*/  VIADD R11, R4, UR11 ;  /* 0x0000000b040b7c36 */ /* 0x000fca0008000000 */
[----:B------:R-:W-:Y:S01]  /*2e00*/  VIADD R13, R4, UR6 ;  /* 0x00000006040d7c36 */ /* 0x000fe20008000000 */
[----:B--2---:R-:W-:-:S03]  /*2e10*/  VIADDMNMX R4, R8, R11, R10, PT ;  /* 0x0000000b08047246 */ /* 0x004fc6000380010a */
[----:B------:R-:W-:Y:S01]  /*2e20*/  IMAD.IADD R5, R13, 0x1, R8 ;  /* 0x000000010d057824 */ /* 0x000fe200078e0208 */
[----:B------:R-:W-:Y:S06]  /*2e30*/  @P1 BRA `(.L_x_1478) ;  /* 0x0000000000641947 */ /* 0x000fec0003800000 */
[----:B------:R-:W-:Y:S01]  /*2e40*/  IMAD.U32 R9, RZ, RZ, UR42 ;  /* 0x0000002aff097e24 */ /* 0x000fe2000f8e00ff */
[----:B------:R-:W-:Y:S04]  /*2e50*/  BSSY B0, `(.L_x_1479) ;  /* 0x0000013000007945 */ /* 0x000fe80003800000 */
[----:B------:R-:W-:-:S04]  /*2e60*/  IADD3 R9, -R9, UR41, R8 ;  /* 0x0000002909097c10 */ /* 0x000fc8000fffe108 */
[----:B------:R-:W-:-:S13]  /*2e70*/  ISETP.GT.AND P1, PT, R9, -0x1, PT ;  /* 0xffffffff0900780c */ /* 0x000fda0003f24270 */
[----:B------:R-:W-:Y:S05]  /*2e80*/  @P1 BRA `(.L_x_1480) ;  /* 0x0000000000241947 */ /* 0x000fea0003800000 */
[----:B------:R-:W-:Y:S01]  /*2e90*/  ULDC UR6, c[0x0][0x9e4] ;  /* 0x0002790000067ab9 */ /* 0x000fe20000000800 */
[----:B------:R-:W-:Y:S01]  /*2ea0*/  LOP3.LUT R9, RZ, R9, RZ, 0x33, !PT ;  /* 0x00000009ff097212 */ /* 0x000fe200078e33ff */
[----:B------:R-:W-:-:S05]  /*2eb0*/  IMAD.U32 R15, RZ, RZ, UR6 ;  /* 0x00000006ff0f7e24 */ /* 0x000fca000f8e00ff */
[----:B------:R-:W-:-:S13]  /*2ec0*/  ISETP.NE.AND P1, PT, R15, 0x1, PT ;  /* 0x000000010f00780c */ /* 0x000fda0003f25270 */
[----:B------:R-:W2:Y:S02]  /*2ed0*/  @P1 LDC.64 R20, c[0x0][0x9e8] ;  /* 0x00027a00ff141b82 */ /* 0x000ea40000000a00 */
[----:B--2---:R-:W-:-:S05]  /*2ee0*/  @P1 IMAD.HI.U32 R8, R9, R20, RZ ;  /* 0x0000001409081227 */ /* 0x004fca00078e00ff */
[----:B------:R-:W-:-:S04]  /*2ef0*/  @P1 SHF.R.U32.HI R9, RZ, R21, R8 ;  /* 0x00000015ff091219 */ /* 0x000fc80000011608 */
[----:B------:R-:W-:Y:S01]  /*2f00*/  LOP3.LUT R9, RZ, R9, RZ, 0x33, !PT ;  /* 0x00000009ff097212 */ /* 0x000fe200078e33ff */
[----:B------:R-:W-:Y:S06]  /*2f10*/  BRA `(.L_x_1481) ;  /* 0x0000000000187947 */ /* 0x000fec0003800000 */
.L_x_1480:
[----:B------:R-:W-:Y:S02]  /*2f20*/  ULDC UR6, c[0x0][0x9e4] ;  /* 0x0002790000067ab9 */ /* 0x000fe40000000800 */
[----:B------:R-:W-:-:S05]  /*2f30*/  IMAD.U32 R15, RZ, RZ, UR6 ;  /* 0x00000006ff0f7e24 */ /* 0x000fca000f8e00ff */
[----:B------:R-:W-:-:S13]  /*2f40*/  ISETP.NE.AND P1, PT, R15, 0x1, PT ;  /* 0x000000010f00780c */ /* 0x000fda0003f25270 */
[----:B------:R-:W2:Y:S02]  /*2f50*/  @P1 LDC.64 R20, c[0x0][0x9e8] ;  /* 0x00027a00ff141b82 */ /* 0x000ea40000000a00 */
[----:B--2---:R-:W-:-:S05]  /*2f60*/  @P1 IMAD.HI.U32 R8, R9, R20, RZ ;  /* 0x0000001409081227 */ /* 0x004fca00078e00ff */
[----:B------:R-:W-:-:S07]  /*2f70*/  @P1 SHF.R.U32.HI R9, RZ, R21, R8 ;  /* 0x00000015ff091219 */ /* 0x000fce0000011608 */
.L_x_1481:
[----:B------:R-:W-:Y:S05]  /*2f80*/  BSYNC B0 ;  /* 0x0000000000007941 */ /* 0x000fea0003800000 */
.L_x_1479:
[----:B------:R-:W-:-:S04]  /*2f90*/  IMAD R9, R9, R15, -R12 ;  /* 0x0000000f09097224 */ /* 0x000fc800078e0a0c */
[----:B------:R-:W-:-:S05]  /*2fa0*/  IMAD.IADD R9, R9, 0x1, -R2 ;  /* 0x0000000109097824 */ /* 0x000fca00078e0a02 */
[----:B------:R-:W-:Y:S02]  /*2fb0*/  VIADDMNMX R4, R9, R15, R4, PT ;  /* 0x0000000f09047246 */ /* 0x000fe40003800104 */
[----:B------:R-:W-:-:S07]  /*2fc0*/  VIMNMX R5, R5, R9, !PT ;  /* 0x0000000905057248 */ /* 0x000fce0007fe0100 */
.L_x_1478:
[C---:B------:R-:W-:Y:S01]  /*2fd0*/  ISETP.GE.AND P2, PT, R14.reuse, 0x9, PT ;  /* 0x000000090e00780c */ /* 0x040fe20003f46270 */
[----:B------:R-:W-:Y:S01]  /*2fe0*/  UISETP.NE.AND UP0, UPT, UR46, URZ, UPT ;  /* 0x0000003f2e00728c */ /* 0x000fe2000bf05270 */
[----:B------:R-:W-:Y:S02]  /*2ff0*/  ISETP.GE.AND P1, PT, R14, 0x2, PT ;  /* 0x000000020e00780c */ /* 0x000fe40003f26270 */
[C---:B------:R-:W-:Y:S02]  /*3000*/  ISETP.GT.AND P3, PT, R5.reuse, 0x8, !P2 ;  /* 0x000000080500780c */ /* 0x040fe40005764270 */
[----:B------:R-:W-:Y:S02]  /*3010*/  ISETP.GT.AND P4, PT, R5, 0x1, !P1 ;  /* 0x000000010500780c */ /* 0x000fe40004f84270 */
[----:B------:R-:W-:Y:S02]  /*3020*/  ISETP.LT.OR P3, PT, R4, 0x9, P3 ;  /* 0x000000090400780c */ /* 0x000fe40001f61670 */
[----:B------:R-:W-:-:S02]  /*3030*/  ISETP.GE.AND P5, PT, R14, 0x11, PT ;  /* 0x000000110e00780c */ /* 0x000fc40003fa6270 */
[----:B------:R-:W-:Y:S02]  /*3040*/  FSEL R28, R28, -INF , !P3 ;  /* 0xff8000001c1c7808 */ /* 0x000fe40005800000 */
[----:B------:R-:W-:Y:S02]  /*3050*/  ISETP.LT.OR P4, PT, R4, 0x2, P4 ;  /* 0x000000020400780c */ /* 0x000fe40002781670 */
[----:B------:R-:W-:Y:S02]  /*3060*/  ISETP.GT.AND P3, PT, R5, 0x10, !P5 ;  /* 0x000000100500780c */ /* 0x000fe40006f64270 */
[----:B------:R-:W-:Y:S02]  /*3070*/  ISETP.GE.AND P6, PT, R14, 0xa, PT ;  /* 0x0000000a0e00780c */ /* 0x000fe40003fc6270 */
[----:B------:R-:W-:Y:S02]  /*3080*/  FSEL R20, R25, -INF , !P4 ;  /* 0xff80000019147808 */ /* 0x000fe40006000000 */
[----:B------:R-:W-:-:S02]  /*3090*/  P2R R21, PR, RZ, 0x20 ;  /* 0x00000020ff157803 */ /* 0x000fc40000000000 */
[----:B------:R-:W-:Y:S02]  /*30a0*/  ISETP.LT.OR P3, PT, R4, 0x11, P3 ;  /* 0x000000110400780c */ /* 0x000fe40001f61670 */
[C---:B------:R-:W-:Y:S02]  /*30b0*/  ISETP.GT.AND P4, PT, R5.reuse, 0x9, !P6 ;  /* 0x000000090500780c */ /* 0x040fe40007784270 */
[----:B------:R-:W-:Y:S02]  /*30c0*/  ISETP.GE.AND P5, PT, R14, 0x12, PT ;  /* 0x000000120e00780c */ /* 0x000fe40003fa6270 */
[----:B------:R-:W-:Y:S02]  /*30d0*/  FSEL R32, R32, -INF , !P3 ;  /* 0xff80000020207808 */ /* 0x000fe40005800000 */
[----:B------:R-:W-:Y:S02]  /*30e0*/  ISETP.LT.OR P4, PT, R4, 0xa, P4 ;  /* 0x0000000a0400780c */ /* 0x000fe40002781670 */
[----:B------:R-:W-:-:S02]  /*30f0*/  ISETP.GT.AND P3, PT, R5, 0x11, !P5 ;  /* 0x000000110500780c */ /* 0x000fc40006f64270 */
[----:B------:R-:W-:Y:S02]  /*3100*/  FSEL R56, R29, -INF , !P4 ;  /* 0xff8000001d387808 */ /* 0x000fe40006000000 */
[----:B------:R-:W-:Y:S02]  /*3110*/  ISETP.LT.OR P3, PT, R4, 0x12, P3 ;  /* 0x000000120400780c */ /* 0x000fe40001f61670 */
[----:B------:R-:W-:Y:S02]  /*3120*/  ISETP.GE.AND P4, PT, R14, 0x19, PT ;  /* 0x000000190e00780c */ /* 0x000fe40003f86270 */
[----:B------:R-:W-:Y:S02]  /*3130*/  FSEL R58, R33, -INF , !P3 ;  /* 0xff800000213a7808 */ /* 0x000fe40005800000 */
[----:B------:R-:W-:Y:S02]  /*3140*/  ISETP.GT.AND P3, PT, R5, 0x18, !P4 ;  /* 0x000000180500780c */ /* 0x000fe40006764270 */
[----:B------:R-:W-:-:S02]  /*3150*/  P2R R29, PR, RZ, 0x10 ;  /* 0x00000010ff1d7803 */ /* 0x000fc40000000000 */
[----:B------:R-:W-:Y:S02]  /*3160*/  ISETP.LT.OR P3, PT, R4, 0x19, P3 ;  /* 0x000000190400780c */ /* 0x000fe40001f61670 */
        /* <DEDUP_REMOVED lines=17> */
[C---:B------:R-:W-:Y:S02]  /*3280*/  ISETP.GT.AND P3, PT, R5.reuse, 0x28, !P4 ;  /* 0x000000280500780c */ /* 0x040fe40006764270 */
[----:B------:R-:W-:Y:S02]  /*3290*/  P2R R41, PR, RZ, 0x10 ;  /* 0x00000010ff297803 */ /* 0x000fe40000000000 */
[----:B------:R-:W-:Y:S02]  /*32a0*/  ISETP.LT.OR P3, PT, R4, 0x29, P3 ;  /* 0x000000290400780c */ /* 0x000fe40001f61670 */
[----:B------:R-:W-:Y:S02]  /*32b0*/  ISETP.GE.AND P4, PT, R14, 0x2a, PT ;  /* 0x0000002a0e00780c */ /* 0x000fe40003f86270 */
[----:B------:R-:W-:Y:S02]  /*32c0*/  FSEL R44, R44, -INF , !P3 ;  /* 0xff8000002c2c7808 */ /* 0x000fe40005800000 */
[----:B------:R-:W-:-:S02]  /*32d0*/  ISETP.GT.AND P3, PT, R5, 0x29, !P4 ;  /* 0x000000290500780c */ /* 0x000fc40006764270 */
[----:B------:R-:W-:Y:S02]  /*32e0*/  P2R R59, PR, RZ, 0x10 ;  /* 0x00000010ff3b7803 */ /* 0x000fe40000000000 */
[----:B------:R-:W-:Y:S02]  /*32f0*/  ISETP.LT.OR P3, PT, R4, 0x2a, P3 ;  /* 0x0000002a0400780c */ /* 0x000fe40001f61670 */
[----:B------:R-:W-:Y:S02]  /*3300*/  P2R R25, PR, RZ, 0x20 ;  /* 0x00000020ff197803 */ /* 0x000fe40000000000 */
[----:B------:R-:W-:Y:S02]  /*3310*/  FSEL R64, R45, -INF , !P3 ;  /* 0xff8000002d407808 */ /* 0x000fe40005800000 */
[----:B------:R-:W-:Y:S02]  /*3320*/  ISETP.GE.AND P3, PT, R14, 0x31, PT ;  /* 0x000000310e00780c */ /* 0x000fe40003f66270 */
[----:B------:R-:W-:-:S02]  /*3330*/  P2R R15, PR, RZ, 0x40 ;  /* 0x00000040ff0f7803 */ /* 0x000fc40000000000 */
        /* <DEDUP_REMOVED lines=13> */
[----:B------:R-:W-:-:S04]  /*3410*/  ISETP.GT.AND P6, PT, R5, RZ, !P6 ;  /* 0x000000ff0500720c */ /* 0x000fc800077c4270 */
[----:B------:R-:W-:-:S04]  /*3420*/  ISETP.LT.OR P6, PT, R4, 0x1, P6 ;  /* 0x000000010400780c */ /* 0x000fc800037c1670 */
[----:B------:R-:W-:Y:S02]  /*3430*/  FSEL R24, R24, -INF , !P6 ;  /* 0xff80000018187808 */ /* 0x000fe40007000000 */
[----:B------:R-:W-:Y:S02]  /*3440*/  ISETP.GE.AND P6, PT, R14, 0x3a, PT ;  /* 0x0000003a0e00780c */ /* 0x000fe40003fc6270 */
[----:B------:R-:W2:Y:S02]  /*3450*/  SHFL.IDX PT, R14, R3, 0x1, 0x1c1f ;  /* 0x003c1f00030e7f89 */ /* 0x000ea400000e0000 */
[----:B------:R-:W-:Y:S02]  /*3460*/  P2R R45, PR, RZ, 0x40 ;  /* 0x00000040ff2d7803 */ /* 0x000fe40000000000 */
[----:B------:R-:W-:-:S04]  /*3470*/  ISETP.GT.AND P6, PT, R5, 0x39, !P6 ;  /* 0x000000390500780c */ /* 0x000fc800077c4270 */
[----:B------:R-:W-:-:S04]  /*3480*/  ISETP.LT.OR P6, PT, R4, 0x3a, P6 ;  /* 0x0000003a0400780c */ /* 0x000fc800037c1670 */
[----:B------:R-:W-:Y:S02]  /*3490*/  FSEL R68, R53, -INF , !P6 ;  /* 0xff80000035447808 */ /* 0x000fe40007000000 */
[----:B------:R-:W-:Y:S02]  /*34a0*/  PLOP3.LUT P6, PT, PT, PT, UP0, 0x40, 0x0 ;  /* 0x000000000000781c */ /* 0x000fe40003fce808 */
[----:B--2---:R-:W-:Y:S01]  /*34b0*/  VIADDMNMX R4, R14, R11, R10, PT ;  /* 0x0000000b0e047246 */ /* 0x004fe2000380010a */
[----:B------:R-:W-:-:S10]  /*34c0*/  IMAD.IADD R8, R13, 0x1, R14 ;  /* 0x000000010d087824 */ /* 0x000fd400078e020e */
[----:B------:R-:W-:Y:S05]  /*34d0*/  @P6 BRA `(.L_x_1482) ;  /* 0x0000000000646947 */ /* 0x000fea0003800000 */
        /* <DEDUP_REMOVED lines=14> */
.L_x_1484:
[----:B------:R-:W-:Y:S02]  /*35c0*/  ULDC UR6, c[0x0][0x9e4] ;  /* 0x0002790000067ab9 */ /* 0x000fe40000000800 */
[----:B------:R-:W-:-:S05]  /*35d0*/  IMAD.U32 R5, RZ, RZ, UR6 ;  /* 0x00000006ff057e24 */ /* 0x000fca000f8e00ff */
[----:B------:R-:W-:-:S13]  /*35e0*/  ISETP.NE.AND P6, PT, R5, 0x1, PT ;  /* 0x000000010500780c */ /* 0x000fda0003fc5270 */
[----:B------:R-:W2:Y:S02]  /*35f0*/  @P6 LDC.64 R10, c[0x0][0x9e8] ;  /* 0x00027a00ff0a6b82 */ /* 0x000ea40000000a00 */
[----:B--2---:R-:W-:-:S05]  /*3600*/  @P6 IMAD.HI.U32 R10, R3, R10, RZ ;  /* 0x0000000a030a6227 */ /* 0x004fca00078e00ff */
[----:B------:R-:W-:-:S07]  /*3610*/  @P6 SHF.R.U32.HI R3, RZ, R11, R10 ;  /* 0x0000000bff036219 */ /* 0x000fce000001160a */
.L_x_1485:
[----:B------:R-:W-:Y:S05]  /*3620*/  BSYNC B0 ;  /* 0x0000000000007941 */ /* 0x000fea0003800000 */
.L_x_1483:
[----:B------:R-:W-:-:S04]  /*3630*/  IMAD R3, R3, R5, -R12 ;  /* 0x0000000503037224 */ /* 0x000fc800078e0a0c */
[----:B------:R-:W-:-:S05]  /*3640*/  IMAD.IADD R3, R3, 0x1, -R2 ;  /* 0x0000000103037824 */ /* 0x000fca00078e0a02 */
[----:B------:R-:W-:Y:S02]  /*3650*/  VIADDMNMX R4, R3, R5, R4, PT ;  /* 0x0000000503047246 */ /* 0x000fe40003800104 */
[----:B------:R-:W-:-:S07]  /*3660*/  VIMNMX R8, R8, R3, !PT ;  /* 0x0000000308087248 */ /* 0x000fce0007fe0100 */
.L_x_1482:
        /* <DEDUP_REMOVED lines=34> */
[----:B------:R-:W-:Y:S02]  /*3890*/  ISETP.NE.AND P6, PT, R9, RZ, PT ;  /* 0x000000ff0900720c */ /* 0x000fe40003fc5270 */
[----:B------:R-:W-:-:S02]  /*38a0*/  ISETP.GT.AND P1, PT, R8, 0x19, !P1 ;  /* 0x000000190800780c */ /* 0x000fc40004f24270 */
[----:B------:R-:W-:Y:S02]  /*38b0*/  ISETP.GT.AND P2, PT, R8, 0x8, !P2 ;  /* 0x000000080800780c */ /* 0x000fe40005744270 */
[----:B------:R-:W-:Y:S02]  /*38c0*/  ISETP.LT.OR P1, PT, R4, 0x1a, P1 ;  /* 0x0000001a0400780c */ /* 0x000fe40000f21670 */
[----:B------:R-:W-:Y:S02]  /*38d0*/  FMNMX.FTZ R9, R68, R3, !PT ;  /* 0x0000000344097209 */ /* 0x000fe40007810000 */
[----:B------:R-:W-:Y:S02]  /*38e0*/  FSEL R39, R39, -INF , !P1 ;  /* 0xff80000027277808 */ /* 0x000fe40004800000 */
[----:B------:R-:W-:Y:S01]  /*38f0*/  ISETP.NE.AND P1, PT, R37, RZ, PT ;  /* 0x000000ff2500720c */ /* 0x000fe20003f25270 */
[----:B------:R-:W2:Y:S01]  /*3900*/  SHFL.BFLY PT, R10, R9, 0x2, 0x1f ;  /* 0x0c401f00090a7f89 */ /* 0x000ea200000e0000 */
[----:B------:R-:W-:-:S02]  /*3910*/  ISETP.LT.OR P2, PT, R4, 0x9, P2 ;  /* 0x000000090400780c */ /* 0x000fc40001741670 */
[----:B------:R-:W-:Y:S02]  /*3920*/  ISETP.GT.AND P1, PT, R8, 0x20, !P1 ;  /* 0x000000200800780c */ /* 0x000fe40004f24270 */
[----:B------:R-:W-:Y:S02]  /*3930*/  FSEL R30, R30, -INF , !P2 ;  /* 0xff8000001e1e7808 */ /* 0x000fe40005000000 */
[----:B------:R-:W-:Y:S02]  /*3940*/  ISETP.LT.OR P1, PT, R4, 0x21, P1 ;  /* 0x000000210400780c */ /* 0x000fe40000f21670 */
[----:B------:R-:W-:Y:S02]  /*3950*/  ISETP.NE.AND P2, PT, R57, RZ, PT ;  /* 0x000000ff3900720c */ /* 0x000fe40003f45270 */
[----:B------:R-:W-:Y:S02]  /*3960*/  FSEL R42, R42, -INF , !P1 ;  /* 0xff8000002a2a7808 */ /* 0x000fe40004800000 */
[----:B------:R-:W-:-:S02]  /*3970*/  ISETP.GT.AND P1, PT, R8, 0x21, !P2 ;  /* 0x000000210800780c */ /* 0x000fc40005724270 */
[----:B------:R-:W-:Y:S02]  /*3980*/  ISETP.NE.AND P2, PT, R59, RZ, PT ;  /* 0x000000ff3b00720c */ /* 0x000fe40003f45270 */
[----:B------:R-:W-:Y:S02]  /*3990*/  ISETP.LT.OR P1, PT, R4, 0x22, P1 ;  /* 0x000000220400780c */ /* 0x000fe40000f21670 */
[C---:B------:R-:W-:Y:S02]  /*39a0*/  ISETP.GT.AND P2, PT, R8.reuse, 0x29, !P2 ;  /* 0x000000290800780c */ /* 0x040fe40005744270 */
[----:B------:R-:W-:Y:S02]  /*39b0*/  FSEL R43, R43, -INF , !P1 ;  /* 0xff8000002b2b7808 */ /* 0x000fe40004800000 */
[----:B------:R-:W-:Y:S02]  /*39c0*/  ISETP.GT.AND P1, PT, R8, RZ, !P6 ;  /* 0x000000ff0800720c */ /* 0x000fe40007724270 */
[----:B--2---:R-:W-:-:S02]  /*39d0*/  FMNMX.FTZ R11, R9, R10, !PT ;  /* 0x0000000a090b7209 */ /* 0x004fc40007810000 */
[----:B------:R-:W-:Y:S02]  /*39e0*/  ISETP.LT.OR P1, PT, R4, 0x1, P1 ;  /* 0x000000010400780c */ /* 0x000fe40000f21670 */
[----:B------:R-:W-:Y:S01]  /*39f0*/  ISETP.NE.AND P6, PT, R45, RZ, PT ;  /* 0x000000ff2d00720c */ /* 0x000fe20003fc5270 */
[----:B------:R-:W2:Y:S01]  /*3a00*/  SHFL.BFLY PT, R12, R11, 0x1, 0x1f ;  /* 0x0c201f000b0c7f89 */ /* 0x000ea200000e0000 */
[----:B------:R-:W-:Y:S02]  /*3a10*/  FSEL R26, R26, -INF , !P1 ;  /* 0xff8000001a1a7808 */ /* 0x000fe40004800000 */
[----:B------:R-:W-:Y:S02]  /*3a20*/  ISETP.NE.AND P1, PT, R41, RZ, PT ;  /* 0x000000ff2900720c */ /* 0x000fe40003f25270 */
[----:B------:R-:W-:Y:S02]  /*3a30*/  FMNMX.FTZ R3, R26, R27, !PT ;  /* 0x0000001b1a037209 */ /* 0x000fe40007810000 */
[----:B------:R-:W-:-:S02]  /*3a40*/  ISETP.GT.AND P1, PT, R8, 0x28, !P1 ;  /* 0x000000280800780c */ /* 0x000fc40004f24270 */
[----:B------:R-:W-:Y:S02]  /*3a50*/  FMNMX.FTZ R10, R30, R3, !PT ;  /* 0x000000031e0a7209 */ /* 0x000fe40007810000 */
[----:B------:R-:W-:Y:S02]  /*3a60*/  ISETP.LT.OR P1, PT, R4, 0x29, P1 ;  /* 0x000000290400780c */ /* 0x000fe40000f21670 */
[----:B------:R-:W-:Y:S02]  /*3a70*/  FMNMX.FTZ R3, R31, R10, !PT ;  /* 0x0000000a1f037209 */ /* 0x000fe40007810000 */
[----:B------:R-:W-:Y:S02]  /*3a80*/  FSEL R46, R46, -INF , !P1 ;  /* 0xff8000002e2e7808 */ /* 0x000fe40004800000 */
[----:B------:R-:W-:Y:S02]  /*3a90*/  FMNMX.FTZ R10, R34, R3, !PT ;  /* 0x00000003220a7209 */ /* 0x000fe40007810000 */
[----:B------:R-:W-:-:S02]  /*3aa0*/  ISETP.GT.AND P3, PT, R8, 0x30, !P3 ;  /* 0x000000300800780c */ /* 0x000fc40005f64270 */
[----:B------:R-:W-:Y:S02]  /*3ab0*/  FMNMX.FTZ R3, R35, R10, !PT ;  /* 0x0000000a23037209 */ /* 0x000fe40007810000 */
[----:B------:R-:W-:Y:S02]  /*3ac0*/  ISETP.LT.OR P2, PT, R4, 0x2a, P2 ;  /* 0x0000002a0400780c */ /* 0x000fe40001741670 */
[----:B------:R-:W-:Y:S02]  /*3ad0*/  FMNMX.FTZ R10, R38, R3, !PT ;  /* 0x00000003260a7209 */ /* 0x000fe40007810000 */
[----:B--2---:R-:W-:Y:S01]  /*3ae0*/  FMNMX.FTZ R5, R11, R12, !PT ;  /* 0x0000000c0b057209 */ /* 0x004fe20007810000 */
[----:B------:R-:W-:Y:S01]  /*3af0*/  IMAD.U32 R12, RZ, RZ, UR40 ;  /* 0x00000028ff0c7e24 */ /* 0x000fe2000f8e00ff */
[----:B------:R-:W-:Y:S02]  /*3b00*/  FMNMX.FTZ R3, R39, R10, !PT ;  /* 0x0000000a27037209 */ /* 0x000fe40007810000 */
[C---:B------:R-:W-:Y:S01]  /*3b10*/  FSETP.NEU.FTZ.AND P1, PT, R5.reuse, -INF , PT ;  /* 0xff8000000500780b */ /* 0x040fe20003f3d000 */
[----:B------:R-:W-:-:S01]  /*3b20*/  FFMA.FTZ R9, R5, R12, -8 ;  /* 0xc100000005097423 */ /* 0x000fc2000001000c */
[----:B------:R-:W-:-:S02]  /*3b30*/  FMNMX.FTZ R10, R42, R3, !PT ;  /* 0x000000032a0a7209 */ /* 0x000fc40007810000 */
[C---:B------:R-:W-:Y:S02]  /*3b40*/  ISETP.GT.AND P4, PT, R8.reuse, 0x31, !P4 ;  /* 0x000000310800780c */ /* 0x040fe40006784270 */
[----:B------:R-:W-:Y:S02]  /*3b50*/  FMNMX.FTZ R3, R43, R10, !PT ;  /* 0x0000000a2b037209 */ /* 0x000fe40007810000 */
[----:B------:R-:W-:Y:S02]  /*3b60*/  FSEL R11, R9, RZ, P1 ;  /* 0x000000ff090b7208 */ /* 0x000fe40000800000 */
[C---:B------:R-:W-:Y:S02]  /*3b70*/  ISETP.GT.AND P5, PT, R8.reuse, 0x38, !P5 ;  /* 0x000000380800780c */ /* 0x040fe40006fa4270 */
[----:B------:R-:W-:Y:S01]  /*3b80*/  ISETP.GT.AND P1, PT, R8, 0x39, !P6 ;  /* 0x000000390800780c */ /* 0x000fe20007724270 */
[--C-:B------:R-:W-:Y:S01]  /*3b90*/  FFMA.FTZ R9, R24, UR40, -R11.reuse ;  /* 0x0000002818097c23 */ /* 0x100fe2000801080b */
[----:B------:R-:W-:Y:S01]  /*3ba0*/  ISETP.LT.OR P3, PT, R4, 0x31, P3 ;  /* 0x000000310400780c */ /* 0x000fe20001f61670 */
[--C-:B------:R-:W-:Y:S01]  /*3bb0*/  FFMA.FTZ R10, R20, UR40, -R11.reuse ;  /* 0x00000028140a7c23 */ /* 0x100fe2000801080b */
[----:B------:R-:W-:Y:S01]  /*3bc0*/  FSEL R47, R47, -INF , !P2 ;  /* 0xff8000002f2f7808 */ /* 0x000fe20005000000 */
[----:B------:R2:W-:Y:S01]  /*3bd0*/  MUFU.EX2 R152, R9 ;  /* 0x0000000900987308 */ /* 0x0005e20000000800 */
[----:B------:R-:W-:Y:S01]  /*3be0*/  FMNMX.FTZ R8, R46, R3, !PT ;  /* 0x000000032e087209 */ /* 0x000fe20007810000 */
[--C-:B------:R-:W-:Y:S01]  /*3bf0*/  FFMA.FTZ R12, R32, UR40, -R11.reuse ;  /* 0x00000028200c7c23 */ /* 0x100fe2000801080b */
[----:B------:R-:W-:Y:S01]  /*3c00*/  ISETP.LT.OR P4, PT, R4, 0x32, P4 ;  /* 0x000000320400780c */ /* 0x000fe20002781670 */
[--C-:B------:R-:W-:Y:S01]  /*3c10*/  FFMA.FTZ R20, R60, UR40, -R11.reuse ;  /* 0x000000283c147c23 */ /* 0x100fe2000801080b */
[----:B------:R-:W-:Y:S01]  /*3c20*/  FSEL R50, R50, -INF , !P3 ;  /* 0xff80000032327808 */ /* 0x000fe20005800000 */
[--C-:B------:R-:W-:Y:S01]  /*3c30*/  FFMA.FTZ R14, R36, UR40, -R11.reuse ;  /* 0x00000028240e7c23 */ /* 0x100fe2000801080b */
[----:B------:R-:W-:Y:S01]  /*3c40*/  FMNMX.FTZ R3, R47, R8, !PT ;  /* 0x000000082f037209 */ /* 0x000fe20007810000 */
[----:B------:R3:W-:Y:S01]  /*3c50*/  MUFU.EX2 R13, R10 ;  /* 0x0000000a000d7308 */ /* 0x0007e20000000800 */
[----:B------:R-:W-:Y:S01]  /*3c60*/  ISETP.LT.OR P5, PT, R4, 0x39, P5 ;  /* 0x000000390400780c */ /* 0x000fe20002fa1670 */
[--C-:B--2---:R-:W-:Y:S01]  /*3c70*/  FFMA.FTZ R9, R56, UR40, -R11.reuse ;  /* 0x0000002838097c23 */ /* 0x104fe2000801080b */
[----:B------:R-:W-:Y:S01]  /*3c80*/  FSEL R51, R51, -INF , !P4 ;  /* 0xff80000033337808 */ /* 0x000fe20006000000 */
[--C-:B------:R-:W-:Y:S01]  /*3c90*/  FFMA.FTZ R24, R40, UR40, -R11.reuse ;  /* 0x0000002828187c23 */ /* 0x100fe2000801080b */
[----:B------:R-:W-:Y:S01]  /*3ca0*/  FMNMX.FTZ R8, R50, R3, !PT ;  /* 0x0000000332087209 */ /* 0x000fe20007810000 */
[--C-:B------:R-:W-:Y:S01]  /*3cb0*/  FFMA.FTZ R32, R64, UR40, -R11.reuse ;  /* 0x0000002840207c23 */ /* 0x100fe2000801080b */
[----:B------:R-:W-:Y:S01]  /*3cc0*/  ISETP.LT.OR P1, PT, R4, 0x3a, P1 ;  /* 0x0000003a0400780c */ /* 0x000fe20000f21670 */
[----:B------:R-:W-:Y:S01]  /*3cd0*/  MUFU.EX2 R15, R9 ;  /* 0x00000009000f7308 */ /* 0x000fe20000000800 */
[----:B------:R-:W-:Y:S01]  /*3ce0*/  FSEL R54, R54, -INF , !P5 ;  /* 0xff80000036367808 */ /* 0x000fe20006800000 */
[--C-:B---3--:R-:W-:Y:S01]  /*3cf0*/  FFMA.FTZ R10, R58, UR40, -R11.reuse ;  /* 0x000000283a0a7c23 */ /* 0x108fe2000801080b */
[----:B------:R-:W-:Y:S01]  /*3d00*/  FMNMX.FTZ R3, R51, R8, !PT ;  /* 0x0000000833037209 */ /* 0x000fe20007810000 */
[--C-:B------:R-:W-:Y:S01]  /*3d10*/  FFMA.FTZ R8, R28, UR40, -R11.reuse ;  /* 0x000000281c087c23 */ /* 0x100fe2000801080b */
[----:B------:R-:W-:Y:S01]  /*3d20*/  FSEL R55, R55, -INF , !P1 ;  /* 0xff80000037377808 */ /* 0x000fe20004800000 */
[--C-:B------:R-:W-:Y:S01]  /*3d30*/  FFMA.FTZ R28, R62, UR40, -R11.reuse ;  /* 0x000000283e1c7c23 */ /* 0x100fe2000801080b */
[----:B------:R-:W-:Y:S01]  /*3d40*/  FMNMX.FTZ R4, R54, R3, !PT ;  /* 0x0000000336047209 */ /* 0x000fe20007810000 */
[----:B------:R2:W-:Y:S01]  /*3d50*/  MUFU.EX2 R21, R10 ;  /* 0x0000000a00157308 */ /* 0x0005e20000000800 */
[----:B------:R-:W-:-:S02]  /*3d60*/  FFMA.FTZ R36, R66, UR40, -R11 ;  /* 0x0000002842247c23 */ /* 0x000fc4000801080b */
[----:B------:R-:W-:-:S05]  /*3d70*/  FMNMX.FTZ R4, R55, R4, !PT ;  /* 0x0000000437047209 */ /* 0x000fca0007810000 */
[----:B------:R-:W3:Y:S01]  /*3d80*/  SHFL.BFLY PT, R3, R4, 0x2, 0x1f ;  /* 0x0c401f0004037f89 */ /* 0x000ee200000e0000 */
[----:B------:R-:W-:Y:S01]  /*3d90*/  MUFU.EX2 R29, R28 ;  /* 0x0000001c001d7308 */ /* 0x000fe20000000800 */
[----:B--2---:R-:W-:-:S07]  /*3da0*/  FFMA.FTZ R10, R44, UR40, -R11 ;  /* 0x000000282c0a7c23 */ /* 0x004fce000801080b */
[----:B------:R-:W-:Y:S08]  /*3db0*/  MUFU.EX2 R8, R8 ;  /* 0x0000000800087308 */ /* 0x000ff00000000800 */
[----:B------:R2:W-:Y:S01]  /*3dc0*/  MUFU.EX2 R25, R20 ;  /* 0x0000001400197308 */ /* 0x0005e20000000800 */
[----:B---3--:R-:W-:-:S07]  /*3dd0*/  FMNMX.FTZ R3, R4, R3, !PT ;  /* 0x0000000304037209 */ /* 0x008fce0007810000 */
[----:B------:R-:W-:Y:S01]  /*3de0*/  MUFU.EX2 R12, R12 ;  /* 0x0000000c000c7308 */ /* 0x000fe20000000800 */
[----:B--2---:R-:W-:-:S01]  /*3df0*/  FFMA.FTZ R20, R48, UR40, -R11 ;  /* 0x0000002830147c23 */ /* 0x004fc2000801080b */
[----:B------:R-:W2:Y:S06]  /*3e00*/  SHFL.BFLY PT, R4, R3, 0x1, 0x1f ;  /* 0x0c201f0003047f89 */ /* 0x000eac00000e0000 */
[----:B------:R-:W3:Y:S08]  /*3e10*/  MUFU.EX2 R14, R14 ;  /* 0x0000000e000e7308 */ /* 0x000ef00000000800 */
[----:B------:R-:W-:Y:S08]  /*3e20*/  MUFU.EX2 R33, R32 ;  /* 0x0000002000217308 */ /* 0x000ff00000000800 */
[----:B------:R-:W-:Y:S01]  /*3e30*/  MUFU.EX2 R37, R36 ;  /* 0x0000002400257308 */ /* 0x000fe20000000800 */
[----:B---3--:R-:W-:-:S02]  /*3e40*/  F2FP.SATFINITE.E4M3.F32.PACK_AB_MERGE_C R154, R25, R14, RZ ;  /* 0x0000000e199a723e */ /* 0x008fc400048070ff */
[----:B--2---:R-:W-:Y:S01]  /*3e50*/  FMNMX.FTZ R9, R3, R4, !PT ;  /* 0x0000000403097209 */ /* 0x004fe20007810000 */
[----:B------:R-:W-:Y:S02]  /*3e60*/  IMAD.U32 R4, RZ, RZ, UR40 ;  /* 0x00000028ff047e24 */ /* 0x000fe4000f8e00ff */
[--C-:B------:R-:W-:Y:S01]  /*3e70*/  FFMA.FTZ R3, R52, UR40, -R11.reuse ;  /* 0x0000002834037c23 */ /* 0x100fe2000801080b */
[----:B------:R-:W-:-:S01]  /*3e80*/  FFMA.FTZ R11, R68, UR40, -R11 ;  /* 0x00000028440b7c23 */ /* 0x000fc2000801080b */
[C---:B------:R-:W-:Y:S01]  /*3e90*/  FSETP.NEU.FTZ.AND P1, PT, R9.reuse, -INF , PT ;  /* 0xff8000000900780b */ /* 0x040fe20003f3d000 */
[----:B------:R-:W-:-:S01]  /*3ea0*/  FFMA.FTZ R4, R9, R4, -8 ;  /* 0xc100000009047423 */ /* 0x000fc20000010004 */
[----:B------:R-:W-:Y:S01]  /*3eb0*/  MUFU.EX2 R24, R24 ;  /* 0x0000001800187308 */ /* 0x000fe20000000800 */
[----:B------:R-:W-:-:S03]  /*3ec0*/  F2FP.SATFINITE.E4M3.F32.PACK_AB_MERGE_C R154, R21, R12, R154 ;  /* 0x0000000c159a723e */ /* 0x000fc6000480709a */
[----:B------:R-:W-:-:S04]  /*3ed0*/  FSEL R28, R4, RZ, P1 ;  /* 0x000000ff041c7208 */ /* 0x000fc80000800000 */
[----:B------:R2:W-:Y:S01]  /*3ee0*/  MUFU.EX2 R4, R11 ;  /* 0x0000000b00047308 */ /* 0x0005e20000000800 */
        /* <DEDUP_REMOVED lines=8> */
[----:B--2---:R-:W-:-:S01]  /*3f70*/  FADD.FTZ R11, R152, R13 ;  /* 0x0000000d980b7221 */ /* 0x004fc20000010000 */
[--C-:B------:R-:W-:Y:S01]  /*3f80*/  FFMA.FTZ R39, R39, UR40, -R28.reuse ;  /* 0x0000002827277c23 */ /* 0x100fe2000801081c */
[----:B------:R-:W-:-:S01]  /*3f90*/  FFMA.FTZ R42, R42, UR40, -R28 ;  /* 0x000000282a2a7c23 */ /* 0x000fc2000801081c */
[----:B------:R-:W-:Y:S01]  /*3fa0*/  FFMA.FTZ R43, R43, UR40, -R28 ;  /* 0x000000282b2b7c23 */ /* 0x000fe2000801081c */
[----:B------:R-:W-:-:S01]  /*3fb0*/  FADD.FTZ R32, R8, R11 ;  /* 0x0000000b08207221 */ /* 0x000fc20000010000 */
[--C-:B------:R-:W-:Y:S01]  /*3fc0*/  FFMA.FTZ R46, R46, UR40, -R28.reuse ;  /* 0x000000282e2e7c23 */ /* 0x100fe2000801081c */
[----:B------:R-:W-:-:S01]  /*3fd0*/  FFMA.FTZ R47, R47, UR40, -R28 ;  /* 0x000000282f2f7c23 */ /* 0x000fc2000801081c */
[----:B------:R-:W2:Y:S01]  /*3fe0*/  MUFU.EX2 R27, R27 ;  /* 0x0000001b001b7308 */ /* 0x000ea20000000800 */
[----:B------:R-:W-:-:S01]  /*3ff0*/  FADD.FTZ R11, R15, R32 ;  /* 0x000000200f0b7221 */ /* 0x000fc20000010000 */
[--C-:B------:R-:W-:Y:S01]  /*4000*/  FFMA.FTZ R50, R50, UR40, -R28.reuse ;  /* 0x0000002832327c23 */ /* 0x100fe2000801081c */
[----:B------:R-:W-:-:S01]  /*4010*/  FFMA.FTZ R51, R51, UR40, -R28 ;  /* 0x0000002833337c23 */ /* 0x000fc2000801081c */
[----:B------:R-:W-:Y:S01]  /*4020*/  FFMA.FTZ R54, R54, UR40, -R28 ;  /* 0x0000002836367c23 */ /* 0x000fe2000801081c */
[----:B------:R-:W-:-:S01]  /*4030*/  FADD.FTZ R32, R12, R11 ;  /* 0x0000000b0c207221 */ /* 0x000fc20000010000 */
[----:B------:R-:W-:-:S02]  /*4040*/  FFMA.FTZ R28, R55, UR40, -R28 ;  /* 0x00000028371c7c23 */ /* 0x000fc4000801081c */
[----:B------:R-:W3:Y:S01]  /*4050*/  MUFU.EX2 R30, R30 ;  /* 0x0000001e001e7308 */ /* 0x000ee20000000800 */
[----:B------:R-:W-:-:S04]  /*4060*/  FADD.FTZ R11, R21, R32 ;  /* 0x00000020150b7221 */ /* 0x000fc80000010000 */
[----:B------:R-:W-:-:S03]  /*4070*/  FADD.FTZ R32, R14, R11 ;  /* 0x0000000b0e207221 */ /* 0x000fc60000010000 */
[----:B------:R-:W4:Y:S01]  /*4080*/  MUFU.EX2 R31, R31 ;  /* 0x0000001f001f7308 */ /* 0x000f220000000800 */
[----:B--2---:R-:W-:-:S01]  /*4090*/  FADD.FTZ R41, R26, R27 ;  /* 0x0000001b1a297221 */ /* 0x004fc20000010000 */
[----:B------:R-:W-:-:S04]  /*40a0*/  FADD.FTZ R11, R25, R32 ;  /* 0x00000020190b7221 */ /* 0x000fc80000010000 */
[----:B------:R-:W-:Y:S02]  /*40b0*/  FADD.FTZ R32, R24, R11 ;  /* 0x0000000b18207221 */ /* 0x000fe40000010000 */
[----:B------:R-:W2:Y:S01]  /*40c0*/  MUFU.EX2 R34, R34 ;  /* 0x0000002200227308 */ /* 0x000ea20000000800 */
[----:B---3--:R-:W-:-:S01]  /*40d0*/  FADD.FTZ R36, R30, R41 ;  /* 0x000000291e247221 */ /* 0x008fc20000010000 */
[----:B------:R-:W-:-:S06]  /*40e0*/  FADD.FTZ R11, R29, R32 ;  /* 0x000000201d0b7221 */ /* 0x000fcc0000010000 */
        /* <DEDUP_REMOVED lines=25> */
[----:B------:R-:W-:-:S04]  /*4280*/  F2FP.SATFINITE.E4M3.F32.PACK_AB_MERGE_C R32, R15, R8, RZ ;  /* 0x000000080f20723e */ /* 0x000fc800048070ff */
[----:B------:R-:W-:Y:S01]  /*4290*/  F2FP.SATFINITE.E4M3.F32.PACK_AB_MERGE_C R152, R13, R152, R32 ;  /* 0x000000980d98723e */ /* 0x000fe20004807020 */
[----:B------:R-:W3:Y:S01]  /*42a0*/  MUFU.EX2 R50, R50 ;  /* 0x0000003200327308 */ /* 0x000ee20000000800 */
[----:B----4-:R-:W-:-:S01]  /*42b0*/  FADD.FTZ R45, R47, R36 ;  /* 0x000000242f2d7221 */ /* 0x010fc20000010000 */
[----:B------:R-:W-:-:S04]  /*42c0*/  F2FP.SATFINITE.E4M3.F32.PACK_AB_MERGE_C R46, R47, R46, RZ ;  /* 0x0000002e2f2e723e */ /* 0x000fc800048070ff */
[----:B------:R-:W-:Y:S02]  /*42d0*/  F2FP.SATFINITE.E4M3.F32.PACK_AB_MERGE_C R157, R43, R42, R46 ;  /* 0x0000002a2b9d723e */ /* 0x000fe4000480702e */
[----:B------:R-:W4:Y:S01]  /*42e0*/  MUFU.EX2 R51, R51 ;  /* 0x0000003300337308 */ /* 0x000f220000000800 */
[----:B--2---:R-:W-:-:S04]  /*42f0*/  FADD.FTZ R8, R20, R41 ;  /* 0x0000002914087221 */ /* 0x004fc80000010000 */
[----:B------:R-:W-:-:S03]  /*4300*/  FADD.FTZ R8, R37, R8 ;  /* 0x0000000825087221 */ /* 0x000fc60000010000 */
[----:B------:R-:W2:Y:S01]  /*4310*/  MUFU.EX2 R3, R3 ;  /* 0x0000000300037308 */ /* 0x000ea20000000800 */
[----:B---3--:R-:W-:-:S07]  /*4320*/  FADD.FTZ R14, R50, R45 ;  /* 0x0000002d320e7221 */ /* 0x008fce0000010000 */
[----:B------:R-:W3:Y:S01]  /*4330*/  MUFU.EX2 R54, R54 ;  /* 0x0000003600367308 */ /* 0x000ee20000000800 */
[----:B----4-:R-:W-:-:S07]  /*4340*/  FADD.FTZ R15, R51, R14 ;  /* 0x0000000e330f7221 */ /* 0x010fce0000010000 */
[----:B------:R-:W4:Y:S01]  /*4350*/  MUFU.EX2 R11, R28 ;  /* 0x0000001c000b7308 */ /* 0x000f220000000800 */
[----:B--2---:R-:W-:-:S01]  /*4360*/  FADD.FTZ R25, R3, R8 ;  /* 0x0000000803197221 */ /* 0x004fc20000010000 */
[----:B------:R-:W-:-:S03]  /*4370*/  F2FP.SATFINITE.E4M3.F32.PACK_AB_MERGE_C R158, R4, R3, RZ ;  /* 0x00000003049e723e */ /* 0x000fc600048070ff */
[----:B------:R-:W-:Y:S01]  /*4380*/  FADD.FTZ R3, R4, R25 ;  /* 0x0000001904037221 */ /* 0x000fe20000010000 */
[----:B------:R-:W-:Y:S01]  /*4390*/  F2FP.SATFINITE.E4M3.F32.PACK_AB_MERGE_C R158, R37, R20, R158 ;  /* 0x00000014259e723e */ /* 0x000fe2000480709e */
[----:B---3--:R-:W-:Y:S01]  /*43a0*/  FADD.FTZ R8, R54, R15 ;  /* 0x0000000f36087221 */ /* 0x008fe20000010000 */
[----:B----4-:R-:W-:-:S03]  /*43b0*/  F2FP.SATFINITE.E4M3.F32.PACK_AB_MERGE_C R54, R11, R54, RZ ;  /* 0x000000360b36723e */ /* 0x010fc600048070ff */
[----:B------:R-:W-:Y:S01]  /*43c0*/  FADD.FTZ R4, R11, R8 ;  /* 0x000000080b047221 */ /* 0x000fe20000010000 */
[----:B------:R-:W-:Y:S01]  /*43d0*/  F2FP.SATFINITE.E4M3.F32.PACK_AB_MERGE_C R159, R51, R50, R54 ;  /* 0x00000032339f723e */ /* 0x000fe20004807036 */
[----:B------:R-:W-:Y:S06]  /*43e0*/  @!P0 BRA `(.L_x_1486) ;  /* 0x0000000000048947 */ /* 0x000fec0003800000 */
[----:B------:R-:W-:Y:S01]  /*43f0*/  BPT.TRAP 0x1 ;  /* 0x000000040000795c */ /* 0x000fe20000300000 */
.L_x_1486:
[----:B------:R2:W3:Y:S01]  /*4400*/  SYNCS.PHASECHK.TRANS64.TRYWAIT P1, [UR45+0x28450], R7 ;  /* 0x02845007ff0075a7 */ /* 0x0004e2000802016d */
[----:B------:R-:W-:Y:S05]  /*4410*/  @!P0 BRA `(.L_x_1487) ;  /* 0x0000000000048947 */ /* 0x000fea0003800000 */
[----:B------:R-:W-:Y:S01]  /*4420*/  BPT.TRAP 0x1 ;  /* 0x000000040000795c */ /* 0x000fe20000300000 */
.L_x_1487:
[----:B---3--:R-:W-:Y:S05]  /*4430*/  @P1 BRA `(.L_x_1488) ;  /* 0x0000000000081947 */ /* 0x008fea0003800000 */
[----:B------:R-:W3:Y:S02]  /*4440*/  SYNCS.PHASECHK.TRANS64.TRYWAIT P1, [UR45+0x28450], R7 ;  /* 0x02845007ff0075a7 */ /* 0x000ee4000802016d */
[----:B---3--:R-:W-:Y:S05]  /*4450*/  @!P1 BRA `(.L_x_1489) ;  /* 0x00000144000c9947 */ /* 0x008fea0003800000 */
.L_x_1488:
[----:B------:R4:W-:Y:S01]  /*4460*/  BAR.SYNC.DEFER_BLOCKING R6, 0x100 ;  /* 0x000400060000751d */ /* 0x0009e20000010000 */
[----:B------:R-:W-:-:S04]  /*4470*/  UIADD3 UR43, UR43, 0x8000, URZ ;  /* 0x000080002b2b7890 */ /* 0x000fc8000fffe03f */
[----:B------:R-:W-:Y:S01]  /*4480*/  USHF.R.U32.HI UR43, URZ, 0x4, UR43 ;  /* 0x000000043f2b7899 */ /* 0x000fe2000801162b */
[----:B------:R-:W-:-:S03]  /*4490*/  UMOV UR7, 0x80000020 ;  /* 0x8000002000077882 */ /* 0x000fc60000000000 */
[----:B------:R-:W-:-:S04]  /*44a0*/  ULOP3.LUT UR43, UR43, 0x3fff, URZ, 0xc0, !UPT ;  /* 0x00003fff2b2b7892 */ /* 0x000fc8000f8ec03f */
[----:B------:R-:W-:-:S04]  /*44b0*/  ULOP3.LUT UR47, UR43, 0x10000, URZ, 0xfc, !UPT ;  /* 0x000100002b2f7892 */ /* 0x000fc8000f8efc3f */
[----:B------:R-:W-:Y:S01]  /*44c0*/  ULEA UR6, UR38, UR47, 0xa ;  /* 0x0000002f26067291 */ /* 0x000fe2000f8e503f */
[----:B------:R-:W-:-:S08]  /*44d0*/  WARPGROUP.ARRIVE ;  /* 0x00000000000079c5 */ /* 0x000fd00000000000 */
        /* <DEDUP_REMOVED lines=10> */
.L_x_1490:
[----:B------:R-:W-:Y:S01]  /*4580*/  UISETP.NE.AND UP1, UPT, UR50, URZ, UPT ;  /* 0x0000003f3200728c */ /* 0x000fe2000bf25270 */
[----:B------:R-:W-:Y:S01]  /*4590*/  R2UR UR43, R160 ;  /* 0x00000000a02b72ca */ /* 0x000fe200000e0000 */
[----:B------:R-:W-:Y:S02]  /*45a0*/  UISETP.NE.AND UP0, UPT, UR46, URZ, UPT ;  /* 0x0000003f2e00728c */ /* 0x000fe4000bf05270 */
[----:B------:R-:W-:Y:S01]  /*45b0*/  UIADD3 UR45, UR45, 0x28460, URZ ;  /* 0x000284602d2d7890 */ /* 0x000fe2000fffe03f */
[----:B------:R-:W-:-:S03]  /*45c0*/  UMOV UR14, UR48 ;  /* 0x00000030000e7c82 */ /* 0x000fc60008000000 */
[----:B------:R-:W-:Y:S01]  /*45d0*/  PLOP3.LUT P1, PT, PT, PT, UP0, 0x40, 0x0 ;  /* 0x000000000000781c */ /* 0x000fe20003f2e808 */
[----:B------:R-:W-:Y:S02]  /*45e0*/  UPRMT UR45, UR52, 0x654, UR45 ;  /* 0x00000654342d7896 */ /* 0x000fe4000800002d */
[----:B------:R-:W-:Y:S01]  /*45f0*/  @UP1 ULDC UR6, c[0x0][0x44c] ;  /* 0x0001130000061ab9 */ /* 0x000fe20000000800 */
[----:B------:R-:W-:Y:S01]  /*4600*/  @UP1 ULDC UR15, c[0x0][0x450] ;  /* 0x00011400000f1ab9 */ /* 0x000fe20000000800 */
[----:B------:R-:W-:Y:S02]  /*4610*/  UIMAD.WIDE.U32 UR6, UR48, UR6, URZ ;  /* 0x00000006300672a5 */ /* 0x000fe4000f8e003f */
[----:B------:R-:W-:Y:S02]  /*4620*/  UIADD3 UR43, UR43, -0x2, URZ ;  /* 0xfffffffe2b2b7890 */ /* 0x000fe4000fffe03f */
[----:B------:R-:W-:Y:S01]  /*4630*/  @UP1 USHF.R.U32.HI UR14, URZ, UR15, UR7 ;  /* 0x0000000f3f0e1299 */ /* 0x000fe20008011607 */
[----:B------:R-:W-:Y:S03]  /*4640*/  SYNCS.ARRIVE.TRANS64.RED.A1T0 RZ, [UR45], RZ ;  /* 0x000000ffffff79a7 */ /* 0x000fe6000810042d */
        /* <DEDUP_REMOVED lines=14> */
.L_x_1492:
[----:B------:R-:W-:Y:S02]  /*4730*/  ULDC UR19, c[0x0][0x9e4] ;  /* 0x0002790000137ab9 */ /* 0x000fe40000000800 */
[----:B------:R-:W-:-:S11]  /*4740*/  UISETP.NE.AND UP0, UPT, UR19, 0x1, UPT ;  /* 0x000000011300788c */ /* 0x000fd6000bf05270 */
[----:B------:R-:W-:Y:S02]  /*4750*/  @UP0 ULDC.64 UR6, c[0x0][0x9e8] ;  /* 0x00027a0000060ab9 */ /* 0x000fe40000000a00 */
[----:B------:R-:W-:-:S04]  /*4760*/  UIMAD.WIDE.U32 UR14, UR18, UR6, URZ ;  /* 0x00000006120e72a5 */ /* 0x000fc8000f8e003f */
[----:B------:R-:W-:-:S12]  /*4770*/  @UP0 USHF.R.U32.HI UR18, URZ, UR7, UR15 ;  /* 0x000000073f120299 */ /* 0x000fd8000801160f */
.L_x_1493:
[----:B------:R-:W-:-:S04]  /*4780*/  UIMAD UR18, UR18, UR19, UR19 ;  /* 0x00000013121272a4 */ /* 0x000fc8000f8e0213 */
[----:B------:R-:W-:-:S04]  /*4790*/  UISETP.LT.AND UP0, UPT, UR11, UR18, UPT ;  /* 0x000000120b00728c */ /* 0x000fc8000bf01270 */
[----:B------:R-:W-:-:S12]  /*47a0*/  USEL UR11, UR11, UR18, UP0 ;  /* 0x000000120b0b7287 */ /* 0x000fd80008000000 */
.L_x_1491:
[----:B------:R-:W-:-:S04]  /*47b0*/  USHF.R.S32.HI UR6, URZ, 0x1f, UR11 ;  /* 0x0000001f3f067899 */ /* 0x000fc8000801140b */
[----:B------:R-:W-:-:S04]  /*47c0*/  ULEA.HI UR6, UR6, UR11, URZ, 0x6 ;  /* 0x0000000b06067291 */ /* 0x000fc8000f8f303f */
[----:B------:R-:W-:-:S04]  /*47d0*/  USHF.R.S32.HI UR6, URZ, 0x6, UR6 ;  /* 0x000000063f067899 */ /* 0x000fc80008011406 */
[----:B------:R-:W-:-:S04]  /*47e0*/  UISETP.LT.AND UP0, UPT, UR51, UR6, UPT ;  /* 0x000000063300728c */ /* 0x000fc8000bf01270 */
[----:B------:R-:W-:-:S04]  /*47f0*/  USEL UR44, UR51, UR6, !UP0 ;  /* 0x00000006332c7287 */ /* 0x000fc8000c000000 */
[----:B------:R-:W-:-:S06]  /*4800*/  UISETP.GE.AND UP0, UPT, UR43, UR44, UPT ;  /* 0x0000002c2b00728c */ /* 0x000fcc000bf06270 */
[----:B------:R-:W-:-:S13]  /*4810*/  PLOP3.LUT P1, PT, PT, PT, UP0, 0x80, 0x0 ;  /* 0x000000000000781c */ /* 0x000fda0003f2f008 */
[----:B------:R-:W-:Y:S05]  /*4820*/  @!P1 BRA `(.L_x_1494) ;  /* 0x00000024008c9947 */ /* 0x000fea0003800000 */
[----:B------:R-:W-:Y:S01]  /*4830*/  IMAD.MOV.U32 R10, RZ, RZ, R9 ;  /* 0x000000ffff0a7224 */ /* 0x000fe200078e0009 */
[----:B------:R-:W-:Y:S01]  /*4840*/  ULDC UR52, c[0x0][0x9e4] ;  /* 0x0002790000347ab9 */ /* 0x000fe20000000800 */
[----:B------:R-:W-:Y:S01]  /*4850*/  IMAD.MOV.U32 R11, RZ, RZ, R5 ;  /* 0x000000ffff0b7224 */ /* 0x000fe200078e0005 */
[----:B------:R-:W-:Y:S01]  /*4860*/  ULDC UR59, c[0x0][0x9dc] ;  /* 0x00027700003b7ab9 */ /* 0x000fe20000000800 */
[----:B------:R-:W-:-:S05]  /*4870*/  ULDC UR60, c[0x0][0x9e0] ;  /* 0x00027800003c7ab9 */ /* 0x000fca0000000800 */
.L_x_1513:
[----:B------:R-:W-:-:S04]  /*4880*/  UIADD3 UR38, UR38, 0x1, URZ ;  /* 0x0000000126267890 */ /* 0x000fc8000fffe03f */
[----:B------:R-:W-:-:S04]  /*4890*/  UISETP.NE.AND UP0, UPT, UR38, 0x2, UPT ;  /* 0x000000022600788c */ /* 0x000fc8000bf05270 */
[----:B------:R-:W-:Y:S02]  /*48a0*/  USEL UR6, URZ, 0x1, UP0 ;  /* 0x000000013f067887 */ /* 0x000fe40008000000 */
[----:B------:R-:W-:Y:S02]  /*48b0*/  USEL UR38, UR38, URZ, UP0 ;  /* 0x0000003f26267287 */ /* 0x000fe40008000000 */
[----:B------:R-:W-:Y:S01]  /*48c0*/  ULOP3.LUT UR39, UR39, UR6, URZ, 0x3c, !UPT ;  /* 0x0000000627277292 */ /* 0x000fe2000f8e3c3f */
[----:B0-2---:R-:W-:Y:S11]  /*48d0*/  @!P0 BRA `(.L_x_1495) ;  /* 0x0000000000048947 */ /* 0x005ff60003800000 */
[----:B------:R-:W-:Y:S01]  /*48e0*/  BPT.TRAP 0x1 ;  /* 0x000000040000795c */ /* 0x000fe20000300000 */
.L_x_1495:
[----:B------:R-:W4:Y:S01]  /*48f0*/  S2UR UR53, SR_CgaCtaId ;  /* 0x00000000003579c3 */ /* 0x000f220000008800 */
[----:B------:R-:W-:Y:S01]  /*4900*/  UMOV UR6, 0x400 ;  /* 0x0000040000067882 */ /* 0x000fe20000000000 */
[----:B---3--:R-:W-:-:S05]  /*4910*/  IMAD.U32 R8, RZ, RZ, UR39 ;  /* 0x00000027ff087e24 */ /* 0x008fca000f8e00ff */
[----:B------:R-:W-:Y:S01]  /*4920*/  SHF.L.U32 R8, R8, 0x1f, RZ ;  /* 0x0000001f08087819 */ /* 0x000fe200000006ff */
[----:B----4-:R-:W-:-:S04]  /*4930*/  ULEA UR6, UR53, UR6, 0x18 ;  /* 0x0000000635067291 */ /* 0x010fc8000f8ec03f */
[----:B------:R-:W-:-:S09]  /*4940*/  ULEA UR45, UR38, UR6, 0x3 ;  /* 0x00000006262d7291 */ /* 0x000fd2000f8e183f */
[----:B------:R3:W4:Y:S01]  /*4950*/  SYNCS.PHASECHK.TRANS64.TRYWAIT P1, [UR45+0x28430], R8 ;  /* 0x02843008ff0075a7 */ /* 0x000722000802016d */
[----:B------:R-:W-:Y:S05]  /*4960*/  @!P0 BRA `(.L_x_1496) ;  /* 0x0000000000048947 */ /* 0x000fea0003800000 */
[----:B------:R-:W-:Y:S01]  /*4970*/  BPT.TRAP 0x1 ;  /* 0x000000040000795c */ /* 0x000fe20000300000 */
.L_x_1496:
[----:B----4-:R-:W-:Y:S05]  /*4980*/  @P1 BRA `(.L_x_1497) ;  /* 0x0000000000081947 */ /* 0x010fea0003800000 */
[----:B------:R-:W4:Y:S02]  /*4990*/  SYNCS.PHASECHK.TRANS64.TRYWAIT P1, [UR45+0x28430], R8 ;  /* 0x02843008ff0075a7 */ /* 0x000f24000802016d */
[----:B----4-:R-:W-:Y:S05]  /*49a0*/  @!P1 BRA `(.L_x_1498) ;  /* 0x0000013c00d09947 */ /* 0x010fea0003800000 */
.L_x_1497:
[----:B------:R-:W-:Y:S01]  /*49b0*/  ULEA UR30, UR38, UR49, 0xa ;  /* 0x00000031261e7291 */ /* 0x000fe2000f8e503f */
[----:B------:R-:W-:Y:S01]  /*49c0*/  WARPGROUP.ARRIVE ;  /* 0x00000000000079c5 */ /* 0x000fe20000000000 */
[----:B------:R-:W-:Y:S01]  /*49d0*/  UMOV UR35, 0x40000040 ;  /* 0x4000004000237882 */ /* 0x000fe20000000000 */
[----:B------:R-:W-:Y:S01]  /*49e0*/  UMOV UR7, 0x40000040 ;  /* 0x4000004000077882 */ /* 0x000fe20000000000 */
[----:B------:R-:W-:-:S03]  /*49f0*/  UIADD3 UR6, UR30, 0x2, URZ ;  /* 0x000000021e067890 */ /* 0x000fc6000fffe03f */
[----:B-1----:R-:W1:Y:S01]  /*4a00*/  S2R R0, SR_TID.X ;  /* 0x0000000000007919 */ /* 0x002e620000002100 */
[----:B------:R-:W-:Y:S02]  /*4a10*/  UIADD3 UR10, UR30, 0x4, URZ ;  /* 0x000000041e0a7890 */ /* 0x000fe4000fffe03f */
[----:B------:R-:W-:Y:S01]  /*4a20*/  UMOV UR34, UR30 ;  /* 0x0000001e00227c82 */ /* 0x000fe20008000000 */
        /* <DEDUP_REMOVED lines=39> */
.L_x_1499:
[----:B------:R-:W-:Y:S01]  /*4ca0*/  UISETP.NE.AND UP1, UPT, UR50, URZ, UPT ;  /* 0x0000003f3200728c */ /* 0x000fe2000bf25270 */
[----:B----4-:R-:W-:Y:S01]  /*4cb0*/  VIADD R5, R17, UR48 ;  /* 0x0000003011057c36 */ /* 0x010fe20008000000 */
[----:B------:R-:W-:Y:S02]  /*4cc0*/  USHF.L.U32 UR7, UR43, 0x6, URZ ;  /* 0x000000062b077899 */ /* 0x000fe4000800063f */
[----:B------:R-:W-:Y:S02]  /*4cd0*/  UISETP.NE.AND UP0, UPT, UR46, URZ, UPT ;  /* 0x0000003f2e00728c */ /* 0x000fe4000bf05270 */
[----:B------:R-:W-:Y:S01]  /*4ce0*/  PLOP3.LUT P1, PT, PT, PT, UP1, 0x80, 0x0 ;  /* 0x000000000000781c */ /* 0x000fe20003f2f018 */
[----:B------:R-:W-:Y:S01]  /*4cf0*/  UMOV UR10, UR59 ;  /* 0x0000003b000a7c82 */ /* 0x000fe20008000000 */
[----:B------:R-:W-:Y:S01]  /*4d00*/  PLOP3.LUT P2, PT, PT, PT, UP1, 0x80, 0x0 ;  /* 0x000000000000781c */ /* 0x000fe20003f4f018 */
[----:B------:R-:W-:Y:S02]  /*4d10*/  IMAD.U32 R12, RZ, RZ, UR7 ;  /* 0x00000007ff0c7e24 */ /* 0x000fe4000f8e00ff */
[----:B------:R-:W-:-:S03]  /*4d20*/  @UP1 ULDC UR6, c[0x0][0x44c] ;  /* 0x0001130000061ab9 */ /* 0x000fc60000000800 */
[----:B------:R-:W-:-:S05]  /*4d30*/  IADD3 R12, -R2, 0x1, -R12 ;  /* 0x00000001020c7810 */ /* 0x000fca0007ffe90c */
[----:B------:R-:W-:Y:S01]  /*4d40*/  @P1 IMAD.HI.U32 R6, R5, UR6, RZ ;  /* 0x0000000605061c27 */ /* 0x000fe2000f8e00ff */
[----:B------:R-:W-:Y:S01]  /*4d50*/  @UP1 ULDC UR6, c[0x0][0x450] ;  /* 0x0001140000061ab9 */ /* 0x000fe20000000800 */
[----:B------:R-:W-:-:S03]  /*4d60*/  PLOP3.LUT P1, PT, PT, PT, UP0, 0x40, 0x0 ;  /* 0x000000000000781c */ /* 0x000fc60003f2e808 */
[----:B------:R-:W-:Y:S01]  /*4d70*/  @P2 SHF.R.U32.HI R5, RZ, UR6, R6 ;  /* 0x00000006ff052c19 */ /* 0x000fe20008011606 */
[----:B------:R-:W-:Y:S01]  /*4d80*/  UIADD3 UR6, UR45, 0x28440, URZ ;  /* 0x000284402d067890 */ /* 0x000fe2000fffe03f */
[----:B------:R-:W-:-:S03]  /*4d90*/  IMAD.U32 R6, RZ, RZ, UR42 ;  /* 0x0000002aff067e24 */ /* 0x000fc6000f8e00ff */
[----:B------:R-:W4:Y:S01]  /*4da0*/  SHFL.IDX PT, R15, R5, RZ, 0x1c1f ;  /* 0x001c1fff050f7589 */ /* 0x000f2200000e0000 */
[----:B------:R-:W-:Y:S01]  /*4db0*/  UPRMT UR6, UR53, 0x654, UR6 ;  /* 0x0000065435067896 */ /* 0x000fe20008000006 */
[----:B------:R-:W-:-:S05]  /*4dc0*/  IADD3 R12, -R6, UR41, R12 ;  /* 0x00000029060c7c10 */ /* 0x000fca000fffe10c */
[----:B------:R-:W-:-:S03]  /*4dd0*/  VIADD R9, R12, UR60 ;  /* 0x0000003c0c097c36 */ /* 0x000fc60008000000 */
[----:B------:R-:W-:Y:S01]  /*4de0*/  SYNCS.ARRIVE.TRANS64.RED.A1T0 RZ, [UR6], RZ ;  /* 0x000000ffffff79a7 */ /* 0x000fe20008100406 */
[----:B------:R-:W-:-:S06]  /*4df0*/  ULOP3.LUT UR6, URZ, UR10, URZ, 0x33, !UPT ;  /* 0x0000000a3f067292 */ /* 0x000fcc000f8e333f */
[----:B------:R-:W-:Y:S02]  /*4e00*/  VIADD R12, R12, UR6 ;  /* 0x000000060c0c7c36 */ /* 0x000fe40008000000 */
[----:B----4-:R-:W-:Y:S02]  /*4e10*/  IMAD.IADD R13, R9, 0x1, R15 ;  /* 0x00000001090d7824 */ /* 0x010fe400078e020f */
[----:B------:R-:W-:Y:S01]  /*4e20*/  IMAD.IADD R14, R15, 0x1, R12 ;  /* 0x000000010f0e7824 */ /* 0x000fe200078e020c */
[----:B------:R-:W-:Y:S06]  /*4e30*/  @P1 BRA `(.L_x_1500) ;  /* 0x00000000005c1947 */ /* 0x000fec0003800000 */
[----:B------:R-:W-:Y:S01]  /*4e40*/  IMAD.U32 R6, RZ, RZ, UR42 ;  /* 0x0000002aff067e24 */ /* 0x000fe2000f8e00ff */
[----:B------:R-:W-:Y:S04]  /*4e50*/  BSSY B0, `(.L_x_1501) ;  /* 0x0000011000007945 */ /* 0x000fe80003800000 */
[----:B------:R-:W-:-:S04]  /*4e60*/  IADD3 R15, -R6, UR41, R15 ;  /* 0x00000029060f7c10 */ /* 0x000fc8000fffe10f */
[----:B------:R-:W-:-:S13]  /*4e70*/  ISETP.GT.AND P1, PT, R15, -0x1, PT ;  /* 0xffffffff0f00780c */ /* 0x000fda0003f24270 */
[----:B------:R-:W-:Y:S05]  /*4e80*/  @P1 BRA `(.L_x_1502) ;  /* 0x0000000000201947 */ /* 0x000fea0003800000 */
[----:B------:R-:W-:Y:S01]  /*4e90*/  IMAD.U32 R20, RZ, RZ, UR52 ;  /* 0x00000034ff147e24 */ /* 0x000fe2000f8e00ff */
[----:B------:R-:W-:-:S04]  /*4ea0*/  LOP3.LUT R15, RZ, R15, RZ, 0x33, !PT ;  /* 0x0000000fff0f7212 */ /* 0x000fc800078e33ff */
[----:B------:R-:W-:-:S13]  /*4eb0*/  ISETP.NE.AND P1, PT, R20, 0x1, PT ;  /* 0x000000011400780c */ /* 0x000fda0003f25270 */
[----:B0-2---:R-:W0:Y:S02]  /*4ec0*/  @P1 LDC.64 R6, c[0x0][0x9e8] ;  /* 0x00027a00ff061b82 */ /* 0x005e240000000a00 */
[----:B0-----:R-:W-:-:S05]  /*4ed0*/  @P1 IMAD.HI.U32 R6, R15, R6, RZ ;  /* 0x000000060f061227 */ /* 0x001fca00078e00ff */
[----:B------:R-:W-:-:S04]  /*4ee0*/  @P1 SHF.R.U32.HI R15, RZ, R7, R6 ;  /* 0x00000007ff0f1219 */ /* 0x000fc80000011606 */
[----:B------:R-:W-:Y:S01]  /*4ef0*/  LOP3.LUT R15, RZ, R15, RZ, 0x33, !PT ;  /* 0x0000000fff0f7212 */ /* 0x000fe200078e33ff */
[----:B------:R-:W-:Y:S06]  /*4f00*/  BRA `(.L_x_1503) ;  /* 0x0000000000147947 */ /* 0x000fec0003800000 */
.L_x_1502:
[----:B------:R-:W-:-:S05]  /*4f10*/  IMAD.U32 R20, RZ, RZ, UR52 ;  /* 0x00000034ff147e24 */ /* 0x000fca000f8e00ff */
[----:B------:R-:W-:-:S13]  /*4f20*/  ISETP.NE.AND P1, PT, R20, 0x1, PT ;  /* 0x000000011400780c */ /* 0x000fda0003f25270 */
[----:B0-2---:R-:W0:Y:S02]  /*4f30*/  @P1 LDC.64 R6, c[0x0][0x9e8] ;  /* 0x00027a00ff061b82 */ /* 0x005e240000000a00 */
[----:B0-----:R-:W-:-:S05]  /*4f40*/  @P1 IMAD.HI.U32 R6, R15, R6, RZ ;  /* 0x000000060f061227 */ /* 0x001fca00078e00ff */
[----:B------:R-:W-:-:S07]  /*4f50*/  @P1 SHF.R.U32.HI R15, RZ, R7, R6 ;  /* 0x00000007ff0f1219 */ /* 0x000fce0000011606 */
.L_x_1503:
[----:B------:R-:W-:Y:S05]  /*4f60*/  BSYNC B0 ;  /* 0x0000000000007941 */ /* 0x000fea0003800000 */
.L_x_1501:
[----:B------:R-:W-:-:S04]  /*4f70*/  IMAD R15, R15, R20, -UR7 ;  /* 0x800000070f0f7e24 */ /* 0x000fc8000f8e0214 */
[----:B------:R-:W-:-:S05]  /*4f80*/  IMAD.IADD R15, R15, 0x1, -R2 ;  /* 0x000000010f0f7824 */ /* 0x000fca00078e0a02 */
[----:B------:R-:W-:Y:S02]  /*4f90*/  VIMNMX R14, R14, R15, !PT ;  /* 0x0000000f0e0e7248 */ /* 0x000fe40007fe0100 */
[----:B------:R-:W-:-:S07]  /*4fa0*/  VIADDMNMX R13, R15, R20, R13, PT ;  /* 0x000000140f0d7246 */ /* 0x000fce000380010d */
.L_x_1500:
[----:B------:R-:W-:Y:S01]  /*4fb0*/  UISETP.GT.AND UP0, UPT, UR43, -0x1, UPT ;  /* 0xffffffff2b00788c */ /* 0x000fe2000bf04270 */
[----:B------:R-:W4:Y:S01]  /*4fc0*/  SHFL.IDX PT, R5, R5, 0x1, 0x1c1f ;  /* 0x003c1f0005057f89 */ /* 0x000f2200000e0000 */
[----:B------:R-:W-:-:S04]  /*4fd0*/  UISETP.NE.AND UP1, UPT, UR46, URZ, UPT ;  /* 0x0000003f2e00728c */ /* 0x000fc8000bf25270 */
[----:B------:R-:W-:-:S04]  /*4fe0*/  PLOP3.LUT P1, PT, PT, PT, UP0, 0x80, 0x0 ;  /* 0x000000000000781c */ /* 0x000fc80003f2f008 */
[C---:B------:R-:W-:Y:S02]  /*4ff0*/  ISETP.GT.AND P4, PT, R14.reuse, 0x1, P1 ;  /* 0x000000010e00780c */ /* 0x040fe40000f84270 */
[C---:B------:R-:W-:Y:S02]  /*5000*/  ISETP.GT.AND P5, PT, R14.reuse, RZ, P1 ;  /* 0x000000ff0e00720c */ /* 0x040fe40000fa4270 */
[C---:B------:R-:W-:Y:S02]  /*5010*/  ISETP.LT.OR P4, PT, R13.reuse, 0x2, P4 ;  /* 0x000000020d00780c */ /* 0x040fe40002781670 */
[----:B------:R-:W-:Y:S02]  /*5020*/  ISETP.LT.OR P5, PT, R13, 0x1, P5 ;  /* 0x000000010d00780c */ /* 0x000fe40002fa1670 */
[----:B------:R-:W-:Y:S02]  /*5030*/  FSEL R153, R153, -INF , !P4 ;  /* 0xff80000099997808 */ /* 0x000fe40006000000 */
[----:B------:R-:W-:-:S02]  /*5040*/  ISETP.GT.AND P4, PT, R14, 0x18, P1 ;  /* 0x000000180e00780c */ /* 0x000fc40000f84270 */
[----:B------:R-:W-:Y:S02]  /*5050*/  FSEL R152, R152, -INF , !P5 ;  /* 0xff80000098987808 */ /* 0x000fe40006800000 */
[----:B------:R-:W-:Y:S01]  /*5060*/  ISETP.LT.OR P4, PT, R13, 0x19, P4 ;  /* 0x000000190d00780c */ /* 0x000fe20002781670 */
[--C-:B----4-:R-:W-:Y:S01]  /*5070*/  IMAD.IADD R9, R9, 0x1, R5.reuse ;  /* 0x0000000109097824 */ /* 0x110fe200078e0205 */
[----:B------:R-:W-:Y:S01]  /*5080*/  ISETP.GT.AND P6, PT, R14, 0x8, P1 ;  /* 0x000000080e00780c */ /* 0x000fe20000fc4270 */
[----:B------:R-:W-:Y:S01]  /*5090*/  IMAD.IADD R12, R12, 0x1, R5 ;  /* 0x000000010c0c7824 */ /* 0x000fe200078e0205 */
[C---:B------:R-:W-:Y:S02]  /*50a0*/  ISETP.GT.AND P2, PT, R14.reuse, 0x9, P1 ;  /* 0x000000090e00780c */ /* 0x040fe40000f44270 */
[C---:B------:R-:W-:Y:S02]  /*50b0*/  ISETP.GT.AND P3, PT, R14.reuse, 0x10, P1 ;  /* 0x000000100e00780c */ /* 0x040fe40000f64270 */
[----:B------:R-:W-:-:S02]  /*50c0*/  ISETP.GT.AND P5, PT, R14, 0x11, P1 ;  /* 0x000000110e00780c */ /* 0x000fc40000fa4270 */
[----:B------:R-:W-:Y:S02]  /*50d0*/  FSEL R164, R164, -INF , !P4 ;  /* 0xff800000a4a47808 */ /* 0x000fe40006000000 */
[----:B------:R-:W-:Y:S02]  /*50e0*/  ISETP.GT.AND P4, PT, R14, 0x29, P1 ;  /* 0x000000290e00780c */ /* 0x000fe40000f84270 */
        /* <DEDUP_REMOVED lines=9> */
[----:B------:R-:W-:-:S02]  /*5180*/  ISETP.GT.AND P6, PT, R14, 0x19, P1 ;  /* 0x000000190e00780c */ /* 0x000fc40000fc4270 */
[C---:B------:R-:W-:Y:S02]  /*5190*/  ISETP.GT.AND P2, PT, R14.reuse, 0x20, P1 ;  /* 0x000000200e00780c */ /* 0x040fe40000f44270 */
[C---:B------:R-:W-:Y:S02]  /*51a0*/  ISETP.GT.AND P3, PT, R14.reuse, 0x21, P1 ;  /* 0x000000210e00780c */ /* 0x040fe40000f64270 */
[----:B------:R-:W-:Y:S02]  /*51b0*/  ISETP.GT.AND P5, PT, R14, 0x28, P1 ;  /* 0x000000280e00780c */ /* 0x000fe40000fa4270 */
[----:B------:R-:W-:Y:S02]  /*51c0*/  FSEL R173, R173, -INF , !P4 ;  /* 0xff800000adad7808 */ /* 0x000fe40006000000 */
[----:B------:R-:W-:Y:S02]  /*51d0*/  PLOP3.LUT P4, PT, PT, PT, UP1, 0x40, 0x0 ;  /* 0x000000000000781c */ /* 0x000fe40003f8e818 */
        /* <DEDUP_REMOVED lines=11> */
[----:B------:R-:W-:Y:S02]  /*5290*/  ISETP.GT.AND P5, PT, R14, 0x39, P1 ;  /* 0x000000390e00780c */ /* 0x000fe40000fa4270 */
[----:B------:R-:W-:-:S02]  /*52a0*/  ISETP.LT.OR P6, PT, R13, 0x31, P6 ;  /* 0x000000310d00780c */ /* 0x000fc400037c1670 */
[C---:B------:R-:W-:Y:S02]  /*52b0*/  ISETP.LT.OR P2, PT, R13.reuse, 0x32, P2 ;  /* 0x000000320d00780c */ /* 0x040fe40001741670 */
[C---:B------:R-:W-:Y:S02]  /*52c0*/  ISETP.LT.OR P3, PT, R13.reuse, 0x39, P3 ;  /* 0x000000390d00780c */ /* 0x040fe40001f61670 */
[----:B------:R-:W-:Y:S02]  /*52d0*/  ISETP.LT.OR P5, PT, R13, 0x3a, P5 ;  /* 0x0000003a0d00780c */ /* 0x000fe40002fa1670 */
[----:B------:R-:W-:Y:S02]  /*52e0*/  FSEL R176, R176, -INF , !P6 ;  /* 0xff800000b0b07808 */ /* 0x000fe40007000000 */
[----:B------:R-:W-:Y:S02]  /*52f0*/  FSEL R177, R177, -INF , !P2 ;  /* 0xff800000b1b17808 */ /* 0x000fe40005000000 */
[----:B------:R-:W-:-:S02]  /*5300*/  FSEL R180, R180, -INF , !P3 ;  /* 0xff800000b4b47808 */ /* 0x000fc40005800000 */
[----:B------:R-:W-:Y:S01]  /*5310*/  FSEL R181, R181, -INF , !P5 ;  /* 0xff800000b5b57808 */ /* 0x000fe20006800000 */
        /* <DEDUP_REMOVED lines=14> */
.L_x_1506:
[----:B------:R-:W-:-:S05]  /*5400*/  IMAD.U32 R13, RZ, RZ, UR52 ;  /* 0x00000034ff0d7e24 */ /* 0x000fca000f8e00ff */
[----:B------:R-:W-:-:S13]  /*5410*/  ISETP.NE.AND P2, PT, R13, 0x1, PT ;  /* 0x000000010d00780c */ /* 0x000fda0003f45270 */
[----:B0-2---:R-:W0:Y:S02]  /*5420*/  @P2 LDC.64 R6, c[0x0][0x9e8] ;  /* 0x00027a00ff062b82 */ /* 0x005e240000000a00 */
[----:B0-----:R-:W-:-:S05]  /*5430*/  @P2 IMAD.HI.U32 R6, R5, R6, RZ ;  /* 0x0000000605062227 */ /* 0x001fca00078e00ff */
[----:B------:R-:W-:-:S07]  /*5440*/  @P2 SHF.R.U32.HI R5, RZ, R7, R6 ;  /* 0x00000007ff052219 */ /* 0x000fce0000011606 */
.L_x_1507:
[----:B------:R-:W-:Y:S05]  /*5450*/  BSYNC B0 ;  /* 0x0000000000007941 */ /* 0x000fea0003800000 */
.L_x_1505:
[----:B------:R-:W-:-:S04]  /*5460*/  IMAD R5, R5, R13, -UR7 ;  /* 0x8000000705057e24 */ /* 0x000fc8000f8e020d */
[----:B------:R-:W-:-:S05]  /*5470*/  IMAD.IADD R5, R5, 0x1, -R2 ;  /* 0x0000000105057824 */ /* 0x000fca00078e0a02 */
[----:B------:R-:W-:Y:S02]  /*5480*/  VIMNMX R12, R12, R5, !PT ;  /* 0x000000050c0c7248 */ /* 0x000fe40007fe0100 */
[----:B------:R-:W-:-:S07]  /*5490*/  VIADDMNMX R9, R5, R13, R9, PT ;  /* 0x0000000d05097246 */ /* 0x000fce0003800109 */
.L_x_1504:
[----:B------:R-:W-:Y:S02]  /*54a0*/  LOP3.LUT R16, R16, 0xfffff7ff, RZ, 0xc0, !PT ;  /* 0xfffff7ff10107812 */ /* 0x000fe400078ec0ff */
[----:B------:R-:W-:Y:S02]  /*54b0*/  FMNMX.FTZ R5, R152, R11, !PT ;  /* 0x0000000b98057209 */ /* 0x000fe40007810000 */
[----:B------:R-:W-:Y:S02]  /*54c0*/  @P0 LOP3.LUT R16, R16, 0x800, RZ, 0xfc, !PT ;  /* 0x0000080010100812 */ /* 0x000fe400078efcff */
[----:B------:R-:W-:Y:S02]  /*54d0*/  ISETP.GT.AND P0, PT, R12, 0x19, P1 ;  /* 0x000000190c00780c */ /* 0x000fe40000f04270 */
[----:B------:R-:W-:Y:S02]  /*54e0*/  FMNMX.FTZ R5, R153, R5, !PT ;  /* 0x0000000599057209 */ /* 0x000fe40007810000 */
[----:B------:R-:W-:-:S02]  /*54f0*/  LOP3.LUT R16, R16, 0xffffbfff, RZ, 0xc0, !PT ;  /* 0xffffbfff10107812 */ /* 0x000fc400078ec0ff */
[----:B------:R-:W-:Y:S02]  /*5500*/  FMNMX.FTZ R5, R156, R5, !PT ;  /* 0x000000059c057209 */ /* 0x000fe40007810000 */
[----:B------:R-:W-:Y:S02]  /*5510*/  ISETP.GT.AND P5, PT, R12, 0x1, P1 ;  /* 0x000000010c00780c */ /* 0x000fe40000fa4270 */
[----:B------:R-:W-:Y:S02]  /*5520*/  FMNMX.FTZ R5, R157, R5, !PT ;  /* 0x000000059d057209 */ /* 0x000fe40007810000 */
[----:B------:R-:W-:Y:S02]  /*5530*/  ISETP.LT.OR P5, PT, R9, 0x2, P5 ;  /* 0x000000020900780c */ /* 0x000fe40002fa1670 */
[----:B------:R-:W-:Y:S02]  /*5540*/  @P0 LOP3.LUT R16, R16, 0x4000, RZ, 0xfc, !PT ;  /* 0x0000400010100812 */ /* 0x000fe400078efcff */
[----:B------:R-:W-:-:S02]  /*5550*/  ISETP.GT.AND P0, PT, R12, 0x31, P1 ;  /* 0x000000310c00780c */ /* 0x000fc40000f04270 */
[----:B------:R-:W-:Y:S02]  /*5560*/  FMNMX.FTZ R5, R160, R5, !PT ;  /* 0x00000005a0057209 */ /* 0x000fe40007810000 */
[----:B------:R-:W-:Y:S02]  /*5570*/  LOP3.LUT R16, R16, 0xfffffffd, RZ, 0xc0, !PT ;  /* 0xfffffffd10107812 */ /* 0x000fe400078ec0ff */
[----:B------:R-:W-:Y:S02]  /*5580*/  FMNMX.FTZ R5, R161, R5, !PT ;  /* 0x00000005a1057209 */ /* 0x000fe40007810000 */
[----:B------:R-:W-:Y:S02]  /*5590*/  FSEL R155, R155, -INF , !P5 ;  /* 0xff8000009b9b7808 */ /* 0x000fe40006800000 */
[----:B------:R-:W-:Y:S02]  /*55a0*/  FMNMX.FTZ R5, R164, R5, !PT ;  /* 0x00000005a4057209 */ /* 0x000fe40007810000 */
[----:B------:R-:W-:-:S02]  /*55b0*/  ISETP.GT.AND P6, PT, R12, 0x8, P1 ;  /* 0x000000080c00780c */ /* 0x000fc40000fc4270 */
[----:B------:R-:W-:Y:S02]  /*55c0*/  FMNMX.FTZ R5, R165, R5, !PT ;  /* 0x00000005a5057209 */ /* 0x000fe40007810000 */
[----:B------:R-:W-:Y:S02]  /*55d0*/  @P0 LOP3.LUT R16, R16, 0x2, RZ, 0xfc, !PT ;  /* 0x0000000210100812 */ /* 0x000fe400078efcff */
[----:B------:R-:W-:Y:S02]  /*55e0*/  ISETP.GT.AND P0, PT, R12, 0x38, P1 ;  /* 0x000000380c00780c */ /* 0x000fe40000f04270 */
[----:B------:R-:W-:Y:S02]  /*55f0*/  FMNMX.FTZ R5, R168, R5, !PT ;  /* 0x00000005a8057209 */ /* 0x000fe40007810000 */
[----:B------:R-:W-:Y:S02]  /*5600*/  LOP3.LUT R16, R16, 0xfffffff7, RZ, 0xc0, !PT ;  /* 0xfffffff710107812 */ /* 0x000fe400078ec0ff */
[----:B------:R-:W-:-:S02]  /*5610*/  FMNMX.FTZ R5, R169, R5, !PT ;  /* 0x00000005a9057209 */ /* 0x000fc40007810000 */
[----:B------:R-:W-:Y:S02]  /*5620*/  ISETP.GT.AND P2, PT, R12, 0x9, P1 ;  /* 0x000000090c00780c */ /* 0x000fe40000f44270 */
[----:B------:R-:W-:Y:S02]  /*5630*/  FMNMX.FTZ R5, R172, R5, !PT ;  /* 0x00000005ac057209 */ /* 0x000fe40007810000 */
[----:B------:R-:W-:Y:S02]  /*5640*/  ISETP.GT.AND P3, PT, R12, 0x10, P1 ;  /* 0x000000100c00780c */ /* 0x000fe40000f64270 */
[----:B------:R-:W-:Y:S02]  /*5650*/  @P0 LOP3.LUT R16, R16, 0x8, RZ, 0xfc, !PT ;  /* 0x0000000810100812 */ /* 0x000fe400078efcff */
[----:B------:R-:W-:Y:S02]  /*5660*/  ISETP.GT.AND P0, PT, R12, RZ, P1 ;  /* 0x000000ff0c00720c */ /* 0x000fe40000f04270 */
[----:B------:R-:W-:-:S02]  /*5670*/  FMNMX.FTZ R5, R173, R5, !PT ;  /* 0x00000005ad057209 */ /* 0x000fc40007810000 */
[C---:B------:R-:W-:Y:S02]  /*5680*/  ISETP.GT.AND P4, PT, R12.reuse, 0x11, P1 ;  /* 0x000000110c00780c */ /* 0x040fe40000f84270 */
[----:B------:R-:W-:Y:S02]  /*5690*/  ISETP.GT.AND P5, PT, R12, 0x18, P1 ;  /* 0x000000180c00780c */ /* 0x000fe40000fa4270 */
[----:B------:R-:W-:Y:S02]  /*56a0*/  FMNMX.FTZ R5, R176, R5, !PT ;  /* 0x00000005b0057209 */ /* 0x000fe40007810000 */
[C---:B------:R-:W-:Y:S02]  /*56b0*/  ISETP.LT.OR P6, PT, R9.reuse, 0x9, P6 ;  /* 0x000000090900780c */ /* 0x040fe400037c1670 */
[C---:B------:R-:W-:Y:S02]  /*56c0*/  ISETP.LT.OR P2, PT, R9.reuse, 0xa, P2 ;  /* 0x0000000a0900780c */ /* 0x040fe40001741670 */
[----:B------:R-:W-:-:S02]  /*56d0*/  ISETP.LT.OR P3, PT, R9, 0x11, P3 ;  /* 0x000000110900780c */ /* 0x000fc40001f61670 */
[C---:B------:R-:W-:Y:S02]  /*56e0*/  ISETP.LT.OR P4, PT, R9.reuse, 0x12, P4 ;  /* 0x000000120900780c */ /* 0x040fe40002781670 */
[----:B------:R-:W-:Y:S02]  /*56f0*/  ISETP.LT.OR P5, PT, R9, 0x19, P5 ;  /* 0x000000190900780c */ /* 0x000fe40002fa1670 */
[----:B------:R-:W-:Y:S02]  /*5700*/  FMNMX.FTZ R5, R177, R5, !PT ;  /* 0x00000005b1057209 */ /* 0x000fe40007810000 */
[----:B------:R-:W-:Y:S02]  /*5710*/  LOP3.LUT R16, R16, 0xffffff7f, RZ, 0xc0, !PT ;  /* 0xffffff7f10107812 */ /* 0x000fe400078ec0ff */
[----:B------:R-:W-:Y:S02]  /*5720*/  FSEL R158, R158, -INF , !P6 ;  /* 0xff8000009e9e7808 */ /* 0x000fe40007000000 */
[----:B------:R-:W-:-:S02]  /*5730*/  FSEL R159, R159, -INF , !P2 ;  /* 0xff8000009f9f7808 */ /* 0x000fc40005000000 */
[----:B------:R-:W-:Y:S02]  /*5740*/  FSEL R162, R162, -INF , !P3 ;  /* 0xff800000a2a27808 */ /* 0x000fe40005800000 */
[----:B------:R-:W-:Y:S02]  /*5750*/  FSEL R163, R163, -INF , !P4 ;  /* 0xff800000a3a37808 */ /* 0x000fe40006000000 */
[----:B------:R-:W-:Y:S02]  /*5760*/  FSEL R166, R166, -INF , !P5 ;  /* 0xff800000a6a67808 */ /* 0x000fe40006800000 */
[C---:B------:R-:W-:Y:S02]  /*5770*/  ISETP.GT.AND P2, PT, R12.reuse, 0x20, P1 ;  /* 0x000000200c00780c */ /* 0x040fe40000f44270 */
[C---:B------:R-:W-:Y:S02]  /*5780*/  ISETP.GT.AND P3, PT, R12.reuse, 0x21, P1 ;  /* 0x000000210c00780c */ /* 0x040fe40000f64270 */
[----:B------:R-:W-:-:S02]  /*5790*/  ISETP.GT.AND P4, PT, R12, 0x28, P1 ;  /* 0x000000280c00780c */ /* 0x000fc40000f84270 */
[C---:B------:R-:W-:Y:S02]  /*57a0*/  ISETP.GT.AND P5, PT, R12.reuse, 0x29, P1 ;  /* 0x000000290c00780c */ /* 0x040fe40000fa4270 */
[C---:B------:R-:W-:Y:S02]  /*57b0*/  ISETP.GT.AND P6, PT, R12.reuse, 0x30, P1 ;  /* 0x000000300c00780c */ /* 0x040fe40000fc4270 */
[----:B------:R-:W-:Y:S02]  /*57c0*/  ISETP.GT.AND P1, PT, R12, 0x39, P1 ;  /* 0x000000390c00780c */ /* 0x000fe40000f24270 */
[----:B------:R-:W-:Y:S02]  /*57d0*/  FMNMX.FTZ R5, R180, R5, !PT ;  /* 0x00000005b4057209 */ /* 0x000fe40007810000 */
[----:B------:R-:W-:Y:S02]  /*57e0*/  @P0 LOP3.LUT R16, R16, 0x80, RZ, 0xfc, !PT ;  /* 0x0000008010100812 */ /* 0x000fe400078efcff */
[----:B------:R-:W-:-:S02]  /*57f0*/  FMNMX.FTZ R5, R181, R5, !PT ;  /* 0x00000005b5057209 */ /* 0x000fc40007810000 */
[C---:B------:R-:W-:Y:S02]  /*5800*/  LOP3.LUT P0, RZ, R16.reuse, 0x4000, RZ, 0xc0, !PT ;  /* 0x0000400010ff7812 */ /* 0x040fe4000780c0ff */
[----:B------:R-:W-:Y:S01]  /*5810*/  LOP3.LUT R16, R16, 0xffffffdf, RZ, 0xc0, !PT ;  /* 0xffffffdf10107812 */ /* 0x000fe200078ec0ff */
[----:B------:R-:W4:Y:S01]  /*5820*/  SHFL.BFLY PT, R6, R5, 0x2, 0x1f ;  /* 0x0c401f0005067f89 */ /* 0x000f2200000e0000 */
[C---:B------:R-:W-:Y:S02]  /*5830*/  ISETP.LT.OR P0, PT, R9.reuse, 0x1a, P0 ;  /* 0x0000001a0900780c */ /* 0x040fe40000701670 */
[----:B------:R-:W-:Y:S02]  /*5840*/  @P1 LOP3.LUT R16, R16, 0x20, RZ, 0xfc, !PT ;  /* 0x0000002010101812 */ /* 0x000fe400078efcff */
[----:B------:R-:W-:Y:S02]  /*5850*/  ISETP.LT.OR P6, PT, R9, 0x31, P6 ;  /* 0x000000310900780c */ /* 0x000fe400037c1670 */
[----:B------:R-:W-:-:S02]  /*5860*/  LOP3.LUT P1, RZ, R16, 0x2, RZ, 0xc0, !PT ;  /* 0x0000000210ff7812 */ /* 0x000fc4000782c0ff */
[----:B------:R-:W-:Y:S02]  /*5870*/  LOP3.LUT R16, R16, 0xfffffeff, RZ, 0xc0, !PT ;  /* 0xfffffeff10107812 */ /* 0x000fe400078ec0ff */
[----:B------:R-:W-:-:S03]  /*5880*/  ISETP.LT.OR P1, PT, R9, 0x32, P1 ;  /* 0x000000320900780c */ /* 0x000fc60000f21670 */
[----:B------:R-:W-:Y:S02]  /*5890*/  @P0 LOP3.LUT R16, R16, 0x100, RZ, 0xfc, !PT ;  /* 0x0000010010100812 */ /* 0x000fe400078efcff */
[C---:B------:R-:W-:Y:S02]  /*58a0*/  ISETP.LT.OR P0, PT, R9.reuse, 0x21, P2 ;  /* 0x000000210900780c */ /* 0x040fe40001701670 */
[C---:B------:R-:W-:Y:S02]  /*58b0*/  LOP3.LUT P2, RZ, R16.reuse, 0x8, RZ, 0xc0, !PT ;  /* 0x0000000810ff7812 */ /* 0x040fe4000784c0ff */
[----:B------:R-:W-:Y:S02]  /*58c0*/  LOP3.LUT R16, R16, 0xffffffbf, RZ, 0xc0, !PT ;  /* 0xffffffbf10107812 */ /* 0x000fe400078ec0ff */
[----:B------:R-:W-:Y:S02]  /*58d0*/  ISETP.LT.OR P2, PT, R9, 0x39, P2 ;  /* 0x000000390900780c */ /* 0x000fe40001741670 */
[----:B----4-:R-:W-:-:S02]  /*58e0*/  FMNMX.FTZ R5, R5, R6, !PT ;  /* 0x0000000605057209 */ /* 0x010fc40007810000 */
[----:B------:R-:W-:Y:S02]  /*58f0*/  FSEL R179, R179, -INF , !P1 ;  /* 0xff800000b3b37808 */ /* 0x000fe40004800000 */
[----:B------:R-:W-:Y:S01]  /*5900*/  FSEL R182, R182, -INF , !P2 ;  /* 0xff800000b6b67808 */ /* 0x000fe20005000000 */
[----:B------:R-:W4:Y:S01]  /*5910*/  SHFL.BFLY PT, R6, R5, 0x1, 0x1f ;  /* 0x0c201f0005067f89 */ /* 0x000f2200000e0000 */
[----:B------:R-:W-:Y:S02]  /*5920*/  @P0 LOP3.LUT R16, R16, 0x40, RZ, 0xfc, !PT ;  /* 0x0000004010100812 */ /* 0x000fe400078efcff */
[----:B------:R-:W-:Y:S02]  /*5930*/  ISETP.LT.OR P0, PT, R9, 0x22, P3 ;  /* 0x000000220900780c */ /* 0x000fe40001f01670 */
[C---:B------:R-:W-:Y:S02]  /*5940*/  LOP3.LUT P3, RZ, R16.reuse, 0x80, RZ, 0xc0, !PT ;  /* 0x0000008010ff7812 */ /* 0x040fe4000786c0ff */
[----:B------:R-:W-:-:S02]  /*5950*/  LOP3.LUT R16, R16, 0xffffffef, RZ, 0xc0, !PT ;  /* 0xffffffef10107812 */ /* 0x000fc400078ec0ff */
[----:B------:R-:W-:-:S04]  /*5960*/  ISETP.LT.OR P3, PT, R9, 0x1, P3 ;  /* 0x000000010900780c */ /* 0x000fc80001f61670 */
[----:B------:R-:W-:-:S03]  /*5970*/  FSEL R154, R154, -INF , !P3 ;  /* 0xff8000009a9a7808 */ /* 0x000fc60005800000 */
[----:B------:R-:W-:Y:S02]  /*5980*/  @P0 LOP3.LUT R16, R16, 0x10, RZ, 0xfc, !PT ;  /* 0x0000001010100812 */ /* 0x000fe400078efcff */
[----:B------:R-:W-:Y:S02]  /*5990*/  ISETP.LT.OR P0, PT, R9, 0x29, P4 ;  /* 0x000000290900780c */ /* 0x000fe40002701670 */
[C---:B------:R-:W-:Y:S02]  /*59a0*/  LOP3.LUT P4, RZ, R16.reuse, 0x20, RZ, 0xc0, !PT ;  /* 0x0000002010ff7812 */ /* 0x040fe4000788c0ff */
[----:B------:R-:W-:Y:S02]  /*59b0*/  LOP3.LUT R16, R16, 0xfffffffb, RZ, 0xc0, !PT ;  /* 0xfffffffb10107812 */ /* 0x000fe400078ec0ff */
[----:B----4-:R-:W-:Y:S01]  /*59c0*/  FMNMX.FTZ R5, R5, R6, !PT ;  /* 0x0000000605057209 */ /* 0x010fe20007810000 */
[----:B------:R-:W-:Y:S01]  /*59d0*/  IMAD.U32 R6, RZ, RZ, UR40 ;  /* 0x00000028ff067e24 */ /* 0x000fe2000f8e00ff */
[----:B------:R-:W-:-:S03]  /*59e0*/  ISETP.LT.OR P4, PT, R9, 0x3a, P4 ;  /* 0x0000003a0900780c */ /* 0x000fc60002781670 */
[----:B------:R-:W-:Y:S01]  /*59f0*/  FFMA.FTZ R6, R5, R6, -8 ;  /* 0xc100000005067423 */ /* 0x000fe20000010006 */
[----:B------:R-:W-:Y:S02]  /*5a00*/  FSEL R183, R183, -INF , !P4 ;  /* 0xff800000b7b77808 */ /* 0x000fe40006000000 */
[----:B------:R-:W-:Y:S02]  /*5a10*/  @P0 LOP3.LUT R16, R16, 0x4, RZ, 0xfc, !PT ;  /* 0x0000000410100812 */ /* 0x000fe400078efcff */
[----:B------:R-:W-:Y:S02]  /*5a20*/  ISETP.LT.OR P0, PT, R9, 0x2a, P5 ;  /* 0x0000002a0900780c */ /* 0x000fe40002f01670 */
[C---:B------:R-:W-:Y:S02]  /*5a30*/  FSETP.NEU.FTZ.AND P5, PT, R5.reuse, -INF , PT ;  /* 0xff8000000500780b */ /* 0x040fe40003fbd000 */
[----:B------:R-:W-:Y:S02]  /*5a40*/  LOP3.LUT R16, R16, 0xffffefff, RZ, 0xc0, !PT ;  /* 0xffffefff10107812 */ /* 0x000fe400078ec0ff */
[----:B0-2---:R-:W-:-:S02]  /*5a50*/  FSEL R7, R5, RZ, P5 ;  /* 0x000000ff05077208 */ /* 0x005fc40002800000 */
[----:B------:R-:W-:-:S03]  /*5a60*/  FSEL R6, R6, RZ, P5 ;  /* 0x000000ff06067208 */ /* 0x000fc60002800000 */
[----:B------:R-:W-:Y:S02]  /*5a70*/  FADD.FTZ R7, -R7, R11 ;  /* 0x0000000b07077221 */ /* 0x000fe40000010100 */
[----:B------:R-:W-:-:S01]  /*5a80*/  FFMA.FTZ R152, R152, UR40, -R6 ;  /* 0x0000002898987c23 */ /* 0x000fc20008010806 */
[--C-:B------:R-:W-:Y:S01]  /*5a90*/  FFMA.FTZ R153, R153, UR40, -R6.reuse ;  /* 0x0000002899997c23 */ /* 0x100fe20008010806 */
        /* <DEDUP_REMOVED lines=13> */
[----:B------:R-:W-:Y:S01]  /*5b70*/  FFMA.FTZ R181, R181, UR40, -R6 ;  /* 0x00000028b5b57c23 */ /* 0x000fe20008010806 */
[----:B------:R-:W-:Y:S01]  /*5b80*/  FMUL.FTZ R6, R7, UR40 ;  /* 0x0000002807067c20 */ /* 0x000fe20008410000 */
[----:B------:R-:W-:Y:S01]  /*5b90*/  FMNMX.FTZ R7, R154, R10, !PT ;  /* 0x0000000a9a077209 */ /* 0x000fe20007810000 */
[----:B------:R-:W-:Y:S01]  /*5ba0*/  MUFU.EX2 R152, R152 ;  /* 0x0000009800987308 */ /* 0x000fe20000000800 */
[----:B------:R-:W-:-:S02]  /*5bb0*/  @P0 LOP3.LUT R16, R16, 0x1000, RZ, 0xfc, !PT ;  /* 0x0000100010100812 */ /* 0x000fc400078efcff */
[----:B------:R-:W-:Y:S02]  /*5bc0*/  FMNMX.FTZ R7, R155, R7, !PT ;  /* 0x000000079b077209 */ /* 0x000fe40007810000 */
[----:B------:R-:W-:Y:S02]  /*5bd0*/  LOP3.LUT R16, R16, 0xffffdfff, RZ, 0xc0, !PT ;  /* 0xffffdfff10107812 */ /* 0x000fe400078ec0ff */
[----:B------:R-:W-:Y:S01]  /*5be0*/  FMNMX.FTZ R7, R158, R7, !PT ;  /* 0x000000079e077209 */ /* 0x000fe20007810000 */
[----:B------:R-:W0:Y:S01]  /*5bf0*/  MUFU.EX2 R6, R6 ;  /* 0x0000000600067308 */ /* 0x000e220000000800 */
[----:B------:R-:W-:Y:S02]  /*5c00*/  @P6 LOP3.LUT R16, R16, 0x2000, RZ, 0xfc, !PT ;  /* 0x0000200010106812 */ /* 0x000fe400078efcff */
[----:B------:R-:W-:Y:S02]  /*5c10*/  FMNMX.FTZ R7, R159, R7, !PT ;  /* 0x000000079f077209 */ /* 0x000fe40007810000 */
[----:B------:R-:W-:-:S02]  /*5c20*/  LOP3.LUT P6, RZ, R16, 0x100, RZ, 0xc0, !PT ;  /* 0x0000010010ff7812 */ /* 0x000fc400078cc0ff */
[----:B------:R-:W-:Y:S01]  /*5c30*/  FMNMX.FTZ R7, R162, R7, !PT ;  /* 0x00000007a2077209 */ /* 0x000fe20007810000 */
[----:B------:R-:W2:Y:S01]  /*5c40*/  MUFU.EX2 R153, R153 ;  /* 0x0000009900997308 */ /* 0x000ea20000000800 */
[----:B------:R-:W-:Y:S02]  /*5c50*/  LOP3.LUT P0, RZ, R16, 0x40, RZ, 0xc0, !PT ;  /* 0x0000004010ff7812 */ /* 0x000fe4000780c0ff */
[----:B------:R-:W-:Y:S02]  /*5c60*/  FMNMX.FTZ R7, R163, R7, !PT ;  /* 0x00000007a3077209 */ /* 0x000fe40007810000 */
[----:B------:R-:W-:Y:S02]  /*5c70*/  FSEL R167, R167, -INF , !P6 ;  /* 0xff800000a7a77808 */ /* 0x000fe40007000000 */
[----:B------:R-:W-:Y:S01]  /*5c80*/  FMNMX.FTZ R7, R166, R7, !PT ;  /* 0x00000007a6077209 */ /* 0x000fe20007810000 */
[----:B------:R-:W4:Y:S01]  /*5c90*/  MUFU.EX2 R156, R156 ;  /* 0x0000009c009c7308 */ /* 0x000f220000000800 */
[----:B------:R-:W-:Y:S01]  /*5ca0*/  LOP3.LUT P5, RZ, R16, 0x10, RZ, 0xc0, !PT ;  /* 0x0000001010ff7812 */ /* 0x000fe200078ac0ff */
[----:B0-----:R-:W-:Y:S01]  /*5cb0*/  FFMA.FTZ R3, R6, R3, R152 ;  /* 0x0000000306037223 */ /* 0x001fe20000010098 */
[----:B------:R-:W-:Y:S01]  /*5cc0*/  FSEL R170, R170, -INF , !P0 ;  /* 0xff800000aaaa7808 */ /* 0x000fe20004000000 */
[-C--:B------:R-:W-:Y:S01]  /*5cd0*/  FMUL.FTZ R24, R24, R6.reuse ;  /* 0x0000000618187220 */ /* 0x080fe20000410000 */
[----:B------:R-:W-:Y:S01]  /*5ce0*/  FMNMX.FTZ R7, R167, R7, !PT ;  /* 0x00000007a7077209 */ /* 0x000fe20007810000 */
[-C--:B------:R-:W-:Y:S01]  /*5cf0*/  FMUL.FTZ R25, R25, R6.reuse ;  /* 0x0000000619197220 */ /* 0x080fe20000410000 */
[----:B------:R-:W-:Y:S01]  /*5d00*/  FSEL R171, R171, -INF , !P5 ;  /* 0xff800000abab7808 */ /* 0x000fe20006800000 */
[----:B------:R-:W0:Y:S01]  /*5d10*/  MUFU.EX2 R157, R157 ;  /* 0x0000009d009d7308 */ /* 0x000e220000000800 */
[----:B------:R-:W-:Y:S01]  /*5d20*/  LOP3.LUT P5, RZ, R16, 0x4, RZ, 0xc0, !PT ;  /* 0x0000000410ff7812 */ /* 0x000fe200078ac0ff */
[----:B--2---:R-:W-:Y:S01]  /*5d30*/  FADD.FTZ R3, R153, R3 ;  /* 0x0000000399037221 */ /* 0x004fe20000010000 */
[----:B------:R-:W-:Y:S01]  /*5d40*/  FMNMX.FTZ R7, R170, R7, !PT ;  /* 0x00000007aa077209 */ /* 0x000fe20007810000 */
[-C--:B------:R-:W-:Y:S01]  /*5d50*/  FMUL.FTZ R28, R28, R6.reuse ;  /* 0x000000061c1c7220 */ /* 0x080fe20000410000 */
[----:B------:R-:W-:Y:S01]  /*5d60*/  LOP3.LUT P0, RZ, R16, 0x1000, RZ, 0xc0, !PT ;  /* 0x0000100010ff7812 */ /* 0x000fe2000780c0ff */
[-C--:B------:R-:W-:Y:S01]  /*5d70*/  FMUL.FTZ R29, R29, R6.reuse ;  /* 0x000000061d1d7220 */ /* 0x080fe20000410000 */
[----:B------:R-:W-:Y:S01]  /*5d80*/  FSEL R174, R174, -INF , !P5 ;  /* 0xff800000aeae7808 */ /* 0x000fe20006800000 */
[----:B------:R-:W2:Y:S01]  /*5d90*/  MUFU.EX2 R160, R160 ;  /* 0x000000a000a07308 */ /* 0x000ea20000000800 */
[----:B------:R-:W-:Y:S01]  /*5da0*/  FMNMX.FTZ R7, R171, R7, !PT ;  /* 0x00000007ab077209 */ /* 0x000fe20007810000 */
[----:B----4-:R-:W-:Y:S01]  /*5db0*/  FADD.FTZ R3, R156, R3 ;  /* 0x000000039c037221 */ /* 0x010fe20000010000 */
[----:B------:R-:W-:Y:S01]  /*5dc0*/  LOP3.LUT P6, RZ, R16, 0x2000, RZ, 0xc0, !PT ;  /* 0x0000200010ff7812 */ /* 0x000fe200078cc0ff */
[-C--:B------:R-:W-:Y:S01]  /*5dd0*/  FMUL.FTZ R32, R32, R6.reuse ;  /* 0x0000000620207220 */ /* 0x080fe20000410000 */
[----:B------:R-:W-:Y:S01]  /*5de0*/  FSEL R175, R175, -INF , !P0 ;  /* 0xff800000afaf7808 */ /* 0x000fe20004000000 */
[-C--:B------:R-:W-:Y:S01]  /*5df0*/  FMUL.FTZ R33, R33, R6.reuse ;  /* 0x0000000621217220 */ /* 0x080fe20000410000 */
[----:B------:R-:W-:Y:S01]  /*5e00*/  FMNMX.FTZ R7, R174, R7, !PT ;  /* 0x00000007ae077209 */ /* 0x000fe20007810000 */
[----:B------:R-:W4:Y:S01]  /*5e10*/  MUFU.EX2 R161, R161 ;  /* 0x000000a100a17308 */ /* 0x000f220000000800 */
[----:B------:R-:W-:Y:S01]  /*5e20*/  FSEL R178, R178, -INF , !P6 ;  /* 0xff800000b2b27808 */ /* 0x000fe20007000000 */
[----:B0-----:R-:W-:Y:S01]  /*5e30*/  FADD.FTZ R3, R157, R3 ;  /* 0x000000039d037221 */ /* 0x001fe20000010000 */
[----:B------:R-:W-:Y:S01]  /*5e40*/  FMNMX.FTZ R7, R175, R7, !PT ;  /* 0x00000007af077209 */ /* 0x000fe20007810000 */
[----:B------:R-:W-:Y:S01]  /*5e50*/  FMUL.FTZ R36, R36, R6 ;  /* 0x0000000624247220 */ /* 0x000fe20000410000 */
[----:B------:R-:W-:Y:S01]  /*5e60*/  F2FP.SATFINITE.E4M3.F32.PACK_AB_MERGE_C R156, R157, R156, RZ ;  /* 0x0000009c9d9c723e */ /* 0x000fe200048070ff */
[----:B------:R-:W-:Y:S01]  /*5e70*/  FMUL.FTZ R37, R37, R6 ;  /* 0x0000000625257220 */ /* 0x000fe20000410000 */
[----:B------:R-:W-:Y:S01]  /*5e80*/  FMNMX.FTZ R7, R178, R7, !PT ;  /* 0x00000007b2077209 */ /* 0x000fe20007810000 */
[----:B------:R-:W0:Y:S01]  /*5e90*/  MUFU.EX2 R164, R164 ;  /* 0x000000a400a47308 */ /* 0x000e220000000800 */
[----:B------:R-:W-:Y:S01]  /*5ea0*/  F2FP.SATFINITE.E4M3.F32.PACK_AB_MERGE_C R152, R153, R152, R156 ;  /* 0x000000989998723e */ /* 0x000fe2000480709c */
[----:B--2---:R-:W-:Y:S01]  /*5eb0*/  FADD.FTZ R3, R160, R3 ;  /* 0x00000003a0037221 */ /* 0x004fe20000010000 */
[----:B------:R-:W-:Y:S01]  /*5ec0*/  FMNMX.FTZ R7, R179, R7, !PT ;  /* 0x00000007b3077209 */ /* 0x000fe20007810000 */
[-C--:B------:R-:W-:Y:S01]  /*5ed0*/  FMUL.FTZ R40, R40, R6.reuse ;  /* 0x0000000628287220 */ /* 0x080fe20000410000 */
[----:B------:R-:W-:Y:S01]  /*5ee0*/  LOP3.LUT P0, RZ, R16, 0x800, RZ, 0xc0, !PT ;  /* 0x0000080010ff7812 */ /* 0x000fe2000780c0ff */
[----:B------:R-:W-:Y:S01]  /*5ef0*/  FMUL.FTZ R41, R41, R6 ;  /* 0x0000000629297220 */ /* 0x000fe20000410000 */
[----:B------:R-:W-:Y:S01]  /*5f00*/  FMNMX.FTZ R7, R182, R7, !PT ;  /* 0x00000007b6077209 */ /* 0x000fe20007810000 */
[----:B------:R-:W2:Y:S01]  /*5f10*/  MUFU.EX2 R165, R165 ;  /* 0x000000a500a57308 */ /* 0x000ea20000000800 */
[----:B----4-:R-:W-:-:S01]  /*5f20*/  FADD.FTZ R3, R161, R3 ;  /* 0x00000003a1037221 */ /* 0x010fc20000010000 */
[-C--:B------:R-:W-:Y:S01]  /*5f30*/  FMUL.FTZ R44, R44, R6.reuse ;  /* 0x000000062c2c7220 */ /* 0x080fe20000410000 */
[----:B------:R-:W-:Y:S01]  /*5f40*/  FMNMX.FTZ R7, R183, R7, !PT ;  /* 0x00000007b7077209 */ /* 0x000fe20007810000 */
[-C--:B------:R-:W-:Y:S01]  /*5f50*/  FMUL.FTZ R45, R45, R6.reuse ;  /* 0x000000062d2d7220 */ /* 0x080fe20000410000 */
[-C--:B------:R-:W-:Y:S01]  /*5f60*/  FMUL.FTZ R48, R48, R6.reuse ;  /* 0x0000000630307220 */ /* 0x080fe20000410000 */
[-C--:B------:R-:W-:Y:S01]  /*5f70*/  FMUL.FTZ R49, R49, R6.reuse ;  /* 0x0000000631317220 */ /* 0x080fe20000410000 */
[----:B------:R-:W-:Y:S01]  /*5f80*/  FMUL.FTZ R52, R52, R6 ;  /* 0x0000000634347220 */ /* 0x000fe20000410000 */
[----:B------:R-:W4:Y:S01]  /*5f90*/  SHFL.BFLY PT, R9, R7, 0x2, 0x1f ;  /* 0x0c401f0007097f89 */ /* 0x000f2200000e0000 */
[----:B------:R-:W5:Y:S01]  /*5fa0*/  MUFU.EX2 R168, R168 ;  /* 0x000000a800a87308 */ /* 0x000f620000000800 */
        /* <DEDUP_REMOVED lines=16> */
[----:B-----5:R-:W-:-:S01]  /*60b0*/  FADD.FTZ R3, R168, R3 ;  /* 0x00000003a8037221 */ /* 0x020fc20000010000 */
[-C--:B------:R-:W-:Y:S01]  /*60c0*/  FMUL.FTZ R77, R77, R6.reuse ;  /* 0x000000064d4d7220 */ /* 0x080fe20000410000 */
[-C--:B------:R-:W-:Y:S01]  /*60d0*/  FMUL.FTZ R80, R80, R6.reuse ;  /* 0x0000000650507220 */ /* 0x080fe20000410000 */
[-C--:B------:R-:W-:Y:S01]  /*60e0*/  FMUL.FTZ R81, R81, R6.reuse ;  /* 0x0000000651517220 */ /* 0x080fe20000410000 */
[-C--:B------:R-:W-:Y:S01]  /*60f0*/  FMUL.FTZ R84, R84, R6.reuse ;  /* 0x0000000654547220 */ /* 0x080fe20000410000 */
[----:B------:R-:W-:Y:S01]  /*6100*/  FMUL.FTZ R85, R85, R6 ;  /* 0x0000000655557220 */ /* 0x000fe20000410000 */
[----:B----4-:R-:W-:Y:S01]  /*6110*/  FMNMX.FTZ R7, R7, R9, !PT ;  /* 0x0000000907077209 */ /* 0x010fe20007810000 */
[----:B------:R-:W4:Y:S01]  /*6120*/  MUFU.EX2 R173, R173 ;  /* 0x000000ad00ad7308 */ /* 0x000f220000000800 */
[----:B0-----:R-:W-:-:S01]  /*6130*/  FADD.FTZ R3, R169, R3 ;  /* 0x00000003a9037221 */ /* 0x001fc20000010000 */
[-C--:B------:R-:W-:Y:S01]  /*6140*/  FMUL.FTZ R88, R88, R6.reuse ;  /* 0x0000000658587220 */ /* 0x080fe20000410000 */
[-C--:B------:R-:W-:Y:S01]  /*6150*/  FMUL.FTZ R89, R89, R6.reuse ;  /* 0x0000000659597220 */ /* 0x080fe20000410000 */
[----:B------:R-:W0:Y:S01]  /*6160*/  SHFL.BFLY PT, R9, R7, 0x1, 0x1f ;  /* 0x0c201f0007097f89 */ /* 0x000e2200000e0000 */
[-C--:B------:R-:W-:Y:S01]  /*6170*/  FMUL.FTZ R92, R92, R6.reuse ;  /* 0x000000065c5c7220 */ /* 0x080fe20000410000 */
[-C--:B------:R-:W-:Y:S01]  /*6180*/  FMUL.FTZ R93, R93, R6.reuse ;  /* 0x000000065d5d7220 */ /* 0x080fe20000410000 */
[----:B------:R-:W-:Y:S01]  /*6190*/  FMUL.FTZ R96, R96, R6 ;  /* 0x0000000660607220 */ /* 0x000fe20000410000 */
[----:B------:R-:W5:Y:S01]  /*61a0*/  MUFU.EX2 R176, R176 ;  /* 0x000000b000b07308 */ /* 0x000f620000000800 */
        /* <DEDUP_REMOVED lines=8> */
[----:B----4-:R-:W-:-:S01]  /*6230*/  FADD.FTZ R3, R173, R3 ;  /* 0x00000003ad037221 */ /* 0x010fc20000010000 */
[----:B------:R-:W-:Y:S01]  /*6240*/  F2FP.SATFINITE.E4M3.F32.PACK_AB_MERGE_C R156, R173, R172, RZ ;  /* 0x000000acad9c723e */ /* 0x000fe200048070ff */
[-C--:B------:R-:W-:Y:S01]  /*6250*/  FMUL.FTZ R109, R109, R6.reuse ;  /* 0x000000066d6d7220 */ /* 0x080fe20000410000 */
[-C--:B------:R-:W-:Y:S01]  /*6260*/  FMUL.FTZ R112, R112, R6.reuse ;  /* 0x0000000670707220 */ /* 0x080fe20000410000 */
[----:B------:R-:W-:Y:S01]  /*6270*/  FMUL.FTZ R113, R113, R6 ;  /* 0x0000000671717220 */ /* 0x000fe20000410000 */
[----:B------:R-:W-:Y:S01]  /*6280*/  F2FP.SATFINITE.E4M3.F32.PACK_AB_MERGE_C R156, R169, R168, R156 ;  /* 0x000000a8a99c723e */ /* 0x000fe2000480709c */
[----:B------:R-:W-:Y:S01]  /*6290*/  FMUL.FTZ R116, R116, R6 ;  /* 0x0000000674747220 */ /* 0x000fe20000410000 */
[----:B------:R-:W4:Y:S01]  /*62a0*/  MUFU.EX2 R180, R180 ;  /* 0x000000b400b47308 */ /* 0x000f220000000800 */
[----:B-----5:R-:W-:-:S01]  /*62b0*/  FADD.FTZ R3, R176, R3 ;  /* 0x00000003b0037221 */ /* 0x020fc20000010000 */
[-C--:B------:R-:W-:Y:S01]  /*62c0*/  FMUL.FTZ R117, R117, R6.reuse ;  /* 0x0000000675757220 */ /* 0x080fe20000410000 */
[-C--:B------:R-:W-:Y:S01]  /*62d0*/  FMUL.FTZ R120, R120, R6.reuse ;  /* 0x0000000678787220 */ /* 0x080fe20000410000 */
[----:B0-----:R-:W-:Y:S01]  /*62e0*/  FMNMX.FTZ R9, R7, R9, !PT ;  /* 0x0000000907097209 */ /* 0x001fe20007810000 */
[-C--:B------:R-:W-:Y:S01]  /*62f0*/  FMUL.FTZ R121, R121, R6.reuse ;  /* 0x0000000679797220 */ /* 0x080fe20000410000 */
[-C--:B------:R-:W-:Y:S01]  /*6300*/  FMUL.FTZ R124, R124, R6.reuse ;  /* 0x000000067c7c7220 */ /* 0x080fe20000410000 */
[----:B------:R-:W-:Y:S01]  /*6310*/  FMUL.FTZ R125, R125, R6 ;  /* 0x000000067d7d7220 */ /* 0x000fe20000410000 */
[----:B------:R-:W-:Y:S01]  /*6320*/  FSETP.NEU.FTZ.AND P1, PT, R9, -INF , PT ;  /* 0xff8000000900780b */ /* 0x000fe20003f3d000 */
[----:B------:R-:W0:Y:S01]  /*6330*/  MUFU.EX2 R181, R181 ;  /* 0x000000b500b57308 */ /* 0x000e220000000800 */
[----:B--2---:R-:W-:-:S01]  /*6340*/  FADD.FTZ R3, R177, R3 ;  /* 0x00000003b1037221 */ /* 0x004fc20000010000 */
[-C--:B------:R-:W-:Y:S01]  /*6350*/  FMUL.FTZ R128, R128, R6.reuse ;  /* 0x0000000680807220 */ /* 0x080fe20000410000 */
[----:B------:R-:W-:Y:S01]  /*6360*/  FSEL R7, R9, RZ, P1 ;  /* 0x000000ff09077208 */ /* 0x000fe20000800000 */
[-C--:B------:R-:W-:Y:S01]  /*6370*/  FMUL.FTZ R129, R129, R6.reuse ;  /* 0x0000000681817220 */ /* 0x080fe20000410000 */
[-C--:B------:R-:W-:Y:S01]  /*6380*/  FMUL.FTZ R132, R132, R6.reuse ;  /* 0x0000000684847220 */ /* 0x080fe20000410000 */
[-C--:B------:R-:W-:Y:S01]  /*6390*/  FMUL.FTZ R133, R133, R6.reuse ;  /* 0x0000000685857220 */ /* 0x080fe20000410000 */
[----:B------:R-:W-:Y:S01]  /*63a0*/  FMUL.FTZ R136, R136, R6 ;  /* 0x0000000688887220 */ /* 0x000fe20000410000 */
[----:B------:R-:W-:Y:S01]  /*63b0*/  FADD.FTZ R7, -R7, R10 ;  /* 0x0000000a07077221 */ /* 0x000fe20000010100 */
[----:B------:R-:W-:-:S02]  /*63c0*/  IMAD.U32 R10, RZ, RZ, UR40 ;  /* 0x00000028ff0a7e24 */ /* 0x000fc4000f8e00ff */
[----:B----4-:R-:W-:Y:S01]  /*63d0*/  FADD.FTZ R3, R180, R3 ;  /* 0x00000003b4037221 */ /* 0x010fe20000010000 */
[----:B------:R-:W-:Y:S01]  /*63e0*/  FMUL.FTZ R137, R137, R6 ;  /* 0x0000000689897220 */ /* 0x000fe20000410000 */
[----:B------:R-:W-:Y:S01]  /*63f0*/  FMUL.FTZ R7, R7, UR40 ;  /* 0x0000002807077c20 */ /* 0x000fe20008410000 */
[----:B------:R-:W-:-:S01]  /*6400*/  FFMA.FTZ R10, R9, R10, -8 ;  /* 0xc1000000090a7423 */ /* 0x000fc2000001000a */
[-C--:B------:R-:W-:Y:S01]  /*6410*/  FMUL.FTZ R140, R140, R6.reuse ;  /* 0x000000068c8c7220 */ /* 0x080fe20000410000 */
[-C--:B------:R-:W-:Y:S01]  /*6420*/  FMUL.FTZ R141, R141, R6.reuse ;  /* 0x000000068d8d7220 */ /* 0x080fe20000410000 */
[----:B------:R-:W-:Y:S01]  /*6430*/  FMUL.FTZ R144, R144, R6 ;  /* 0x0000000690907220 */ /* 0x000fe20000410000 */
[----:B0-----:R-:W-:-:S01]  /*6440*/  FADD.FTZ R3, R181, R3 ;  /* 0x00000003b5037221 */ /* 0x001fc20000010000 */
[----:B------:R-:W-:Y:S01]  /*6450*/  FSEL R10, R10, RZ, P1 ;  /* 0x000000ff0a0a7208 */ /* 0x000fe20000800000 */
[----:B------:R-:W0:Y:S01]  /*6460*/  MUFU.EX2 R7, R7 ;  /* 0x0000000700077308 */ /* 0x000e220000000800 */
[-C--:B------:R-:W-:Y:S01]  /*6470*/  FMUL.FTZ R145, R145, R6.reuse ;  /* 0x0000000691917220 */ /* 0x080fe20000410000 */
[-C--:B------:R-:W-:Y:S01]  /*6480*/  FMUL.FTZ R148, R148, R6.reuse ;  /* 0x0000000694947220 */ /* 0x080fe20000410000 */
[----:B------:R-:W-:Y:S01]  /*6490*/  FMUL.FTZ R149, R149, R6 ;  /* 0x0000000695957220 */ /* 0x000fe20000410000 */
[--C-:B------:R-:W-:Y:S01]  /*64a0*/  FFMA.FTZ R154, R154, UR40, -R10.reuse ;  /* 0x000000289a9a7c23 */ /* 0x100fe2000801080a */
[----:B------:R-:W-:-:S01]  /*64b0*/  FFMA.FTZ R155, R155, UR40, -R10 ;  /* 0x000000289b9b7c23 */ /* 0x000fc2000801080a */
[--C-:B------:R-:W-:Y:S01]  /*64c0*/  FFMA.FTZ R158, R158, UR40, -R10.reuse ;  /* 0x000000289e9e7c23 */ /* 0x100fe2000801080a */
[----:B------:R-:W-:-:S01]  /*64d0*/  FFMA.FTZ R159, R159, UR40, -R10 ;  /* 0x000000289f9f7c23 */ /* 0x000fc2000801080a */
[----:B------:R2:W4:Y:S01]  /*64e0*/  MUFU.EX2 R153, R154 ;  /* 0x0000009a00997308 */ /* 0x0005220000000800 */
[----:B------:R-:W-:-:S01]  /*64f0*/  FFMA.FTZ R162, R162, UR40, -R10 ;  /* 0x00000028a2a27c23 */ /* 0x000fc2000801080a */
[--C-:B------:R-:W-:Y:S01]  /*6500*/  FFMA.FTZ R163, R163, UR40, -R10.reuse ;  /* 0x00000028a3a37c23 */ /* 0x100fe2000801080a */
[----:B------:R-:W-:-:S01]  /*6510*/  FFMA.FTZ R166, R166, UR40, -R10 ;  /* 0x00000028a6a67c23 */ /* 0x000fc2000801080a */
[--C-:B------:R-:W-:Y:S01]  /*6520*/  FFMA.FTZ R167, R167, UR40, -R10.reuse ;  /* 0x00000028a7a77c23 */ /* 0x100fe2000801080a */
[----:B------:R-:W-:-:S01]  /*6530*/  FFMA.FTZ R170, R170, UR40, -R10 ;  /* 0x00000028aaaa7c23 */ /* 0x000fc2000801080a */
[--C-:B------:R-:W-:Y:S01]  /*6540*/  FFMA.FTZ R171, R171, UR40, -R10.reuse ;  /* 0x00000028abab7c23 */ /* 0x100fe2000801080a */
[----:B------:R-:W-:-:S01]  /*6550*/  FFMA.FTZ R174, R174, UR40, -R10 ;  /* 0x00000028aeae7c23 */ /* 0x000fc2000801080a */
[----:B------:R-:W5:Y:S01]  /*6560*/  MUFU.EX2 R155, R155 ;  /* 0x0000009b009b7308 */ /* 0x000f620000000800 */
[----:B------:R-:W-:-:S01]  /*6570*/  FFMA.FTZ R175, R175, UR40, -R10 ;  /* 0x00000028afaf7c23 */ /* 0x000fc2000801080a */
[--C-:B------:R-:W-:Y:S01]  /*6580*/  FFMA.FTZ R178, R178, UR40, -R10.reuse ;  /* 0x00000028b2b27c23 */ /* 0x100fe2000801080a */
[----:B------:R-:W-:-:S01]  /*6590*/  FFMA.FTZ R179, R179, UR40, -R10 ;  /* 0x00000028b3b37c23 */ /* 0x000fc2000801080a */
[--C-:B------:R-:W-:Y:S01]  /*65a0*/  FFMA.FTZ R182, R182, UR40, -R10.reuse ;  /* 0x00000028b6b67c23 */ /* 0x100fe2000801080a */
[----:B------:R-:W-:-:S01]  /*65b0*/  FFMA.FTZ R10, R183, UR40, -R10 ;  /* 0x00000028b70a7c23 */ /* 0x000fc2000801080a */
[----:B--2---:R-:W-:Y:S01]  /*65c0*/  F2FP.SATFINITE.E4M3.F32.PACK_AB_MERGE_C R154, R165, R164, RZ ;  /* 0x000000a4a59a723e */ /* 0x004fe200048070ff */
[----:B0-----:R-:W-:Y:S01]  /*65d0*/  FMUL.FTZ R26, R26, R7 ;  /* 0x000000071a1a7220 */ /* 0x001fe20000410000 */
[----:B------:R0:W2:Y:S01]  /*65e0*/  MUFU.EX2 R11, R158 ;  /* 0x0000009e000b7308 */ /* 0x0000a20000000800 */
[----:B----4-:R-:W-:-:S01]  /*65f0*/  FFMA.FTZ R4, R7, R4, R153 ;  /* 0x0000000407047223 */ /* 0x010fc20000010099 */
[----:B------:R-:W-:Y:S01]  /*6600*/  F2FP.SATFINITE.E4M3.F32.PACK_AB_MERGE_C R154, R161, R160, R154 ;  /* 0x000000a0a19a723e */ /* 0x000fe2000480709a */
[-C--:B------:R-:W-:Y:S01]  /*6610*/  FMUL.FTZ R27, R27, R7.reuse ;  /* 0x000000071b1b7220 */ /* 0x080fe20000410000 */
[-C--:B------:R-:W-:Y:S01]  /*6620*/  FMUL.FTZ R30, R30, R7.reuse ;  /* 0x000000071e1e7220 */ /* 0x080fe20000410000 */
[-C--:B------:R-:W-:Y:S01]  /*6630*/  FMUL.FTZ R31, R31, R7.reuse ;  /* 0x000000071f1f7220 */ /* 0x080fe20000410000 */
[-C--:B------:R-:W-:Y:S01]  /*6640*/  FMUL.FTZ R34, R34, R7.reuse ;  /* 0x0000000722227220 */ /* 0x080fe20000410000 */
[----:B------:R-:W-:Y:S01]  /*6650*/  FMUL.FTZ R35, R35, R7 ;  /* 0x0000000723237220 */ /* 0x000fe20000410000 */
[----:B------:R-:W4:Y:S01]  /*6660*/  MUFU.EX2 R159, R159 ;  /* 0x0000009f009f7308 */ /* 0x000f220000000800 */
[----:B-----5:R-:W-:-:S01]  /*6670*/  FADD.FTZ R4, R155, R4 ;  /* 0x000000049b047221 */ /* 0x020fc20000010000 */
[----:B0-----:R-:W-:Y:S01]  /*6680*/  F2FP.SATFINITE.E4M3.F32.PACK_AB_MERGE_C R158, R181, R180, RZ ;  /* 0x000000b4b59e723e */ /* 0x001fe200048070ff */
        /* <DEDUP_REMOVED lines=14> */
[C---:B----4-:R-:W-:Y:S01]  /*6770*/  F2FP.SATFINITE.E4M3.F32.PACK_AB_MERGE_C R12, R159.reuse, R11, RZ ;  /* 0x0000000b9f0c723e */ /* 0x050fe200048070ff */
[----:B------:R-:W-:Y:S01]  /*6780*/  FADD.FTZ R159, R159, R4 ;  /* 0x000000049f9f7221 */ /* 0x000fe20000010000 */
[-C--:B------:R-:W-:Y:S01]  /*6790*/  FMUL.FTZ R58, R58, R7.reuse ;  /* 0x000000073a3a7220 */ /* 0x080fe20000410000 */
[----:B------:R-:W-:Y:S01]  /*67a0*/  FMUL.FTZ R59, R59, R7 ;  /* 0x000000073b3b7220 */ /* 0x000fe20000410000 */
[----:B------:R-:W-:Y:S01]  /*67b0*/  F2FP.SATFINITE.E4M3.F32.PACK_AB_MERGE_C R153, R155, R153, R12 ;  /* 0x000000999b99723e */ /* 0x000fe2000480700c */
        /* <DEDUP_REMOVED lines=64> */
[----:B------:R-:W-:Y:S01]  /*6bc0*/  F2FP.SATFINITE.E4M3.F32.PACK_AB_MERGE_C R157, R171, R170, R157 ;  /* 0x000000aaab9d723e */ /* 0x000fe2000480709d */
[----:B------:R-:W-:Y:S01]  /*6bd0*/  FMUL.FTZ R151, R151, R7 ;  /* 0x0000000797977220 */ /* 0x000fe20000410000 */
[----:B------:R-:W2:Y:S01]  /*6be0*/  MUFU.EX2 R182, R182 ;  /* 0x000000b600b67308 */ /* 0x000ea20000000800 */
[----:B----4-:R-:W-:-:S07]  /*6bf0*/  FADD.FTZ R4, R178, R13 ;  /* 0x0000000db2047221 */ /* 0x010fce0000010000 */
[----:B------:R-:W4:Y:S01]  /*6c00*/  MUFU.EX2 R11, R10 ;  /* 0x0000000a000b7308 */ /* 0x000f220000000800 */
[----:B0-----:R-:W-:-:S04]  /*6c10*/  FADD.FTZ R13, R179, R4 ;  /* 0x00000004b30d7221 */ /* 0x001fc80000010000 */
[----:B--2---:R-:W-:Y:S01]  /*6c20*/  FADD.FTZ R4, R182, R13 ;  /* 0x0000000db6047221 */ /* 0x004fe20000010000 */
[----:B----4-:R-:W-:-:S03]  /*6c30*/  F2FP.SATFINITE.E4M3.F32.PACK_AB_MERGE_C R159, R11, R182, RZ ;  /* 0x000000b60b9f723e */ /* 0x010fc600048070ff */
[----:B------:R-:W-:Y:S01]  /*6c40*/  FADD.FTZ R4, R11, R4 ;  /* 0x000000040b047221 */ /* 0x000fe20000010000 */
[----:B------:R-:W-:Y:S01]  /*6c50*/  F2FP.SATFINITE.E4M3.F32.PACK_AB_MERGE_C R159, R179, R178, R159 ;  /* 0x000000b2b39f723e */ /* 0x000fe2000480709f */
[----:B------:R-:W-:Y:S06]  /*6c60*/  @!P0 BRA `(.L_x_1508) ;  /* 0x0000000000048947 */ /* 0x000fec0003800000 */
[----:B------:R-:W-:Y:S01]  /*6c70*/  BPT.TRAP 0x1 ;  /* 0x000000040000795c */ /* 0x000fe20000300000 */
.L_x_1508:
[----:B------:R0:W2:Y:S01]  /*6c80*/  SYNCS.PHASECHK.TRANS64.TRYWAIT P1, [UR45+0x28450], R8 ;  /* 0x02845008ff0075a7 */ /* 0x0000a2000802016d */
[----:B------:R-:W-:Y:S05]  /*6c90*/  @!P0 BRA `(.L_x_1509) ;  /* 0x0000000000048947 */ /* 0x000fea0003800000 */
[----:B------:R-:W-:Y:S01]  /*6ca0*/  BPT.TRAP 0x1 ;  /* 0x000000040000795c */ /* 0x000fe20000300000 */
.L_x_1509:
[----:B------:R-:W-:Y:S01]  /*6cb0*/  VIADD R6, R21, 0x8 ;  /* 0x0000000815067836 */ /* 0x000fe20000000000 */
[----:B--2---:R-:W-:Y:S06]  /*6cc0*/  @P1 BRA `(.L_x_1510) ;  /* 0x0000000000081947 */ /* 0x004fec0003800000 */
[----:B------:R-:W2:Y:S02]  /*6cd0*/  SYNCS.PHASECHK.TRANS64.TRYWAIT P1, [UR45+0x28450], R8 ;  /* 0x02845008ff0075a7 */ /* 0x000ea4000802016d */
[----:B--2---:R-:W-:Y:S05]  /*6ce0*/  @!P1 BRA `(.L_x_1511) ;  /* 0x0000011c00189947 */ /* 0x004fea0003800000 */
.L_x_1510:
[----:B------:R4:W-:Y:S01]  /*6cf0*/  BAR.SYNC.DEFER_BLOCKING R6, 0x100 ;  /* 0x000400060000751d */ /* 0x0009e20000010000 */
[----:B------:R-:W-:-:S05]  /*6d00*/  ULEA UR6, UR38, UR47, 0xa ;  /* 0x0000002f26067291 */ /* 0x000fca000f8e503f */
        /* <DEDUP_REMOVED lines=12> */
.L_x_1512:
[----:B------:R-:W-:Y:S01]  /*6dd0*/  UISETP.GT.AND UP0, UPT, UR43, UR44, UPT ;  /* 0x0000002c2b00728c */ /* 0x000fe2000bf04270 */
[----:B------:R-:W-:Y:S01]  /*6de0*/  IMAD.MOV.U32 R10, RZ, RZ, R9 ;  /* 0x000000ffff0a7224 */ /* 0x000fe200078e0009 */
[----:B------:R-:W-:Y:S01]  /*6df0*/  UIADD3 UR45, UR45, 0x28460, URZ ;  /* 0x000284602d2d7890 */ /* 0x000fe2000fffe03f */
[----:B------:R-:W-:Y:S01]  /*6e00*/  IMAD.MOV.U32 R11, RZ, RZ, R5 ;  /* 0x000000ffff0b7224 */ /* 0x000fe200078e0005 */
[----:B------:R-:W-:Y:S02]  /*6e10*/  UIADD3 UR43, UR43, -0x1, URZ ;  /* 0xffffffff2b2b7890 */ /* 0x000fe4000fffe03f */
[----:B------:R-:W-:Y:S01]  /*6e20*/  PLOP3.LUT P1, PT, PT, PT, UP0, 0x80, 0x0 ;  /* 0x000000000000781c */ /* 0x000fe20003f2f008 */
[----:B------:R-:W-:-:S09]  /*6e30*/  UPRMT UR45, UR53, 0x654, UR45 ;  /* 0x00000654352d7896 */ /* 0x000fd2000800002d */
[----:B------:R-:W-:Y:S03]  /*6e40*/  SYNCS.ARRIVE.TRANS64.RED.A1T0 RZ, [UR45], RZ ;  /* 0x000000ffffff79a7 */ /* 0x000fe6000810042d */
[----:B------:R-:W-:Y:S05]  /*6e50*/  @P1 BRA `(.L_x_1513) ;  /* 0xffffffd800881947 */ /* 0x000fea000383ffff */
.L_x_1494:
[----:B------:R-:W-:Y:S02]  /*6e60*/  UISETP.NE.AND UP1, UPT, UR50, URZ, UPT ;  /* 0x0000003f3200728c */ /* 0x000fe4000bf25270 */
[----:B------:R-:W-:Y:S02]  /*6e70*/  UISETP.NE.AND UP0, UPT, UR46, URZ, UPT ;  /* 0x0000003f2e00728c */ /* 0x000fe4000bf05270 */
[----:B------:R-:W-:Y:S02]  /*6e80*/  UIADD3 UR11, UR48, 0x7f, URZ ;  /* 0x0000007f300b7890 */ /* 0x000fe4000fffe03f */
[----:B------:R-:W-:Y:S02]  /*6e90*/  UIADD3 UR14, UR41, 0x1, -UR42 ;  /* 0x00000001290e7890 */ /* 0x000fe4000fffe82a */
[----:B------:R-:W-:-:S03]  /*6ea0*/  PLOP3.LUT P1, PT, PT, PT, UP0, 0x40, 0x0 ;  /* 0x000000000000781c */ /* 0x000fc60003f2e808 */
[----:B------:R-:W-:Y:S01]  /*6eb0*/  @UP1 ULDC UR6, c[0x0][0x44c] ;  /* 0x0001130000061ab9 */ /* 0x000fe20000000800 */
[----:B------:R-:W-:Y:S01]  /*6ec0*/  @UP1 ULDC UR15, c[0x0][0x450] ;  /* 0x00011400000f1ab9 */ /* 0x000fe20000000800 */
        /* <DEDUP_REMOVED lines=17> */
.L_x_1515:
[----:B------:R-:W-:Y:S02]  /*6fe0*/  ULDC UR18, c[0x0][0x9e4] ;  /* 0x0002790000127ab9 */ /* 0x000fe40000000800 */
[----:B------:R-:W-:-:S11]  /*6ff0*/  UISETP.NE.AND UP0, UPT, UR18, 0x1, UPT ;  /* 0x000000011200788c */ /* 0x000fd6000bf05270 */
[----:B------:R-:W-:Y:S02]  /*7000*/  @UP0 ULDC.64 UR6, c[0x0][0x9e8] ;  /* 0x00027a0000060ab9 */ /* 0x000fe40000000a00 */
[----:B------:R-:W-:-:S04]  /*7010*/  UIMAD.WIDE.U32 UR10, UR14, UR6, URZ ;  /* 0x000000060e0a72a5 */ /* 0x000fc8000f8e003f */
[----:B------:R-:W-:-:S12]  /*7020*/  @UP0 USHF.R.U32.HI UR14, URZ, UR7, UR11 ;  /* 0x000000073f0e0299 */ /* 0x000fd8000801160b */
.L_x_1516:
[----:B------:R-:W-:-:S04]  /*7030*/  UIMAD UR14, UR14, UR18, URZ ;  /* 0x000000120e0e72a4 */ /* 0x000fc8000f8e023f */
[----:B------:R-:W-:-:S04]  /*7040*/  UISETP.LT.AND UP0, UPT, UR15, UR14, UPT ;  /* 0x0000000e0f00728c */ /* 0x000fc8000bf01270 */
[----:B------:R-:W-:-:S12]  /*7050*/  USEL UR15, UR15, UR14, !UP0 ;  /* 0x0000000e0f0f7287 */ /* 0x000fd8000c000000 */
.L_x_1514:
[----:B------:R-:W-:-:S04]  /*7060*/  UIADD3 UR15, UR15, 0x3f, URZ ;  /* 0x0000003f0f0f7890 */ /* 0x000fc8000fffe03f */
        /* <DEDUP_REMOVED lines=8> */
[----:B0-23--:R-:W-:Y:S01]  /*70f0*/  IMAD.MOV.U32 R7, RZ, RZ, R9 ;  /* 0x000000ffff077224 */ /* 0x00dfe200078e0009 */
[----:B------:R-:W-:Y:S01]  /*7100*/  UMOV UR44, UR43 ;  /* 0x0000002b002c7c82 */ /* 0x000fe20008000000 */
[----:B------:R-:W-:-:S07]  /*7110*/  IMAD.MOV.U32 R10, RZ, RZ, R5 ;  /* 0x000000ffff0a7224 */ /* 0x000fce00078e0005 */
.L_x_1528:
        /* <DEDUP_REMOVED lines=8> */
[----:B0-23--:R-:W-:Y:S10]  /*71a0*/  @!P0 BRA `(.L_x_1518) ;  /* 0x0000000000048947 */ /* 0x00dff40003800000 */
[----:B------:R-:W-:Y:S01]  /*71b0*/  BPT.TRAP 0x1 ;  /* 0x000000040000795c */ /* 0x000fe20000300000 */
.L_x_1518:
[----:B------:R-:W0:Y:S01]  /*71c0*/  S2UR UR52, SR_CgaCtaId ;  /* 0x00000000003479c3 */ /* 0x000e220000008800 */
[----:B------:R-:W-:Y:S01]  /*71d0*/  UMOV UR6, 0x400 ;  /* 0x0000040000067882 */ /* 0x000fe20000000000 */
[----:B------:R-:W-:-:S05]  /*71e0*/  IMAD.U32 R6, RZ, RZ, UR39 ;  /* 0x00000027ff067e24 */ /* 0x000fca000f8e00ff */
[----:B------:R-:W-:Y:S01]  /*71f0*/  SHF.L.U32 R6, R6, 0x1f, RZ ;  /* 0x0000001f06067819 */ /* 0x000fe200000006ff */
[----:B0-----:R-:W-:-:S04]  /*7200*/  ULEA UR6, UR52, UR6, 0x18 ;  /* 0x0000000634067291 */ /* 0x001fc8000f8ec03f */
[----:B------:R-:W-:-:S09]  /*7210*/  ULEA UR43, UR38, UR6, 0x3 ;  /* 0x00000006262b7291 */ /* 0x000fd2000f8e183f */
[----:B------:R0:W2:Y:S01]  /*7220*/  SYNCS.PHASECHK.TRANS64.TRYWAIT P1, [UR43+0x28430], R6 ;  /* 0x02843006ff0075a7 */ /* 0x0000a2000802016b */
[----:B------:R-:W-:Y:S05]  /*7230*/  @!P0 BRA `(.L_x_1519) ;  /* 0x0000000000048947 */ /* 0x000fea0003800000 */
[----:B------:R-:W-:Y:S01]  /*7240*/  BPT.TRAP 0x1 ;  /* 0x000000040000795c */ /* 0x000fe20000300000 */
.L_x_1519:
[----:B--2---:R-:W-:Y:S05]  /*7250*/  @P1 BRA `(.L_x_1520) ;  /* 0x0000000000081947 */ /* 0x004fea0003800000 */
[----:B------:R-:W2:Y:S02]  /*7260*/  SYNCS.PHASECHK.TRANS64.TRYWAIT P1, [UR43+0x28430], R6 ;  /* 0x02843006ff0075a7 */ /* 0x000ea4000802016b */
[----:B--2---:R-:W-:Y:S05]  /*7270*/  @!P1 BRA `(.L_x_1521) ;  /* 0x0000011400cc9947 */ /* 0x004fea0003800000 */
.L_x_1520:
        /* <DEDUP_REMOVED lines=47> */
.L_x_1522:
[----:B--2---:R-:W-:Y:S01]  /*7570*/  FMNMX.FTZ R5, R152, R10, !PT ;  /* 0x0000000a98057209 */ /* 0x004fe20007810000 */
[----:B------:R-:W-:-:S03]  /*7580*/  UIADD3 UR6, UR43, 0x28440, URZ ;  /* 0x000284402b067890 */ /* 0x000fc6000fffe03f */
        /* <DEDUP_REMOVED lines=17> */
[----:B------:R-:W2:Y:S02]  /*76a0*/  SHFL.BFLY PT, R8, R5, 0x2, 0x1f ;  /* 0x0c401f0005087f89 */ /* 0x000ea400000e0000 */
[----:B--2---:R-:W-:-:S05]  /*76b0*/  FMNMX.FTZ R5, R5, R8, !PT ;  /* 0x0000000805057209 */ /* 0x004fca0007810000 */
[----:B------:R-:W2:Y:S02]  /*76c0*/  SHFL.BFLY PT, R8, R5, 0x1, 0x1f ;  /* 0x0c201f0005087f89 */ /* 0x000ea400000e0000 */
[----:B--2---:R-:W-:Y:S01]  /*76d0*/  FMNMX.FTZ R5, R5, R8, !PT ;  /* 0x0000000805057209 */ /* 0x004fe20007810000 */
[----:B------:R-:W-:-:S04]  /*76e0*/  IMAD.U32 R8, RZ, RZ, UR40 ;  /* 0x00000028ff087e24 */ /* 0x000fc8000f8e00ff */
[C---:B------:R-:W-:Y:S01]  /*76f0*/  FADD.FTZ R9, -R5.reuse, R10 ;  /* 0x0000000a05097221 */ /* 0x040fe20000010100 */
[----:B------:R-:W-:-:S03]  /*7700*/  FFMA.FTZ R8, R5, R8, -8 ;  /* 0xc100000005087423 */ /* 0x000fc60000010008 */
[----:B------:R-:W-:Y:S01]  /*7710*/  FMUL.FTZ R9, R9, UR40 ;  /* 0x0000002809097c20 */ /* 0x000fe20008410000 */
[----:B------:R-:W-:-:S01]  /*7720*/  FFMA.FTZ R152, R152, UR40, -R8 ;  /* 0x0000002898987c23 */ /* 0x000fc20008010808 */
[--C-:B------:R-:W-:Y:S01]  /*7730*/  FFMA.FTZ R153, R153, UR40, -R8.reuse ;  /* 0x0000002899997c23 */ /* 0x100fe20008010808 */
[----:B------:R-:W-:-:S01]  /*7740*/  FFMA.FTZ R156, R156, UR40, -R8 ;  /* 0x000000289c9c7c23 */ /* 0x000fc20008010808 */
[----:B------:R2:W3:Y:S01]  /*7750*/  MUFU.EX2 R10, R9 ;  /* 0x00000009000a7308 */ /* 0x0004e20000000800 */
        /* <DEDUP_REMOVED lines=8> */
[----:B--2---:R-:W-:Y:S01]  /*77e0*/  FMNMX.FTZ R9, R154, R7, !PT ;  /* 0x000000079a097209 */ /* 0x004fe20007810000 */
[--C-:B------:R-:W-:Y:S01]  /*77f0*/  FFMA.FTZ R172, R172, UR40, -R8.reuse ;  /* 0x00000028acac7c23 */ /* 0x100fe20008010808 */
[----:B------:R-:W-:-:S01]  /*7800*/  FFMA.FTZ R173, R173, UR40, -R8 ;  /* 0x00000028adad7c23 */ /* 0x000fc20008010808 */
[--C-:B------:R-:W-:Y:S01]  /*7810*/  FFMA.FTZ R176, R176, UR40, -R8.reuse ;  /* 0x00000028b0b07c23 */ /* 0x100fe20008010808 */
[----:B------:R-:W-:Y:S01]  /*7820*/  FMNMX.FTZ R9, R155, R9, !PT ;  /* 0x000000099b097209 */ /* 0x000fe20007810000 */
[--C-:B------:R-:W-:Y:S01]  /*7830*/  FFMA.FTZ R177, R177, UR40, -R8.reuse ;  /* 0x00000028b1b17c23 */ /* 0x100fe20008010808 */
[----:B------:R-:W-:-:S01]  /*7840*/  FFMA.FTZ R180, R180, UR40, -R8 ;  /* 0x00000028b4b47c23 */ /* 0x000fc20008010808 */
[----:B------:R-:W2:Y:S01]  /*7850*/  MUFU.EX2 R153, R153 ;  /* 0x0000009900997308 */ /* 0x000ea20000000800 */
[----:B------:R-:W-:Y:S01]  /*7860*/  FMNMX.FTZ R9, R158, R9, !PT ;  /* 0x000000099e097209 */ /* 0x000fe20007810000 */
[----:B------:R-:W-:Y:S01]  /*7870*/  FFMA.FTZ R8, R181, UR40, -R8 ;  /* 0x00000028b5087c23 */ /* 0x000fe20008010808 */
[-C--:B---3--:R-:W-:Y:S01]  /*7880*/  FMUL.FTZ R24, R24, R10.reuse ;  /* 0x0000000a18187220 */ /* 0x088fe20000410000 */
[-C--:B------:R-:W-:Y:S01]  /*7890*/  FMUL.FTZ R25, R25, R10.reuse ;  /* 0x0000000a19197220 */ /* 0x080fe20000410000 */
[----:B------:R-:W-:Y:S01]  /*78a0*/  FMNMX.FTZ R9, R159, R9, !PT ;  /* 0x000000099f097209 */ /* 0x000fe20007810000 */
[-C--:B------:R-:W-:Y:S01]  /*78b0*/  FMUL.FTZ R28, R28, R10.reuse ;  /* 0x0000000a1c1c7220 */ /* 0x080fe20000410000 */
[-C--:B------:R-:W-:Y:S01]  /*78c0*/  FMUL.FTZ R29, R29, R10.reuse ;  /* 0x0000000a1d1d7220 */ /* 0x080fe20000410000 */
[----:B------:R-:W3:Y:S01]  /*78d0*/  MUFU.EX2 R156, R156 ;  /* 0x0000009c009c7308 */ /* 0x000ee20000000800 */
[----:B------:R-:W-:Y:S01]  /*78e0*/  FMNMX.FTZ R9, R162, R9, !PT ;  /* 0x00000009a2097209 */ /* 0x000fe20007810000 */
[----:B----4-:R-:W-:Y:S01]  /*78f0*/  FFMA.FTZ R3, R10, R3, R152 ;  /* 0x000000030a037223 */ /* 0x010fe20000010098 */
[-C--:B------:R-:W-:Y:S01]  /*7900*/  FMUL.FTZ R32, R32, R10.reuse ;  /* 0x0000000a20207220 */ /* 0x080fe20000410000 */
[-C--:B------:R-:W-:Y:S01]  /*7910*/  FMUL.FTZ R33, R33, R10.reuse ;  /* 0x0000000a21217220 */ /* 0x080fe20000410000 */
[----:B------:R-:W-:Y:S01]  /*7920*/  FMNMX.FTZ R9, R163, R9, !PT ;  /* 0x00000009a3097209 */ /* 0x000fe20007810000 */
[-C--:B------:R-:W-:Y:S01]  /*7930*/  FMUL.FTZ R36, R36, R10.reuse ;  /* 0x0000000a24247220 */ /* 0x080fe20000410000 */
[-C--:B------:R-:W-:Y:S01]  /*7940*/  FMUL.FTZ R37, R37, R10.reuse ;  /* 0x0000000a25257220 */ /* 0x080fe20000410000 */
[----:B------:R-:W4:Y:S01]  /*7950*/  MUFU.EX2 R157, R157 ;  /* 0x0000009d009d7308 */ /* 0x000f220000000800 */
[----:B------:R-:W-:Y:S01]  /*7960*/  FMNMX.FTZ R9, R166, R9, !PT ;  /* 0x00000009a6097209 */ /* 0x000fe20007810000 */
[----:B--2---:R-:W-:Y:S01]  /*7970*/  FADD.FTZ R3, R153, R3 ;  /* 0x0000000399037221 */ /* 0x004fe20000010000 */
[-C--:B------:R-:W-:Y:S01]  /*7980*/  FMUL.FTZ R40, R40, R10.reuse ;  /* 0x0000000a28287220 */ /* 0x080fe20000410000 */
[-C--:B------:R-:W-:Y:S01]  /*7990*/  FMUL.FTZ R41, R41, R10.reuse ;  /* 0x0000000a29297220 */ /* 0x080fe20000410000 */
[----:B------:R-:W-:Y:S01]  /*79a0*/  FMNMX.FTZ R9, R167, R9, !PT ;  /* 0x00000009a7097209 */ /* 0x000fe20007810000 */
[-C--:B------:R-:W-:Y:S01]  /*79b0*/  FMUL.FTZ R44, R44, R10.reuse ;  /* 0x0000000a2c2c7220 */ /* 0x080fe20000410000 */
[-C--:B------:R-:W-:Y:S01]  /*79c0*/  FMUL.FTZ R45, R45, R10.reuse ;  /* 0x0000000a2d2d7220 */ /* 0x080fe20000410000 */
[----:B------:R-:W2:Y:S01]  /*79d0*/  MUFU.EX2 R160, R160 ;  /* 0x000000a000a07308 */ /* 0x000ea20000000800 */
[----:B------:R-:W-:Y:S01]  /*79e0*/  FMNMX.FTZ R9, R170, R9, !PT ;  /* 0x00000009aa097209 */ /* 0x000fe20007810000 */
[----:B---3--:R-:W-:Y:S01]  /*79f0*/  FADD.FTZ R3, R156, R3 ;  /* 0x000000039c037221 */ /* 0x008fe20000010000 */
[-C--:B------:R-:W-:Y:S01]  /*7a00*/  FMUL.FTZ R48, R48, R10.reuse ;  /* 0x0000000a30307220 */ /* 0x080fe20000410000 */
[-C--:B------:R-:W-:Y:S01]  /*7a10*/  FMUL.FTZ R49, R49, R10.reuse ;  /* 0x0000000a31317220 */ /* 0x080fe20000410000 */
[----:B------:R-:W-:Y:S01]  /*7a20*/  FMNMX.FTZ R9, R171, R9, !PT ;  /* 0x00000009ab097209 */ /* 0x000fe20007810000 */
[-C--:B------:R-:W-:Y:S01]  /*7a30*/  FMUL.FTZ R52, R52, R10.reuse ;  /* 0x0000000a34347220 */ /* 0x080fe20000410000 */
[----:B------:R-:W-:Y:S01]  /*7a40*/  FMUL.FTZ R53, R53, R10 ;  /* 0x0000000a35357220 */ /* 0x000fe20000410000 */
[----:B------:R-:W3:Y:S01]  /*7a50*/  MUFU.EX2 R161, R161 ;  /* 0x000000a100a17308 */ /* 0x000ee20000000800 */
[----:B------:R-:W-:Y:S01]  /*7a60*/  FMNMX.FTZ R9, R174, R9, !PT ;  /* 0x00000009ae097209 */ /* 0x000fe20007810000 */
[C---:B----4-:R-:W-:Y:S01]  /*7a70*/  FADD.FTZ R3, R157.reuse, R3 ;  /* 0x000000039d037221 */ /* 0x050fe20000010000 */
[----:B------:R-:W-:Y:S01]  /*7a80*/  F2FP.SATFINITE.E4M3.F32.PACK_AB_MERGE_C R156, R157, R156, RZ ;  /* 0x0000009c9d9c723e */ /* 0x000fe200048070ff */
[-C--:B------:R-:W-:Y:S01]  /*7a90*/  FMUL.FTZ R56, R56, R10.reuse ;  /* 0x0000000a38387220 */ /* 0x080fe20000410000 */
[----:B------:R-:W-:Y:S01]  /*7aa0*/  FMNMX.FTZ R9, R175, R9, !PT ;  /* 0x00000009af097209 */ /* 0x000fe20007810000 */
[----:B------:R-:W-:Y:S01]  /*7ab0*/  FMUL.FTZ R57, R57, R10 ;  /* 0x0000000a39397220 */ /* 0x000fe20000410000 */
[----:B------:R-:W-:Y:S01]  /*7ac0*/  F2FP.SATFINITE.E4M3.F32.PACK_AB_MERGE_C R152, R153, R152, R156 ;  /* 0x000000989998723e */ /* 0x000fe2000480709c */
        /* <DEDUP_REMOVED lines=16> */
[----:B------:R-:W-:Y:S01]  /*7bd0*/  MUFU.EX2 R168, R168 ;  /* 0x000000a800a87308 */ /* 0x000fe20000000800 */
[----:B----4-:R-:W-:-:S01]  /*7be0*/  FADD.FTZ R3, R164, R3 ;  /* 0x00000003a4037221 */ /* 0x010fc20000010000 */
[----:B------:R-:W3:Y:S01]  /*7bf0*/  SHFL.BFLY PT, R9, R11, 0x2, 0x1f ;  /* 0x0c401f000b097f89 */ /* 0x000ee200000e0000 */
[-C--:B------:R-:W-:Y:S01]  /*7c00*/  FMUL.FTZ R76, R76, R10.reuse ;  /* 0x0000000a4c4c7220 */ /* 0x080fe20000410000 */
[-C--:B------:R-:W-:Y:S01]  /*7c10*/  FMUL.FTZ R77, R77, R10.reuse ;  /* 0x0000000a4d4d7220 */ /* 0x080fe20000410000 */
[-C--:B------:R-:W-:Y:S01]  /*7c20*/  FMUL.FTZ R80, R80, R10.reuse ;  /* 0x0000000a50507220 */ /* 0x080fe20000410000 */
[-C--:B------:R-:W-:Y:S01]  /*7c30*/  FMUL.FTZ R81, R81, R10.reuse ;  /* 0x0000000a51517220 */ /* 0x080fe20000410000 */
[----:B------:R-:W-:Y:S01]  /*7c40*/  FMUL.FTZ R84, R84, R10 ;  /* 0x0000000a54547220 */ /* 0x000fe20000410000 */
[----:B------:R-:W-:Y:S01]  /*7c50*/  MUFU.EX2 R169, R169 ;  /* 0x000000a900a97308 */ /* 0x000fe20000000800 */
[----:B--2---:R-:W-:-:S01]  /*7c60*/  FADD.FTZ R3, R165, R3 ;  /* 0x00000003a5037221 */ /* 0x004fc20000010000 */
        /* <DEDUP_REMOVED lines=16> */
[----:B---3--:R-:W-:Y:S01]  /*7d70*/  FMNMX.FTZ R11, R11, R9, !PT ;  /* 0x000000090b0b7209 */ /* 0x008fe20007810000 */
[-C--:B------:R-:W-:Y:S01]  /*7d80*/  FMUL.FTZ R113, R113, R10.reuse ;  /* 0x0000000a71717220 */ /* 0x080fe20000410000 */
[-C--:B------:R-:W-:Y:S01]  /*7d90*/  FMUL.FTZ R116, R116, R10.reuse ;  /* 0x0000000a74747220 */ /* 0x080fe20000410000 */
[-C--:B------:R-:W-:Y:S01]  /*7da0*/  FMUL.FTZ R117, R117, R10.reuse ;  /* 0x0000000a75757220 */ /* 0x080fe20000410000 */
[-C--:B------:R-:W-:Y:S01]  /*7db0*/  FMUL.FTZ R120, R120, R10.reuse ;  /* 0x0000000a78787220 */ /* 0x080fe20000410000 */
[----:B------:R-:W3:Y:S01]  /*7dc0*/  SHFL.BFLY PT, R9, R11, 0x1, 0x1f ;  /* 0x0c201f000b097f89 */ /* 0x000ee200000e0000 */
        /* <DEDUP_REMOVED lines=9> */
[----:B--2---:R-:W-:Y:S01]  /*7e60*/  F2FP.SATFINITE.E4M3.F32.PACK_AB_MERGE_C R156, R173, R172, RZ ;  /* 0x000000acad9c723e */ /* 0x004fe200048070ff */
        /* <DEDUP_REMOVED lines=8> */
[----:B------:R-:W-:Y:S01]  /*7ef0*/  FMUL.FTZ R149, R149, R10 ;  /* 0x0000000a95957220 */ /* 0x000fe20000410000 */
[----:B------:R-:W-:-:S02]  /*7f00*/  F2FP.SATFINITE.E4M3.F32.PACK_AB_MERGE_C R156, R169, R168, R156 ;  /* 0x000000a8a99c723e */ /* 0x000fc4000480709c */
[----:B---3--:R-:W-:Y:S01]  /*7f10*/  FMNMX.FTZ R9, R11, R9, !PT ;  /* 0x000000090b097209 */ /* 0x008fe20007810000 */
[----:B------:R-:W-:Y:S02]  /*7f20*/  IMAD.U32 R11, RZ, RZ, UR40 ;  /* 0x00000028ff0b7e24 */ /* 0x000fe4000f8e00ff */
[----:B------:R-:W-:Y:S02]  /*7f30*/  MUFU.EX2 R8, R8 ;  /* 0x0000000800087308 */ /* 0x000fe40000000800 */
[----:B------:R-:W-:-:S01]  /*7f40*/  FFMA.FTZ R11, R9, R11, -8 ;  /* 0xc1000000090b7423 */ /* 0x000fc2000001000b */
[----:B------:R-:W-:-:S03]  /*7f50*/  FADD.FTZ R7, -R9, R7 ;  /* 0x0000000709077221 */ /* 0x000fc60000010100 */
[--C-:B------:R-:W-:Y:S01]  /*7f60*/  FFMA.FTZ R154, R154, UR40, -R11.reuse ;  /* 0x000000289a9a7c23 */ /* 0x100fe2000801080b */
[----:B------:R-:W-:Y:S01]  /*7f70*/  FMUL.FTZ R7, R7, UR40 ;  /* 0x0000002807077c20 */ /* 0x000fe20008410000 */
[--C-:B------:R-:W-:Y:S01]  /*7f80*/  FFMA.FTZ R155, R155, UR40, -R11.reuse ;  /* 0x000000289b9b7c23 */ /* 0x100fe2000801080b */
[----:B------:R-:W-:-:S01]  /*7f90*/  FFMA.FTZ R158, R158, UR40, -R11 ;  /* 0x000000289e9e7c23 */ /* 0x000fc2000801080b */
[--C-:B------:R-:W-:Y:S01]  /*7fa0*/  FFMA.FTZ R159, R159, UR40, -R11.reuse ;  /* 0x000000289f9f7c23 */ /* 0x100fe2000801080b */
[----:B------:R-:W-:-:S01]  /*7fb0*/  FFMA.FTZ R162, R162, UR40, -R11 ;  /* 0x00000028a2a27c23 */ /* 0x000fc2000801080b */
        /* <DEDUP_REMOVED lines=10> */
[--C-:B------:R-:W-:Y:S01]  /*8060*/  FFMA.FTZ R179, R179, UR40, -R11.reuse ;  /* 0x00000028b3b37c23 */ /* 0x100fe2000801080b */
[----:B------:R-:W-:-:S01]  /*8070*/  FFMA.FTZ R182, R182, UR40, -R11 ;  /* 0x00000028b6b67c23 */ /* 0x000fc2000801080b */
[----:B------:R-:W-:-:S04]  /*8080*/  FFMA.FTZ R11, R183, UR40, -R11 ;  /* 0x00000028b70b7c23 */ /* 0x000fc8000801080b */
[----:B------:R-:W3:Y:S08]  /*8090*/  MUFU.EX2 R155, R155 ;  /* 0x0000009b009b7308 */ /* 0x000ef00000000800 */
[----:B------:R-:W4:Y:S01]  /*80a0*/  MUFU.EX2 R158, R158 ;  /* 0x0000009e009e7308 */ /* 0x000f220000000800 */
        /* <DEDUP_REMOVED lines=22> */
[-C--:B------:R-:W-:Y:S01]  /*8210*/  FMUL.FTZ R59, R59, R7.reuse ;  /* 0x000000073b3b7220 */ /* 0x080fe20000410000 */
[----:B------:R-:W4:Y:S01]  /*8220*/  MUFU.EX2 R163, R163 ;  /* 0x000000a300a37308 */ /* 0x000f220000000800 */
[C---:B--2---:R-:W-:Y:S01]  /*8230*/  F2FP.SATFINITE.E4M3.F32.PACK_AB_MERGE_C R153, R159.reuse, R158, RZ ;  /* 0x0000009e9f99723e */ /* 0x044fe200048070ff */
[----:B------:R-:W-:Y:S01]  /*8240*/  FADD.FTZ R159, R159, R4 ;  /* 0x000000049f9f7221 */ /* 0x000fe20000010000 */
[----:B------:R-:W-:Y:S01]  /*8250*/  F2FP.SATFINITE.E4M3.F32.PACK_AB_MERGE_C R158, R8, R180, RZ ;  /* 0x000000b4089e723e */ /* 0x000fe200048070ff */
[-C--:B------:R-:W-:Y:S01]  /*8260*/  FMUL.FTZ R62, R62, R7.reuse ;  /* 0x000000073e3e7220 */ /* 0x080fe20000410000 */
[----:B------:R-:W-:Y:S01]  /*8270*/  F2FP.SATFINITE.E4M3.F32.PACK_AB_MERGE_C R153, R155, R154, R153 ;  /* 0x0000009a9b99723e */ /* 0x000fe20004807099 */
[----:B------:R-:W-:Y:S01]  /*8280*/  FMUL.FTZ R63, R63, R7 ;  /* 0x000000073f3f7220 */ /* 0x000fe20000410000 */
[----:B------:R-:W-:Y:S01]  /*8290*/  F2FP.SATFINITE.E4M3.F32.PACK_AB_MERGE_C R154, R165, R164, RZ ;  /* 0x000000a4a59a723e */ /* 0x000fe200048070ff */
[----:B------:R-:W2:Y:S01]  /*82a0*/  MUFU.EX2 R166, R166 ;  /* 0x000000a600a67308 */ /* 0x000ea20000000800 */
[----:B---3--:R-:W-:-:S01]  /*82b0*/  FADD.FTZ R4, R162, R159 ;  /* 0x0000009fa2047221 */ /* 0x008fc20000010000 */
[-C--:B------:R-:W-:Y:S01]  /*82c0*/  FMUL.FTZ R66, R66, R7.reuse ;  /* 0x0000000742427220 */ /* 0x080fe20000410000 */
[----:B------:R-:W-:Y:S01]  /*82d0*/  F2FP.SATFINITE.E4M3.F32.PACK_AB_MERGE_C R154, R161, R160, R154 ;  /* 0x000000a0a19a723e */ /* 0x000fe2000480709a */
        /* <DEDUP_REMOVED lines=21> */
[C---:B---3--:R-:W-:Y:S01]  /*8430*/  F2FP.SATFINITE.E4M3.F32.PACK_AB_MERGE_C R155, R167.reuse, R166, RZ ;  /* 0x000000a6a79b723e */ /* 0x048fe200048070ff */
[----:B------:R-:W-:Y:S01]  /*8440*/  FADD.FTZ R167, R167, R4 ;  /* 0x00000004a7a77221 */ /* 0x000fe20000010000 */
[----:B------:R-:W-:-:S01]  /*8450*/  FADD.FTZ R4, R168, R3 ;  /* 0x00000003a8047221 */ /* 0x000fc20000010000 */
[-C--:B------:R-:W-:Y:S01]  /*8460*/  FMUL.FTZ R99, R99, R7.reuse ;  /* 0x0000000763637220 */ /* 0x080fe20000410000 */
[----:B------:R-:W-:Y:S01]  /*8470*/  F2FP.SATFINITE.E4M3.F32.PACK_AB_MERGE_C R155, R163, R162, R155 ;  /* 0x000000a2a39b723e */ /* 0x000fe2000480709b */
[----:B------:R-:W-:Y:S01]  /*8480*/  FMUL.FTZ R102, R102, R7 ;  /* 0x0000000766667220 */ /* 0x000fe20000410000 */
[----:B------:R-:W-:-:S01]  /*8490*/  FADD.FTZ R3, R169, R4 ;  /* 0x00000004a9037221 */ /* 0x000fc20000010000 */
[----:B------:R-:W3:Y:S01]  /*84a0*/  MUFU.EX2 R174, R174 ;  /* 0x000000ae00ae7308 */ /* 0x000ee20000000800 */
[----:B----4-:R-:W-:-:S01]  /*84b0*/  FADD.FTZ R4, R170, R167 ;  /* 0x000000a7aa047221 */ /* 0x010fc20000010000 */
[----:B------:R-:W-:Y:S01]  /*84c0*/  FMUL.FTZ R103, R103, R7 ;  /* 0x0000000767677220 */ /* 0x000fe20000410000 */
[----:B------:R-:W-:-:S01]  /*84d0*/  FADD.FTZ R12, R172, R3 ;  /* 0x00000003ac0c7221 */ /* 0x000fc20000010000 */
[-C--:B------:R-:W-:Y:S01]  /*84e0*/  FMUL.FTZ R106, R106, R7.reuse ;  /* 0x000000076a6a7220 */ /* 0x080fe20000410000 */
[-C--:B------:R-:W-:Y:S01]  /*84f0*/  FMUL.FTZ R107, R107, R7.reuse ;  /* 0x000000076b6b7220 */ /* 0x080fe20000410000 */
[----:B------:R-:W-:Y:S01]  /*8500*/  FMUL.FTZ R110, R110, R7 ;  /* 0x000000076e6e7220 */ /* 0x000fe20000410000 */
[----:B------:R-:W-:-:S01]  /*8510*/  FADD.FTZ R13, R173, R12 ;  /* 0x0000000cad0d7221 */ /* 0x000fc20000010000 */
[----:B------:R-:W4:Y:S01]  /*8520*/  MUFU.EX2 R175, R175 ;  /* 0x000000af00af7308 */ /* 0x000f220000000800 */
[----:B--2---:R-:W-:-:S01]  /*8530*/  FADD.FTZ R3, R171, R4 ;  /* 0x00000004ab037221 */ /* 0x004fc20000010000 */
[----:B------:R-:W-:Y:S01]  /*8540*/  FMUL.FTZ R111, R111, R7 ;  /* 0x000000076f6f7220 */ /* 0x000fe20000410000 */
[----:B------:R-:W-:-:S01]  /*8550*/  FADD.FTZ R12, R176, R13 ;  /* 0x0000000db00c7221 */ /* 0x000fc20000010000 */
[-C--:B------:R-:W-:Y:S01]  /*8560*/  FMUL.FTZ R114, R114, R7.reuse ;  /* 0x0000000772727220 */ /* 0x080fe20000410000 */
[-C--:B------:R-:W-:Y:S01]  /*8570*/  FMUL.FTZ R115, R115, R7.reuse ;  /* 0x0000000773737220 */ /* 0x080fe20000410000 */
[----:B------:R-:W-:Y:S01]  /*8580*/  FMUL.FTZ R118, R118, R7 ;  /* 0x0000000776767220 */ /* 0x000fe20000410000 */
[----:B------:R-:W-:-:S01]  /*8590*/  FADD.FTZ R13, R177, R12 ;  /* 0x0000000cb10d7221 */ /* 0x000fc20000010000 */
        /* <DEDUP_REMOVED lines=26> */
[-C--:B------:R-:W-:Y:S01]  /*8740*/  FMUL.FTZ R150, R150, R7.reuse ;  /* 0x0000000796967220 */ /* 0x080fe20000410000 */
[----:B------:R-:W-:Y:S01]  /*8750*/  FMUL.FTZ R151, R151, R7 ;  /* 0x0000000797977220 */ /* 0x000fe20000410000 */
[----:B------:R-:W-:-:S02]  /*8760*/  F2FP.SATFINITE.E4M3.F32.PACK_AB_MERGE_C R157, R171, R170, R157 ;  /* 0x000000aaab9d723e */ /* 0x000fc4000480709d */
[----:B------:R-:W-:Y:S01]  /*8770*/  F2FP.SATFINITE.E4M3.F32.PACK_AB_MERGE_C R158, R177, R176, R158 ;  /* 0x000000b0b19e723e */ /* 0x000fe2000480709e */
[----:B----4-:R-:W-:Y:S01]  /*8780*/  FADD.FTZ R4, R182, R13 ;  /* 0x0000000db6047221 */ /* 0x010fe20000010000 */
[----:B--2---:R-:W-:-:S03]  /*8790*/  F2FP.SATFINITE.E4M3.F32.PACK_AB_MERGE_C R159, R11, R182, RZ ;  /* 0x000000b60b9f723e */ /* 0x004fc600048070ff */
[----:B------:R-:W-:Y:S01]  /*87a0*/  FADD.FTZ R4, R11, R4 ;  /* 0x000000040b047221 */ /* 0x000fe20000010000 */
[----:B------:R-:W-:Y:S01]  /*87b0*/  F2FP.SATFINITE.E4M3.F32.PACK_AB_MERGE_C R159, R179, R178, R159 ;  /* 0x000000b2b39f723e */ /* 0x000fe2000480709f */
[----:B------:R-:W-:Y:S06]  /*87c0*/  @!P0 BRA `(.L_x_1523) ;  /* 0x0000000000048947 */ /* 0x000fec0003800000 */
[----:B------:R-:W-:Y:S01]  /*87d0*/  BPT.TRAP 0x1 ;  /* 0x000000040000795c */ /* 0x000fe20000300000 */
.L_x_1523:
[----:B------:R2:W3:Y:S01]  /*87e0*/  SYNCS.PHASECHK.TRANS64.TRYWAIT P1, [UR43+0x28450], R6 ;  /* 0x02845006ff0075a7 */ /* 0x0004e2000802016b */
[----:B------:R-:W-:Y:S05]  /*87f0*/  @!P0 BRA `(.L_x_1524) ;  /* 0x0000000000048947 */ /* 0x000fea0003800000 */
[----:B------:R-:W-:Y:S01]  /*8800*/  BPT.TRAP 0x1 ;  /* 0x000000040000795c */ /* 0x000fe20000300000 */
.L_x_1524:
[----:B------:R-:W-:Y:S01]  /*8810*/  VIADD R7, R14, 0x8 ;  /* 0x000000080e077836 */ /* 0x000fe20000000000 */
[----:B---3--:R-:W-:Y:S06]  /*8820*/  @P1 BRA `(.L_x_1525) ;  /* 0x0000000000081947 */ /* 0x008fec0003800000 */
[----:B------:R-:W3:Y:S02]  /*8830*/  SYNCS.PHASECHK.TRANS64.TRYWAIT P1, [UR43+0x28450], R6 ;  /* 0x02845006ff0075a7 */ /* 0x000ee4000802016b */
[----:B---3--:R-:W-:Y:S05]  /*8840*/  @!P1 BRA `(.L_x_1526) ;  /* 0x0000010000709947 */ /* 0x008fea0003800000 */
.L_x_1525:
        /* <DEDUP_REMOVED lines=14> */
.L_x_1527:
[----:B------:R-:W-:Y:S01]  /*8930*/  UIADD3 UR43, UR43, 0x28460, URZ ;  /* 0x000284602b2b7890 */ /* 0x000fe2000fffe03f */
[----:B------:R-:W-:Y:S01]  /*8940*/  PLOP3.LUT P1, PT, PT, PT, UP0, 0x80, 0x0 ;  /* 0x000000000000781c */ /* 0x000fe20003f2f008 */
[----:B------:R-:W-:Y:S02]  /*8950*/  IMAD.MOV.U32 R7, RZ, RZ, R9 ;  /* 0x000000ffff077224 */ /* 0x000fe400078e0009 */
[----:B------:R-:W-:Y:S01]  /*8960*/  UPRMT UR43, UR52, 0x654, UR43 ;  /* 0x00000654342b7896 */ /* 0x000fe2000800002b */
[----:B------:R-:W-:-:S08]  /*8970*/  IMAD.MOV.U32 R10, RZ, RZ, R5 ;  /* 0x000000ffff0a7224 */ /* 0x000fd000078e0005 */
[----:B------:R-:W-:Y:S01]  /*8980*/  SYNCS.ARRIVE.TRANS64.RED.A1T0 RZ, [UR43], RZ ;  /* 0x000000ffffff79a7 */ /* 0x000fe2000810042b */
[----:B------:R-:W-:Y:S05]  /*8990*/  @P1 BRA `(.L_x_1528) ;  /* 0xffffffe400e01947 */ /* 0x000fea000383ffff */
[----:B------:R-:W-:-:S05]  /*89a0*/  UMOV UR43, UR44 ;  /* 0x0000002c002b7c82 */ /* 0x000fca0008000000 */
.L_x_1517:
[----:B------:R-:W-:-:S06]  /*89b0*/  UISETP.GE.AND UP0, UPT, UR43, UR51, UPT ;  /* 0x000000332b00728c */ /* 0x000fcc000bf06270 */
[----:B------:R-:W-:-:S13]  /*89c0*/  PLOP3.LUT P1, PT, PT, PT, UP0, 0x80, 0x0 ;  /* 0x000000000000781c */ /* 0x000fda0003f2f008 */
[----:B------:R-:W-:Y:S05]  /*89d0*/  @!P1 BRA `(.L_x_1529) ;  /* 0x0000002400889947 */ /* 0x000fea0003800000 */
[----:B------:R-:W-:Y:S01]  /*89e0*/  IMAD.MOV.U32 R10, RZ, RZ, R9 ;  /* 0x000000ffff0a7224 */ /* 0x000fe200078e0009 */
[----:B------:R-:W-:Y:S01]  /*89f0*/  ULDC UR45, c[0x0][0x9e4] ;  /* 0x00027900002d7ab9 */ /* 0x000fe20000000800 */
[----:B---3--:R-:W-:Y:S01]  /*8a00*/  IMAD.MOV.U32 R11, RZ, RZ, R5 ;  /* 0x000000ffff0b7224 */ /* 0x008fe200078e0005 */
[----:B------:R-:W-:Y:S01]  /*8a10*/  ULDC UR52, c[0x0][0x9dc] ;  /* 0x0002770000347ab9 */ /* 0x000fe20000000800 */
[----:B------:R-:W-:-:S05]  /*8a20*/  ULDC UR59, c[0x0][0x9e0] ;  /* 0x00027800003b7ab9 */ /* 0x000fca0000000800 */
.L_x_1548:
[----:B------:R-:W-:-:S04]  /*8a30*/  UIADD3 UR38, UR38, 0x1, URZ ;  /* 0x0000000126267890 */ /* 0x000fc8000fffe03f */
[----:B------:R-:W-:-:S04]  /*8a40*/  UISETP.NE.AND UP0, UPT, UR38, 0x2, UPT ;  /* 0x000000022600788c */ /* 0x000fc8000bf05270 */
[----:B------:R-:W-:Y:S02]  /*8a50*/  USEL UR6, URZ, 0x1, UP0 ;  /* 0x000000013f067887 */ /* 0x000fe40008000000 */
[----:B------:R-:W-:Y:S02]  /*8a60*/  USEL UR38, UR38, URZ, UP0 ;  /* 0x0000003f26267287 */ /* 0x000fe40008000000 */
[----:B------:R-:W-:Y:S01]  /*8a70*/  ULOP3.LUT UR39, UR39, UR6, URZ, 0x3c, !UPT ;  /* 0x0000000627277292 */ /* 0x000fe2000f8e3c3f */
[----:B---3--:R-:W-:Y:S11]  /*8a80*/  @!P0 BRA `(.L_x_1530) ;  /* 0x0000000000048947 */ /* 0x008ff60003800000 */
[----:B------:R-:W-:Y:S01]  /*8a90*/  BPT.TRAP 0x1 ;  /* 0x000000040000795c */ /* 0x000fe20000300000 */
.L_x_1530:
[----:B------:R-:W3:Y:S01]  /*8aa0*/  S2UR UR53, SR_CgaCtaId ;  /* 0x00000000003579c3 */ /* 0x000ee20000008800 */
[----:B------:R-:W-:Y:S01]  /*8ab0*/  UMOV UR6, 0x400 ;  /* 0x0000040000067882 */ /* 0x000fe20000000000 */
[----:B0-2---:R-:W-:-:S05]  /*8ac0*/  IMAD.U32 R8, RZ, RZ, UR39 ;  /* 0x00000027ff087e24 */ /* 0x005fca000f8e00ff */
[----:B------:R-:W-:Y:S01]  /*8ad0*/  SHF.L.U32 R8, R8, 0x1f, RZ ;  /* 0x0000001f08087819 */ /* 0x000fe200000006ff */
[----:B---3--:R-:W-:-:S04]  /*8ae0*/  ULEA UR6, UR53, UR6, 0x18 ;  /* 0x0000000635067291 */ /* 0x008fc8000f8ec03f */
[----:B------:R-:W-:-:S09]  /*8af0*/  ULEA UR44, UR38, UR6, 0x3 ;  /* 0x00000006262c7291 */ /* 0x000fd2000f8e183f */
[----:B------:R0:W2:Y:S01]  /*8b00*/  SYNCS.PHASECHK.TRANS64.TRYWAIT P1, [UR44+0x28430], R8 ;  /* 0x02843008ff0075a7 */ /* 0x0000a2000802016c */
[----:B------:R-:W-:Y:S05]  /*8b10*/  @!P0 BRA `(.L_x_1531) ;  /* 0x0000000000048947 */ /* 0x000fea0003800000 */
[----:B------:R-:W-:Y:S01]  /*8b20*/  BPT.TRAP 0x1 ;  /* 0x000000040000795c */ /* 0x000fe20000300000 */
.L_x_1531:
[----:B--2---:R-:W-:Y:S05]  /*8b30*/  @P1 BRA `(.L_x_1532) ;  /* 0x0000000000081947 */ /* 0x004fea0003800000 */
[----:B------:R-:W2:Y:S02]  /*8b40*/  SYNCS.PHASECHK.TRANS64.TRYWAIT P1, [UR44+0x28430], R8 ;  /* 0x02843008ff0075a7 */ /* 0x000ea4000802016c */
[----:B--2---:R-:W-:Y:S05]  /*8b50*/  @!P1 BRA `(.L_x_1533) ;  /* 0x000000fc00c49947 */ /* 0x004fea0003800000 */
.L_x_1532:
        /* <DEDUP_REMOVED lines=47> */
.L_x_1534:
[----:B------:R-:W-:Y:S01]  /*8e50*/  UISETP.NE.AND UP1, UPT, UR50, URZ, UPT ;  /* 0x0000003f3200728c */ /* 0x000fe2000bf25270 */
[----:B--2---:R-:W-:Y:S01]  /*8e60*/  VIADD R5, R17, UR48 ;  /* 0x0000003011057c36 */ /* 0x004fe20008000000 */
[----:B------:R-:W-:Y:S02]  /*8e70*/  USHF.L.U32 UR7, UR43, 0x6, URZ ;  /* 0x000000062b077899 */ /* 0x000fe4000800063f */
[----:B------:R-:W-:Y:S02]  /*8e80*/  UISETP.NE.AND UP0, UPT, UR46, URZ, UPT ;  /* 0x0000003f2e00728c */ /* 0x000fe4000bf05270 */
[----:B------:R-:W-:Y:S02]  /*8e90*/  PLOP3.LUT P1, PT, PT, PT, UP1, 0x80, 0x0 ;  /* 0x000000000000781c */ /* 0x000fe40003f2f018 */
        /* <DEDUP_REMOVED lines=10> */
[----:B------:R-:W2:Y:S01]  /*8f40*/  SHFL.IDX PT, R15, R5, RZ, 0x1c1f ;  /* 0x001c1fff050f7589 */ /* 0x000ea200000e0000 */
[----:B------:R-:W-:Y:S01]  /*8f50*/  UPRMT UR6, UR53, 0x654, UR6 ;  /* 0x0000065435067896 */ /* 0x000fe20008000006 */
[----:B------:R-:W-:-:S05]  /*8f60*/  IADD3 R12, -R6, UR41, R12 ;  /* 0x00000029060c7c10 */ /* 0x000fca000fffe10c */
[----:B------:R-:W-:-:S03]  /*8f70*/  VIADD R9, R12, UR59 ;  /* 0x0000003b0c097c36 */ /* 0x000fc60008000000 */
[----:B------:R-:W-:Y:S01]  /*8f80*/  SYNCS.ARRIVE.TRANS64.RED.A1T0 RZ, [UR6], RZ ;  /* 0x000000ffffff79a7 */ /* 0x000fe20008100406 */
[----:B------:R-:W-:-:S06]  /*8f90*/  ULOP3.LUT UR6, URZ, UR52, URZ, 0x33, !UPT ;  /* 0x000000343f067292 */ /* 0x000fcc000f8e333f */
[----:B------:R-:W-:Y:S02]  /*8fa0*/  VIADD R12, R12, UR6 ;  /* 0x000000060c0c7c36 */ /* 0x000fe40008000000 */
[----:B--2---:R-:W-:Y:S02]  /*8fb0*/  IMAD.IADD R13, R9, 0x1, R15 ;  /* 0x00000001090d7824 */ /* 0x004fe400078e020f */
        /* <DEDUP_REMOVED lines=15> */
.L_x_1537:
[----:B------:R-:W-:-:S05]  /*90b0*/  IMAD.U32 R20, RZ, RZ, UR45 ;  /* 0x0000002dff147e24 */ /* 0x000fca000f8e00ff */
[----:B------:R-:W-:-:S13]  /*90c0*/  ISETP.NE.AND P1, PT, R20, 0x1, PT ;  /* 0x000000011400780c */ /* 0x000fda0003f25270 */
[----:B------:R-:W2:Y:S02]  /*90d0*/  @P1 LDC.64 R6, c[0x0][0x9e8] ;  /* 0x00027a00ff061b82 */ /* 0x000ea40000000a00 */
[----:B--2---:R-:W-:-:S05]  /*90e0*/  @P1 IMAD.HI.U32 R6, R15, R6, RZ ;  /* 0x000000060f061227 */ /* 0x004fca00078e00ff */
[----:B------:R-:W-:-:S07]  /*90f0*/  @P1 SHF.R.U32.HI R15, RZ, R7, R6 ;  /* 0x00000007ff0f1219 */ /* 0x000fce0000011606 */
.L_x_1538:
[----:B------:R-:W-:Y:S05]  /*9100*/  BSYNC B0 ;  /* 0x0000000000007941 */ /* 0x000fea0003800000 */
.L_x_1536:
[----:B------:R-:W-:-:S04]  /*9110*/  IMAD R15, R15, R20, -UR7 ;  /* 0x800000070f0f7e24 */ /* 0x000fc8000f8e0214 */
[----:B------:R-:W-:-:S05]  /*9120*/  IMAD.IADD R15, R15, 0x1, -R2 ;  /* 0x000000010f0f7824 */ /* 0x000fca00078e0a02 */
[----:B------:R-:W-:Y:S02]  /*9130*/  VIMNMX R14, R14, R15, !PT ;  /* 0x0000000f0e0e7248 */ /* 0x000fe40007fe0100 */
[----:B------:R-:W-:-:S07]  /*9140*/  VIADDMNMX R13, R15, R20, R13, PT ;  /* 0x000000140f0d7246 */ /* 0x000fce000380010d */
.L_x_1535:
[----:B------:R-:W-:Y:S01]  /*9150*/  UISETP.GT.AND UP0, UPT, UR43, -0x1, UPT ;  /* 0xffffffff2b00788c */ /* 0x000fe2000bf04270 */
[----:B------:R-:W2:Y:S01]  /*9160*/  SHFL.IDX PT, R5, R5, 0x1, 0x1c1f ;  /* 0x003c1f0005057f89 */ /* 0x000ea200000e0000 */
        /* <DEDUP_REMOVED lines=10> */
[--C-:B--2---:R-:W-:Y:S01]  /*9210*/  IMAD.IADD R9, R9, 0x1, R5.reuse ;  /* 0x0000000109097824 */ /* 0x104fe200078e0205 */
        /* <DEDUP_REMOVED lines=56> */
.L_x_1541:
[----:B------:R-:W-:-:S05]  /*95a0*/  IMAD.U32 R13, RZ, RZ, UR45 ;  /* 0x0000002dff0d7e24 */ /* 0x000fca000f8e00ff */
[----:B------:R-:W-:-:S13]  /*95b0*/  ISETP.NE.AND P2, PT, R13, 0x1, PT ;  /* 0x000000010d00780c */ /* 0x000fda0003f45270 */
[----:B------:R-:W2:Y:S02]  /*95c0*/  @P2 LDC.64 R6, c[0x0][0x9e8] ;  /* 0x00027a00ff062b82 */ /* 0x000ea40000000a00 */
[----:B--2---:R-:W-:-:S05]  /*95d0*/  @P2 IMAD.HI.U32 R6, R5, R6, RZ ;  /* 0x0000000605062227 */ /* 0x004fca00078e00ff */
[----:B------:R-:W-:-:S07]  /*95e0*/  @P2 SHF.R.U32.HI R5, RZ, R7, R6 ;  /* 0x00000007ff052219 */ /* 0x000fce0000011606 */
.L_x_1542:
[----:B------:R-:W-:Y:S05]  /*95f0*/  BSYNC B0 ;  /* 0x0000000000007941 */ /* 0x000fea0003800000 */
.L_x_1540:
[----:B------:R-:W-:-:S04]  /*9600*/  IMAD R5, R5, R13, -UR7 ;  /* 0x8000000705057e24 */ /* 0x000fc8000f8e020d */
[----:B------:R-:W-:-:S05]  /*9610*/  IMAD.IADD R5, R5, 0x1, -R2 ;  /* 0x0000000105057824 */ /* 0x000fca00078e0a02 */
[----:B------:R-:W-:Y:S02]  /*9620*/  VIMNMX R12, R12, R5, !PT ;  /* 0x000000050c0c7248 */ /* 0x000fe40007fe0100 */
[----:B------:R-:W-:-:S07]  /*9630*/  VIADDMNMX R9, R5, R13, R9, PT ;  /* 0x0000000d05097246 */ /* 0x000fce0003800109 */
.L_x_1539:
        /* <DEDUP_REMOVED lines=56> */
[----:B------:R-:W2:Y:S01]  /*99c0*/  SHFL.BFLY PT, R6, R5, 0x2, 0x1f ;  /* 0x0c401f0005067f89 */ /* 0x000ea200000e0000 */
        /* <DEDUP_REMOVED lines=11> */
[----:B--2---:R-:W-:-:S02]  /*9a80*/  FMNMX.FTZ R5, R5, R6, !PT ;  /* 0x0000000605057209 */ /* 0x004fc40007810000 */
[----:B------:R-:W-:Y:S02]  /*9a90*/  FSEL R179, R179, -INF , !P1 ;  /* 0xff800000b3b37808 */ /* 0x000fe40004800000 */
[----:B------:R-:W-:Y:S01]  /*9aa0*/  FSEL R182, R182, -INF , !P2 ;  /* 0xff800000b6b67808 */ /* 0x000fe20005000000 */
[----:B------:R-:W2:Y:S01]  /*9ab0*/  SHFL.BFLY PT, R6, R5, 0x1, 0x1f ;  /* 0x0c201f0005067f89 */ /* 0x000ea200000e0000 */
        /* <DEDUP_REMOVED lines=10> */
[----:B--2---:R-:W-:Y:S01]  /*9b60*/  FMNMX.FTZ R5, R5, R6, !PT ;  /* 0x0000000605057209 */ /* 0x004fe20007810000 */
        /* <DEDUP_REMOVED lines=8> */
[----:B------:R-:W-:-:S02]  /*9bf0*/  FSEL R7, R5, RZ, P5 ;  /* 0x000000ff05077208 */ /* 0x000fc40002800000 */
        /* <DEDUP_REMOVED lines=25> */
[----:B------:R-:W2:Y:S01]  /*9d90*/  MUFU.EX2 R6, R6 ;  /* 0x0000000600067308 */ /* 0x000ea20000000800 */
[----:B------:R-:W-:Y:S02]  /*9da0*/  @P6 LOP3.LUT R16, R16, 0x2000, RZ, 0xfc, !PT ;  /* 0x0000200010106812 */ /* 0x000fe400078efcff */
[----:B------:R-:W-:Y:S02]  /*9db0*/  FMNMX.FTZ R7, R159, R7, !PT ;  /* 0x000000079f077209 */ /* 0x000fe40007810000 */
[----:B------:R-:W-:-:S02]  /*9dc0*/  LOP3.LUT P6, RZ, R16, 0x100, RZ, 0xc0, !PT ;  /* 0x0000010010ff7812 */ /* 0x000fc400078cc0ff */
[----:B------:R-:W-:Y:S01]  /*9dd0*/  FMNMX.FTZ R7, R162, R7, !PT ;  /* 0x00000007a2077209 */ /* 0x000fe20007810000 */
[----:B------:R-:W3:Y:S01]  /*9de0*/  MUFU.EX2 R153, R153 ;  /* 0x0000009900997308 */ /* 0x000ee20000000800 */
[----:B------:R-:W-:Y:S02]  /*9df0*/  LOP3.LUT P0, RZ, R16, 0x40, RZ, 0xc0, !PT ;  /* 0x0000004010ff7812 */ /* 0x000fe4000780c0ff */
[----:B------:R-:W-:Y:S02]  /*9e00*/  FMNMX.FTZ R7, R163, R7, !PT ;  /* 0x00000007a3077209 */ /* 0x000fe40007810000 */
[----:B------:R-:W-:Y:S02]  /*9e10*/  FSEL R167, R167, -INF , !P6 ;  /* 0xff800000a7a77808 */ /* 0x000fe40007000000 */
[----:B------:R-:W-:Y:S01]  /*9e20*/  FMNMX.FTZ R7, R166, R7, !PT ;  /* 0x00000007a6077209 */ /* 0x000fe20007810000 */
[----:B------:R-:W4:Y:S01]  /*9e30*/  MUFU.EX2 R156, R156 ;  /* 0x0000009c009c7308 */ /* 0x000f220000000800 */
[----:B------:R-:W-:Y:S01]  /*9e40*/  LOP3.LUT P5, RZ, R16, 0x10, RZ, 0xc0, !PT ;  /* 0x0000001010ff7812 */ /* 0x000fe200078ac0ff */
[----:B--2---:R-:W-:Y:S01]  /*9e50*/  FFMA.FTZ R3, R6, R3, R152 ;  /* 0x0000000306037223 */ /* 0x004fe20000010098 */
[----:B------:R-:W-:Y:S01]  /*9e60*/  FSEL R170, R170, -INF , !P0 ;  /* 0xff800000aaaa7808 */ /* 0x000fe20004000000 */
[-C--:B------:R-:W-:Y:S01]  /*9e70*/  FMUL.FTZ R24, R24, R6.reuse ;  /* 0x0000000618187220 */ /* 0x080fe20000410000 */
[----:B------:R-:W-:Y:S01]  /*9e80*/  FMNMX.FTZ R7, R167, R7, !PT ;  /* 0x00000007a7077209 */ /* 0x000fe20007810000 */
[-C--:B------:R-:W-:Y:S01]  /*9e90*/  FMUL.FTZ R25, R25, R6.reuse ;  /* 0x0000000619197220 */ /* 0x080fe20000410000 */
[----:B------:R-:W-:Y:S01]  /*9ea0*/  FSEL R171, R171, -INF , !P5 ;  /* 0xff800000abab7808 */ /* 0x000fe20006800000 */
[----:B------:R-:W2:Y:S01]  /*9eb0*/  MUFU.EX2 R157, R157 ;  /* 0x0000009d009d7308 */ /* 0x000ea20000000800 */
[----:B------:R-:W-:Y:S01]  /*9ec0*/  LOP3.LUT P5, RZ, R16, 0x4, RZ, 0xc0, !PT ;  /* 0x0000000410ff7812 */ /* 0x000fe200078ac0ff */
[----:B---3--:R-:W-:Y:S01]  /*9ed0*/  FADD.FTZ R3, R153, R3 ;  /* 0x0000000399037221 */ /* 0x008fe20000010000 */
[----:B------:R-:W-:Y:S01]  /*9ee0*/  FMNMX.FTZ R7, R170, R7, !PT ;  /* 0x00000007aa077209 */ /* 0x000fe20007810000 */
[-C--:B------:R-:W-:Y:S01]  /*9ef0*/  FMUL.FTZ R28, R28, R6.reuse ;  /* 0x000000061c1c7220 */ /* 0x080fe20000410000 */
[----:B------:R-:W-:Y:S01]  /*9f00*/  LOP3.LUT P0, RZ, R16, 0x1000, RZ, 0xc0, !PT ;  /* 0x0000100010ff7812 */ /* 0x000fe2000780c0ff */
[-C--:B------:R-:W-:Y:S01]  /*9f10*/  FMUL.FTZ R29, R29, R6.reuse ;  /* 0x000000061d1d7220 */ /* 0x080fe20000410000 */
[----:B------:R-:W-:Y:S01]  /*9f20*/  FSEL R174, R174, -INF , !P5 ;  /* 0xff800000aeae7808 */ /* 0x000fe20006800000 */
[----:B------:R-:W3:Y:S01]  /*9f30*/  MUFU.EX2 R160, R160 ;  /* 0x000000a000a07308 */ /* 0x000ee20000000800 */
        /* <DEDUP_REMOVED lines=9> */
[----:B--2---:R-:W-:Y:S01]  /*9fd0*/  FADD.FTZ R3, R157, R3 ;  /* 0x000000039d037221 */ /* 0x004fe20000010000 */
[----:B------:R-:W-:Y:S01]  /*9fe0*/  FMNMX.FTZ R7, R175, R7, !PT ;  /* 0x00000007af077209 */ /* 0x000fe20007810000 */
[----:B------:R-:W-:Y:S01]  /*9ff0*/  FMUL.FTZ R36, R36, R6 ;  /* 0x0000000624247220 */ /* 0x000fe20000410000 */
[----:B------:R-:W-:Y:S01]  /*a000*/  F2FP.SATFINITE.E4M3.F32.PACK_AB_MERGE_C R156, R157, R156, RZ ;  /* 0x0000009c9d9c723e */ /* 0x000fe200048070ff */
[----:B------:R-:W-:Y:S01]  /*a010*/  FMUL.FTZ R37, R37, R6 ;  /* 0x0000000625257220 */ /* 0x000fe20000410000 */
[----:B------:R-:W-:Y:S01]  /*a020*/  FMNMX.FTZ R7, R178, R7, !PT ;  /* 0x00000007b2077209 */ /* 0x000fe20007810000 */
[----:B------:R-:W2:Y:S01]  /*a030*/  MUFU.EX2 R164, R164 ;  /* 0x000000a400a47308 */ /* 0x000ea20000000800 */
[----:B------:R-:W-:Y:S01]  /*a040*/  F2FP.SATFINITE.E4M3.F32.PACK_AB_MERGE_C R152, R153, R152, R156 ;  /* 0x000000989998723e */ /* 0x000fe2000480709c */
[----:B---3--:R-:W-:Y:S01]  /*a050*/  FADD.FTZ R3, R160, R3 ;  /* 0x00000003a0037221 */ /* 0x008fe20000010000 */
[----:B------:R-:W-:Y:S01]  /*a060*/  FMNMX.FTZ R7, R179, R7, !PT ;  /* 0x00000007b3077209 */ /* 0x000fe20007810000 */
[-C--:B------:R-:W-:Y:S01]  /*a070*/  FMUL.FTZ R40, R40, R6.reuse ;  /* 0x0000000628287220 */ /* 0x080fe20000410000 */
[----:B------:R-:W-:Y:S01]  /*a080*/  LOP3.LUT P0, RZ, R16, 0x800, RZ, 0xc0, !PT ;  /* 0x0000080010ff7812 */ /* 0x000fe2000780c0ff */
[----:B------:R-:W-:Y:S01]  /*a090*/  FMUL.FTZ R41, R41, R6 ;  /* 0x0000000629297220 */ /* 0x000fe20000410000 */
[----:B------:R-:W-:Y:S01]  /*a0a0*/  FMNMX.FTZ R7, R182, R7, !PT ;  /* 0x00000007b6077209 */ /* 0x000fe20007810000 */
[----:B------:R-:W3:Y:S01]  /*a0b0*/  MUFU.EX2 R165, R165 ;  /* 0x000000a500a57308 */ /* 0x000ee20000000800 */
        /* <DEDUP_REMOVED lines=33> */
[----:B--2---:R-:W-:-:S01]  /*a2d0*/  FADD.FTZ R3, R169, R3 ;  /* 0x00000003a9037221 */ /* 0x004fc20000010000 */
[-C--:B------:R-:W-:Y:S01]  /*a2e0*/  FMUL.FTZ R88, R88, R6.reuse ;  /* 0x0000000658587220 */ /* 0x080fe20000410000 */
[-C--:B------:R-:W-:Y:S01]  /*a2f0*/  FMUL.FTZ R89, R89, R6.reuse ;  /* 0x0000000659597220 */ /* 0x080fe20000410000 */
[----:B------:R-:W2:Y:S01]  /*a300*/  SHFL.BFLY PT, R9, R7, 0x1, 0x1f ;  /* 0x0c201f0007097f89 */ /* 0x000ea200000e0000 */
[-C--:B------:R-:W-:Y:S01]  /*a310*/  FMUL.FTZ R92, R92, R6.reuse ;  /* 0x000000065c5c7220 */ /* 0x080fe20000410000 */
[-C--:B------:R-:W-:Y:S01]  /*a320*/  FMUL.FTZ R93, R93, R6.reuse ;  /* 0x000000065d5d7220 */ /* 0x080fe20000410000 */
[----:B------:R-:W-:Y:S01]  /*a330*/  FMUL.FTZ R96, R96, R6 ;  /* 0x0000000660607220 */ /* 0x000fe20000410000 */
[----:B------:R-:W5:Y:S01]  /*a340*/  MUFU.EX2 R176, R176 ;  /* 0x000000b000b07308 */ /* 0x000f620000000800 */
        /* <DEDUP_REMOVED lines=19> */
[----:B--2---:R-:W-:Y:S01]  /*a480*/  FMNMX.FTZ R9, R7, R9, !PT ;  /* 0x0000000907097209 */ /* 0x004fe20007810000 */
[-C--:B------:R-:W-:Y:S01]  /*a490*/  FMUL.FTZ R121, R121, R6.reuse ;  /* 0x0000000679797220 */ /* 0x080fe20000410000 */
[-C--:B------:R-:W-:Y:S01]  /*a4a0*/  FMUL.FTZ R124, R124, R6.reuse ;  /* 0x000000067c7c7220 */ /* 0x080fe20000410000 */
[----:B------:R-:W-:Y:S01]  /*a4b0*/  FMUL.FTZ R125, R125, R6 ;  /* 0x000000067d7d7220 */ /* 0x000fe20000410000 */
[----:B------:R-:W-:Y:S01]  /*a4c0*/  FSETP.NEU.FTZ.AND P1, PT, R9, -INF , PT ;  /* 0xff8000000900780b */ /* 0x000fe20003f3d000 */
[----:B------:R-:W2:Y:S01]  /*a4d0*/  MUFU.EX2 R181, R181 ;  /* 0x000000b500b57308 */ /* 0x000ea20000000800 */
[----:B---3--:R-:W-:-:S01]  /*a4e0*/  FADD.FTZ R3, R177, R3 ;  /* 0x00000003b1037221 */ /* 0x008fc20000010000 */
        /* <DEDUP_REMOVED lines=15> */
[----:B--2---:R-:W-:-:S01]  /*a5e0*/  FADD.FTZ R3, R181, R3 ;  /* 0x00000003b5037221 */ /* 0x004fc20000010000 */
[----:B------:R-:W-:Y:S01]  /*a5f0*/  FSEL R10, R10, RZ, P1 ;  /* 0x000000ff0a0a7208 */ /* 0x000fe20000800000 */
[----:B------:R-:W2:Y:S01]  /*a600*/  MUFU.EX2 R7, R7 ;  /* 0x0000000700077308 */ /* 0x000ea20000000800 */
        /* <DEDUP_REMOVED lines=21> */
[----:B---3--:R-:W-:Y:S01]  /*a760*/  F2FP.SATFINITE.E4M3.F32.PACK_AB_MERGE_C R154, R165, R164, RZ ;  /* 0x000000a4a59a723e */ /* 0x008fe200048070ff */
[----:B--2---:R-:W-:Y:S01]  /*a770*/  FMUL.FTZ R26, R26, R7 ;  /* 0x000000071a1a7220 */ /* 0x004fe20000410000 */
[----:B------:R2:W3:Y:S01]  /*a780*/  MUFU.EX2 R11, R158 ;  /* 0x0000009e000b7308 */ /* 0x0004e20000000800 */
        /* <DEDUP_REMOVED lines=9> */
[----:B--2---:R-:W-:Y:S01]  /*a820*/  F2FP.SATFINITE.E4M3.F32.PACK_AB_MERGE_C R158, R181, R180, RZ ;  /* 0x000000b4b59e723e */ /* 0x004fe200048070ff */
[-C--:B------:R-:W-:Y:S01]  /*a830*/  FMUL.FTZ R38, R38, R7.reuse ;  /* 0x0000000726267220 */ /* 0x080fe20000410000 */
[-C--:B------:R-:W-:Y:S01]  /*a840*/  FMUL.FTZ R39, R39, R7.reuse ;  /* 0x0000000727277220 */ /* 0x080fe20000410000 */
[-C--:B------:R-:W-:Y:S01]  /*a850*/  FMUL.FTZ R42, R42, R7.reuse ;  /* 0x000000072a2a7220 */ /* 0x080fe20000410000 */
[----:B------:R-:W-:Y:S01]  /*a860*/  F2FP.SATFINITE.E4M3.F32.PACK_AB_MERGE_C R158, R177, R176, R158 ;  /* 0x000000b0b19e723e */ /* 0x000fe2000480709e */
        /* <DEDUP_REMOVED lines=82> */
[----:B----4-:R-:W-:-:S07]  /*ad90*/  FADD.FTZ R4, R178, R13 ;  /* 0x0000000db2047221 */ /* 0x010fce0000010000 */
[----:B------:R-:W4:Y:S01]  /*ada0*/  MUFU.EX2 R11, R10 ;  /* 0x0000000a000b7308 */ /* 0x000f220000000800 */
[----:B--2---:R-:W-:-:S04]  /*adb0*/  FADD.FTZ R13, R179, R4 ;  /* 0x00000004b30d7221 */ /* 0x004fc80000010000 */
[----:B---3--:R-:W-:Y:S01]  /*adc0*/  FADD.FTZ R4, R182, R13 ;  /* 0x0000000db6047221 */ /* 0x008fe20000010000 */
[----:B----4-:R-:W-:-:S03]  /*add0*/  F2FP.SATFINITE.E4M3.F32.PACK_AB_MERGE_C R159, R11, R182, RZ ;  /* 0x000000b60b9f723e */ /* 0x010fc600048070ff */
[----:B------:R-:W-:Y:S01]  /*ade0*/  FADD.FTZ R4, R11, R4 ;  /* 0x000000040b047221 */ /* 0x000fe20000010000 */
[----:B------:R-:W-:Y:S01]  /*adf0*/  F2FP.SATFINITE.E4M3.F32.PACK_AB_MERGE_C R159, R179, R178, R159 ;  /* 0x000000b2b39f723e */ /* 0x000fe2000480709f */
[----:B------:R-:W-:Y:S06]  /*ae00*/  @!P0 BRA `(.L_x_1543) ;  /* 0x0000000000048947 */ /* 0x000fec0003800000 */
[----:B------:R-:W-:Y:S01]  /*ae10*/  BPT.TRAP 0x1 ;  /* 0x000000040000795c */ /* 0x000fe20000300000 */
.L_x_1543:
[----:B------:R2:W3:Y:S01]  /*ae20*/  SYNCS.PHASECHK.TRANS64.TRYWAIT P1, [UR44+0x28450], R8 ;  /* 0x02845008ff0075a7 */ /* 0x0004e2000802016c */
[----:B------:R-:W-:Y:S05]  /*ae30*/  @!P0 BRA `(.L_x_1544) ;  /* 0x0000000000048947 */ /* 0x000fea0003800000 */
[----:B------:R-:W-:Y:S01]  /*ae40*/  BPT.TRAP 0x1 ;  /* 0x000000040000795c */ /* 0x000fe20000300000 */
.L_x_1544:
[----:B------:R-:W-:Y:S01]  /*ae50*/  VIADD R6, R21, 0x8 ;  /* 0x0000000815067836 */ /* 0x000fe20000000000 */
[----:B---3--:R-:W-:Y:S06]  /*ae60*/  @P1 BRA `(.L_x_1545) ;  /* 0x0000000000081947 */ /* 0x008fec0003800000 */
[----:B------:R-:W3:Y:S02]  /*ae70*/  SYNCS.PHASECHK.TRANS64.TRYWAIT P1, [UR44+0x28450], R8 ;  /* 0x02845008ff0075a7 */ /* 0x000ee4000802016c */
[----:B---3--:R-:W-:Y:S05]  /*ae80*/  @!P1 BRA `(.L_x_1546) ;  /* 0x000000dc00109947 */ /* 0x008fea0003800000 */
.L_x_1545:
        /* <DEDUP_REMOVED lines=14> */
.L_x_1547:
        /* <DEDUP_REMOVED lines=9> */
.L_x_1529:
[----:B------:R-:W-:Y:S01]  /*b000*/  ULDC.64 UR8, c[0x0][0x9a0] ;  /* 0x0002680000087ab9 */ /* 0x000fe20000000a00 */
[----:B0-23--:R-:W-:Y:S01]  /*b010*/  IMAD.MOV.U32 R8, RZ, RZ, 0x3f800000 ;  /* 0x3f800000ff087424 */ /* 0x00dfe200078e00ff */
[----:B------:R-:W-:Y:S01]  /*b020*/  UISETP.NE.U32.AND UP0, UPT, UR8, URZ, UPT ;  /* 0x0000003f0800728c */ /* 0x000fe2000bf05070 */
[----:B------:R1:W-:Y:S06]  /*b030*/  BAR.ARV R0, 0x100 ;  /* 0x000400000000751d */ /* 0x0003ec0000002000 */
[----:B------:R-:W-:Y:S02]  /*b040*/  UISETP.NE.AND.EX UP0, UPT, UR9, URZ, UPT, UP0 ;  /* 0x0000003f0900728c */ /* 0x000fe4000bf05300 */
[----:B------:R-:W-:Y:S06]  /*b050*/  BAR.ARV 0x8, 0x180 ;  /* 0x0206000000007b1d */ /* 0x000fec0000002000 */
[----:B------:R-:W-:-:S03]  /*b060*/  PLOP3.LUT P0, PT, PT, PT, UP0, 0x80, 0x0 ;  /* 0x000000000000781c */ /* 0x000fc60003f0f008 */
[----:B------:R-:W-:Y:S01]  /*b070*/  @UP0 USHF.R.S32.HI UR6, URZ, 0x1f, UR54 ;  /* 0x0000001f3f060899 */ /* 0x000fe20008011436 */
[----:B------:R-:W-:-:S03]  /*b080*/  @UP0 ULDC.64 UR10, c[0x0][0x9c8] ;  /* 0x00027200000a0ab9 */ /* 0x000fc60000000a00 */
[----:B------:R-:W-:Y:S02]  /*b090*/  @UP0 UIMAD UR6, UR6, UR10, URZ ;  /* 0x0000000a060602a4 */ /* 0x000fe4000f8e023f */
[----:B------:R-:W-:Y:S02]  /*b0a0*/  @UP0 UIMAD.WIDE.U32 UR4, UR54, UR10, URZ ;  /* 0x0000000a360402a5 */ /* 0x000fe4000f8e003f */
[----:B------:R-:W-:-:S04]  /*b0b0*/  @UP0 UIMAD UR6, UR54, UR11, UR6 ;  /* 0x0000000b360602a4 */ /* 0x000fc8000f8e0206 */
[----:B------:R-:W-:-:S03]  /*b0c0*/  @UP0 UIADD3 UR5, UR5, UR6, URZ ;  /* 0x0000000605050290 */ /* 0x000fc6000fffe03f */
[----:B------:R-:W-:Y:S02]  /*b0d0*/  @UP0 ULDC.64 UR6, c[0x0][0x9d0] ;  /* 0x0002740000060ab9 */ /* 0x000fe40000000a00 */
[----:B------:R-:W-:-:S04]  /*b0e0*/  @UP0 UIMAD.WIDE.U32 UR4, UR55, UR6, UR4 ;  /* 0x00000006370402a5 */ /* 0x000fc8000f8e0004 */
[----:B------:R-:W-:Y:S02]  /*b0f0*/  @UP0 UIMAD UR5, UR55, UR7, UR5 ;  /* 0x00000007370502a4 */ /* 0x000fe4000f8e0205 */
[----:B------:R-:W-:-:S04]  /*b100*/  @UP0 ULEA UR6, UP1, UR4, UR8, 0x2 ;  /* 0x0000000804060291 */ /* 0x000fc8000f82103f */
[----:B------:R-:W-:Y:S02]  /*b110*/  @UP0 ULEA.HI.X UR7, UR4, UR9, UR5, 0x2, UP1 ;  /* 0x0000000904070291 */ /* 0x000fe400088f1405 */
[----:B------:R-:W-:-:S04]  /*b120*/  IMAD.U32 R6, RZ, RZ, UR6 ;  /* 0x00000006ff067e24 */ /* 0x000fc8000f8e00ff */
[----:B------:R-:W-:-:S05]  /*b130*/  IMAD.U32 R7, RZ, RZ, UR7 ;  /* 0x00000007ff077e24 */ /* 0x000fca000f8e00ff */
        /* <DEDUP_REMOVED lines=8> */
[----:B------:R-:W-:Y:S01]  /*b1c0*/  USEL UR4, URZ, 0x1, UP0 ;  /* 0x000000013f047887 */ /* 0x000fe20008000000 */
[----:B0-----:R-:W-:Y:S01]  /*b1d0*/  IMAD.MOV.U32 R7, RZ, RZ, RZ ;  /* 0x000000ffff077224 */ /* 0x001fe200078e00ff */
[----:B------:R-:W-:-:S02]  /*b1e0*/  USEL UR38, UR38, URZ, UP0 ;  /* 0x0000003f26267287 */ /* 0x000fc40008000000 */
[----:B------:R-:W-:Y:S01]  /*b1f0*/  ULOP3.LUT UR39, UR39, UR4, URZ, 0x3c, !UPT ;  /* 0x0000000427277292 */ /* 0x000fe2000f8e3c3f */
[----:B-1----:R-:W-:Y:S01]  /*b200*/  FADD.FTZ R10, R10, R3 ;  /* 0x000000030a0a7221 */ /* 0x002fe20000010000 */
[----:B---3--:R-:W-:-:S04]  /*b210*/  FADD.FTZ R13, R13, R4 ;  /* 0x000000040d0d7221 */ /* 0x008fc80000010000 */
[----:B------:R-:W0:Y:S01]  /*b220*/  SHFL.BFLY PT, R11, R10, 0x1, 0x1f ;  /* 0x0c201f000a0b7f89 */ /* 0x000e2200000e0000 */
[----:B------:R-:W-:-:S03]  /*b230*/  IMAD.U32 R4, RZ, RZ, UR40 ;  /* 0x00000028ff047e24 */ /* 0x000fc6000f8e00ff */
[----:B------:R-:W1:Y:S01]  /*b240*/  SHFL.BFLY PT, R12, R13, 0x1, 0x1f ;  /* 0x0c201f000d0c7f89 */ /* 0x000e6200000e0000 */
[----:B0-----:R-:W-:Y:S01]  /*b250*/  FADD.FTZ R14, R10, R11 ;  /* 0x0000000b0a0e7221 */ /* 0x001fe20000010000 */
[----:B------:R-:W-:-:S03]  /*b260*/  IMAD.MOV.U32 R11, RZ, RZ, RZ ;  /* 0x000000ffff0b7224 */ /* 0x000fc600078e00ff */
[C---:B------:R-:W-:Y:S01]  /*b270*/  FMUL.FTZ R15, R14.reuse, 0.00390625 ;  /* 0x3b8000000e0f7820 */ /* 0x040fe20000410000 */
[----:B------:R-:W-:Y:S01]  /*b280*/  FSETP.NE.FTZ.AND P0, PT, R14, RZ, PT ;  /* 0x000000ff0e00720b */ /* 0x000fe20003f15000 */
[----:B-1----:R-:W-:Y:S01]  /*b290*/  FADD.FTZ R12, R13, R12 ;  /* 0x0000000c0d0c7221 */ /* 0x002fe20000010000 */
[----:B------:R-:W-:Y:S02]  /*b2a0*/  IMAD.U32 R13, RZ, RZ, UR40 ;  /* 0x00000028ff0d7e24 */ /* 0x000fe4000f8e00ff */
        /* <DEDUP_REMOVED lines=8> */
[----:B------:R-:W-:Y:S01]  /*b330*/  @P0 MUFU.RCP R11, R12 ;  /* 0x0000000c000b0308 */ /* 0x000fe20000001000 */
[----:B------:R-:W-:-:S07]  /*b340*/  PLOP3.LUT P0, PT, PT, PT, PT, 0x8, 0x0 ;  /* 0x000000000000781c */ /* 0x000fce0003f0e170 */
[----:B------:R-:W1:Y:S01]  /*b350*/  @P2 MUFU.LG2 R6, R20 ;  /* 0x0000001400062308 */ /* 0x000e620000000c00 */
[----:B0-----:R-:W-:-:S04]  /*b360*/  @P1 FMUL.FTZ R3, R3, 0.69314718246459960938 ;  /* 0x3f31721803031820 */ /* 0x001fc80000410000 */
[----:B------:R-:W-:Y:S01]  /*b370*/  @P1 FFMA.FTZ R0, R4, R5, R3 ;  /* 0x0000000504001223 */ /* 0x000fe20000010003 */
[----:B-1----:R-:W-:-:S04]  /*b380*/  @P2 FMUL.FTZ R6, R6, 0.69314718246459960938 ;  /* 0x3f31721806062820 */ /* 0x002fc80000410000 */
[----:B------:R-:W-:Y:S01]  /*b390*/  @P2 FFMA.FTZ R168, R13, R9, R6 ;  /* 0x000000090da82223 */ /* 0x000fe20000010006 */
        /* <DEDUP_REMOVED lines=129> */
[----:B------:R-:W-:-:S07]  /*bbb0*/  FMUL.FTZ R3, R147, R3 ;  /* 0x0000000393037220 */ /* 0x000fce0000410000 */
.L_x_1470:
        /* <DEDUP_REMOVED lines=13> */
[----:B------:R-:W0:Y:S01]  /*bc90*/  S2R R8, SR_TID.X ;  /* 0x0000000000087919 */ /* 0x000e220000002100 */
[----:B------:R-:W-:Y:S01]  /*bca0*/  ULDC.64 UR8, c[0x4][0x38] ;  /* 0x01000e0000087ab9 */ /* 0x000fe20000000a00 */
[----:B------:R-:W2:Y:S01]  /*bcb0*/  LDL R161, [R1+0x8] ;  /* 0x0000080001a17983 */ /* 0x000ea20000100800 */
[----:B------:R-:W1:Y:S01]  /*bcc0*/  S2UR UR4, SR_SWINHI ;  /* 0x00000000000479c3 */ /* 0x000e620000002f00 */
[----:B------:R-:W-:Y:S01]  /*bcd0*/  ULDC.64 UR14, c[0x0][0xc00] ;  /* 0x00030000000e7ab9 */ /* 0x000fe20000000a00 */
[----:B------:R-:W-:Y:S01]  /*bce0*/  ULDC.64 UR10, c[0x0][0xc00] ;  /* 0x00030000000a7ab9 */ /* 0x000fe20000000a00 */
[----:B------:R-:W-:-:S05]  /*bcf0*/  ULDC.64 UR12, c[0x0][0xc08] ;  /* 0x00030200000c7ab9 */ /* 0x000fca0000000a00 */
[----:B------:R-:W-:Y:S01]  /*bd00*/  BAR.SYNC.DEFER_BLOCKING 0x1, 0x100 ;  /* 0x0044000000007b1d */ /* 0x000fe20000010000 */
[----:B------:R-:W-:-:S05]  /*bd10*/  UISETP.GT.AND UP1, UPT, UR56, 0x1, UPT ;  /* 0x000000013800788c */ /* 0x000fca000bf24270 */
[----:B------:R-:W-:Y:S01]  /*bd20*/  ULDC UR20, c[0x0][0xbe8] ;  /* 0x0002fa0000147ab9 */ /* 0x000fe20000000800 */
[----:B0-----:R-:W-:-:S05]  /*bd30*/  IMAD.SHL.U32 R4, R8, 0x4, RZ ;  /* 0x0000000408047824 */ /* 0x001fca00078e00ff */
[----:B------:R-:W-:-:S04]  /*bd40*/  LOP3.LUT R4, R4, 0xc, RZ, 0xc0, !PT ;  /* 0x0000000c04047812 */ /* 0x000fc800078ec0ff */
[----:B------:R-:W-:-:S05]  /*bd50*/  IADD3 R4, P0, R4, UR8, RZ ;  /* 0x0000000804047c10 */ /* 0x000fca000ff1e0ff */
[----:B------:R-:W-:-:S05]  /*bd60*/  IMAD.X R5, RZ, RZ, UR9, P0 ;  /* 0x00000009ff057e24 */ /* 0x000fca00080e06ff */
[----:B------:R0:W3:Y:S01]  /*bd70*/  LDG.E.CONSTANT R4, desc[UR36][R4.64] ;  /* 0x0000002404047981 */ /* 0x0000e2000c1e9900 */
[----:B------:R-:W-:-:S04]  /*bd80*/  LOP3.LUT P0, R6, R8, 0x3, RZ, 0xc0, !PT ;  /* 0x0000000308067812 */ /* 0x000fc8000780c0ff */
[----:B------:R-:W-:-:S04]  /*bd90*/  ISETP.EQ.OR P0, PT, R6, 0x3, !P0 ;  /* 0x000000030600780c */ /* 0x000fc80004702670 */
[----:B------:R-:W-:Y:S02]  /*bda0*/  SEL R13, R68, R69, P0 ;  /* 0x00000045440d7207 */ /* 0x000fe40000000000 */
[----:B------:R-:W-:Y:S02]  /*bdb0*/  SEL R11, R69, R68, P0 ;  /* 0x00000044450b7207 */ /* 0x000fe40000000000 */
[----:B------:R-:W-:Y:S02]  /*bdc0*/  SEL R68, R34, R35, P0 ;  /* 0x0000002322447207 */ /* 0x000fe40000000000 */
[----:B------:R-:W-:Y:S01]  /*bdd0*/  SEL R69, R35, R34, P0 ;  /* 0x0000002223457207 */ /* 0x000fe20000000000 */
[----:B------:R-:W-:Y:S01]  /*bde0*/  IMAD.MOV.U32 R34, RZ, RZ, 0x2 ;  /* 0x00000002ff227424 */ /* 0x000fe200078e00ff */
[----:B------:R-:W-:Y:S01]  /*bdf0*/  SEL R8, R52, R53, P0 ;  /* 0x0000003534087207 */ /* 0x000fe20000000000 */
[----:B------:R-:W-:Y:S01]  /*be00*/  UMOV UR8, UR7 ;  /* 0x0000000700087c82 */ /* 0x000fe20008000000 */
[----:B-1----:R-:W-:Y:S01]  /*be10*/  UMOV UR9, UR4 ;  /* 0x0000000400097c82 */ /* 0x002fe20008000000 */
        /* <DEDUP_REMOVED lines=87> */
[----:B--2---:R-:W-:-:S03]  /*c390*/  IMAD.WIDE R34, R161, R34, UR8 ;  /* 0x00000008a1227e25 */ /* 0x004fc6000f8e0222 */
[----:B------:R-:W-:-:S04]  /*c3a0*/  IADD3 R59, P3, R34, 0xc060, RZ ;  /* 0x0000c060223b7810 */ /* 0x000fc80007f7e0ff */
[----:B------:R-:W-:-:S04]  /*c3b0*/  LOP3.LUT R58, R59, 0x380, RZ, 0xc0, !PT ;  /* 0x000003803b3a7812 */ /* 0x000fc800078ec0ff */
[----:B------:R-:W-:-:S04]  /*c3c0*/  SHF.R.U64 R58, R58, 0x3, RZ ;  /* 0x000000033a3a7819 */ /* 0x000fc800000012ff */
[----:B------:R-:W-:Y:S02]  /*c3d0*/  LOP3.LUT R58, R58, R59, RZ, 0x3c, !PT ;  /* 0x0000003b3a3a7212 */ /* 0x000fe400078e3cff */
[----:B------:R-:W-:-:S04]  /*c3e0*/  LOP3.LUT R59, R34, 0x380, RZ, 0xc0, !PT ;  /* 0x00000380223b7812 */ /* 0x000fc800078ec0ff */
[----:B------:R-:W-:-:S04]  /*c3f0*/  SHF.R.U64 R59, R59, 0x3, RZ ;  /* 0x000000033b3b7819 */ /* 0x000fc800000012ff */
[----:B------:R-:W-:Y:S02]  /*c400*/  LOP3.LUT R30, R59, R34, RZ, 0x3c, !PT ;  /* 0x000000223b1e7212 */ /* 0x000fe400078e3cff */
[----:B------:R-:W-:Y:S02]  /*c410*/  IADD3 R63, P1, R34, 0x20, RZ ;  /* 0x00000020223f7810 */ /* 0x000fe40007f3e0ff */
[----:B---3--:R-:W-:Y:S01]  /*c420*/  LOP3.LUT R166, R4, 0x2, RZ, 0x3c, !PT ;  /* 0x0000000204a67812 */ /* 0x008fe200078e3cff */
[----:B------:R-:W-:Y:S04]  /*c430*/  SHFL.IDX PT, R56, R56, R4, 0x1c1f ;  /* 0x001c1f0438387589 */ /* 0x000fe800000e0000 */
[----:B------:R-:W0:Y:S04]  /*c440*/  SHFL.IDX PT, R135, R27, R166, 0x1c1f ;  /* 0x001c1fa61b877589 */ /* 0x000e2800000e0000 */
[----:B------:R-:W-:Y:S04]  /*c450*/  SHFL.IDX PT, R60, R60, R4, 0x1c1f ;  /* 0x001c1f043c3c7589 */ /* 0x000fe800000e0000 */
[----:B------:R-:W1:Y:S04]  /*c460*/  SHFL.IDX PT, R59, R31, R166, 0x1c1f ;  /* 0x001c1fa61f3b7589 */ /* 0x000e6800000e0000 */
[----:B------:R-:W-:Y:S04]  /*c470*/  SHFL.IDX PT, R147, R147, R4, 0x1c1f ;  /* 0x001c1f0493937589 */ /* 0x000fe800000e0000 */
[----:B------:R-:W2:Y:S01]  /*c480*/  SHFL.IDX PT, R62, R37, R166, 0x1c1f ;  /* 0x001c1fa6253e7589 */ /* 0x000ea200000e0000 */
[----:B------:R-:W-:-:S04]  /*c490*/  LOP3.LUT R26, R63, 0x380, RZ, 0xc0, !PT ;  /* 0x000003803f1a7812 */ /* 0x000fc800078ec0ff */
[----:B------:R-:W-:Y:S01]  /*c4a0*/  SHF.R.U64 R26, R26, 0x3, RZ ;  /* 0x000000031a1a7819 */ /* 0x000fe200000012ff */
[----:B------:R-:W-:Y:S04]  /*c4b0*/  SHFL.IDX PT, R138, R3, R4, 0x1c1f ;  /* 0x001c1f04038a7589 */ /* 0x000fe800000e0000 */
[----:B------:R-:W3:Y:S01]  /*c4c0*/  SHFL.IDX PT, R139, R24, R166, 0x1c1f ;  /* 0x001c1fa6188b7589 */ /* 0x000ee200000e0000 */
[----:B------:R-:W-:-:S03]  /*c4d0*/  LOP3.LUT R26, R26, R63, RZ, 0x3c, !PT ;  /* 0x0000003f1a1a7212 */ /* 0x000fc600078e3cff */
[----:B------:R-:W-:Y:S04]  /*c4e0*/  SHFL.IDX PT, R25, R25, R4, 0x1c1f ;  /* 0x001c1f0419197589 */ /* 0x000fe800000e0000 */
[----:B------:R-:W4:Y:S04]  /*c4f0*/  SHFL.IDX PT, R28, R28, R166, 0x1c1f ;  /* 0x001c1fa61c1c7589 */ /* 0x000f2800000e0000 */
[----:B------:R5:W-:Y:S04]  /*c500*/  SHFL.IDX PT, R126, R68, R4, 0x1c1f ;  /* 0x001c1f04447e7589 */ /* 0x000be800000e0000 */
[----:B------:R-:W4:Y:S04]  /*c510*/  SHFL.IDX PT, R69, R69, R166, 0x1c1f ;  /* 0x001c1fa645457589 */ /* 0x000f2800000e0000 */
[----:B------:R-:W-:Y:S04]  /*c520*/  SHFL.IDX PT, R29, R29, R4, 0x1c1f ;  /* 0x001c1f041d1d7589 */ /* 0x000fe800000e0000 */
[----:B------:R-:W4:Y:S04]  /*c530*/  SHFL.IDX PT, R146, R146, R166, 0x1c1f ;  /* 0x001c1fa692927589 */ /* 0x000f2800000e0000 */
[----:B------:R4:W-:Y:S04]  /*c540*/  SHFL.IDX PT, R24, R128, R4, 0x1c1f ;  /* 0x001c1f0480187589 */ /* 0x0009e800000e0000 */
[----:B------:R-:W4:Y:S01]  /*c550*/  SHFL.IDX PT, R63, R129, R166, 0x1c1f ;  /* 0x001c1fa6813f7589 */ /* 0x000f2200000e0000 */
[----:B0-----:R-:W-:-:S02]  /*c560*/  SEL R136, R56, R135, P0 ;  /* 0x0000008738887207 */ /* 0x001fc40000000000 */
[----:B------:R-:W-:Y:S02]  /*c570*/  SEL R134, R135, R56, P0 ;  /* 0x0000003887867207 */ /* 0x000fe40000000000 */
[----:B------:R-:W-:Y:S02]  /*c580*/  IADD3 R67, P5, R34, 0xc020, RZ ;  /* 0x0000c02022437810 */ /* 0x000fe40007fbe0ff */
[----:B-1----:R-:W-:Y:S02]  /*c590*/  SEL R137, R60, R59, P0 ;  /* 0x0000003b3c897207 */ /* 0x002fe40000000000 */
[----:B------:R-:W-:Y:S02]  /*c5a0*/  SEL R135, R59, R60, P0 ;  /* 0x0000003c3b877207 */ /* 0x000fe40000000000 */
[C---:B------:R-:W-:Y:S02]  /*c5b0*/  IADD3 R66, P4, R34.reuse, 0xc040, RZ ;  /* 0x0000c04022427810 */ /* 0x040fe40007f9e0ff */
[----:B------:R-:W-:-:S02]  /*c5c0*/  IADD3 R59, P6, R34, 0xc000, RZ ;  /* 0x0000c000223b7810 */ /* 0x000fc40007fde0ff */
[----:B------:R-:W-:Y:S02]  /*c5d0*/  SEL R161, R130, R131, P0 ;  /* 0x0000008382a17207 */ /* 0x000fe40000000000 */
[----:B------:R-:W-:Y:S02]  /*c5e0*/  LOP3.LUT R70, R67, 0x380, RZ, 0xc0, !PT ;  /* 0x0000038043467812 */ /* 0x000fe400078ec0ff */
[----:B--2---:R-:W-:Y:S02]  /*c5f0*/  SEL R133, R147, R62, P0 ;  /* 0x0000003e93857207 */ /* 0x004fe40000000000 */
[----:B------:R-:W-:Y:S02]  /*c600*/  SEL R131, R62, R147, P0 ;  /* 0x000000933e837207 */ /* 0x000fe40000000000 */
[----:B------:R-:W-:Y:S02]  /*c610*/  LOP3.LUT R71, R66, 0x380, RZ, 0xc0, !PT ;  /* 0x0000038042477812 */ /* 0x000fe400078ec0ff */
[----:B------:R-:W-:-:S02]  /*c620*/  LOP3.LUT R62, R59, 0x380, RZ, 0xc0, !PT ;  /* 0x000003803b3e7812 */ /* 0x000fc400078ec0ff */
[----:B------:R-:W-:Y:S02]  /*c630*/  SHF.R.U64 R70, R70, 0x3, RZ ;  /* 0x0000000346467819 */ /* 0x000fe400000012ff */
[----:B------:R-:W-:Y:S02]  /*c640*/  SHF.R.U64 R71, R71, 0x3, RZ ;  /* 0x0000000347477819 */ /* 0x000fe400000012ff */
[----:B------:R-:W-:Y:S02]  /*c650*/  SHF.R.U64 R62, R62, 0x3, RZ ;  /* 0x000000033e3e7819 */ /* 0x000fe400000012ff */
[----:B------:R-:W-:Y:S02]  /*c660*/  SEL R7, R48, R49, P0 ;  /* 0x0000003130077207 */ /* 0x000fe40000000000 */
[----:B------:R-:W-:Y:S02]  /*c670*/  SEL R174, R49, R48, P0 ;  /* 0x0000003031ae7207 */ /* 0x000fe40000000000 */
[----:B------:R-:W-:-:S02]  /*c680*/  SEL R84, R85, R84, P0 ;  /* 0x0000005455547207 */ /* 0x000fc40000000000 */
[----:B------:R-:W-:Y:S02]  /*c690*/  SEL R45, R112, R113, P0 ;  /* 0x00000071702d7207 */ /* 0x000fe40000000000 */
[----:B------:R-:W-:Y:S02]  /*c6a0*/  SEL R48, R116, R117, P0 ;  /* 0x0000007574307207 */ /* 0x000fe40000000000 */
[----:B------:R-:W-:Y:S02]  /*c6b0*/  SEL R160, R144, R145, P0 ;  /* 0x0000009190a07207 */ /* 0x000fe40000000000 */
[----:B------:R-:W-:Y:S01]  /*c6c0*/  SEL R85, R148, R149, P0 ;  /* 0x0000009594557207 */ /* 0x000fe20000000000 */
[----:B------:R-:W-:Y:S01]  /*c6d0*/  IMAD.X R27, RZ, RZ, R35, P1 ;  /* 0x000000ffff1b7224 */ /* 0x000fe200008e0623 */
        /* <DEDUP_REMOVED lines=8> */
[----:B-----5:R-:W-:Y:S01]  /*c760*/  LOP3.LUT R68, R70, R67, RZ, 0x3c, !PT ;  /* 0x0000004346447212 */ /* 0x020fe200078e3cff */
[----:B------:R-:W-:Y:S01]  /*c770*/  IMAD.X R67, RZ, RZ, R35, P4 ;  /* 0x000000ffff437224 */ /* 0x000fe200020e0623 */
        /* <DEDUP_REMOVED lines=8> */
[----:B------:R-:W-:Y:S02]  /*c800*/  LOP3.LUT R66, R71, R66, RZ, 0x3c, !PT ;  /* 0x0000004247427212 */ /* 0x000fe400078e3cff */
[----:B------:R-:W-:Y:S01]  /*c810*/  LOP3.LUT R62, R62, R59, RZ, 0x3c, !PT ;  /* 0x0000003b3e3e7212 */ /* 0x000fe200078e3cff */
[----:B------:R-:W-:Y:S01]  /*c820*/  IMAD.X R59, RZ, RZ, R35, P3 ;  /* 0x000000ffff3b7224 */ /* 0x000fe200018e0623 */
[----:B------:R-:W-:-:S02]  /*c830*/  SEL R76, R140, R141, P0 ;  /* 0x0000008d8c4c7207 */ /* 0x000fc40000000000 */
[----:B------:R-:W-:Y:S02]  /*c840*/  SEL R81, R141, R140, P0 ;  /* 0x0000008c8d517207 */ /* 0x000fe40000000000 */
[----:B------:R-:W-:Y:S02]  /*c850*/  SEL R125, R78, R79, P0 ;  /* 0x0000004f4e7d7207 */ /* 0x000fe40000000000 */
[----:B------:R-:W-:Y:S02]  /*c860*/  SEL R121, R79, R78, P0 ;  /* 0x0000004e4f797207 */ /* 0x000fe40000000000 */
[C---:B------:R-:W-:Y:S02]  /*c870*/  IADD3 R71, P1, R34.reuse, 0x8060, RZ ;  /* 0x0000806022477810 */ /* 0x040fe40007f3e0ff */
[C---:B------:R-:W-:Y:S02]  /*c880*/  IADD3 R75, P2, R34.reuse, 0x8040, RZ ;  /* 0x00008040224b7810 */ /* 0x040fe40007f5e0ff */
[----:B------:R-:W-:Y:S01]  /*c890*/  IADD3 R83, P4, R34, 0x8000, RZ ;  /* 0x0000800022537810 */ /* 0x000fe20007f9e0ff */
[----:B------:R-:W-:Y:S01]  /*c8a0*/  IMAD.MOV.U32 R31, RZ, RZ, R35 ;  /* 0x000000ffff1f7224 */ /* 0x000fe200078e0023 */
[----:B---3--:R-:W-:-:S02]  /*c8b0*/  SEL R140, R138, R139, P0 ;  /* 0x0000008b8a8c7207 */ /* 0x008fc40000000000 */
[----:B------:R-:W-:Y:S02]  /*c8c0*/  IADD3 R79, P3, R34, 0x8020, RZ ;  /* 0x00008020224f7810 */ /* 0x000fe40007f7e0ff */
[----:B------:R-:W-:Y:S02]  /*c8d0*/  SEL R138, R139, R138, P0 ;  /* 0x0000008a8b8a7207 */ /* 0x000fe40000000000 */
[----:B----4-:R-:W-:Y:S02]  /*c8e0*/  SEL R141, R25, R28, P0 ;  /* 0x0000001c198d7207 */ /* 0x010fe40000000000 */
[----:B------:R-:W-:Y:S02]  /*c8f0*/  SEL R139, R28, R25, P0 ;  /* 0x000000191c8b7207 */ /* 0x000fe40000000000 */
[----:B------:R-:W-:Y:S02]  /*c900*/  SEL R128, R126, R69, P0 ;  /* 0x000000457e807207 */ /* 0x000fe40000000000 */
[----:B------:R-:W-:-:S02]  /*c910*/  SEL R132, R29, R146, P0 ;  /* 0x000000921d847207 */ /* 0x000fc40000000000 */
[----:B------:R-:W-:Y:S02]  /*c920*/  SEL R130, R146, R29, P0 ;  /* 0x0000001d92827207 */ /* 0x000fe40000000000 */
[----:B------:R-:W-:Y:S02]  /*c930*/  SEL R126, R69, R126, P0 ;  /* 0x0000007e457e7207 */ /* 0x000fe40000000000 */
[----:B------:R-:W-:Y:S02]  /*c940*/  SEL R129, R24, R63, P0 ;  /* 0x0000003f18817207 */ /* 0x000fe40000000000 */
[----:B------:R-:W-:Y:S02]  /*c950*/  SEL R127, R63, R24, P0 ;  /* 0x000000183f7f7207 */ /* 0x000fe40000000000 */
[----:B------:R-:W-:Y:S02]  /*c960*/  LOP3.LUT R70, R71, 0x380, RZ, 0xc0, !PT ;  /* 0x0000038047467812 */ /* 0x000fe400078ec0ff */
[----:B------:R-:W-:-:S02]  /*c970*/  LOP3.LUT R74, R75, 0x380, RZ, 0xc0, !PT ;  /* 0x000003804b4a7812 */ /* 0x000fc400078ec0ff */
[----:B------:R-:W-:Y:S02]  /*c980*/  LOP3.LUT R82, R83, 0x380, RZ, 0xc0, !PT ;  /* 0x0000038053527812 */ /* 0x000fe400078ec0ff */
[----:B------:R-:W-:Y:S02]  /*c990*/  LOP3.LUT R78, R79, 0x380, RZ, 0xc0, !PT ;  /* 0x000003804f4e7812 */ /* 0x000fe400078ec0ff */
[----:B------:R-:W-:Y:S02]  /*c9a0*/  MOV R37, R26 ;  /* 0x0000001a00257202 */ /* 0x000fe40000000f00 */
[----:B------:R-:W-:Y:S02]  /*c9b0*/  MOV R3, R30 ;  /* 0x0000001e00037202 */ /* 0x000fe40000000f00 */
        /* <DEDUP_REMOVED lines=8> */
[----:B------:R-:W-:Y:S02]  /*ca40*/  SHF.R.U64 R70, R70, 0x3, RZ ;  /* 0x0000000346467819 */ /* 0x000fe400000012ff */
[----:B------:R-:W-:Y:S02]  /*ca50*/  SHF.R.U64 R74, R74, 0x3, RZ ;  /* 0x000000034a4a7819 */ /* 0x000fe400000012ff */
[----:B------:R-:W-:Y:S02]  /*ca60*/  SHF.R.U64 R82, R82, 0x3, RZ ;  /* 0x0000000352527819 */ /* 0x000fe400000012ff */
[----:B------:R-:W-:Y:S01]  /*ca70*/  SHF.R.U64 R78, R78, 0x3, RZ ;  /* 0x000000034e4e7819 */ /* 0x000fe200000012ff */
[----:B------:R0:W-:Y:S01]  /*ca80*/  STSM.16.M88.4 [R3], R24 ;  /* 0x0000001803007844 */ /* 0x0001e20000000200 */
[----:B------:R-:W-:Y:S01]  /*ca90*/  LOP3.LUT R70, R70, R71, RZ, 0x3c, !PT ;  /* 0x0000004746467212 */ /* 0x000fe200078e3cff */
[--C-:B------:R-:W-:Y:S01]  /*caa0*/  IMAD.X R71, RZ, RZ, R35.reuse, P1 ;  /* 0x000000ffff477224 */ /* 0x100fe200008e0623 */
[----:B------:R-:W-:Y:S01]  /*cab0*/  LOP3.LUT R74, R74, R75, RZ, 0x3c, !PT ;  /* 0x0000004b4a4a7212 */ /* 0x000fe200078e3cff */
[----:B------:R1:W-:Y:S01]  /*cac0*/  STSM.16.M88.4 [R37], R28 ;  /* 0x0000001c25007844 */ /* 0x0003e20000000200 */
[----:B------:R-:W-:Y:S01]  /*cad0*/  LOP3.LUT R82, R82, R83, RZ, 0x3c, !PT ;  /* 0x0000005352527212 */ /* 0x000fe200078e3cff */
[--C-:B------:R-:W-:Y:S01]  /*cae0*/  IMAD.X R75, RZ, RZ, R35.reuse, P2 ;  /* 0x000000ffff4b7224 */ /* 0x100fe200010e0623 */
[----:B------:R-:W-:Y:S01]  /*caf0*/  LOP3.LUT R78, R78, R79, RZ, 0x3c, !PT ;  /* 0x0000004f4e4e7212 */ /* 0x000fe200078e3cff */
[--C-:B------:R-:W-:Y:S01]  /*cb00*/  IMAD.X R83, RZ, RZ, R35.reuse, P4 ;  /* 0x000000ffff537224 */ /* 0x100fe200020e0623 */
[----:B------:R-:W-:Y:S01]  /*cb10*/  SEL R153, R86, R87, P0 ;  /* 0x0000005756997207 */ /* 0x000fe20000000000 */
[--C-:B------:R-:W-:Y:S01]  /*cb20*/  IMAD.X R69, RZ, RZ, R35.reuse, P5 ;  /* 0x000000ffff457224 */ /* 0x100fe200028e0623 */
[----:B------:R-:W-:Y:S01]  /*cb30*/  SEL R152, R87, R86, P0 ;  /* 0x0000005657987207 */ /* 0x000fe20000000000 */
[----:B------:R-:W-:Y:S01]  /*cb40*/  IMAD.X R79, RZ, RZ, R35, P3 ;  /* 0x000000ffff4f7224 */ /* 0x000fe200018e0623 */
[----:B------:R-:W-:-:S02]  /*cb50*/  IADD3 R87, P5, R34, 0x4060, RZ ;  /* 0x0000406022577810 */ /* 0x000fc40007fbe0ff */
[C---:B0-----:R-:W-:Y:S02]  /*cb60*/  IADD3 R26, P4, R34.reuse, 0x60, RZ ;  /* 0x00000060221a7810 */ /* 0x041fe40007f9e0ff */
[C---:B------:R-:W-:Y:S02]  /*cb70*/  IADD3 R24, P3, R34.reuse, 0x4000, RZ ;  /* 0x0000400022187810 */ /* 0x040fe40007f7e0ff */
[C---:B-1----:R-:W-:Y:S02]  /*cb80*/  IADD3 R31, P1, R34.reuse, 0x4020, RZ ;  /* 0x00004020221f7810 */ /* 0x042fe40007f3e0ff */
[----:B------:R-:W-:Y:S01]  /*cb90*/  IADD3 R29, P2, R34, 0x40, RZ ;  /* 0x00000040221d7810 */ /* 0x000fe20007f5e0ff */
[----:B------:R-:W-:Y:S01]  /*cba0*/  IMAD.X R63, RZ, RZ, R35, P6 ;  /* 0x000000ffff3f7224 */ /* 0x000fe200030e0623 */
[----:B------:R-:W-:Y:S02]  /*cbb0*/  SEL R154, R90, R91, P0 ;  /* 0x0000005b5a9a7207 */ /* 0x000fe40000000000 */
[----:B------:R-:W-:-:S02]  /*cbc0*/  SEL R155, R91, R90, P0 ;  /* 0x0000005a5b9b7207 */ /* 0x000fc40000000000 */
[----:B------:R-:W-:Y:S02]  /*cbd0*/  IADD3 R91, P6, R34, 0x4040, RZ ;  /* 0x00004040225b7810 */ /* 0x000fe40007fde0ff */
[----:B------:R-:W-:Y:S02]  /*cbe0*/  LOP3.LUT R30, R31, 0x380, RZ, 0xc0, !PT ;  /* 0x000003801f1e7812 */ /* 0x000fe400078ec0ff */
[----:B------:R-:W-:Y:S02]  /*cbf0*/  LOP3.LUT R28, R29, 0x380, RZ, 0xc0, !PT ;  /* 0x000003801d1c7812 */ /* 0x000fe400078ec0ff */
[----:B------:R-:W-:Y:S02]  /*cc00*/  LOP3.LUT R27, R26, 0x380, RZ, 0xc0, !PT ;  /* 0x000003801a1b7812 */ /* 0x000fe400078ec0ff */
[----:B------:R-:W-:Y:S02]  /*cc10*/  LOP3.LUT R86, R87, 0x380, RZ, 0xc0, !PT ;  /* 0x0000038057567812 */ /* 0x000fe400078ec0ff */
[----:B------:R-:W-:-:S02]  /*cc20*/  LOP3.LUT R25, R24, 0x380, RZ, 0xc0, !PT ;  /* 0x0000038018197812 */ /* 0x000fc400078ec0ff */
[----:B------:R-:W-:Y:S02]  /*cc30*/  LOP3.LUT R90, R91, 0x380, RZ, 0xc0, !PT ;  /* 0x000003805b5a7812 */ /* 0x000fe400078ec0ff */
[----:B------:R-:W-:Y:S02]  /*cc40*/  SHF.R.U64 R30, R30, 0x3, RZ ;  /* 0x000000031e1e7819 */ /* 0x000fe400000012ff */
[----:B------:R-:W-:Y:S02]  /*cc50*/  SHF.R.U64 R28, R28, 0x3, RZ ;  /* 0x000000031c1c7819 */ /* 0x000fe400000012ff */
[----:B------:R-:W-:Y:S02]  /*cc60*/  SHF.R.U64 R27, R27, 0x3, RZ ;  /* 0x000000031b1b7819 */ /* 0x000fe400000012ff */
[----:B------:R-:W-:Y:S02]  /*cc70*/  SHF.R.U64 R86, R86, 0x3, RZ ;  /* 0x0000000356567819 */ /* 0x000fe400000012ff */
[----:B------:R-:W-:-:S02]  /*cc80*/  SHF.R.U64 R25, R25, 0x3, RZ ;  /* 0x0000000319197819 */ /* 0x000fc400000012ff */
        /* <DEDUP_REMOVED lines=11> */
[----:B------:R-:W-:-:S02]  /*cd40*/  SEL R165, R142, R143, P0 ;  /* 0x0000008f8ea57207 */ /* 0x000fc40000000000 */
[----:B------:R-:W-:Y:S02]  /*cd50*/  SEL R167, R150, R151, P0 ;  /* 0x0000009796a77207 */ /* 0x000fe40000000000 */
[----:B------:R-:W-:Y:S01]  /*cd60*/  LOP3.LUT R90, R90, R91, RZ, 0x3c, !PT ;  /* 0x0000005b5a5a7212 */ /* 0x000fe200078e3cff */
[----:B------:R-:W-:Y:S01]  /*cd70*/  IMAD.X R91, RZ, RZ, R35, P6 ;  /* 0x000000ffff5b7224 */ /* 0x000fe200030e0623 */
[----:B------:R-:W-:Y:S02]  /*cd80*/  SEL R143, R143, R142, P0 ;  /* 0x0000008e8f8f7207 */ /* 0x000fe40000000000 */
[----:B------:R-:W-:Y:S01]  /*cd90*/  SEL R151, R151, R150, P0 ;  /* 0x0000009697977207 */ /* 0x000fe20000000000 */
[----:B------:R-:W-:Y:S01]  /*cda0*/  SHFL.IDX PT, R142, R64, R4, 0x1c1f ;  /* 0x001c1f04408e7589 */ /* 0x000fe200000e0000 */
[----:B------:R-:W-:Y:S02]  /*cdb0*/  MOV R208, R68 ;  /* 0x0000004400d07202 */ /* 0x000fe40000000f00 */
[----:B------:R-:W-:Y:S01]  /*cdc0*/  MOV R182, R70 ;  /* 0x0000004600b67202 */ /* 0x000fe20000000f00 */
[----:B------:R-:W-:Y:S01]  /*cdd0*/  SHFL.IDX PT, R150, R72, R4, 0x1c1f ;  /* 0x001c1f0448967589 */ /* 0x000fe200000e0000 */
[----:B------:R-:W-:-:S02]  /*cde0*/  MOV R68, R30 ;  /* 0x0000001e00447202 */ /* 0x000fc40000000f00 */
[----:B------:R-:W-:Y:S01]  /*cdf0*/  MOV R56, R28 ;  /* 0x0000001c00387202 */ /* 0x000fe20000000f00 */
[----:B------:R-:W-:Y:S01]  /*ce00*/  SHFL.IDX PT, R35, R6, R4, 0x1c1f ;  /* 0x001c1f0406237589 */ /* 0x000fe200000e0000 */
[----:B------:R-:W-:Y:S02]  /*ce10*/  MOV R60, R26 ;  /* 0x0000001a003c7202 */ /* 0x000fe40000000f00 */
[----:B------:R-:W-:Y:S01]  /*ce20*/  MOV R183, R62 ;  /* 0x0000003e00b77202 */ /* 0x000fe20000000f00 */
[----:B------:R-:W-:Y:S01]  /*ce30*/  SHFL.IDX PT, R31, R7, R4, 0x1c1f ;  /* 0x001c1f04071f7589 */ /* 0x000fe200000e0000 */
[----:B------:R-:W-:Y:S02]  /*ce40*/  MOV R178, R82 ;  /* 0x0000005200b27202 */ /* 0x000fe40000000f00 */
[----:B------:R-:W-:Y:S01]  /*ce50*/  MOV R177, R86 ;  /* 0x0000005600b17202 */ /* 0x000fe20000000f00 */
[----:B------:R-:W-:Y:S01]  /*ce60*/  SHFL.IDX PT, R28, R9, R4, 0x1c1f ;  /* 0x001c1f04091c7589 */ /* 0x000fe200000e0000 */
[----:B------:R-:W-:-:S02]  /*ce70*/  MOV R69, R24 ;  /* 0x0000001800457202 */ /* 0x000fc40000000f00 */
[----:B------:R-:W-:Y:S01]  /*ce80*/  MOV R210, R58 ;  /* 0x0000003a00d27202 */ /* 0x000fe20000000f00 */
[----:B------:R-:W-:Y:S01]  /*ce90*/  SHFL.IDX PT, R27, R10, R4, 0x1c1f ;  /* 0x001c1f040a1b7589 */ /* 0x000fe200000e0000 */
[----:B------:R-:W-:-:S03]  /*cea0*/  MOV R209, R66 ;  /* 0x0000004200d17202 */ /* 0x000fc60000000f00 */
[----:B------:R-:W-:Y:S01]  /*ceb0*/  SHFL.IDX PT, R70, R65, R4, 0x1c1f ;  /* 0x001c1f0441467589 */ /* 0x000fe200000e0000 */
[----:B------:R-:W-:-:S03]  /*cec0*/  MOV R180, R74 ;  /* 0x0000004a00b47202 */ /* 0x000fc60000000f00 */
        /* <DEDUP_REMOVED lines=15> */
[----:B------:R-:W0:Y:S04]  /*cfc0*/  SHFL.IDX PT, R85, R42, R166, 0x1c1f ;  /* 0x001c1fa62a557589 */ /* 0x000e2800000e0000 */
        /* <DEDUP_REMOVED lines=10> */
[----:B------:R-:W-:Y:S04]  /*d070*/  SHFL.IDX PT, R77, R81, R166, 0x1c1f ;  /* 0x001c1fa6514d7589 */ /* 0x000fe800000e0000 */
[----:B------:R-:W-:Y:S04]  /*d080*/  SHFL.IDX PT, R73, R148, R166, 0x1c1f ;  /* 0x001c1fa694497589 */ /* 0x000fe800000e0000 */
[----:B------:R-:W2:Y:S04]  /*d090*/  SHFL.IDX PT, R107, R50, R166, 0x1c1f ;  /* 0x001c1fa6326b7589 */ /* 0x000ea800000e0000 */
[----:B------:R-:W3:Y:S04]  /*d0a0*/  SHFL.IDX PT, R99, R51, R166, 0x1c1f ;  /* 0x001c1fa633637589 */ /* 0x000ee800000e0000 */
[----:B------:R-:W4:Y:S04]  /*d0b0*/  SHFL.IDX PT, R46, R121, R166, 0x1c1f ;  /* 0x001c1fa6792e7589 */ /* 0x000f2800000e0000 */
        /* <DEDUP_REMOVED lines=9> */
[----:B------:R-:W5:Y:S04]  /*d150*/  SHFL.IDX PT, R87, R151, R166, 0x1c1f ;  /* 0x001c1fa697577589 */ /* 0x000f6800000e0000 */
[----:B------:R-:W5:Y:S04]  /*d160*/  SHFL.IDX PT, R89, R89, R166, 0x1c1f ;  /* 0x001c1fa659597589 */ /* 0x000f6800000e0000 */
[----:B------:R-:W5:Y:S04]  /*d170*/  SHFL.IDX PT, R148, R102, R166, 0x1c1f ;  /* 0x001c1fa666947589 */ /* 0x000f6800000e0000 */
[----:B------:R-:W-:Y:S04]  /*d180*/  SHFL.IDX PT, R15, R15, R4, 0x1c1f ;  /* 0x001c1f040f0f7589 */ /* 0x000fe800000e0000 */
[----:B------:R-:W-:Y:S04]  /*d190*/  SHFL.IDX PT, R33, R33, R4, 0x1c1f ;  /* 0x001c1f0421217589 */ /* 0x000fe800000e0000 */
[----:B------:R-:W-:Y:S04]  /*d1a0*/  SHFL.IDX PT, R90, R101, R4, 0x1c1f ;  /* 0x001c1f04655a7589 */ /* 0x000fe800000e0000 */
[----:B------:R-:W-:Y:S04]  /*d1b0*/  SHFL.IDX PT, R12, R111, R4, 0x1c1f ;  /* 0x001c1f046f0c7589 */ /* 0x000fe800000e0000 */
[----:B------:R-:W5:Y:S04]  /*d1c0*/  SHFL.IDX PT, R174, R174, R166, 0x1c1f ;  /* 0x001c1fa6aeae7589 */ /* 0x000f6800000e0000 */
[----:B------:R-:W-:Y:S04]  /*d1d0*/  SHFL.IDX PT, R45, R92, R166, 0x1c1f ;  /* 0x001c1fa65c2d7589 */ /* 0x000fe800000e0000 */
[----:B------:R-:W-:Y:S04]  /*d1e0*/  SHFL.IDX PT, R53, R112, R166, 0x1c1f ;  /* 0x001c1fa670357589 */ /* 0x000fe800000e0000 */
[----:B------:R-:W-:Y:S04]  /*d1f0*/  SHFL.IDX PT, R62, R52, R166, 0x1c1f ;  /* 0x001c1fa6343e7589 */ /* 0x000fe800000e0000 */
[----:B------:R-:W5:Y:S04]  /*d200*/  SHFL.IDX PT, R91, R97, R166, 0x1c1f ;  /* 0x001c1fa6615b7589 */ /* 0x000f6800000e0000 */
[----:B------:R-:W5:Y:S04]  /*d210*/  SHFL.IDX PT, R54, R114, R166, 0x1c1f ;  /* 0x001c1fa672367589 */ /* 0x000f6800000e0000 */
[----:B------:R-:W-:Y:S04]  /*d220*/  SHFL.IDX PT, R157, R157, R4, 0x1c1f ;  /* 0x001c1f049d9d7589 */ /* 0x000fe800000e0000 */
[----:B------:R-:W-:Y:S04]  /*d230*/  SHFL.IDX PT, R67, R80, R166, 0x1c1f ;  /* 0x001c1fa650437589 */ /* 0x000fe800000e0000 */
[----:B------:R-:W5:Y:S04]  /*d240*/  SHFL.IDX PT, R55, R108, R166, 0x1c1f ;  /* 0x001c1fa66c377589 */ /* 0x000f6800000e0000 */
[----:B------:R-:W5:Y:S01]  /*d250*/  SHFL.IDX PT, R52, R118, R166, 0x1c1f ;  /* 0x001c1fa676347589 */ /* 0x000f6200000e0000 */
[----:B------:R-:W-:-:S03]  /*d260*/  MOV R179, R78 ;  /* 0x0000004e00b37202 */ /* 0x000fc60000000f00 */
[----:B------:R-:W-:Y:S04]  /*d270*/  SHFL.IDX PT, R38, R109, R4, 0x1c1f ;  /* 0x001c1f046d267589 */ /* 0x000fe800000e0000 */
[----:B------:R-:W-:Y:S04]  /*d280*/  SHFL.IDX PT, R146, R161, R4, 0x1c1f ;  /* 0x001c1f04a1927589 */ /* 0x000fe800000e0000 */
[----:B------:R-:W5:Y:S04]  /*d290*/  SHFL.IDX PT, R80, R105, R166, 0x1c1f ;  /* 0x001c1fa669507589 */ /* 0x000f6800000e0000 */
[----:B------:R-:W-:Y:S04]  /*d2a0*/  SHFL.IDX PT, R43, R154, R4, 0x1c1f ;  /* 0x001c1f049a2b7589 */ /* 0x000fe800000e0000 */
[----:B------:R-:W5:Y:S04]  /*d2b0*/  SHFL.IDX PT, R173, R173, R166, 0x1c1f ;  /* 0x001c1fa6adad7589 */ /* 0x000f6800000e0000 */
[----:B------:R-:W5:Y:S04]  /*d2c0*/  SHFL.IDX PT, R171, R171, R166, 0x1c1f ;  /* 0x001c1fa6abab7589 */ /* 0x000f6800000e0000 */
        /* <DEDUP_REMOVED lines=21> */
[----:B------:R-:W5:Y:S04]  /*d420*/  SHFL.IDX PT, R59, R104, R166, 0x1c1f ;  /* 0x001c1fa6683b7589 */ /* 0x000f6800000e0000 */
[----:B------:R0:W5:Y:S04]  /*d430*/  SHFL.IDX PT, R11, R116, R166, 0x1c1f ;  /* 0x001c1fa6740b7589 */ /* 0x00016800000e0000 */
[----:B------:R-:W-:Y:S04]  /*d440*/  SHFL.IDX PT, R79, R57, R166, 0x1c1f ;  /* 0x001c1fa6394f7589 */ /* 0x000fe800000e0000 */
[----:B------:R-:W5:Y:S04]  /*d450*/  SHFL.IDX PT, R57, R122, R166, 0x1c1f ;  /* 0x001c1fa67a397589 */ /* 0x000f6800000e0000 */
[----:B------:R-:W5:Y:S04]  /*d460*/  SHFL.IDX PT, R41, R96, R166, 0x1c1f ;  /* 0x001c1fa660297589 */ /* 0x000f6800000e0000 */
[----:B------:R-:W5:Y:S04]  /*d470*/  SHFL.IDX PT, R172, R172, R166, 0x1c1f ;  /* 0x001c1fa6acac7589 */ /* 0x000f6800000e0000 */
[----:B------:R-:W5:Y:S04]  /*d480*/  SHFL.IDX PT, R39, R100, R166, 0x1c1f ;  /* 0x001c1fa664277589 */ /* 0x000f6800000e0000 */
[----:B------:R-:W5:Y:S04]  /*d490*/  SHFL.IDX PT, R124, R124, R166, 0x1c1f ;  /* 0x001c1fa67c7c7589 */ /* 0x000f6800000e0000 */
[----:B------:R-:W-:Y:S04]  /*d4a0*/  SHFL.IDX PT, R78, R61, R166, 0x1c1f ;  /* 0x001c1fa63d4e7589 */ /* 0x000fe800000e0000 */
[----:B------:R2:W5:Y:S04]  /*d4b0*/  SHFL.IDX PT, R61, R115, R166, 0x1c1f ;  /* 0x001c1fa6733d7589 */ /* 0x00056800000e0000 */
[----:B------:R-:W5:Y:S04]  /*d4c0*/  SHFL.IDX PT, R51, R113, R166, 0x1c1f ;  /* 0x001c1fa671337589 */ /* 0x000f6800000e0000 */
[----:B------:R-:W5:Y:S01]  /*d4d0*/  SHFL.IDX PT, R50, R145, R166, 0x1c1f ;  /* 0x001c1fa691327589 */ /* 0x000f6200000e0000 */
[----:B0-----:R-:W-:-:S03]  /*d4e0*/  SEL R116, R63, R85, P0 ;  /* 0x000000553f747207 */ /* 0x001fc60000000000 */
[----:B------:R0:W5:Y:S01]  /*d4f0*/  SHFL.IDX PT, R145, R106, R166, 0x1c1f ;  /* 0x001c1fa66a917589 */ /* 0x00016200000e0000 */
[----:B------:R-:W-:-:S03]  /*d500*/  SEL R114, R85, R63, P0 ;  /* 0x0000003f55727207 */ /* 0x000fc60000000000 */
[----:B------:R-:W5:Y:S01]  /*d510*/  SHFL.IDX PT, R42, R152, R166, 0x1c1f ;  /* 0x001c1fa6982a7589 */ /* 0x000f6200000e0000 */
[----:B------:R-:W-:-:S03]  /*d520*/  SEL R97, R13, R83, P0 ;  /* 0x000000530d617207 */ /* 0x000fc60000000000 */
[----:B------:R-:W5:Y:S01]  /*d530*/  SHFL.IDX PT, R147, R123, R166, 0x1c1f ;  /* 0x001c1fa67b937589 */ /* 0x000f6200000e0000 */
[----:B------:R-:W-:-:S03]  /*d540*/  SEL R95, R83, R13, P0 ;  /* 0x0000000d535f7207 */ /* 0x000fc60000000000 */
[----:B------:R-:W5:Y:S01]  /*d550*/  SHFL.IDX PT, R155, R155, R166, 0x1c1f ;  /* 0x001c1fa69b9b7589 */ /* 0x000f6200000e0000 */
[----:B-1----:R-:W-:Y:S02]  /*d560*/  SEL R120, R58, R176, P0 ;  /* 0x000000b03a787207 */ /* 0x002fe40000000000 */
[----:B------:R-:W-:Y:S01]  /*d570*/  SEL R118, R176, R58, P0 ;  /* 0x0000003ab0767207 */ /* 0x000fe20000000000 */
[----:B------:R-:W1:Y:S01]  /*d580*/  SHFL.IDX PT, R163, R94, R166, 0x1c1f ;  /* 0x001c1fa65ea37589 */ /* 0x000e6200000e0000 */
[----:B------:R-:W-:Y:S02]  /*d590*/  SEL R121, R35, R175, P0 ;  /* 0x000000af23797207 */ /* 0x000fe40000000000 */
[----:B------:R-:W-:Y:S01]  /*d5a0*/  SEL R117, R48, R84, P0 ;  /* 0x0000005430757207 */ /* 0x000fe20000000000 */
[----:B------:R4:W1:Y:S01]  /*d5b0*/  SHFL.IDX PT, R152, R98, R166, 0x1c1f ;  /* 0x001c1fa662987589 */ /* 0x00086200000e0000 */
[----:B--2---:R-:W-:Y:S02]  /*d5c0*/  SEL R115, R84, R48, P0 ;  /* 0x0000003054737207 */ /* 0x004fe40000000000 */
[----:B------:R-:W-:Y:S01]  /*d5d0*/  SEL R108, R44, R107, P0 ;  /* 0x0000006b2c6c7207 */ /* 0x000fe20000000000 */
[----:B------:R2:W1:Y:S01]  /*d5e0*/  SHFL.IDX PT, R151, R119, R166, 0x1c1f ;  /* 0x001c1fa677977589 */ /* 0x00046200000e0000 */
[----:B0-----:R-:W-:-:S02]  /*d5f0*/  SEL R106, R107, R44, P0 ;  /* 0x0000002c6b6a7207 */ /* 0x001fc40000000000 */
[----:B---3--:R-:W-:Y:S02]  /*d600*/  SEL R100, R40, R99, P0 ;  /* 0x0000006328647207 */ /* 0x008fe40000000000 */
[----:B------:R-:W-:Y:S02]  /*d610*/  SEL R88, R14, R86, P0 ;  /* 0x000000560e587207 */ /* 0x000fe40000000000 */
[----:B----4-:R-:W-:Y:S02]  /*d620*/  SEL R98, R99, R40, P0 ;  /* 0x0000002863627207 */ /* 0x010fe40000000000 */
[----:B------:R-:W-:Y:S02]  /*d630*/  SEL R85, R37, R46, P0 ;  /* 0x0000002e25557207 */ /* 0x000fe40000000000 */
[----:B--2---:R-:W-:Y:S02]  /*d640*/  SEL R119, R175, R35, P0 ;  /* 0x00000023af777207 */ /* 0x004fe40000000000 */
[----:B------:R-:W-:-:S02]  /*d650*/  SEL R83, R46, R37, P0 ;  /* 0x000000252e537207 */ /* 0x000fc40000000000 */
[----:B-----5:R-:W-:Y:S02]  /*d660*/  SEL R125, R167, R87, P0 ;  /* 0x00000057a77d7207 */ /* 0x020fe40000000000 */
        /* <DEDUP_REMOVED lines=19> */
[----:B------:R-:W0:Y:S01]  /*d7a0*/  SHFL.IDX PT, R162, R162, R166, 0x1c1f ;  /* 0x001c1fa6a2a27589 */ /* 0x000e2200000e0000 */
[----:B------:R-:W-:Y:S02]  /*d7b0*/  SEL R90, R91, R90, P0 ;  /* 0x0000005a5b5a7207 */ /* 0x000fe40000000000 */
[----:B------:R-:W-:Y:S02]  /*d7c0*/  SEL R33, R7, R55, P0 ;  /* 0x0000003707217207 */ /* 0x000fe40000000000 */
[----:B------:R-:W-:Y:S02]  /*d7d0*/  SEL R31, R55, R7, P0 ;  /* 0x00000007371f7207 */ /* 0x000fe40000000000 */
[----:B------:R-:W-:-:S02]  /*d7e0*/  SEL R20, R53, R20, P0 ;  /* 0x0000001435147207 */ /* 0x000fc40000000000 */
[----:B------:R-:W-:Y:S02]  /*d7f0*/  SEL R12, R54, R12, P0 ;  /* 0x0000000c360c7207 */ /* 0x000fe40000000000 */
[----:B------:R-:W-:Y:S02]  /*d800*/  SEL R15, R157, R52, P0 ;  /* 0x000000349d0f7207 */ /* 0x000fe40000000000 */
[----:B------:R-:W-:Y:S01]  /*d810*/  SEL R13, R52, R157, P0 ;  /* 0x0000009d340d7207 */ /* 0x000fe20000000000 */
[----:B------:R-:W2:Y:S01]  /*d820*/  SHFL.IDX PT, R122, R143, R166, 0x1c1f ;  /* 0x001c1fa68f7a7589 */ /* 0x000ea200000e0000 */
[----:B------:R-:W-:Y:S02]  /*d830*/  SEL R93, R38, R80, P0 ;  /* 0x00000050265d7207 */ /* 0x000fe40000000000 */
[----:B------:R-:W-:Y:S02]  /*d840*/  SEL R91, R80, R38, P0 ;  /* 0x00000026505b7207 */ /* 0x000fe40000000000 */
[----:B------:R-:W-:-:S02]  /*d850*/  F2FP.BF16.F32.PACK_AB R52, R121, R120 ;  /* 0x000000787934723e */ /* 0x000fc400000010ff */
[----:B------:R-:W-:Y:S02]  /*d860*/  F2FP.BF16.F32.PACK_AB R53, R117, R116 ;  /* 0x000000747535723e */ /* 0x000fe400000010ff */
[----:B------:R-:W-:Y:S02]  /*d870*/  F2FP.BF16.F32.PACK_AB R54, R119, R118 ;  /* 0x000000767736723e */ /* 0x000fe400000010ff */
[----:B------:R-:W-:Y:S01]  /*d880*/  F2FP.BF16.F32.PACK_AB R55, R115, R114 ;  /* 0x000000727337723e */ /* 0x000fe200000010ff */
[----:B------:R-:W3:Y:S01]  /*d890*/  SHFL.IDX PT, R164, R181, R166, 0x1c1f ;  /* 0x001c1fa6b5a47589 */ /* 0x000ee200000e0000 */
        /* <DEDUP_REMOVED lines=12> */
[----:B------:R-:W-:Y:S01]  /*d960*/  SEL R10, R8, R4, P0 ;  /* 0x00000004080a7207 */ /* 0x000fe20000000000 */
[----:B------:R4:W-:Y:S01]  /*d970*/  STSM.16.M88.4 [R56], R52 ;  /* 0x0000003438007844 */ /* 0x0009e20000000200 */
[----:B------:R-:W-:Y:S02]  /*d980*/  SEL R32, R30, R59, P0 ;  /* 0x0000003b1e207207 */ /* 0x000fe40000000000 */
[----:B------:R-:W-:-:S02]  /*d990*/  SEL R25, R6, R11, P0 ;  /* 0x0000000b06197207 */ /* 0x000fc40000000000 */
[----:B------:R-:W-:Y:S02]  /*d9a0*/  SEL R21, R11, R6, P0 ;  /* 0x000000060b157207 */ /* 0x000fe40000000000 */
[----:B------:R-:W-:Y:S02]  /*d9b0*/  SEL R8, R4, R8, P0 ;  /* 0x0000000804087207 */ /* 0x000fe40000000000 */
[----:B------:R-:W-:Y:S02]  /*d9c0*/  SEL R30, R59, R30, P0 ;  /* 0x0000001e3b1e7207 */ /* 0x000fe40000000000 */
[----:B------:R-:W-:Y:S02]  /*d9d0*/  SEL R6, R158, R57, P0 ;  /* 0x000000399e067207 */ /* 0x000fe40000000000 */
[----:B------:R-:W-:Y:S02]  /*d9e0*/  SEL R4, R57, R158, P0 ;  /* 0x0000009e39047207 */ /* 0x000fe40000000000 */
[----:B------:R-:W-:-:S02]  /*d9f0*/  F2FP.BF16.F32.PACK_AB R58, R111, R110 ;  /* 0x0000006e6f3a723e */ /* 0x000fc400000010ff */
[----:B----4-:R-:W-:Y:S02]  /*da00*/  F2FP.BF16.F32.PACK_AB R56, R113, R112 ;  /* 0x000000707138723e */ /* 0x010fe400000010ff */
[----:B------:R-:W-:Y:S02]  /*da10*/  F2FP.BF16.F32.PACK_AB R59, R107, R106 ;  /* 0x0000006a6b3b723e */ /* 0x000fe400000010ff */
[----:B------:R-:W-:Y:S02]  /*da20*/  F2FP.BF16.F32.PACK_AB R57, R109, R108 ;  /* 0x0000006c6d39723e */ /* 0x000fe400000010ff */
[----:B------:R-:W-:Y:S02]  /*da30*/  SEL R40, R36, R41, P0 ;  /* 0x0000002924287207 */ /* 0x000fe40000000000 */
[----:B------:R-:W-:Y:S02]  /*da40*/  SEL R38, R41, R36, P0 ;  /* 0x0000002429267207 */ /* 0x000fe40000000000 */
[----:B------:R-:W-:-:S02]  /*da50*/  SEL R104, R28, R172, P0 ;  /* 0x000000ac1c687207 */ /* 0x000fc40000000000 */
[----:B------:R-:W-:Y:S02]  /*da60*/  SEL R102, R172, R28, P0 ;  /* 0x0000001cac667207 */ /* 0x000fe40000000000 */
[----:B------:R-:W-:Y:S02]  /*da70*/  SEL R41, R9, R39, P0 ;  /* 0x0000002709297207 */ /* 0x000fe40000000000 */
[----:B------:R-:W-:Y:S01]  /*da80*/  SEL R39, R39, R9, P0 ;  /* 0x0000000927277207 */ /* 0x000fe20000000000 */
[----:B------:R4:W-:Y:S01]  /*da90*/  STSM.16.M88.4 [R60], R56 ;  /* 0x000000383c007844 */ /* 0x0009e20000000200 */
[----:B------:R-:W-:Y:S02]  /*daa0*/  SEL R11, R5, R124, P0 ;  /* 0x0000007c050b7207 */ /* 0x000fe40000000000 */
[----:B------:R-:W-:Y:S02]  /*dab0*/  SEL R9, R124, R5, P0 ;  /* 0x000000057c097207 */ /* 0x000fe40000000000 */
[----:B------:R-:W-:-:S02]  /*dac0*/  SEL R144, R142, R62, P0 ;  /* 0x0000003e8e907207 */ /* 0x000fc40000000000 */
[----:B------:R-:W-:Y:S02]  /*dad0*/  SEL R7, R159, R61, P0 ;  /* 0x0000003d9f077207 */ /* 0x000fe40000000000 */
[----:B------:R-:W-:Y:S02]  /*dae0*/  SEL R5, R61, R159, P0 ;  /* 0x0000009f3d057207 */ /* 0x000fe40000000000 */
[----:B------:R-:W-:Y:S02]  /*daf0*/  SEL R142, R62, R142, P0 ;  /* 0x0000008e3e8e7207 */ /* 0x000fe40000000000 */
[----:B------:R-:W-:Y:S02]  /*db00*/  F2FP.BF16.F32.PACK_AB R62, R103, R102 ;  /* 0x00000066673e723e */ /* 0x000fe400000010ff */
[----:B------:R-:W-:Y:S02]  /*db10*/  F2FP.BF16.F32.PACK_AB R63, R99, R98 ;  /* 0x00000062633f723e */ /* 0x000fe400000010ff */
[----:B----4-:R-:W-:-:S02]  /*db20*/  F2FP.BF16.F32.PACK_AB R60, R105, R104 ;  /* 0x00000068693c723e */ /* 0x010fc400000010ff */
[----:B------:R-:W-:Y:S02]  /*db30*/  F2FP.BF16.F32.PACK_AB R61, R101, R100 ;  /* 0x00000064653d723e */ /* 0x000fe400000010ff */
[----:B------:R-:W-:Y:S02]  /*db40*/  F2FP.BF16.F32.PACK_AB R52, R97, R96 ;  /* 0x000000606134723e */ /* 0x000fe400000010ff */
[----:B------:R-:W-:Y:S02]  /*db50*/  F2FP.BF16.F32.PACK_AB R54, R95, R94 ;  /* 0x0000005e5f36723e */ /* 0x000fe400000010ff */
[----:B------:R-:W-:Y:S02]  /*db60*/  F2FP.BF16.F32.PACK_AB R55, R91, R90 ;  /* 0x0000005a5b37723e */ /* 0x000fe400000010ff */
[----:B------:R-:W-:Y:S02]  /*db70*/  F2FP.BF16.F32.PACK_AB R53, R93, R92 ;  /* 0x0000005c5d35723e */ /* 0x000fe400000010ff */
[----:B------:R-:W-:-:S02]  /*db80*/  SEL R84, R82, R51, P0 ;  /* 0x0000003352547207 */ /* 0x000fc40000000000 */
[----:B------:R-:W-:Y:S02]  /*db90*/  SEL R82, R51, R82, P0 ;  /* 0x0000005233527207 */ /* 0x000fe40000000000 */
[----:B------:R-:W-:Y:S01]  /*dba0*/  SEL R64, R149, R50, P0 ;  /* 0x0000003295407207 */ /* 0x000fe20000000000 */
[----:B------:R-:W-:Y:S01]  /*dbb0*/  STSM.16.M88.4 [R69], R60 ;  /* 0x0000003c45007844 */ /* 0x000fe20000000200 */
        /* <DEDUP_REMOVED lines=12> */
[----:B-1----:R-:W-:Y:S02]  /*dc80*/  SEL R45, R156, R163, P0 ;  /* 0x000000a39c2d7207 */ /* 0x002fe40000000000 */
[----:B------:R-:W-:Y:S02]  /*dc90*/  SEL R43, R163, R156, P0 ;  /* 0x0000009ca32b7207 */ /* 0x000fe40000000000 */
[----:B------:R-:W-:Y:S02]  /*dca0*/  SEL R36, R34, R152, P0 ;  /* 0x0000009822247207 */ /* 0x000fe40000000000 */
[----:B----4-:R-:W-:Y:S02]  /*dcb0*/  F2FP.BF16.F32.PACK_AB R68, R89, R88 ;  /* 0x000000585944723e */ /* 0x010fe400000010ff */
[----:B------:R-:W-:-:S02]  /*dcc0*/  F2FP.BF16.F32.PACK_AB R70, R87, R86 ;  /* 0x000000565746723e */ /* 0x000fc400000010ff */
[----:B------:R-:W-:Y:S02]  /*dcd0*/  F2FP.BF16.F32.PACK_AB R71, R83, R82 ;  /* 0x000000525347723e */ /* 0x000fe400000010ff */
[----:B------:R-:W-:Y:S02]  /*dce0*/  F2FP.BF16.F32.PACK_AB R69, R85, R84 ;  /* 0x000000545545723e */ /* 0x000fe400000010ff */
[----:B------:R-:W-:Y:S02]  /*dcf0*/  SEL R34, R152, R34, P0 ;  /* 0x0000002298227207 */ /* 0x000fe40000000000 */
[----:B------:R-:W-:Y:S02]  /*dd00*/  F2FP.BF16.F32.PACK_AB R52, R81, R80 ;  /* 0x000000505134723e */ /* 0x000fe400000010ff */
[----:B------:R-:W-:Y:S02]  /*dd10*/  F2FP.BF16.F32.PACK_AB R54, R67, R66 ;  /* 0x000000424336723e */ /* 0x000fe400000010ff */
[----:B------:R-:W-:-:S02]  /*dd20*/  F2FP.BF16.F32.PACK_AB R55, R51, R50 ;  /* 0x000000323337723e */ /* 0x000fc400000010ff */
[----:B------:R-:W-:Y:S01]  /*dd30*/  F2FP.BF16.F32.PACK_AB R53, R65, R64 ;  /* 0x000000404135723e */ /* 0x000fe200000010ff */
[----:B------:R1:W-:Y:S01]  /*dd40*/  STSM.16.M88.4 [R75], R68 ;  /* 0x000000444b007844 */ /* 0x0003e20000000200 */
[----:B------:R-:W-:Y:S02]  /*dd50*/  SEL R148, R146, R151, P0 ;  /* 0x0000009792947207 */ /* 0x000fe40000000000 */
[----:B------:R-:W-:Y:S02]  /*dd60*/  F2FP.BF16.F32.PACK_AB R56, R49, R48 ;  /* 0x000000303138723e */ /* 0x000fe400000010ff */
[----:B------:R-:W-:Y:S02]  /*dd70*/  F2FP.BF16.F32.PACK_AB R58, R47, R46 ;  /* 0x0000002e2f3a723e */ /* 0x000fe400000010ff */
[----:B------:R-:W-:Y:S02]  /*dd80*/  F2FP.BF16.F32.PACK_AB R59, R43, R42 ;  /* 0x0000002a2b3b723e */ /* 0x000fe400000010ff */
[----:B------:R-:W-:-:S02]  /*dd90*/  F2FP.BF16.F32.PACK_AB R57, R45, R44 ;  /* 0x0000002c2d39723e */ /* 0x000fc400000010ff */
[----:B------:R-:W-:Y:S02]  /*dda0*/  SEL R158, R160, R161, P0 ;  /* 0x000000a1a09e7207 */ /* 0x000fe40000000000 */
[----:B------:R-:W-:Y:S02]  /*ddb0*/  SEL R146, R151, R146, P0 ;  /* 0x0000009297927207 */ /* 0x000fe40000000000 */
[----:B------:R-:W-:Y:S02]  /*ddc0*/  SEL R152, R150, R78, P0 ;  /* 0x0000004e96987207 */ /* 0x000fe40000000000 */
[----:B0-----:R-:W-:Y:S02]  /*ddd0*/  SEL R156, R154, R162, P0 ;  /* 0x000000a29a9c7207 */ /* 0x001fe40000000000 */
[----:B------:R-:W-:Y:S02]  /*dde0*/  SEL R160, R161, R160, P0 ;  /* 0x000000a0a1a07207 */ /* 0x000fe40000000000 */
[----:B------:R-:W-:-:S02]  /*ddf0*/  F2FP.BF16.F32.PACK_AB R60, R41, R40 ;  /* 0x00000028293c723e */ /* 0x000fc400000010ff */
[----:B------:R-:W-:Y:S02]  /*de00*/  F2FP.BF16.F32.PACK_AB R62, R39, R38 ;  /* 0x00000026273e723e */ /* 0x000fe400000010ff */
[----:B------:R-:W-:Y:S02]  /*de10*/  F2FP.BF16.F32.PACK_AB R63, R35, R34 ;  /* 0x00000022233f723e */ /* 0x000fe400000010ff */
[----:B------:R-:W-:Y:S02]  /*de20*/  F2FP.BF16.F32.PACK_AB R61, R37, R36 ;  /* 0x00000024253d723e */ /* 0x000fe400000010ff */
[----:B------:R-:W-:Y:S02]  /*de30*/  SEL R150, R78, R150, P0 ;  /* 0x000000964e967207 */ /* 0x000fe40000000000 */
[----:B------:R-:W-:Y:S02]  /*de40*/  SEL R153, R76, R77, P0 ;  /* 0x0000004d4c997207 */ /* 0x000fe40000000000 */
[----:B------:R-:W-:-:S02]  /*de50*/  SEL R151, R77, R76, P0 ;  /* 0x0000004c4d977207 */ /* 0x000fc40000000000 */
[----:B------:R-:W-:Y:S02]  /*de60*/  SEL R154, R162, R154, P0 ;  /* 0x0000009aa29a7207 */ /* 0x000fe40000000000 */
[----:B--2---:R-:W-:Y:S02]  /*de70*/  SEL R157, R74, R122, P0 ;  /* 0x0000007a4a9d7207 */ /* 0x004fe40000000000 */
[----:B------:R-:W-:Y:S02]  /*de80*/  SEL R155, R122, R74, P0 ;  /* 0x0000004a7a9b7207 */ /* 0x000fe40000000000 */
[----:B------:R-:W-:Y:S02]  /*de90*/  SEL R159, R72, R73, P0 ;  /* 0x00000049489f7207 */ /* 0x000fe40000000000 */
[----:B-1----:R-:W-:Y:S02]  /*dea0*/  F2FP.BF16.F32.PACK_AB R68, R33, R32 ;  /* 0x000000202144723e */ /* 0x002fe400000010ff */
[----:B------:R-:W-:-:S02]  /*deb0*/  F2FP.BF16.F32.PACK_AB R70, R31, R30 ;  /* 0x0000001e1f46723e */ /* 0x000fc400000010ff */
[----:B------:R-:W-:Y:S02]  /*dec0*/  F2FP.BF16.F32.PACK_AB R71, R27, R26 ;  /* 0x0000001a1b47723e */ /* 0x000fe400000010ff */
[----:B------:R-:W-:Y:S02]  /*ded0*/  F2FP.BF16.F32.PACK_AB R69, R29, R28 ;  /* 0x0000001c1d45723e */ /* 0x000fe400000010ff */
[----:B------:R-:W-:Y:S01]  /*dee0*/  SEL R161, R73, R72, P0 ;  /* 0x0000004849a17207 */ /* 0x000fe20000000000 */
[----:B------:R0:W-:Y:S01]  /*def0*/  STSM.16.M88.4 [R177], R52 ;  /* 0x00000034b1007844 */ /* 0x0001e20000000200 */
[----:B---3--:R-:W-:Y:S02]  /*df00*/  SEL R124, R3, R164, P0 ;  /* 0x000000a4037c7207 */ /* 0x008fe40000000000 */
[----:B------:R-:W-:Y:S02]  /*df10*/  SEL R122, R164, R3, P0 ;  /* 0x00000003a47a7207 */ /* 0x000fe40000000000 */
[----:B------:R-:W-:-:S02]  /*df20*/  F2FP.BF16.F32.PACK_AB R72, R25, R24 ;  /* 0x000000181948723e */ /* 0x000fc400000010ff */
[----:B------:R-:W-:Y:S02]  /*df30*/  F2FP.BF16.F32.PACK_AB R74, R21, R20 ;  /* 0x00000014154a723e */ /* 0x000fe400000010ff */
[----:B------:R-:W-:Y:S02]  /*df40*/  F2FP.BF16.F32.PACK_AB R75, R13, R12 ;  /* 0x0000000c0d4b723e */ /* 0x000fe400000010ff */
[----:B------:R-:W-:Y:S01]  /*df50*/  F2FP.BF16.F32.PACK_AB R73, R15, R14 ;  /* 0x0000000e0f49723e */ /* 0x000fe200000010ff */
[----:B------:R1:W-:Y:S01]  /*df60*/  STSM.16.M88.4 [R178], R56 ;  /* 0x00000038b2007844 */ /* 0x0003e20000000200 */
[----:B------:R-:W-:Y:S02]  /*df70*/  F2FP.BF16.F32.PACK_AB R76, R11, R10 ;  /* 0x0000000a0b4c723e */ /* 0x000fe400000010ff */
[----:B------:R-:W-:Y:S02]  /*df80*/  F2FP.BF16.F32.PACK_AB R78, R9, R8 ;  /* 0x00000008094e723e */ /* 0x000fe400000010ff */
[----:B------:R-:W-:-:S02]  /*df90*/  F2FP.BF16.F32.PACK_AB R79, R5, R4 ;  /* 0x00000004054f723e */ /* 0x000fc400000010ff */
[----:B------:R-:W-:Y:S01]  /*dfa0*/  F2FP.BF16.F32.PACK_AB R77, R7, R6 ;  /* 0x00000006074d723e */ /* 0x000fe200000010ff */
[----:B------:R2:W-:Y:S01]  /*dfb0*/  STSM.16.M88.4 [R179], R60 ;  /* 0x0000003cb3007844 */ /* 0x0005e20000000200 */
[----:B0-----:R-:W-:Y:S02]  /*dfc0*/  F2FP.BF16.F32.PACK_AB R52, R145, R144 ;  /* 0x000000909134723e */ /* 0x001fe400000010ff */
[----:B------:R-:W-:Y:S02]  /*dfd0*/  F2FP.BF16.F32.PACK_AB R54, R143, R142 ;  /* 0x0000008e8f36723e */ /* 0x000fe400000010ff */
[----:B------:R-:W-:Y:S02]  /*dfe0*/  F2FP.BF16.F32.PACK_AB R55, R147, R146 ;  /* 0x000000929337723e */ /* 0x000fe400000010ff */
[----:B------:R-:W-:Y:S01]  /*dff0*/  F2FP.BF16.F32.PACK_AB R53, R149, R148 ;  /* 0x000000949535723e */ /* 0x000fe200000010ff */
[----:B------:R0:W-:Y:S01]  /*e000*/  STSM.16.M88.4 [R180], R68 ;  /* 0x00000044b4007844 */ /* 0x0001e20000000200 */
[----:B-1----:R-:W-:-:S02]  /*e010*/  F2FP.BF16.F32.PACK_AB R56, R153, R152 ;  /* 0x000000989938723e */ /* 0x002fc400000010ff */
[----:B------:R-:W-:Y:S02]  /*e020*/  F2FP.BF16.F32.PACK_AB R58, R151, R150 ;  /* 0x00000096973a723e */ /* 0x000fe400000010ff */
[----:B------:R-:W-:Y:S02]  /*e030*/  F2FP.BF16.F32.PACK_AB R59, R155, R154 ;  /* 0x0000009a9b3b723e */ /* 0x000fe400000010ff */
[----:B------:R-:W-:Y:S01]  /*e040*/  F2FP.BF16.F32.PACK_AB R57, R157, R156 ;  /* 0x0000009c9d39723e */ /* 0x000fe200000010ff */
[----:B------:R-:W-:Y:S01]  /*e050*/  STSM.16.M88.4 [R182], R72 ;  /* 0x00000048b6007844 */ /* 0x000fe20000000200 */
[----:B--2---:R-:W-:Y:S02]  /*e060*/  F2FP.BF16.F32.PACK_AB R61, R125, R124 ;  /* 0x0000007c7d3d723e */ /* 0x004fe400000010ff */
[----:B------:R-:W-:Y:S02]  /*e070*/  F2FP.BF16.F32.PACK_AB R62, R161, R160 ;  /* 0x000000a0a13e723e */ /* 0x000fe400000010ff */
[----:B------:R-:W-:-:S02]  /*e080*/  F2FP.BF16.F32.PACK_AB R63, R123, R122 ;  /* 0x0000007a7b3f723e */ /* 0x000fc400000010ff */
[----:B------:R-:W-:Y:S01]  /*e090*/  F2FP.BF16.F32.PACK_AB R60, R159, R158 ;  /* 0x0000009e9f3c723e */ /* 0x000fe200000010ff */
[----:B------:R-:W-:Y:S04]  /*e0a0*/  STSM.16.M88.4 [R183], R76 ;  /* 0x0000004cb7007844 */ /* 0x000fe80000000200 */
[----:B------:R1:W-:Y:S04]  /*e0b0*/  STSM.16.M88.4 [R208], R52 ;  /* 0x00000034d0007844 */ /* 0x0003e80000000200 */
[----:B------:R2:W-:Y:S04]  /*e0c0*/  STSM.16.M88.4 [R209], R56 ;  /* 0x00000038d1007844 */ /* 0x0005e80000000200 */
[----:B------:R3:W-:Y:S01]  /*e0d0*/  STSM.16.M88.4 [R210], R60 ;  /* 0x0000003cd2007844 */ /* 0x0007e20000000200 */
[----:B------:R-:W-:Y:S01]  /*e0e0*/  ISETP.NE.U32.AND P0, PT, RZ, UR14, PT ;  /* 0x0000000eff007c0c */ /* 0x000fe2000bf05070 */
[----:B------:R-:W-:-:S03]  /*e0f0*/  UIMAD.WIDE UR10, UR58, 0x4, UR10 ;  /* 0x000000043a0a78a5 */ /* 0x000fc6000f8e020a */
[----:B------:R-:W-:-:S03]  /*e100*/  ISETP.NE.AND.EX P0, PT, RZ, UR15, PT, P0 ;  /* 0x0000000fff007c0c */ /* 0x000fc6000bf05300 */
[----:B0-----:R-:W-:Y:S02]  /*e110*/  IMAD.U32 R68, RZ, RZ, UR10 ;  /* 0x0000000aff447e24 */ /* 0x001fe4000f8e00ff */
[----:B------:R-:W-:Y:S01]  /*e120*/  IMAD.U32 R69, RZ, RZ, UR11 ;  /* 0x0000000bff457e24 */ /* 0x000fe2000f8e00ff */
[----:B------:R-:W-:Y:S01]  /*e130*/  BAR.SYNC.DEFER_BLOCKING 0x1, 0x100 ;  /* 0x0044000000007b1d */ /* 0x000fe20000010000 */
[----:B------:R-:W-:-:S04]  /*e140*/  UISETP.NE.U32.AND UP0, UPT, UR12, URZ, UPT ;  /* 0x0000003f0c00728c */ /* 0x000fc8000bf05070 */
[----:B------:R-:W-:Y:S02]  /*e150*/  UISETP.NE.AND.EX UP0, UPT, UR13, URZ, UPT, UP0 ;  /* 0x0000003f0d00728c */ /* 0x000fe4000bf05300 */
[----:B------:R-:W4:Y:S09]  /*e160*/  @P0 LDG.E R68, desc[UR36][R68.64] ;  /* 0x0000002444440981 */ /* 0x000f32000c1e1900 */
[----:B------:R-:W-:Y:S01]  /*e170*/  @UP0 ULDC.64 UR12, c[0x0][0xc08] ;  /* 0x00030200000c0ab9 */ /* 0x000fe20000000a00 */
[----:B------:R-:W-:Y:S01]  /*e180*/  PLOP3.LUT P4, PT, PT, PT, UP0, 0x80, 0x0 ;  /* 0x000000000000781c */ /* 0x000fe20003f8f008 */
[----:B------:R-:W-:-:S06]  /*e190*/  @UP0 UIMAD.WIDE UR12, UR58, 0x4, UR12 ;  /* 0x000000043a0c08a5 */ /* 0x000fcc000f8e020c */
[----:B-1----:R-:W-:Y:S02]  /*e1a0*/  IMAD.U32 R52, RZ, RZ, UR12 ;  /* 0x0000000cff347e24 */ /* 0x002fe4000f8e00ff */
[----:B------:R-:W-:-:S05]  /*e1b0*/  IMAD.U32 R53, RZ, RZ, UR13 ;  /* 0x0000000dff357e24 */ /* 0x000fca000f8e00ff */
[----:B------:R0:W5:Y:S01]  /*e1c0*/  @P4 LDG.E R54, desc[UR36][R52.64] ;  /* 0x0000002434364981 */ /* 0x000162000c1e1900 */
[----:B------:R-:W-:Y:S01]  /*e1d0*/  UMOV UR22, 0x9b8 ;  /* 0x000009b800167882 */ /* 0x000fe20000000000 */
[----:B------:R-:W-:Y:S02]  /*e1e0*/  UISETP.NE.AND UP2, UPT, UR20, 0x1, UPT ;  /* 0x000000011400788c */ /* 0x000fe4000bf45270 */
[----:B------:R-:W-:Y:S02]  /*e1f0*/  USEL UR22, UR22, 0x978, UP1 ;  /* 0x0000097816167887 */ /* 0x000fe40008800000 */
[----:B------:R-:W-:Y:S02]  /*e200*/  UISETP.NE.U32.AND UP0, UPT, UR14, URZ, UPT ;  /* 0x0000003f0e00728c */ /* 0x000fe4000bf05070 */
[----:B------:R-:W-:Y:S02]  /*e210*/  PLOP3.LUT P1, PT, PT, PT, UP2, 0x80, 0x0 ;  /* 0x000000000000781c */ /* 0x000fe40003f2f028 */
[----:B------:R-:W-:Y:S01]  /*e220*/  UISETP.NE.AND.EX UP0, UPT, UR15, URZ, UPT, UP0 ;  /* 0x0000003f0f00728c */ /* 0x000fe2000bf05300 */
[----:B------:R-:W-:Y:S01]  /*e230*/  VIADD R3, R17, UR48 ;  /* 0x0000003011037c36 */ /* 0x000fe20008000000 */
[----:B------:R-:W-:Y:S01]  /*e240*/  UMOV UR4, URZ ;  /* 0x0000003f00047c82 */ /* 0x000fe20008000000 */
[----:B------:R-:W-:Y:S01]  /*e250*/  USHF.R.S32.HI UR24, URZ, 0x1f, UR58 ;  /* 0x0000001f3f187899 */ /* 0x000fe2000801143a */
[----:B------:R-:W-:-:S02]  /*e260*/  @UP2 ULDC UR26, c[0x0][0xbec] ;  /* 0x0002fb00001a2ab9 */ /* 0x000fc40000000800 */
[----:B------:R-:W-:Y:S01]  /*e270*/  ULDC.64 UR16, c[0x0][UR22+0x218] ;  /* 0x0000860016107abb */ /* 0x000fe20008000a00 */
[----:B------:R-:W-:Y:S02]  /*e280*/  USEL UR21, UR57, URZ, UP1 ;  /* 0x0000003f39157287 */ /* 0x000fe40008800000 */
[----:B------:R-:W-:Y:S02]  /*e290*/  UIMAD.WIDE.U32 UR12, UR16, UR55, URZ ;  /* 0x00000037100c72a5 */ /* 0x000fe4000f8e003f */
[----:B------:R-:W-:Y:S01]  /*e2a0*/  USEL UR16, UR58, URZ, !UP0 ;  /* 0x0000003f3a107287 */ /* 0x000fe2000c000000 */
[----:B0-----:R-:W-:Y:S01]  /*e2b0*/  @P1 IMAD.HI.U32 R52, R3, UR26, RZ ;  /* 0x0000001a03341c27 */ /* 0x001fe2000f8e00ff */
[----:B------:R-:W-:Y:S01]  /*e2c0*/  ULDC.64 UR14, c[0x0][UR22+0x220] ;  /* 0x00008800160e7abb */ /* 0x000fe20008000a00 */
[----:B------:R-:W-:Y:S01]  /*e2d0*/  UIMAD UR23, UR17, UR55, URZ ;  /* 0x00000037111772a4 */ /* 0x000fe2000f8e023f */
[----:B------:R-:W-:Y:S01]  /*e2e0*/  ULDC.64 UR18, c[0x0][UR22+0x228] ;  /* 0x00008a0016127abb */ /* 0x000fe20008000a00 */
[----:B------:R-:W-:-:S02]  /*e2f0*/  USEL UR17, UR24, URZ, !UP0 ;  /* 0x0000003f18117287 */ /* 0x000fc4000c000000 */
[----:B------:R-:W-:Y:S01]  /*e300*/  UIMAD UR15, UR15, UR16, URZ ;  /* 0x000000100f0f72a4 */ /* 0x000fe2000f8e023f */
[----:B------:R-:W-:Y:S01]  /*e310*/  IMAD.MOV.U32 R53, RZ, RZ, R3 ;  /* 0x000000ffff357224 */ /* 0x000fe200078e0003 */
[----:B------:R-:W-:Y:S01]  /*e320*/  @UP2 ULDC UR27, c[0x0][0xbf0] ;  /* 0x0002fc00001b2ab9 */ /* 0x000fe20000000800 */
[----:B------:R-:W-:Y:S01]  /*e330*/  UIMAD.WIDE.U32 UR24, UR18, UR21, URZ ;  /* 0x00000015121872a5 */ /* 0x000fe2000f8e003f */
[----:B------:R-:W-:Y:S01]  /*e340*/  @P1 SHF.R.U32.HI R53, RZ, UR27, R52 ;  /* 0x0000001bff351c19 */ /* 0x000fe20008011634 */
[----:B------:R-:W-:Y:S02]  /*e350*/  UIMAD UR21, UR19, UR21, URZ ;  /* 0x00000015131572a4 */ /* 0x000fe4000f8e023f */
[----:B------:R-:W-:Y:S02]  /*e360*/  UIMAD.WIDE.U32 UR18, UR14, UR16, URZ ;  /* 0x000000100e1272a5 */ /* 0x000fe4000f8e003f */
[----:B------:R-:W-:Y:S02]  /*e370*/  UIMAD UR15, UR14, UR17, UR15 ;  /* 0x000000110e0f72a4 */ /* 0x000fe4000f8e020f */
[----:B------:R-:W-:Y:S01]  /*e380*/  UIADD3 UR14, UR13, UR23, URZ ;  /* 0x000000170d0e7290 */ /* 0x000fe2000fffe03f */
[----:B------:R-:W-:Y:S01]  /*e390*/  IMAD.MOV R52, RZ, RZ, -R53 ;  /* 0x000000ffff347224 */ /* 0x000fe200078e0a35 */
[----:B------:R-:W-:Y:S01]  /*e3a0*/  UIADD3 UR21, UR25, UR21, URZ ;  /* 0x0000001519157290 */ /* 0x000fe2000fffe03f */
[----:B--2---:R-:W-:Y:S01]  /*e3b0*/  IMAD.U32 R56, RZ, RZ, UR24 ;  /* 0x00000018ff387e24 */ /* 0x004fe2000f8e00ff */
[----:B------:R-:W-:Y:S01]  /*e3c0*/  UIADD3 UR13, UR19, UR15, URZ ;  /* 0x0000000f130d7290 */ /* 0x000fe2000fffe03f */
[----:B------:R-:W-:-:S03]  /*e3d0*/  IMAD R55, R52, UR20, R3 ;  /* 0x0000001434377c24 */ /* 0x000fc6000f8e0203 */
[----:B------:R-:W-:Y:S01]  /*e3e0*/  IMAD.U32 R58, RZ, RZ, UR21 ;  /* 0x00000015ff3a7e24 */ /* 0x000fe2000f8e00ff */
[----:B----4-:R-:W-:-:S13]  /*e3f0*/  @P0 R2UR UR4, R68 ;  /* 0x00000000440402ca */ /* 0x010fda00000e0000 */
[----:B------:R-:W-:Y:S02]  /*e400*/  UIADD3 UR12, UP0, UP3, UR18, UR12, UR4 ;  /* 0x0000000c120c7290 */ /* 0x000fe4000fb1e004 */
[----:B------:R-:W-:Y:S01]  /*e410*/  USHF.R.S32.HI UR15, URZ, 0x1f, UR4 ;  /* 0x0000001f3f0f7899 */ /* 0x000fe20008011404 */
[----:B------:R-:W-:Y:S01]  /*e420*/  ULDC.64 UR18, c[0x0][0xba8] ;  /* 0x0002ea0000127ab9 */ /* 0x000fe20000000a00 */
[----:B------:R-:W-:Y:S02]  /*e430*/  @!UP1 ULDC UR18, c[0x0][0xb50] ;  /* 0x0002d40000129ab9 */ /* 0x000fe40000000800 */
[----:B------:R-:W-:Y:S01]  /*e440*/  UIADD3.X UR14, UR13, UR14, UR15, UP0, UP3 ;  /* 0x0000000e0d0e7290 */ /* 0x000fe200087e640f */
[----:B------:R-:W-:Y:S01]  /*e450*/  IADD3 R52, P2, P3, R53, UR12, R56 ;  /* 0x0000000c35347c10 */ /* 0x000fe2000fb5e038 */
[----:B------:R-:W-:Y:S01]  /*e460*/  @!UP1 ULDC UR19, c[0x0][0xb54] ;  /* 0x0002d50000139ab9 */ /* 0x000fe20000000800 */
[----:B------:R-:W-:Y:S01]  /*e470*/  SHF.R.S32.HI R53, RZ, 0x1f, R53 ;  /* 0x0000001fff357819 */ /* 0x000fe20000011435 */
[----:B------:R-:W-:Y:S01]  /*e480*/  ULDC.64 UR12, c[0x0][UR22+0x210] ;  /* 0x00008400160c7abb */ /* 0x000fe20008000a00 */
[----:B------:R-:W-:Y:S01]  /*e490*/  SHF.R.S32.HI R56, RZ, 0x1f, R55 ;  /* 0x0000001fff387819 */ /* 0x000fe20000011437 */
[----:B------:R-:W-:Y:S01]  /*e4a0*/  IMAD R57, R55, UR13, RZ ;  /* 0x0000000d37397c24 */ /* 0x000fe2000f8e02ff */
[----:B------:R-:W-:-:S03]  /*e4b0*/  IADD3.X R53, R53, UR14, R58, P2, P3 ;  /* 0x0000000e35357c10 */ /* 0x000fc600097e643a */
[----:B------:R-:W-:Y:S02]  /*e4c0*/  IMAD R57, R56, UR12, R57 ;  /* 0x0000000c38397c24 */ /* 0x000fe4000f8e0239 */
[----:B------:R-:W-:-:S04]  /*e4d0*/  IMAD.WIDE.U32 R52, R55, UR12, R52 ;  /* 0x0000000c37347c25 */ /* 0x000fc8000f8e0034 */
[----:B------:R-:W-:Y:S01]  /*e4e0*/  IMAD.IADD R53, R53, 0x1, R57 ;  /* 0x0000000135357824 */ /* 0x000fe200078e0239 */
[----:B------:R-:W-:Y:S01]  /*e4f0*/  LEA R57, P2, R52, UR18, 0x2 ;  /* 0x0000001234397c11 */ /* 0x000fe2000f8410ff */
[----:B------:R-:W-:Y:S01]  /*e500*/  ULDC UR12, c[0x0][0xa88] ;  /* 0x0002a200000c7ab9 */ /* 0x000fe20000000800 */
[----:B-----5:R-:W-:Y:S02]  /*e510*/  @P4 R2UR UR12, R54 ;  /* 0x00000000360c42ca */ /* 0x020fe400000e0000 */
[----:B------:R-:W-:Y:S01]  /*e520*/  LEA.HI.X R58, R52, UR19, R53, 0x2, P2 ;  /* 0x00000013343a7c11 */ /* 0x000fe200090f1435 */
[----:B---3--:R-:W-:-:S12]  /*e530*/  @P4 BRA `(.L_x_1551) ;  /* 0x0000000000284947 */ /* 0x008fd80003800000 */
[----:B------:R-:W-:Y:S05]  /*e540*/  @!P0 BRA `(.L_x_1551) ;  /* 0x0000000000248947 */ /* 0x000fea0003800000 */
[----:B------:R-:W-:Y:S02]  /*e550*/  IMAD.U32 R52, RZ, RZ, UR10 ;  /* 0x0000000aff347e24 */ /* 0x000fe4000f8e00ff */
[----:B------:R-:W-:Y:S02]  /*e560*/  IMAD.U32 R54, RZ, RZ, UR10 ;  /* 0x0000000aff367e24 */ /* 0x000fe4000f8e00ff */
[----:B------:R-:W-:Y:S02]  /*e570*/  IMAD.U32 R53, RZ, RZ, UR11 ;  /* 0x0000000bff357e24 */ /* 0x000fe4000f8e00ff */
[----:B------:R-:W-:-:S03]  /*e580*/  IMAD.U32 R55, RZ, RZ, UR11 ;  /* 0x0000000bff377e24 */ /* 0x000fc6000f8e00ff */
[----:B------:R-:W2:Y:S04]  /*e590*/  LDG.E R52, desc[UR36][R52.64] ;  /* 0x0000002434347981 */ /* 0x000ea8000c1e1900 */
[----:B------:R-:W3:Y:S01]  /*e5a0*/  LDG.E R54, desc[UR36][R54.64+0x4] ;  /* 0x0000042436367981 */ /* 0x000ee2000c1e1900 */
[----:B--2---:R-:W-:Y:S02]  /*e5b0*/  R2UR UR10, R52 ;  /* 0x00000000340a72ca */ /* 0x004fe400000e0000 */
[----:B---3--:R-:W-:-:S13]  /*e5c0*/  R2UR UR12, R54 ;  /* 0x00000000360c72ca */ /* 0x008fda00000e0000 */
[----:B------:R-:W-:-:S12]  /*e5d0*/  UIADD3 UR12, -UR10, UR12, URZ ;  /* 0x0000000c0a0c7290 */ /* 0x000fd8000fffe13f */
.L_x_1551:
[----:B------:R-:W2:Y:S01]  /*e5e0*/  LDL R56, [R1+0x4] ;  /* 0x0000040001387983 */ /* 0x000ea20000100800 */
[----:B------:R-:W-:Y:S01]  /*e5f0*/  UIMAD UR14, UR12, UR20, URZ ;  /* 0x000000140c0e72a4 */ /* 0x000fe2000f8e023f */
[----:B------:R-:W-:Y:S02]  /*e600*/  LOP3.LUT P0, RZ, R211, 0x3, RZ, 0xc0, !PT ;  /* 0x00000003d3ff7812 */ /* 0x000fe4000780c0ff */
[----:B------:R-:W-:Y:S01]  /*e610*/  SHFL.IDX PT, R52, R57, RZ, 0x1c1f ;  /* 0x001c1fff39347589 */ /* 0x000fe200000e0000 */
[----:B------:R-:W-:-:S03]  /*e620*/  PLOP3.LUT P3, PT, PT, PT, UP1, 0x80, 0x0 ;  /* 0x000000000000781c */ /* 0x000fc60003f6f018 */
[----:B------:R-:W0:Y:S04]  /*e630*/  SHFL.IDX PT, R53, R58, RZ, 0x1c1f ;  /* 0x001c1fff3a357589 */ /* 0x000e2800000e0000 */
[----:B------:R-:W-:Y:S04]  /*e640*/  SHFL.IDX PT, R54, R57, 0x1, 0x1c1f ;  /* 0x003c1f0039367f89 */ /* 0x000fe800000e0000 */
[----:B------:R-:W1:Y:S01]  /*e650*/  SHFL.IDX PT, R55, R58, 0x1, 0x1c1f ;  /* 0x003c1f003a377f89 */ /* 0x000e6200000e0000 */
[----:B--2---:R-:W-:-:S04]  /*e660*/  VIADD R59, R56, UR48 ;  /* 0x00000030383b7c36 */ /* 0x004fc80008000000 */
        /* <DEDUP_REMOVED lines=8> */
[----:B------:R-:W0:Y:S01]  /*e6f0*/  S2R R60, SR_TID.X ;  /* 0x00000000003c7919 */ /* 0x000e220000002100 */
[----:B------:R-:W-:Y:S01]  /*e700*/  ULDC.64 UR12, c[0x0][0xaa0] ;  /* 0x0002a800000c7ab9 */ /* 0x000fe20000000a00 */
[----:B0-----:R-:W-:-:S05]  /*e710*/  VIADD R0, R60, 0xffffff80 ;  /* 0xffffff803c007836 */ /* 0x001fca0000000000 */
        /* <DEDUP_REMOVED lines=12> */
[----:B------:R-:W-:Y:S01]  /*e7e0*/  IADD3 R25, P2, R4, 0x3000, RZ ;  /* 0x0000300004197810 */ /* 0x000fe20007f5e0ff */
[----:B------:R-:W-:Y:S01]  /*e7f0*/  UIMAD UR10, UR4, UR13, UR10 ;  /* 0x0000000d040a72a4 */ /* 0x000fe2000f8e020a */
[----:B------:R-:W-:Y:S01]  /*e800*/  LOP3.LUT R8, R9, 0x380, RZ, 0xc0, !PT ;  /* 0x0000038009087812 */ /* 0x000fe200078ec0ff */
[----:B------:R-:W-:Y:S01]  /*e810*/  UIMAD.WIDE.U32 UR8, UR4, UR12, URZ ;  /* 0x0000000c040872a5 */ /* 0x000fe2000f8e003f */
[----:B------:R-:W-:-:S02]  /*e820*/  LOP3.LUT R12, R13, 0x380, RZ, 0xc0, !PT ;  /* 0x000003800d0c7812 */ /* 0x000fc400078ec0ff */
[----:B------:R-:W-:Y:S01]  /*e830*/  LOP3.LUT R24, R25, 0x380, RZ, 0xc0, !PT ;  /* 0x0000038019187812 */ /* 0x000fe200078ec0ff */
[----:B------:R-:W-:Y:S01]  /*e840*/  UIADD3 UR9, UR9, UR10, URZ ;  /* 0x0000000a09097290 */ /* 0x000fe2000fffe03f */
[----:B------:R-:W-:Y:S01]  /*e850*/  SHF.R.U64 R8, R8, 0x3, RZ ;  /* 0x0000000308087819 */ /* 0x000fe200000012ff */
[----:B------:R-:W-:Y:S01]  /*e860*/  IMAD R20, R20, 0x20, R3 ;  /* 0x0000002014147824 */ /* 0x000fe200078e0203 */
[----:B------:R-:W-:Y:S01]  /*e870*/  SHF.R.U64 R12, R12, 0x3, RZ ;  /* 0x000000030c0c7819 */ /* 0x000fe200000012ff */
[----:B------:R-:W-:Y:S01]  /*e880*/  ULDC.64 UR10, c[0x0][0xae8] ;  /* 0x0002ba00000a7ab9 */ /* 0x000fe20000000a00 */
[----:B------:R-:W-:Y:S01]  /*e890*/  SHF.R.U64 R24, R24, 0x3, RZ ;  /* 0x0000000318187819 */ /* 0x000fe200000012ff */
[----:B------:R-:W-:Y:S01]  /*e8a0*/  UIMAD.WIDE.U32 UR8, UR55, UR10, UR8 ;  /* 0x0000000a370872a5 */ /* 0x000fe2000f8e0008 */
[----:B------:R-:W-:Y:S01]  /*e8b0*/  LOP3.LUT R8, R8, R9, RZ, 0x3c, !PT ;  /* 0x0000000908087212 */ /* 0x000fe200078e3cff */
[--C-:B------:R-:W-:Y:S01]  /*e8c0*/  IMAD.X R9, RZ, RZ, R5.reuse, P4 ;  /* 0x000000ffff097224 */ /* 0x100fe200020e0605 */
[----:B------:R-:W-:Y:S01]  /*e8d0*/  LOP3.LUT R12, R12, R13, RZ, 0x3c, !PT ;  /* 0x0000000d0c0c7212 */ /* 0x000fe200078e3cff */
[--C-:B------:R-:W-:Y:S01]  /*e8e0*/  IMAD.X R13, RZ, RZ, R5.reuse, P3 ;  /* 0x000000ffff0d7224 */ /* 0x100fe200018e0605 */
[----:B------:R-:W-:Y:S01]  /*e8f0*/  LOP3.LUT R24, R24, R25, RZ, 0x3c, !PT ;  /* 0x0000001918187212 */ /* 0x000fe200078e3cff */
[----:B------:R-:W-:Y:S01]  /*e900*/  IMAD.X R25, RZ, RZ, R5, P2 ;  /* 0x000000ffff197224 */ /* 0x000fe200010e0605 */
[C---:B------:R-:W-:Y:S01]  /*e910*/  IADD3 R29, P0, R4.reuse, 0x4000, RZ ;  /* 0x00004000041d7810 */ /* 0x040fe20007f1e0ff */
[----:B------:R-:W-:Y:S01]  /*e920*/  USHF.R.S32.HI UR4, URZ, 0x1f, UR16 ;  /* 0x0000001f3f047899 */ /* 0x000fe20008011410 */
[----:B------:R-:W-:-:S02]  /*e930*/  IADD3 R33, P6, R4, 0x5000, RZ ;  /* 0x0000500004217810 */ /* 0x000fc40007fde0ff */
[C---:B------:R-:W-:Y:S01]  /*e940*/  IADD3 R37, P5, R4.reuse, 0x6000, RZ ;  /* 0x0000600004257810 */ /* 0x040fe20007fbe0ff */
[----:B------:R-:W-:Y:S01]  /*e950*/  UIMAD UR9, UR55, UR11, UR9 ;  /* 0x0000000b370972a4 */ /* 0x000fe2000f8e0209 */
[----:B------:R-:W-:Y:S01]  /*e960*/  IADD3 R41, P4, R4, 0x7000, RZ ;  /* 0x0000700004297810 */ /* 0x000fe20007f9e0ff */
[----:B------:R-:W-:Y:S01]  /*e970*/  VIADD R78, R20, UR48 ;  /* 0x00000030144e7c36 */ /* 0x000fe20008000000 */
[C---:B------:R-:W-:Y:S01]  /*e980*/  IADD3 R45, P3, R4.reuse, 0x8000, RZ ;  /* 0x00008000042d7810 */ /* 0x040fe20007f7e0ff */
[----:B------:R-:W-:Y:S01]  /*e990*/  ULDC.64 UR10, c[0x0][0xaf0] ;  /* 0x0002bc00000a7ab9 */ /* 0x000fe20000000a00 */
[----:B------:R-:W-:Y:S01]  /*e9a0*/  IADD3 R49, P2, R4, 0x9000, RZ ;  /* 0x0000900004317810 */ /* 0x000fe20007f5e0ff */
[----:B------:R-:W-:Y:S01]  /*e9b0*/  UIMAD UR4, UR4, UR10, URZ ;  /* 0x0000000a040472a4 */ /* 0x000fe2000f8e023f */
[----:B------:R-:W-:Y:S01]  /*e9c0*/  LOP3.LUT R28, R29, 0x380, RZ, 0xc0, !PT ;  /* 0x000003801d1c7812 */ /* 0x000fe200078ec0ff */
[----:B------:R-:W-:Y:S01]  /*e9d0*/  @UP2 ULDC UR12, c[0x0][0xbec] ;  /* 0x0002fb00000c2ab9 */ /* 0x000fe20000000800 */
[----:B------:R-:W-:Y:S01]  /*e9e0*/  LOP3.LUT R32, R33, 0x380, RZ, 0xc0, !PT ;  /* 0x0000038021207812 */ /* 0x000fe200078ec0ff */
[----:B------:R-:W5:Y:S01]  /*e9f0*/  LD.E.128 R12, desc[UR36][R12.64] ;  /* 0x000000240c0c7980 */ /* 0x000f62000c101d00 */
[----:B------:R-:W-:-:S02]  /*ea00*/  LOP3.LUT R36, R37, 0x380, RZ, 0xc0, !PT ;  /* 0x0000038025247812 */ /* 0x000fc400078ec0ff */
[----:B------:R-:W-:Y:S01]  /*ea10*/  LOP3.LUT R40, R41, 0x380, RZ, 0xc0, !PT ;  /* 0x0000038029287812 */ /* 0x000fe200078ec0ff */
[----:B------:R-:W5:Y:S01]  /*ea20*/  LD.E.128 R24, desc[UR36][R24.64] ;  /* 0x0000002418187980 */ /* 0x000f62000c101d00 */
[----:B------:R-:W-:Y:S02]  /*ea30*/  LOP3.LUT R44, R45, 0x380, RZ, 0xc0, !PT ;  /* 0x000003802d2c7812 */ /* 0x000fe400078ec0ff */
[----:B------:R-:W-:Y:S01]  /*ea40*/  LOP3.LUT R48, R49, 0x380, RZ, 0xc0, !PT ;  /* 0x0000038031307812 */ /* 0x000fe200078ec0ff */
[----:B------:R-:W-:Y:S01]  /*ea50*/  @P1 IMAD.HI.U32 R20, R78, UR12, RZ ;  /* 0x0000000c4e141c27 */ /* 0x000fe2000f8e00ff */
[----:B------:R-:W-:Y:S01]  /*ea60*/  SHF.R.U64 R28, R28, 0x3, RZ ;  /* 0x000000031c1c7819 */ /* 0x000fe200000012ff */
[----:B------:R-:W-:Y:S01]  /*ea70*/  UIMAD UR4, UR16, UR11, UR4 ;  /* 0x0000000b100472a4 */ /* 0x000fe2000f8e0204 */
[----:B------:R-:W-:Y:S02]  /*ea80*/  SHF.R.U64 R32, R32, 0x3, RZ ;  /* 0x0000000320207819 */ /* 0x000fe400000012ff */
[----:B------:R-:W-:-:S02]  /*ea90*/  SHF.R.U64 R36, R36, 0x3, RZ ;  /* 0x0000000324247819 */ /* 0x000fc400000012ff */
[----:B------:R-:W-:Y:S02]  /*eaa0*/  SHF.R.U64 R40, R40, 0x3, RZ ;  /* 0x0000000328287819 */ /* 0x000fe400000012ff */
[----:B------:R-:W-:Y:S01]  /*eab0*/  SHF.R.U64 R44, R44, 0x3, RZ ;  /* 0x000000032c2c7819 */ /* 0x000fe200000012ff */
[----:B------:R-:W-:Y:S01]  /*eac0*/  UIMAD.WIDE.U32 UR16, UR16, UR10, UR8 ;  /* 0x0000000a101072a5 */ /* 0x000fe2000f8e0008 */
[----:B------:R-:W-:Y:S01]  /*ead0*/  SHF.R.U64 R48, R48, 0x3, RZ ;  /* 0x0000000330307819 */ /* 0x000fe200000012ff */
[----:B------:R-:W-:Y:S01]  /*eae0*/  IMAD.MOV.U32 R77, RZ, RZ, R78 ;  /* 0x000000ffff4d7224 */ /* 0x000fe200078e004e */
[----:B------:R-:W-:Y:S01]  /*eaf0*/  @UP2 ULDC UR8, c[0x0][0xbf0] ;  /* 0x0002fc0000082ab9 */ /* 0x000fe20000000800 */
        /* <DEDUP_REMOVED lines=12> */
[----:B------:R-:W-:Y:S01]  /*ebc0*/  @P1 SHF.R.U32.HI R77, RZ, UR8, R20 ;  /* 0x00000008ff4d1c19 */ /* 0x000fe20008011614 */
[----:B------:R-:W-:Y:S01]  /*ebd0*/  UIADD3 UR4, UR17, UR4, URZ ;  /* 0x0000000411047290 */ /* 0x000fe2000fffe03f */
[C---:B------:R-:W-:Y:S01]  /*ebe0*/  IADD3 R53, P0, R4.reuse, 0xa000, RZ ;  /* 0x0000a00004357810 */ /* 0x040fe20007f1e0ff */
[----:B------:R-:W-:Y:S01]  /*ebf0*/  ULDC.64 UR8, c[0x0][0xae0] ;  /* 0x0002b80000087ab9 */ /* 0x000fe20000000a00 */
[----:B------:R-:W-:-:S02]  /*ec00*/  IADD3 R57, P6, R4, 0xb000, RZ ;  /* 0x0000b00004397810 */ /* 0x000fc40007fde0ff */
[C---:B------:R-:W-:Y:S01]  /*ec10*/  LOP3.LUT R11, R4.reuse, 0x380, RZ, 0xc0, !PT ;  /* 0x00000380040b7812 */ /* 0x040fe200078ec0ff */
[----:B------:R-:W-:Y:S01]  /*ec20*/  IMAD.U32 R21, RZ, RZ, UR17 ;  /* 0x00000011ff157e24 */ /* 0x000fe2000f8e00ff */
[C---:B------:R-:W-:Y:S01]  /*ec30*/  IADD3 R61, P5, R4.reuse, 0xc000, RZ ;  /* 0x0000c000043d7810 */ /* 0x040fe20007fbe0ff */
[----:B------:R-:W5:Y:S01]  /*ec40*/  LD.E.128 R28, desc[UR36][R28.64] ;  /* 0x000000241c1c7980 */ /* 0x000f62000c101d00 */
[C---:B------:R-:W-:Y:S02]  /*ec50*/  IADD3 R65, P4, R4.reuse, 0xd000, RZ ;  /* 0x0000d00004417810 */ /* 0x040fe40007f9e0ff */
[C---:B------:R-:W-:Y:S01]  /*ec60*/  IADD3 R69, P3, R4.reuse, 0xe000, RZ ;  /* 0x0000e00004457810 */ /* 0x040fe20007f7e0ff */
[----:B------:R-:W5:Y:S01]  /*ec70*/  LD.E.128 R32, desc[UR36][R32.64] ;  /* 0x0000002420207980 */ /* 0x000f62000c101d00 */
[----:B------:R-:W-:Y:S01]  /*ec80*/  IADD3 R7, P2, R4, 0xf000, RZ ;  /* 0x0000f00004077810 */ /* 0x000fe20007f5e0ff */
[--C-:B------:R-:W-:Y:S01]  /*ec90*/  IMAD.MOV R79, RZ, RZ, -R77.reuse ;  /* 0x000000ffff4f7224 */ /* 0x100fe200078e0a4d */
[----:B------:R-:W-:Y:S01]  /*eca0*/  SHF.R.S32.HI R76, RZ, 0x1f, R77 ;  /* 0x0000001fff4c7819 */ /* 0x000fe2000001144d */
[----:B------:R-:W5:Y:S01]  /*ecb0*/  LD.E.128 R36, desc[UR36][R36.64] ;  /* 0x0000002424247980 */ /* 0x000f62000c101d00 */
        /* <DEDUP_REMOVED lines=18> */
[----:B------:R-:W-:Y:S02]  /*ede0*/  SHF.R.U64 R68, R68, 0x3, RZ ;  /* 0x0000000344447819 */ /* 0x000fe400000012ff */
[----:B------:R-:W-:Y:S02]  /*edf0*/  SHF.R.U64 R11, R11, 0x3, RZ ;  /* 0x000000030b0b7819 */ /* 0x000fe400000012ff */
        /* <DEDUP_REMOVED lines=21> */
[----:B------:R-:W-:-:S03]  /*ef50*/  VIADD R84, R3, UR48 ;  /* 0x0000003003547c36 */ /* 0x000fc60008000000 */
        /* <DEDUP_REMOVED lines=54> */
.L_x_1554:
[----:B------:R-:W-:Y:S05]  /*f2c0*/  BSYNC B1 ;  /* 0x0000000000017941 */ /* 0x000fea0003800000 */
.L_x_1553:
        /* <DEDUP_REMOVED lines=21> */
.L_x_1556:
[----:B------:R-:W-:Y:S05]  /*f420*/  BSYNC B1 ;  /* 0x0000000000017941 */ /* 0x000fea0003800000 */
.L_x_1555:
        /* <DEDUP_REMOVED lines=21> */
.L_x_1558:
[----:B------:R-:W-:Y:S05]  /*f580*/  BSYNC B1 ;  /* 0x0000000000017941 */ /* 0x000fea0003800000 */
.L_x_1557:
        /* <DEDUP_REMOVED lines=20> */
[----:B0-----:R-:W-:-:S04]  /*f6d0*/  LEA R4, P0, R90, R11, 0x1 ;  /* 0x0000000b5a047211 */ /* 0x001fc800078008ff */
[----:B------:R-:W-:-:S05]  /*f6e0*/  LEA.HI.X R5, R90, R83, R87, 0x1, P0 ;  /* 0x000000535a057211 */ /* 0x000fca00000f0c57 */
[----:B------:R0:W-:Y:S01]  /*f6f0*/  ST.E.128 desc[UR36][R4.64], R72 ;  /* 0x0000004804007985 */ /* 0x0001e2000c101d24 */
[----:B------:R-:W-:Y:S05]  /*f700*/  BRA `(.L_x_1559) ;  /* 0x0000002400107947 */ /* 0x000fea0003800000 */
.L_x_1552:
[----:B------:R-:W-:Y:S01]  /*f710*/  ULDC.64 UR12, c[0x0][0xb08] ;  /* 0x0002c200000c7ab9 */ /* 0x000fe20000000a00 */
[----:B0-----:R-:W-:Y:S01]  /*f720*/  IMAD.MOV.U32 R55, RZ, RZ, R3 ;  /* 0x000000ffff377224 */ /* 0x001fe200078e0003 */
[----:B------:R-:W-:Y:S01]  /*f730*/  UIMAD UR10, UR15, UR12, URZ ;  /* 0x0000000c0f0a72a4 */ /* 0x000fe2000f8e023f */
[----:B------:R-:W-:Y:S01]  /*f740*/  BSSY B1, `(.L_x_1560) ;  /* 0x00000c1000017945 */ /* 0x000fe20003800000 */
[----:B------:R-:W-:Y:S01]  /*f750*/  UIMAD.WIDE.U32 UR8, UR4, UR12, URZ ;  /* 0x0000000c040872a5 */ /* 0x000fe2000f8e003f */
[----:B------:R-:W-:Y:S01]  /*f760*/  SHF.R.S32.HI R58, RZ, 0x1f, R199 ;  /* 0x0000001fff3a7819 */ /* 0x000fe200000114c7 */
[----:B------:R-:W-:Y:S01]  /*f770*/  UIMAD UR10, UR4, UR13, UR10 ;  /* 0x0000000d040a72a4 */ /* 0x000fe2000f8e020a */
[----:B------:R-:W-:Y:S01]  /*f780*/  SHF.R.S32.HI R59, RZ, 0x1f, R200 ;  /* 0x0000001fff3b7819 */ /* 0x000fe200000114c8 */
[----:B------:R-:W-:Y:S01]  /*f790*/  USHF.R.S32.HI UR4, URZ, 0x1f, UR16 ;  /* 0x0000001f3f047899 */ /* 0x000fe20008011410 */
[----:B------:R-:W-:Y:S01]  /*f7a0*/  SHF.R.S32.HI R60, RZ, 0x1f, R201 ;  /* 0x0000001fff3c7819 */ /* 0x000fe200000114c9 */
[----:B------:R-:W-:Y:S01]  /*f7b0*/  UIADD3 UR9, UR9, UR10, URZ ;  /* 0x0000000a09097290 */ /* 0x000fe2000fffe03f */
[----:B------:R-:W-:Y:S01]  /*f7c0*/  SHF.R.S32.HI R61, RZ, 0x1f, R202 ;  /* 0x0000001fff3d7819 */ /* 0x000fe200000114ca */
[----:B------:R-:W-:Y:S01]  /*f7d0*/  ULDC.64 UR12, c[0x0][0xb40] ;  /* 0x0002d000000c7ab9 */ /* 0x000fe20000000a00 */
[----:B------:R-:W-:Y:S01]  /*f7e0*/  ULDC.64 UR10, c[0x0][0xb38] ;  /* 0x0002ce00000a7ab9 */ /* 0x000fe20000000a00 */
[----:B------:R-:W-:Y:S01]  /*f7f0*/  UIMAD UR4, UR4, UR12, URZ ;  /* 0x0000000c040472a4 */ /* 0x000fe2000f8e023f */
[----:B------:R-:W-:Y:S01]  /*f800*/  SHF.R.S32.HI R62, RZ, 0x1f, R203 ;  /* 0x0000001fff3e7819 */ /* 0x000fe200000114cb */
[----:B------:R-:W-:Y:S01]  /*f810*/  UIMAD.WIDE.U32 UR8, UR55, UR10, UR8 ;  /* 0x0000000a370872a5 */ /* 0x000fe2000f8e0008 */
[----:B------:R-:W-:Y:S01]  /*f820*/  SHF.R.S32.HI R63, RZ, 0x1f, R204 ;  /* 0x0000001fff3f7819 */ /* 0x000fe200000114cc */
[----:B------:R-:W-:Y:S01]  /*f830*/  UIMAD UR4, UR16, UR13, UR4 ;  /* 0x0000000d100472a4 */ /* 0x000fe2000f8e0204 */
[----:B------:R-:W-:Y:S01]  /*f840*/  SHF.R.S32.HI R68, RZ, 0x1f, R205 ;  /* 0x0000001fff447819 */ /* 0x000fe200000114cd */
[----:B------:R-:W-:Y:S01]  /*f850*/  UIMAD UR9, UR55, UR11, UR9 ;  /* 0x0000000b370972a4 */ /* 0x000fe2000f8e0209 */
[----:B------:R-:W-:Y:S01]  /*f860*/  SHF.R.S32.HI R69, RZ, 0x1f, R206 ;  /* 0x0000001fff457819 */ /* 0x000fe200000114ce */
[----:B------:R-:W-:Y:S01]  /*f870*/  UIADD3 UR7, UR7, 0x28420, URZ ;  /* 0x0002842007077890 */ /* 0x000fe2000fffe03f */
[----:B------:R-:W-:Y:S01]  /*f880*/  SHF.R.S32.HI R70, RZ, 0x1f, R207 ;  /* 0x0000001fff467819 */ /* 0x000fe200000114cf */
[----:B------:R-:W-:Y:S01]  /*f890*/  UIMAD.WIDE.U32 UR16, UR16, UR12, UR8 ;  /* 0x0000000c101072a5 */ /* 0x000fe2000f8e0008 */
[----:B------:R-:W-:Y:S01]  /*f8a0*/  SHF.R.S32.HI R71, RZ, 0x1f, R2 ;  /* 0x0000001fff477819 */ /* 0x000fe20000011402 */
[----:B------:R-:W-:Y:S01]  /*f8b0*/  ULDC.64 UR10, c[0x0][0xb48] ;  /* 0x0002d200000a7ab9 */ /* 0x000fe20000000a00 */
[----:B------:R-:W-:Y:S01]  /*f8c0*/  @UP2 ULDC UR8, c[0x0][0xbec] ;  /* 0x0002fb0000082ab9 */ /* 0x000fe20000000800 */
[----:B------:R-:W-:Y:S01]  /*f8d0*/  UIADD3 UR9, UR17, UR4, URZ ;  /* 0x0000000411097290 */ /* 0x000fe2000fffe03f */
[----:B------:R-:W-:Y:S01]  /*f8e0*/  @P1 IMAD.HI.U32 R0, R3, UR8, RZ ;  /* 0x0000000803001c27 */ /* 0x000fe2000f8e00ff */
[----:B------:R-:W-:Y:S01]  /*f8f0*/  UPRMT UR7, URZ, 0x654, UR7 ;  /* 0x000006543f077896 */ /* 0x000fe20008000007 */
[----:B------:R-:W-:Y:S01]  /*f900*/  @UP2 ULDC UR4, c[0x0][0xbf0] ;  /* 0x0002fc0000042ab9 */ /* 0x000fe20000000800 */
[----:B------:R-:W-:-:S02]  /*f910*/  UMOV UR8, UR16 ;  /* 0x0000001000087c82 */ /* 0x000fc40008000000 */
[----:B------:R-:W-:Y:S01]  /*f920*/  @P1 SHF.R.U32.HI R55, RZ, UR4, R0 ;  /* 0x00000004ff371c19 */ /* 0x000fe20008011600 */
[----:B------:R-:W-:-:S03]  /*f930*/  UIMAD.WIDE.U32 UR8, UR57, UR10, UR8 ;  /* 0x0000000a390872a5 */ /* 0x000fc6000f8e0008 */
[--C-:B------:R-:W-:Y:S01]  /*f940*/  SHF.R.S32.HI R0, RZ, 0x1f, R55.reuse ;  /* 0x0000001fff007819 */ /* 0x100fe20000011437 */
[----:B------:R-:W-:Y:S01]  /*f950*/  IMAD.MOV R52, RZ, RZ, -R55 ;  /* 0x000000ffff347224 */ /* 0x000fe200078e0a37 */
[----:B------:R-:W-:Y:S02]  /*f960*/  UIMAD UR57, UR57, UR11, UR9 ;  /* 0x0000000b393972a4 */ /* 0x000fe4000f8e0209 */
[----:B------:R-:W-:Y:S01]  /*f970*/  IMAD.U32 R53, RZ, RZ, UR9 ;  /* 0x00000009ff357e24 */ /* 0x000fe2000f8e00ff */
[----:B------:R-:W-:Y:S01]  /*f980*/  SYNCS.ARRIVE.TRANS64.RED.A1T0 RZ, [UR7], RZ ;  /* 0x000000ffffff79a7 */ /* 0x000fe20008100407 */
[----:B------:R-:W-:Y:S01]  /*f990*/  ULDC.64 UR10, c[0x0][0xb30] ;  /* 0x0002cc00000a7ab9 */ /* 0x000fe20000000a00 */
[----:B------:R-:W-:Y:S02]  /*f9a0*/  IMAD R3, R52, UR20, R3 ;  /* 0x0000001434037c24 */ /* 0x000fe4000f8e0203 */
[----:B------:R-:W-:Y:S02]  /*f9b0*/  IMAD R0, R0, UR10, RZ ;  /* 0x0000000a00007c24 */ /* 0x000fe4000f8e02ff */
[----:B------:R-:W-:Y:S01]  /*f9c0*/  IMAD.U32 R52, RZ, RZ, UR8 ;  /* 0x00000008ff347e24 */ /* 0x000fe2000f8e00ff */
[----:B------:R-:W-:Y:S01]  /*f9d0*/  ULDC.64 UR8, c[0x0][0xb28] ;  /* 0x0002ca0000087ab9 */ /* 0x000fe20000000a00 */
[----:B------:R-:W-:-:S02]  /*f9e0*/  IMAD.U32 R53, RZ, RZ, UR57 ;  /* 0x00000039ff357e24 */ /* 0x000fc4000f8e00ff */
[C---:B------:R-:W-:Y:S01]  /*f9f0*/  IMAD R57, R55.reuse, UR11, R0 ;  /* 0x0000000b37397c24 */ /* 0x040fe2000f8e0200 */
[----:B------:R-:W-:Y:S01]  /*fa00*/  SHF.R.S32.HI R0, RZ, 0x1f, R3 ;  /* 0x0000001fff007819 */ /* 0x000fe20000011403 */
[----:B------:R-:W-:-:S04]  /*fa10*/  IMAD.WIDE.U32 R52, R55, UR10, R52 ;  /* 0x0000000a37347c25 */ /* 0x000fc8000f8e0034 */
[----:B------:R-:W-:Y:S02]  /*fa20*/  IMAD R0, R0, UR8, RZ ;  /* 0x0000000800007c24 */ /* 0x000fe4000f8e02ff */
[----:B------:R-:W-:Y:S02]  /*fa30*/  IMAD.IADD R53, R53, 0x1, R57 ;  /* 0x0000000135357824 */ /* 0x000fe400078e0239 */
[C---:B------:R-:W-:Y:S02]  /*fa40*/  IMAD R55, R3.reuse, UR9, R0 ;  /* 0x0000000903377c24 */ /* 0x040fe4000f8e0200 */
[----:B------:R-:W-:Y:S01]  /*fa50*/  IMAD.WIDE.U32 R52, R3, UR8, R52 ;  /* 0x0000000803347c25 */ /* 0x000fe2000f8e0034 */
[----:B------:R-:W-:-:S03]  /*fa60*/  ULDC.64 UR8, c[0x0][0xb00] ;  /* 0x0002c00000087ab9 */ /* 0x000fc60000000a00 */
[----:B------:R-:W-:Y:S01]  /*fa70*/  IMAD.IADD R3, R53, 0x1, R55 ;  /* 0x0000000135037824 */ /* 0x000fe200078e0237 */
[----:B------:R-:W-:-:S04]  /*fa80*/  LEA R0, P1, R52, UR8, 0x2 ;  /* 0x0000000834007c11 */ /* 0x000fc8000f8210ff */
[----:B------:R-:W-:Y:S01]  /*fa90*/  LEA.HI.X R3, R52, UR9, R3, 0x2, P1 ;  /* 0x0000000934037c11 */ /* 0x000fe200088f1403 */
[----:B------:R0:W1:Y:S04]  /*faa0*/  SHFL.IDX PT, R56, R0, RZ, 0x1c1f ;  /* 0x001c1fff00387589 */ /* 0x00006800000e0000 */
[----:B------:R0:W2:Y:S01]  /*fab0*/  SHFL.IDX PT, R57, R3, RZ, 0x1c1f ;  /* 0x001c1fff03397589 */ /* 0x0000a200000e0000 */
[----:B------:R-:W-:Y:S05]  /*fac0*/  @P2 BRA `(.L_x_1561) ;  /* 0x0000000800202947 */ /* 0x000fea0003800000 */
[----:B------:R-:W-:Y:S02]  /*fad0*/  ULDC UR4, c[0x0][0xac8] ;  /* 0x0002b20000047ab9 */ /* 0x000fe40000000800 */
[----:B------:R-:W-:Y:S02]  /*fae0*/  ISETP.GE.AND P3, PT, R2, UR4, PT ;  /* 0x0000000402007c0c */ /* 0x000fe4000bf66270 */
[----:B------:R-:W-:Y:S02]  /*faf0*/  ISETP.GE.AND P2, PT, R207, UR4, PT ;  /* 0x00000004cf007c0c */ /* 0x000fe4000bf46270 */
[----:B------:R-:W-:-:S09]  /*fb00*/  ISETP.GE.AND P1, PT, R206, UR4, PT ;  /* 0x00000004ce007c0c */ /* 0x000fd2000bf26270 */
[CC--:B-1----:R-:W-:Y:S02]  /*fb10*/  @!P3 LEA R52, P4, R2.reuse, R56.reuse, 0x2 ;  /* 0x000000380234b211 */ /* 0x0c2fe400078810ff */
[----:B------:R-:W-:Y:S02]  /*fb20*/  @!P2 LEA R54, P5, R207, R56, 0x2 ;  /* 0x00000038cf36a211 */ /* 0x000fe400078a10ff */
[-C--:B--2---:R-:W-:Y:S02]  /*fb30*/  @!P3 LEA.HI.X R53, R2, R57.reuse, R71, 0x2, P4 ;  /* 0x000000390235b211 */ /* 0x084fe400020f1447 */
[----:B------:R-:W-:Y:S02]  /*fb40*/  ISETP.GE.AND P4, PT, R205, UR4, PT ;  /* 0x00000004cd007c0c */ /* 0x000fe4000bf86270 */
[----:B------:R-:W-:Y:S01]  /*fb50*/  @!P2 LEA.HI.X R55, R207, R57, R70, 0x2, P5 ;  /* 0x00000039cf37a211 */ /* 0x000fe200028f1446 */
[----:B------:R1:W-:Y:S01]  /*fb60*/  @!P3 ST.E.64 desc[UR36][R52.64], R140 ;  /* 0x0000008c3400b985 */ /* 0x0003e2000c101b24 */
[----:B------:R-:W-:-:S03]  /*fb70*/  ISETP.GE.AND P3, PT, R204, UR4, PT ;  /* 0x00000004cc007c0c */ /* 0x000fc6000bf66270 */
[----:B------:R2:W-:Y:S01]  /*fb80*/  @!P2 ST.E.64 desc[UR36][R54.64], R138 ;  /* 0x0000008a3600a985 */ /* 0x0005e2000c101b24 */
[----:B------:R-:W-:Y:S02]  /*fb90*/  ISETP.GE.AND P2, PT, R203, UR4, PT ;  /* 0x00000004cb007c0c */ /* 0x000fe4000bf46270 */
[----:B-1----:R-:W-:-:S04]  /*fba0*/  @!P1 LEA R52, P6, R206, R56, 0x2 ;  /* 0x00000038ce349211 */ /* 0x002fc800078c10ff */
[----:B------:R-:W-:Y:S02]  /*fbb0*/  @!P1 LEA.HI.X R53, R206, R57, R69, 0x2, P6 ;  /* 0x00000039ce359211 */ /* 0x000fe400030f1445 */
[----:B--2---:R-:W-:-:S03]  /*fbc0*/  @!P4 LEA R54, P5, R205, R56, 0x2 ;  /* 0x00000038cd36c211 */ /* 0x004fc600078a10ff */
[----:B------:R1:W-:Y:S01]  /*fbd0*/  @!P1 ST.E.64 desc[UR36][R52.64], R132 ;  /* 0x0000008434009985 */ /* 0x0003e2000c101b24 */
[----:B------:R-:W-:Y:S02]  /*fbe0*/  @!P4 LEA.HI.X R55, R205, R57, R68, 0x2, P5 ;  /* 0x00000039cd37c211 */ /* 0x000fe400028f1444 */
[----:B------:R-:W-:-:S03]  /*fbf0*/  ISETP.GE.AND P1, PT, R202, UR4, PT ;  /* 0x00000004ca007c0c */ /* 0x000fc6000bf26270 */
[----:B------:R2:W-:Y:S01]  /*fc00*/  @!P4 ST.E.64 desc[UR36][R54.64], R130 ;  /* 0x000000823600c985 */ /* 0x0005e2000c101b24 */
[----:B------:R-:W-:Y:S02]  /*fc10*/  ISETP.GE.AND P4, PT, R201, UR4, PT ;  /* 0x00000004c9007c0c */ /* 0x000fe4000bf86270 */
[----:B-1----:R-:W-:-:S04]  /*fc20*/  @!P3 LEA R52, P6, R204, R56, 0x2 ;  /* 0x00000038cc34b211 */ /* 0x002fc800078c10ff */
[----:B------:R-:W-:Y:S02]  /*fc30*/  @!P3 LEA.HI.X R53, R204, R57, R63, 0x2, P6 ;  /* 0x00000039cc35b211 */ /* 0x000fe400030f143f */
[----:B--2---:R-:W-:-:S03]  /*fc40*/  @!P2 LEA R54, P5, R203, R56, 0x2 ;  /* 0x00000038cb36a211 */ /* 0x004fc600078a10ff */
[----:B------:R1:W-:Y:S01]  /*fc50*/  @!P3 ST.E.64 desc[UR36][R52.64], R120 ;  /* 0x000000783400b985 */ /* 0x0003e2000c101b24 */
[----:B------:R-:W-:Y:S02]  /*fc60*/  ISETP.GE.AND P3, PT, R200, UR4, PT ;  /* 0x00000004c8007c0c */ /* 0x000fe4000bf66270 */
[----:B------:R-:W-:-:S05]  /*fc70*/  @!P2 LEA.HI.X R55, R203, R57, R62, 0x2, P5 ;  /* 0x00000039cb37a211 */ /* 0x000fca00028f143e */
        /* <DEDUP_REMOVED lines=39> */
[----:B------:R-:W-:-:S05]  /*fef0*/  @!P4 LEA.HI.X R55, R193, R57, R224, 0x2, P6 ;  /* 0x00000039c137c211 */ /* 0x000fca00030f14e0 */
[----:B------:R2:W-:Y:S01]  /*ff00*/  @!P4 ST.E.64 desc[UR36][R54.64], R66 ;  /* 0x000000423600c985 */ /* 0x0005e2000c101b24 */
[----:B------:R-:W-:Y:S02]  /*ff10*/  ISETP.GE.AND P4, PT, R189, UR4, PT ;  /* 0x00000004bd007c0c */ /* 0x000fe4000bf86270 */
[----:B-1----:R-:W-:-:S04]  /*ff20*/  @!P3 LEA R52, P1, R192, R56, 0x2 ;  /* 0x00000038c034b211 */ /* 0x002fc800078210ff */
[-C--:B------:R-:W-:Y:S02]  /*ff30*/  @!P3 LEA.HI.X R53, R192, R57.reuse, R223, 0x2, P1 ;  /* 0x00000039c035b211 */ /* 0x080fe400008f14df */
[----:B------:R-:W-:Y:S02]  /*ff40*/  ISETP.GE.AND P1, PT, R188, UR4, PT ;  /* 0x00000004bc007c0c */ /* 0x000fe4000bf26270 */
[C---:B--2---:R-:W-:Y:S01]  /*ff50*/  @!P2 LEA R54, P6, R191.reuse, R56, 0x2 ;  /* 0x00000038bf36a211 */ /* 0x044fe200078c10ff */
[----:B------:R1:W-:Y:S03]  /*ff60*/  @!P3 ST.E.64 desc[UR36][R52.64], R48 ;  /* 0x000000303400b985 */ /* 0x0003e6000c101b24 */
[----:B------:R-:W-:Y:S02]  /*ff70*/  @!P2 LEA.HI.X R55, R191, R57, R222, 0x2, P6 ;  /* 0x00000039bf37a211 */ /* 0x000fe400030f14de */
[----:B------:R-:W-:-:S03]  /*ff80*/  ISETP.GE.AND P6, PT, R187, UR4, PT ;  /* 0x00000004bb007c0c */ /* 0x000fc6000bfc6270 */
[----:B------:R2:W-:Y:S01]  /*ff90*/  @!P2 ST.E.64 desc[UR36][R54.64], R46 ;  /* 0x0000002e3600a985 */ /* 0x0005e2000c101b24 */
        /* <DEDUP_REMOVED lines=14> */
[----:B------:R-:W-:-:S03]  /*10080*/  @!P2 LEA R48, P5, R185, R56, 0x2 ;  /* 0x00000038b930a211 */ /* 0x000fc600078a10ff */
[----:B------:R2:W-:Y:S01]  /*10090*/  @!P6 ST.E.64 desc[UR36][R38.64], R30 ;  /* 0x0000001e2600e985 */ /* 0x0005e2000c101b24 */
[CC--:B------:R-:W-:Y:S02]  /*100a0*/  @!P4 LEA R46, P6, R184.reuse, R56.reuse, 0x2 ;  /* 0x00000038b82ec211 */ /* 0x0c0fe400078c10ff */
[-C--:B------:R-:W-:Y:S02]  /*100b0*/  @!P2 LEA.HI.X R49, R185, R57.reuse, R216, 0x2, P5 ;  /* 0x00000039b931a211 */ /* 0x080fe400028f14d8 */
[----:B------:R-:W-:Y:S02]  /*100c0*/  @!P4 LEA.HI.X R47, R184, R57, R215, 0x2, P6 ;  /* 0x00000039b82fc211 */ /* 0x000fe400030f14d7 */
[----:B-1----:R-:W-:-:S04]  /*100d0*/  @!P3 LEA R32, P1, R186, R56, 0x2 ;  /* 0x00000038ba20b211 */ /* 0x002fc800078210ff */
[----:B------:R-:W-:Y:S02]  /*100e0*/  @!P3 LEA.HI.X R33, R186, R57, R217, 0x2, P1 ;  /* 0x00000039ba21b211 */ /* 0x000fe400008f14d9 */
[----:B------:R-:W-:-:S03]  /*100f0*/  ISETP.GE.AND P1, PT, R23, UR4, PT ;  /* 0x0000000417007c0c */ /* 0x000fc6000bf26270 */
[----:B------:R1:W-:Y:S01]  /*10100*/  @!P3 ST.E.64 desc[UR36][R32.64], R24 ;  /* 0x000000182000b985 */ /* 0x0003e2000c101b24 */
[----:B------:R-:W-:-:S03]  /*10110*/  ISETP.GE.AND P3, PT, R22, UR4, PT ;  /* 0x0000000416007c0c */ /* 0x000fc6000bf66270 */
[----:B------:R-:W-:Y:S04]  /*10120*/  @!P2 ST.E.64 desc[UR36][R48.64], R20 ;  /* 0x000000143000a985 */ /* 0x000fe8000c101b24 */
[----:B------:R3:W-:Y:S01]  /*10130*/  @!P4 ST.E.64 desc[UR36][R46.64], R10 ;  /* 0x0000000a2e00c985 */ /* 0x0007e2000c101b24 */
[----:B------:R-:W-:Y:S02]  /*10140*/  ISETP.GE.AND P4, PT, R19, UR4, PT ;  /* 0x0000000413007c0c */ /* 0x000fe4000bf86270 */
[----:B------:R-:W-:-:S03]  /*10150*/  @!P1 LEA R40, P2, R23, R56, 0x2 ;  /* 0x0000003817289211 */ /* 0x000fc600078410ff */
[-C--:B--2---:R-:W-:Y:S01]  /*10160*/  @!P3 LEA R30, P5, R22, R56.reuse, 0x2 ;  /* 0x00000038161eb211 */ /* 0x084fe200078a10ff */
[C---:B-1----:R-:W-:Y:S01]  /*10170*/  VIADD R24, R2.reuse, 0xe8 ;  /* 0x000000e802187836 */ /* 0x042fe20000000000 */
[-C--:B------:R-:W-:Y:S01]  /*10180*/  @!P1 LEA.HI.X R41, R23, R57.reuse, R214, 0x2, P2 ;  /* 0x0000003917299211 */ /* 0x080fe200010f14d6 */
[----:B------:R-:W-:Y:S01]  /*10190*/  VIADD R25, R2, 0xf0 ;  /* 0x000000f002197836 */ /* 0x000fe20000000000 */
[----:B------:R-:W-:Y:S01]  /*101a0*/  ISETP.GE.AND P2, PT, R18, UR4, PT ;  /* 0x0000000412007c0c */ /* 0x000fe2000bf46270 */
[----:B------:R-:W-:Y:S01]  /*101b0*/  VIADD R32, R2, 0xf8 ;  /* 0x000000f802207836 */ /* 0x000fe20000000000 */
[----:B------:R-:W-:Y:S01]  /*101c0*/  @!P3 LEA.HI.X R31, R22, R57, R213, 0x2, P5 ;  /* 0x00000039161fb211 */ /* 0x000fe200028f14d5 */
[----:B------:R1:W-:Y:S01]  /*101d0*/  @!P1 ST.E.64 desc[UR36][R40.64], R8 ;  /* 0x0000000828009985 */ /* 0x0003e2000c101b24 */
[----:B------:R-:W-:Y:S02]  /*101e0*/  ISETP.GE.AND P1, PT, R24, UR4, PT ;  /* 0x0000000418007c0c */ /* 0x000fe4000bf26270 */
[----:B---3--:R-:W-:Y:S01]  /*101f0*/  @!P4 LEA R10, P6, R19, R56, 0x2 ;  /* 0x00000038130ac211 */ /* 0x008fe200078c10ff */
[----:B------:R2:W-:Y:S01]  /*10200*/  @!P3 ST.E.64 desc[UR36][R30.64], R144 ;  /* 0x000000901e00b985 */ /* 0x0005e2000c101b24 */
[----:B------:R-:W-:-:S02]  /*10210*/  ISETP.GE.AND P3, PT, R25, UR4, PT ;  /* 0x0000000419007c0c */ /* 0x000fc4000bf66270 */
[----:B------:R-:W-:Y:S02]  /*10220*/  SHF.R.S32.HI R21, RZ, 0x1f, R18 ;  /* 0x0000001fff157819 */ /* 0x000fe40000011412 */
[-C--:B------:R-:W-:Y:S02]  /*10230*/  @!P4 LEA.HI.X R11, R19, R57.reuse, R212, 0x2, P6 ;  /* 0x00000039130bc211 */ /* 0x080fe400030f14d4 */
[----:B------:R-:W-:Y:S02]  /*10240*/  @!P2 LEA R20, P5, R18, R56, 0x2 ;  /* 0x000000381214a211 */ /* 0x000fe400078a10ff */
[----:B------:R-:W-:Y:S01]  /*10250*/  ISETP.GE.AND P6, PT, R32, UR4, PT ;  /* 0x0000000420007c0c */ /* 0x000fe2000bfc6270 */
[----:B------:R3:W-:Y:S01]  /*10260*/  @!P4 ST.E.64 desc[UR36][R10.64], R142 ;  /* 0x0000008e0a00c985 */ /* 0x0007e2000c101b24 */
[----:B------:R-:W-:Y:S02]  /*10270*/  @!P2 LEA.HI.X R21, R18, R57, R21, 0x2, P5 ;  /* 0x000000391215a211 */ /* 0x000fe400028f1415 */
[----:B-1----:R-:W-:-:S02]  /*10280*/  SHF.R.S32.HI R9, RZ, 0x1f, R24 ;  /* 0x0000001fff097819 */ /* 0x002fc40000011418 */
[CC--:B------:R-:W-:Y:S01]  /*10290*/  @!P1 LEA R8, P5, R24.reuse, R56.reuse, 0x2 ;  /* 0x0000003818089211 */ /* 0x0c0fe200078a10ff */
[----:B------:R3:W-:Y:S01]  /*102a0*/  @!P2 ST.E.64 desc[UR36][R20.64], R152 ;  /* 0x000000981400a985 */ /* 0x0007e2000c101b24 */
[----:B--2---:R-:W-:Y:S02]  /*102b0*/  SHF.R.S32.HI R30, RZ, 0x1f, R25 ;  /* 0x0000001fff1e7819 */ /* 0x004fe40000011419 */
        /* <DEDUP_REMOVED lines=9> */
.L_x_1561:
[----:B------:R-:W-:Y:S05]  /*10350*/  BSYNC B1 ;  /* 0x0000000000017941 */ /* 0x000fea0003800000 */
.L_x_1560:
[----:B0-----:R-:W0:Y:S04]  /*10360*/  SHFL.IDX PT, R3, R3, 0x1, 0x1c1f ;  /* 0x003c1f0003037f89 */ /* 0x001e2800000e0000 */
[----:B------:R4:W0:Y:S01]  /*10370*/  SHFL.IDX PT, R39, R0, 0x1, 0x1c1f ;  /* 0x003c1f0000277f89 */ /* 0x00082200000e0000 */
[----:B------:R-:W-:Y:S05]  /*10380*/  @P0 BRA `(.L_x_1559) ;  /* 0x0000001400f00947 */ /* 0x000fea0003800000 */
[----:B------:R-:W-:Y:S01]  /*10390*/  ULDC UR4, c[0x0][0xac8] ;  /* 0x0002b20000047ab9 */ /* 0x000fe20000000800 */
[C---:B----4-:R-:W-:Y:S01]  /*103a0*/  VIADD R0, R2.reuse, 0xe8 ;  /* 0x000000e802007836 */ /* 0x050fe20000000000 */
[----:B------:R-:W-:Y:S02]  /*103b0*/  ISETP.GE.AND P3, PT, R2, UR4, PT ;  /* 0x0000000402007c0c */ /* 0x000fe4000bf66270 */
[----:B------:R-:W-:Y:S02]  /*103c0*/  ISETP.GE.AND P4, PT, R207, UR4, PT ;  /* 0x00000004cf007c0c */ /* 0x000fe4000bf86270 */
[----:B------:R-:W-:Y:S02]  /*103d0*/  ISETP.GE.AND P0, PT, R206, UR4, PT ;  /* 0x00000004ce007c0c */ /* 0x000fe4000bf06270 */
[----:B------:R-:W-:-:S07]  /*103e0*/  ISETP.GE.AND P1, PT, R205, UR4, PT ;  /* 0x00000004cd007c0c */ /* 0x000fce000bf26270 */
[CC--:B0--3--:R-:W-:Y:S02]  /*103f0*/  @!P3 LEA R8, P2, R2.reuse, R39.reuse, 0x2 ;  /* 0x000000270208b211 */ /* 0x0c9fe400078410ff */
[C---:B------:R-:W-:Y:S02]  /*10400*/  @!P4 LEA R10, P6, R207.reuse, R39, 0x2 ;  /* 0x00000027cf0ac211 */ /* 0x040fe400078c10ff */
[----:B------:R-:W-:Y:S02]  /*10410*/  @!P3 LEA.HI.X R9, R2, R3, R71, 0x2, P2 ;  /* 0x000000030209b211 */ /* 0x000fe400010f1447 */
[----:B------:R-:W-:Y:S02]  /*10420*/  ISETP.GE.AND P2, PT, R204, UR4, PT ;  /* 0x00000004cc007c0c */ /* 0x000fe4000bf46270 */
[----:B------:R-:W-:Y:S01]  /*10430*/  @!P0 LEA R20, P5, R206, R39, 0x2 ;  /* 0x00000027ce148211 */ /* 0x000fe200078a10ff */
[----:B------:R0:W-:Y:S01]  /*10440*/  @!P3 ST.E.64 desc[UR36][R8.64], R136 ;  /* 0x000000880800b985 */ /* 0x0001e2000c101b24 */
[----:B------:R-:W-:-:S02]  /*10450*/  @!P4 LEA.HI.X R11, R207, R3, R70, 0x2, P6 ;  /* 0x00000003cf0bc211 */ /* 0x000fc400030f1446 */
[----:B------:R-:W-:Y:S02]  /*10460*/  ISETP.GE.AND P3, PT, R203, UR4, PT ;  /* 0x00000004cb007c0c */ /* 0x000fe4000bf66270 */
[----:B------:R-:W-:Y:S01]  /*10470*/  @!P0 LEA.HI.X R21, R206, R3, R69, 0x2, P5 ;  /* 0x00000003ce158211 */ /* 0x000fe200028f1445 */
[----:B------:R3:W-:Y:S01]  /*10480*/  @!P4 ST.E.64 desc[UR36][R10.64], R134 ;  /* 0x000000860a00c985 */ /* 0x0007e2000c101b24 */
[C---:B------:R-:W-:Y:S02]  /*10490*/  @!P1 LEA R24, P5, R205.reuse, R39, 0x2 ;  /* 0x00000027cd189211 */ /* 0x040fe400078a10ff */
[----:B------:R-:W-:Y:S01]  /*104a0*/  ISETP.GE.AND P4, PT, R202, UR4, PT ;  /* 0x00000004ca007c0c */ /* 0x000fe2000bf86270 */
[----:B------:R4:W-:Y:S01]  /*104b0*/  @!P0 ST.E.64 desc[UR36][R20.64], R128 ;  /* 0x0000008014008985 */ /* 0x0009e2000c101b24 */
[----:B------:R-:W-:Y:S02]  /*104c0*/  @!P1 LEA.HI.X R25, R205, R3, R68, 0x2, P5 ;  /* 0x00000003cd199211 */ /* 0x000fe400028f1444 */
[----:B------:R-:W-:-:S02]  /*104d0*/  @!P2 LEA R30, P6, R204, R39, 0x2 ;  /* 0x00000027cc1ea211 */ /* 0x000fc400078c10ff */
[----:B------:R-:W-:Y:S01]  /*104e0*/  ISETP.GE.AND P0, PT, R201, UR4, PT ;  /* 0x00000004c9007c0c */ /* 0x000fe2000bf06270 */
[----:B------:R5:W-:Y:S01]  /*104f0*/  @!P1 ST.E.64 desc[UR36][R24.64], R126 ;  /* 0x0000007e18009985 */ /* 0x000be2000c101b24 */
[C---:B------:R-:W-:Y:S02]  /*10500*/  @!P3 LEA R32, P5, R203.reuse, R39, 0x2 ;  /* 0x00000027cb20b211 */ /* 0x040fe400078a10ff */
[-C--:B------:R-:W-:Y:S02]  /*10510*/  @!P2 LEA.HI.X R31, R204, R3.reuse, R63, 0x2, P6 ;  /* 0x00000003cc1fa211 */ /* 0x080fe400030f143f */
[----:B------:R-:W-:Y:S02]  /*10520*/  ISETP.GE.AND P1, PT, R200, UR4, PT ;  /* 0x00000004c8007c0c */ /* 0x000fe4000bf26270 */
[----:B------:R-:W-:Y:S01]  /*10530*/  @!P3 LEA.HI.X R33, R203, R3, R62, 0x2, P5 ;  /* 0x00000003cb21b211 */ /* 0x000fe200028f143e */
[----:B------:R1:W-:Y:S01]  /*10540*/  @!P2 ST.E.64 desc[UR36][R30.64], R116 ;  /* 0x000000741e00a985 */ /* 0x0003e2000c101b24 */
[----:B0-----:R-:W-:-:S02]  /*10550*/  @!P4 LEA R8, P5, R202, R39, 0x2 ;  /* 0x00000027ca08c211 */ /* 0x001fc400078a10ff */
[----:B------:R-:W-:Y:S01]  /*10560*/  ISETP.GE.AND P2, PT, R199, UR4, PT ;  /* 0x00000004c7007c0c */ /* 0x000fe2000bf46270 */
[----:B------:R0:W-:Y:S01]  /*10570*/  @!P3 ST.E.64 desc[UR36][R32.64], R114 ;  /* 0x000000722000b985 */ /* 0x0001e2000c101b24 */
[----:B------:R-:W-:Y:S02]  /*10580*/  @!P4 LEA.HI.X R9, R202, R3, R61, 0x2, P5 ;  /* 0x00000003ca09c211 */ /* 0x000fe400028f143d */
[CC--:B---3--:R-:W-:Y:S02]  /*10590*/  @!P0 LEA R10, P6, R201.reuse, R39.reuse, 0x2 ;  /* 0x00000027c90a8211 */ /* 0x0c8fe400078c10ff */
[----:B------:R-:W-:Y:S01]  /*105a0*/  ISETP.GE.AND P3, PT, R198, UR4, PT ;  /* 0x00000004c6007c0c */ /* 0x000fe2000bf66270 */
[----:B------:R3:W-:Y:S01]  /*105b0*/  @!P4 ST.E.64 desc[UR36][R8.64], R108 ;  /* 0x0000006c0800c985 */ /* 0x0007e2000c101b24 */
[----:B----4-:R-:W-:Y:S02]  /*105c0*/  @!P1 LEA R20, P5, R200, R39, 0x2 ;  /* 0x00000027c8149211 */ /* 0x010fe400078a10ff */
[----:B------:R-:W-:-:S02]  /*105d0*/  @!P0 LEA.HI.X R11, R201, R3, R60, 0x2, P6 ;  /* 0x00000003c90b8211 */ /* 0x000fc400030f143c */
[----:B------:R-:W-:Y:S02]  /*105e0*/  ISETP.GE.AND P4, PT, R197, UR4, PT ;  /* 0x00000004c5007c0c */ /* 0x000fe4000bf86270 */
[----:B------:R-:W-:Y:S01]  /*105f0*/  @!P1 LEA.HI.X R21, R200, R3, R59, 0x2, P5 ;  /* 0x00000003c8159211 */ /* 0x000fe200028f143b */
[----:B------:R4:W-:Y:S01]  /*10600*/  @!P0 ST.E.64 desc[UR36][R10.64], R106 ;  /* 0x0000006a0a008985 */ /* 0x0009e2000c101b24 */
[C---:B-----5:R-:W-:Y:S02]  /*10610*/  @!P2 LEA R24, P5, R199.reuse, R39, 0x2 ;  /* 0x00000027c718a211 */ /* 0x060fe400078a10ff */
[----:B------:R-:W-:Y:S01]  /*10620*/  ISETP.GE.AND P0, PT, R196, UR4, PT ;  /* 0x00000004c4007c0c */ /* 0x000fe2000bf06270 */
[----:B------:R5:W-:Y:S01]  /*10630*/  @!P1 ST.E.64 desc[UR36][R20.64], R100 ;  /* 0x0000006414009985 */ /* 0x000be2000c101b24 */
[----:B------:R-:W-:Y:S02]  /*10640*/  @!P2 LEA.HI.X R25, R199, R3, R58, 0x2, P5 ;  /* 0x00000003c719a211 */ /* 0x000fe400028f143a */
[----:B-1----:R-:W-:-:S02]  /*10650*/  @!P3 LEA R30, P6, R198, R39, 0x2 ;  /* 0x00000027c61eb211 */ /* 0x002fc400078c10ff */
[----:B------:R-:W-:Y:S01]  /*10660*/  ISETP.GE.AND P1, PT, R195, UR4, PT ;  /* 0x00000004c3007c0c */ /* 0x000fe2000bf26270 */
[----:B------:R1:W-:Y:S01]  /*10670*/  @!P2 ST.E.64 desc[UR36][R24.64], R98 ;  /* 0x000000621800a985 */ /* 0x0003e2000c101b24 */
[C---:B0-----:R-:W-:Y:S02]  /*10680*/  @!P4 LEA R32, P5, R197.reuse, R39, 0x2 ;  /* 0x00000027c520c211 */ /* 0x041fe400078a10ff */
[-C--:B------:R-:W-:Y:S02]  /*10690*/  @!P3 LEA.HI.X R31, R198, R3.reuse, R229, 0x2, P6 ;  /* 0x00000003c61fb211 */ /* 0x080fe400030f14e5 */
[----:B------:R-:W-:Y:S02]  /*106a0*/  ISETP.GE.AND P2, PT, R194, UR4, PT ;  /* 0x00000004c2007c0c */ /* 0x000fe4000bf46270 */
[----:B------:R-:W-:Y:S01]  /*106b0*/  @!P4 LEA.HI.X R33, R197, R3, R228, 0x2, P5 ;  /* 0x00000003c521c211 */ /* 0x000fe200028f14e4 */
[----:B------:R0:W-:Y:S01]  /*106c0*/  @!P3 ST.E.64 desc[UR36][R30.64], R92 ;  /* 0x0000005c1e00b985 */ /* 0x0001e2000c101b24 */
[----:B---3--:R-:W-:-:S03]  /*106d0*/  @!P0 LEA R8, P3, R196, R39, 0x2 ;  /* 0x00000027c4088211 */ /* 0x008fc600078610ff */
[----:B------:R3:W-:Y:S01]  /*106e0*/  @!P4 ST.E.64 desc[UR36][R32.64], R90 ;  /* 0x0000005a2000c985 */ /* 0x0007e2000c101b24 */
[----:B------:R-:W-:Y:S02]  /*106f0*/  ISETP.GE.AND P4, PT, R193, UR4, PT ;  /* 0x00000004c1007c0c */ /* 0x000fe4000bf86270 */
[----:B------:R-:W-:Y:S02]  /*10700*/  @!P0 LEA.HI.X R9, R196, R3, R227, 0x2, P3 ;  /* 0x00000003c4098211 */ /* 0x000fe400018f14e3 */
[CC--:B----4-:R-:W-:Y:S02]  /*10710*/  @!P1 LEA R10, P6, R195.reuse, R39.reuse, 0x2 ;  /* 0x00000027c30a9211 */ /* 0x0d0fe400078c10ff */
[----:B------:R-:W-:Y:S01]  /*10720*/  ISETP.GE.AND P3, PT, R192, UR4, PT ;  /* 0x00000004c0007c0c */ /* 0x000fe2000bf66270 */
[----:B------:R4:W-:Y:S01]  /*10730*/  @!P0 ST.E.64 desc[UR36][R8.64], R84 ;  /* 0x0000005408008985 */ /* 0x0009e2000c101b24 */
[----:B-----5:R-:W-:Y:S02]  /*10740*/  @!P2 LEA R20, P5, R194, R39, 0x2 ;  /* 0x00000027c214a211 */ /* 0x020fe400078a10ff */
[----:B------:R-:W-:-:S02]  /*10750*/  @!P1 LEA.HI.X R11, R195, R3, R226, 0x2, P6 ;  /* 0x00000003c30b9211 */ /* 0x000fc400030f14e2 */
[----:B------:R-:W-:Y:S02]  /*10760*/  ISETP.GE.AND P0, PT, R191, UR4, PT ;  /* 0x00000004bf007c0c */ /* 0x000fe4000bf06270 */
[----:B------:R-:W-:Y:S01]  /*10770*/  @!P2 LEA.HI.X R21, R194, R3, R225, 0x2, P5 ;  /* 0x00000003c215a211 */ /* 0x000fe200028f14e1 */
[----:B------:R5:W-:Y:S01]  /*10780*/  @!P1 ST.E.64 desc[UR36][R10.64], R82 ;  /* 0x000000520a009985 */ /* 0x000be2000c101b24 */
[----:B------:R-:W-:Y:S02]  /*10790*/  ISETP.GE.AND P1, PT, R190, UR4, PT ;  /* 0x00000004be007c0c */ /* 0x000fe4000bf26270 */
[-C--:B-1----:R-:W-:Y:S01]  /*107a0*/  @!P4 LEA R24, P5, R193, R39.reuse, 0x2 ;  /* 0x00000027c118c211 */ /* 0x082fe200078a10ff */
[----:B------:R1:W-:Y:S01]  /*107b0*/  @!P2 ST.E.64 desc[UR36][R20.64], R64 ;  /* 0x000000401400a985 */ /* 0x0003e2000c101b24 */
[----:B0-----:R-:W-:Y:S02]  /*107c0*/  @!P3 LEA R30, P6, R192, R39, 0x2 ;  /* 0x00000027c01eb211 */ /* 0x001fe400078c10ff */
[----:B------:R-:W-:-:S02]  /*107d0*/  ISETP.GE.AND P2, PT, R189, UR4, PT ;  /* 0x00000004bd007c0c */ /* 0x000fc4000bf46270 */
[-C--:B------:R-:W-:Y:S02]  /*107e0*/  @!P4 LEA.HI.X R25, R193, R3.reuse, R224, 0x2, P5 ;  /* 0x00000003c119c211 */ /* 0x080fe400028f14e0 */
[----:B------:R-:W-:Y:S02]  /*107f0*/  @!P3 LEA.HI.X R31, R192, R3, R223, 0x2, P6 ;  /* 0x00000003c01fb211 */ /* 0x000fe400030f14df */
[C---:B---3--:R-:W-:Y:S01]  /*10800*/  @!P0 LEA R32, P5, R191.reuse, R39, 0x2 ;  /* 0x00000027bf208211 */ /* 0x048fe200078a10ff */
[----:B------:R0:W-:Y:S01]  /*10810*/  @!P4 ST.E.64 desc[UR36][R24.64], R50 ;  /* 0x000000321800c985 */ /* 0x0001e2000c101b24 */
[----:B------:R-:W-:Y:S02]  /*10820*/  ISETP.GE.AND P4, PT, R188, UR4, PT ;  /* 0x00000004bc007c0c */ /* 0x000fe4000bf86270 */
[----:B------:R-:W-:Y:S01]  /*10830*/  @!P0 LEA.HI.X R33, R191, R3, R222, 0x2, P5 ;  /* 0x00000003bf218211 */ /* 0x000fe200028f14de */
[----:B------:R3:W-:Y:S01]  /*10840*/  @!P3 ST.E.64 desc[UR36][R30.64], R44 ;  /* 0x0000002c1e00b985 */ /* 0x0007e2000c101b24 */
[----:B----4-:R-:W-:-:S02]  /*10850*/  @!P1 LEA R8, P5, R190, R39, 0x2 ;  /* 0x00000027be089211 */ /* 0x010fc400078a10ff */
[----:B------:R-:W-:Y:S01]  /*10860*/  ISETP.GE.AND P3, PT, R187, UR4, PT ;  /* 0x00000004bb007c0c */ /* 0x000fe2000bf66270 */
[----:B------:R4:W-:Y:S01]  /*10870*/  @!P0 ST.E.64 desc[UR36][R32.64], R42 ;  /* 0x0000002a20008985 */ /* 0x0009e2000c101b24 */
[C---:B-----5:R-:W-:Y:S02]  /*10880*/  @!P2 LEA R10, P6, R189.reuse, R39, 0x2 ;  /* 0x00000027bd0aa211 */ /* 0x060fe400078c10ff */
[-C--:B------:R-:W-:Y:S02]  /*10890*/  @!P1 LEA.HI.X R9, R190, R3.reuse, R221, 0x2, P5 ;  /* 0x00000003be099211 */ /* 0x080fe400028f14dd */
[----:B------:R-:W-:Y:S02]  /*108a0*/  @!P2 LEA.HI.X R11, R189, R3, R220, 0x2, P6 ;  /* 0x00000003bd0ba211 */ /* 0x000fe400030f14dc */
[----:B------:R-:W-:Y:S01]  /*108b0*/  ISETP.GE.AND P0, PT, R186, UR4, PT ;  /* 0x00000004ba007c0c */ /* 0x000fe2000bf06270 */
[----:B------:R5:W-:Y:S01]  /*108c0*/  @!P1 ST.E.64 desc[UR36][R8.64], R36 ;  /* 0x0000002408009985 */ /* 0x000be2000c101b24 */
[----:B------:R-:W-:-:S02]  /*108d0*/  ISETP.GE.AND P1, PT, R185, UR4, PT ;  /* 0x00000004b9007c0c */ /* 0x000fc4000bf26270 */
[CC--:B-1----:R-:W-:Y:S01]  /*108e0*/  @!P4 LEA R20, P5, R188.reuse, R39.reuse, 0x2 ;  /* 0x00000027bc14c211 */ /* 0x0c2fe200078a10ff */
[----:B------:R-:W-:Y:S01]  /*108f0*/  @!P2 ST.E.64 desc[UR36][R10.64], R34 ;  /* 0x000000220a00a985 */ /* 0x000fe2000c101b24 */
[C---:B0-----:R-:W-:Y:S02]  /*10900*/  @!P3 LEA R24, P2, R187.reuse, R39, 0x2 ;  /* 0x00000027bb18b211 */ /* 0x041fe400078410ff */
[-C--:B------:R-:W-:Y:S02]  /*10910*/  @!P4 LEA.HI.X R21, R188, R3.reuse, R219, 0x2, P5 ;  /* 0x00000003bc15c211 */ /* 0x080fe400028f14db */
[----:B------:R-:W-:Y:S02]  /*10920*/  @!P3 LEA.HI.X R25, R187, R3, R218, 0x2, P2 ;  /* 0x00000003bb19b211 */ /* 0x000fe400010f14da */
[----:B------:R-:W-:Y:S01]  /*10930*/  ISETP.GE.AND P2, PT, R184, UR4, PT ;  /* 0x00000004b8007c0c */ /* 0x000fe2000bf46270 */
[----:B------:R0:W-:Y:S01]  /*10940*/  @!P4 ST.E.64 desc[UR36][R20.64], R28 ;  /* 0x0000001c1400c985 */ /* 0x0001e2000c101b24 */
[----:B---3--:R-:W-:-:S02]  /*10950*/  @!P0 LEA R30, P4, R186, R39, 0x2 ;  /* 0x00000027ba1e8211 */ /* 0x008fc400078810ff */
[----:B----4-:R-:W-:Y:S01]  /*10960*/  @!P1 LEA R32, P5, R185, R39, 0x2 ;  /* 0x00000027b9209211 */ /* 0x010fe200078a10ff */
[----:B------:R-:W-:Y:S01]  /*10970*/  @!P3 ST.E.64 desc[UR36][R24.64], R26 ;  /* 0x0000001a1800b985 */ /* 0x000fe2000c101b24 */
[----:B------:R-:W-:Y:S02]  /*10980*/  ISETP.GE.AND P3, PT, R23, UR4, PT ;  /* 0x0000000417007c0c */ /* 0x000fe4000bf66270 */
[-C--:B------:R-:W-:Y:S02]  /*10990*/  @!P0 LEA.HI.X R31, R186, R3.reuse, R217, 0x2, P4 ;  /* 0x00000003ba1f8211 */ /* 0x080fe400020f14d9 */
[----:B------:R-:W-:Y:S02]  /*109a0*/  @!P1 LEA.HI.X R33, R185, R3, R216, 0x2, P5 ;  /* 0x00000003b9219211 */ /* 0x000fe400028f14d8 */
[----:B------:R-:W-:Y:S01]  /*109b0*/  ISETP.GE.AND P5, PT, R22, UR4, PT ;  /* 0x0000000416007c0c */ /* 0x000fe2000bfa6270 */
[----:B------:R1:W-:Y:S01]  /*109c0*/  @!P0 ST.E.64 desc[UR36][R30.64], R14 ;  /* 0x0000000e1e008985 */ /* 0x0003e2000c101b24 */
[----:B-----5:R-:W-:Y:S01]  /*109d0*/  @!P2 LEA R8, P0, R184, R39, 0x2 ;  /* 0x00000027b808a211 */ /* 0x020fe200078010ff */
[----:B0-----:R-:W-:Y:S01]  /*109e0*/  VIADD R28, R2, 0xf0 ;  /* 0x000000f0021c7836 */ /* 0x001fe20000000000 */
[----:B------:R-:W-:Y:S01]  /*109f0*/  ISETP.GE.AND P4, PT, R19, UR4, PT ;  /* 0x0000000413007c0c */ /* 0x000fe2000bf86270 */
[----:B------:R0:W-:Y:S01]  /*10a00*/  @!P1 ST.E.64 desc[UR36][R32.64], R12 ;  /* 0x0000000c20009985 */ /* 0x0001e2000c101b24 */
[----:B------:R-:W-:-:S02]  /*10a10*/  ISETP.GE.AND P1, PT, R0, UR4, PT ;  /* 0x0000000400007c0c */ /* 0x000fc4000bf26270 */
[C---:B------:R-:W-:Y:S02]  /*10a20*/  @!P3 LEA R10, P6, R23.reuse, R39, 0x2 ;  /* 0x00000027170ab211 */ /* 0x040fe400078c10ff */
[-C--:B------:R-:W-:Y:S02]  /*10a30*/  @!P2 LEA.HI.X R9, R184, R3.reuse, R215, 0x2, P0 ;  /* 0x00000003b809a211 */ /* 0x080fe400000f14d7 */
[----:B------:R-:W-:Y:S02]  /*10a40*/  ISETP.GE.AND P0, PT, R28, UR4, PT ;  /* 0x000000041c007c0c */ /* 0x000fe4000bf06270 */
[----:B------:R-:W-:Y:S01]  /*10a50*/  @!P3 LEA.HI.X R11, R23, R3, R214, 0x2, P6 ;  /* 0x00000003170bb211 */ /* 0x000fe200030f14d6 */
[----:B------:R-:W-:Y:S01]  /*10a60*/  @!P2 ST.E.64 desc[UR36][R8.64], R6 ;  /* 0x000000060800a985 */ /* 0x000fe2000c101b24 */
[----:B------:R-:W-:Y:S02]  /*10a70*/  ISETP.GE.AND P2, PT, R18, UR4, PT ;  /* 0x0000000412007c0c */ /* 0x000fe4000bf46270 */
[----:B-1----:R-:W-:Y:S01]  /*10a80*/  SHF.R.S32.HI R14, RZ, 0x1f, R0 ;  /* 0x0000001fff0e7819 */ /* 0x002fe20000011400 */
[----:B------:R1:W-:Y:S01]  /*10a90*/  @!P3 ST.E.64 desc[UR36][R10.64], R4 ;  /* 0x000000040a00b985 */ /* 0x0003e2000c101b24 */
[----:B0-----:R-:W-:-:S02]  /*10aa0*/  @!P5 LEA R12, P6, R22, R39, 0x2 ;  /* 0x00000027160cd211 */ /* 0x001fc400078c10ff */
[----:B------:R-:W-:Y:S02]  /*10ab0*/  @!P1 LEA R20, P3, R0, R39, 0x2 ;  /* 0x0000002700149211 */ /* 0x000fe400078610ff */
[----:B------:R-:W-:Y:S02]  /*10ac0*/  @!P5 LEA.HI.X R13, R22, R3, R213, 0x2, P6 ;  /* 0x00000003160dd211 */ /* 0x000fe400030f14d5 */
[----:B------:R-:W-:Y:S02]  /*10ad0*/  SHF.R.S32.HI R15, RZ, 0x1f, R28 ;  /* 0x0000001fff0f7819 */ /* 0x000fe4000001141c */
[----:B------:R-:W-:Y:S01]  /*10ae0*/  @!P0 LEA R24, P6, R28, R39, 0x2 ;  /* 0x000000271c188211 */ /* 0x000fe200078c10ff */
[----:B------:R0:W-:Y:S01]  /*10af0*/  @!P5 ST.E.64 desc[UR36][R12.64], R148 ;  /* 0x000000940c00d985 */ /* 0x0001e2000c101b24 */
[----:B------:R-:W-:Y:S02]  /*10b00*/  @!P1 LEA.HI.X R21, R0, R3, R14, 0x2, P3 ;  /* 0x0000000300159211 */ /* 0x000fe400018f140e */
[----:B------:R-:W-:-:S02]  /*10b10*/  @!P4 LEA R14, P3, R19, R39, 0x2 ;  /* 0x00000027130ec211 */ /* 0x000fc400078610ff */
[-C--:B------:R-:W-:Y:S02]  /*10b20*/  @!P0 LEA.HI.X R25, R28, R3.reuse, R15, 0x2, P6 ;  /* 0x000000031c198211 */ /* 0x080fe400030f140f */
[----:B------:R-:W-:Y:S02]  /*10b30*/  @!P4 LEA.HI.X R15, R19, R3, R212, 0x2, P3 ;  /* 0x00000003130fc211 */ /* 0x000fe400018f14d4 */
[----:B------:R-:W-:Y:S02]  /*10b40*/  SHF.R.S32.HI R0, RZ, 0x1f, R18 ;  /* 0x0000001fff007819 */ /* 0x000fe40000011412 */
[C---:B-1----:R-:W-:Y:S01]  /*10b50*/  @!P2 LEA R4, P3, R18.reuse, R39, 0x2 ;  /* 0x000000271204a211 */ /* 0x042fe200078610ff */
[----:B------:R0:W-:Y:S03]  /*10b60*/  @!P4 ST.E.64 desc[UR36][R14.64], R146 ;  /* 0x000000920e00c985 */ /* 0x0001e6000c101b24 */
[----:B------:R-:W-:Y:S01]  /*10b70*/  @!P2 LEA.HI.X R5, R18, R3, R0, 0x2, P3 ;  /* 0x000000031205a211 */ /* 0x000fe200018f1400 */
[----:B------:R-:W-:-:S04]  /*10b80*/  VIADD R0, R2, 0xf8 ;  /* 0x000000f802007836 */ /* 0x000fc80000000000 */
[----:B------:R0:W-:Y:S04]  /*10b90*/  @!P2 ST.E.64 desc[UR36][R4.64], R156 ;  /* 0x0000009c0400a985 */ /* 0x0001e8000c101b24 */
[----:B------:R0:W-:Y:S04]  /*10ba0*/  @!P1 ST.E.64 desc[UR36][R20.64], R154 ;  /* 0x0000009a14009985 */ /* 0x0001e8000c101b24 */
[----:B------:R0:W-:Y:S01]  /*10bb0*/  @!P0 ST.E.64 desc[UR36][R24.64], R124 ;  /* 0x0000007c18008985 */ /* 0x0001e2000c101b24 */
[----:B------:R-:W-:-:S13]  /*10bc0*/  ISETP.GE.AND P0, PT, R0, UR4, PT ;  /* 0x0000000400007c0c */ /* 0x000fda000bf06270 */
[----:B0-----:R-:W-:Y:S05]  /*10bd0*/  @P0 BRA `(.L_x_1559) ;  /* 0x0000000c00dc0947 */ /* 0x001fea0003800000 */
[----:B------:R-:W-:Y:S02]  /*10be0*/  LEA R4, P0, R0, R39, 0x2 ;  /* 0x0000002700047211 */ /* 0x000fe400078010ff */
[----:B------:R-:W-:-:S04]  /*10bf0*/  SHF.R.S32.HI R5, RZ, 0x1f, R0 ;  /* 0x0000001fff057819 */ /* 0x000fc80000011400 */
[----:B------:R-:W-:-:S05]  /*10c00*/  LEA.HI.X R5, R0, R3, R5, 0x2, P0 ;  /* 0x0000000300057211 */ /* 0x000fca00000f1405 */
[----:B------:R0:W-:Y:S01]  /*10c10*/  ST.E.64 desc[UR36][R4.64], R122 ;  /* 0x0000007a04007985 */ /* 0x0001e2000c101b24 */
[----:B------:R-:W-:Y:S05]  /*10c20*/  BRA `(.L_x_1559) ;  /* 0x0000000c00c87947 */ /* 0x000fea0003800000 */
.L_x_1550:
        /* <DEDUP_REMOVED lines=9> */
[----:B------:R-:W-:Y:S01]  /*10cc0*/  UISETP.NE.U32.AND UP1, UPT, UR8, URZ, UPT ;  /* 0x0000003f0800728c */ /* 0x000fe2000bf25070 */
[----:B------:R-:W-:Y:S02]  /*10cd0*/  ULDC UR4, c[0x0][0xa88] ;  /* 0x0002a20000047ab9 */ /* 0x000fe40000000800 */
[----:B------:R-:W2:Y:S01]  /*10ce0*/  @P1 LDG.E R3, desc[UR36][R4.64] ;  /* 0x0000002404031981 */ /* 0x000ea2000c1e1900 */
[----:B------:R-:W-:Y:S01]  /*10cf0*/  UISETP.NE.AND.EX UP1, UPT, UR9, URZ, UPT, UP1 ;  /* 0x0000003f0900728c */ /* 0x000fe2000bf25310 */
[----:B------:R-:W-:Y:S01]  /*10d00*/  IMAD.U32 R0, RZ, RZ, UR4 ;  /* 0x00000004ff007e24 */ /* 0x000fe2000f8e00ff */
[----:B------:R-:W0:Y:S04]  /*10d10*/  S2R R10, SR_TID.X ;  /* 0x00000000000a7919 */ /* 0x000e280000002100 */
        /* <DEDUP_REMOVED lines=9> */
[----:B--2---:R-:W-:Y:S01]  /*10db0*/  @P1 R2UR UR4, R3 ;  /* 0x00000000030412ca */ /* 0x004fe200000e0000 */
[----:B-1----:R-:W-:-:S14]  /*10dc0*/  @P2 BRA `(.L_x_1562) ;  /* 0x0000000000102947 */ /* 0x002fdc0003800000 */
[----:B------:R-:W-:Y:S05]  /*10dd0*/  @!P1 BRA `(.L_x_1562) ;  /* 0x00000000000c9947 */ /* 0x000fea0003800000 */
[----:B------:R-:W2:Y:S04]  /*10de0*/  LDG.E R3, desc[UR36][R4.64] ;  /* 0x0000002404037981 */ /* 0x000ea8000c1e1900 */
[----:B-----5:R-:W2:Y:S02]  /*10df0*/  LDG.E R0, desc[UR36][R4.64+0x4] ;  /* 0x0000042404007981 */ /* 0x020ea4000c1e1900 */
[----:B--2---:R-:W-:-:S07]  /*10e00*/  IMAD.IADD R0, R0, 0x1, -R3 ;  /* 0x0000000100007824 */ /* 0x004fce00078e0a03 */
.L_x_1562:
[----:B------:R-:W-:Y:S01]  /*10e10*/  USHF.R.S32.HI UR12, URZ, 0x1f, UR58 ;  /* 0x0000001f3f0c7899 */ /* 0x000fe2000801143a */
[----:B------:R-:W-:Y:S01]  /*10e20*/  BSSY B1, `(.L_x_1563) ;  /* 0x0000039000017945 */ /* 0x000fe20003800000 */
[----:B------:R-:W-:Y:S02]  /*10e30*/  USHF.R.S32.HI UR18, URZ, 0x1f, UR4 ;  /* 0x0000001f3f127899 */ /* 0x000fe40008011404 */
[----:B------:R-:W-:Y:S02]  /*10e40*/  USEL UR7, UR58, URZ, !UP0 ;  /* 0x0000003f3a077287 */ /* 0x000fe4000c000000 */
[----:B------:R-:W-:Y:S01]  /*10e50*/  USEL UR12, UR12, URZ, !UP0 ;  /* 0x0000003f0c0c7287 */ /* 0x000fe2000c000000 */
[----:B------:R-:W-:Y:S11]  /*10e60*/  @P0 BRA `(.L_x_1564) ;  /* 0x0000000000d00947 */ /* 0x000ff60003800000 */
[----:B------:R-:W0:Y:S01]  /*10e70*/  LDC R9, c[0x0][0xbe8] ;  /* 0x0002fa00ff097b82 */ /* 0x000e220000000800 */
[----:B------:R-:W-:-:S05]  /*10e80*/  IMAD.U32 R6, RZ, RZ, UR48 ;  /* 0x00000030ff067e24 */ /* 0x000fca000f8e00ff */
[----:B------:R-:W-:Y:S01]  /*10e90*/  IADD3 R6, R6, -0x80, R10 ;  /* 0xffffff8006067810 */ /* 0x000fe20007ffe00a */
        /* <DEDUP_REMOVED lines=49> */
.L_x_1564:
[----:B------:R-:W-:Y:S05]  /*111b0*/  BSYNC B1 ;  /* 0x0000000000017941 */ /* 0x000fea0003800000 */
.L_x_1563:
        /* <DEDUP_REMOVED lines=14> */
[----:B------:R-:W-:-:S03]  /*112a0*/  UIADD3 UR9, UR9, UR10, URZ ;  /* 0x0000000a09097290 */ /* 0x000fc6000fffe03f */
[----:B------:R-:W-:Y:S01]  /*112b0*/  IMAD R3, R10, 0x20, R13 ;  /* 0x000000200a037824 */ /* 0x000fe200078e020d */
[----:B------:R-:W-:Y:S02]  /*112c0*/  ULDC.64 UR10, c[0x0][0xae8] ;  /* 0x0002ba00000a7ab9 */ /* 0x000fe40000000a00 */
[----:B------:R-:W-:Y:S01]  /*112d0*/  UIMAD.WIDE.U32 UR8, UR55, UR10, UR8 ;  /* 0x0000000a370872a5 */ /* 0x000fe2000f8e0008 */
[----:B------:R-:W-:Y:S01]  /*112e0*/  VIADD R8, R3, UR48 ;  /* 0x0000003003087c36 */ /* 0x000fe20008000000 */
[----:B-1----:R-:W-:Y:S02]  /*112f0*/  ISETP.NE.AND P0, PT, R11, 0x1, PT ;  /* 0x000000010b00780c */ /* 0x002fe40003f05270 */
[----:B------:R-:W-:Y:S01]  /*11300*/  UIMAD UR9, UR55, UR11, UR9 ;  /* 0x0000000b370972a4 */ /* 0x000fe2000f8e0209 */
[----:B------:R-:W-:Y:S02]  /*11310*/  IMAD.MOV.U32 R3, RZ, RZ, R8 ;  /* 0x000000ffff037224 */ /* 0x000fe400078e0008 */
[----:B------:R-:W-:-:S02]  /*11320*/  ULDC.64 UR10, c[0x0][0xaf0] ;  /* 0x0002bc00000a7ab9 */ /* 0x000fc40000000a00 */
[----:B------:R-:W-:Y:S02]  /*11330*/  UIMAD UR12, UR12, UR10, URZ ;  /* 0x0000000a0c0c72a4 */ /* 0x000fe4000f8e023f */
[----:B------:R-:W-:Y:S02]  /*11340*/  UIMAD.WIDE.U32 UR8, UR7, UR10, UR8 ;  /* 0x0000000a070872a5 */ /* 0x000fe4000f8e0008 */
[----:B------:R-:W-:Y:S02]  /*11350*/  UIMAD UR4, UR7, UR11, UR12 ;  /* 0x0000000b070472a4 */ /* 0x000fe4000f8e020c */
[----:B------:R-:W0:Y:S02]  /*11360*/  @P0 LDC R5, c[0x0][0xbec] ;  /* 0x0002fb00ff050b82 */ /* 0x000e240000000800 */
[----:B------:R-:W-:Y:S01]  /*11370*/  UIADD3 UR4, UR9, UR4, URZ ;  /* 0x0000000409047290 */ /* 0x000fe2000fffe03f */
[----:B------:R-:W-:-:S05]  /*11380*/  ULDC.64 UR10, c[0x0][0xae0] ;  /* 0x0002b800000a7ab9 */ /* 0x000fca0000000a00 */
[----:B------:R-:W1:Y:S01]  /*11390*/  @P0 LDC R7, c[0x0][0xbf0] ;  /* 0x0002fc00ff070b82 */ /* 0x000e620000000800 */
[----:B0-----:R-:W-:-:S04]  /*113a0*/  @P0 IMAD.HI.U32 R4, R8, R5, RZ ;  /* 0x0000000508040227 */ /* 0x001fc800078e00ff */
[----:B------:R-:W-:Y:S02]  /*113b0*/  IMAD.U32 R5, RZ, RZ, UR9 ;  /* 0x00000009ff057e24 */ /* 0x000fe4000f8e00ff */
[----:B------:R-:W-:Y:S01]  /*113c0*/  IMAD.U32 R5, RZ, RZ, UR4 ;  /* 0x00000004ff057e24 */ /* 0x000fe2000f8e00ff */
[----:B-1----:R-:W-:Y:S01]  /*113d0*/  @P0 SHF.R.U32.HI R3, RZ, R7, R4 ;  /* 0x00000007ff030219 */ /* 0x002fe20000011604 */
[----:B------:R-:W-:Y:S01]  /*113e0*/  IMAD.U32 R4, RZ, RZ, UR8 ;  /* 0x00000008ff047e24 */ /* 0x000fe2000f8e00ff */
[----:B------:R-:W-:Y:S02]  /*113f0*/  ULDC.64 UR8, c[0x0][0xad8] ;  /* 0x0002b60000087ab9 */ /* 0x000fe40000000a00 */
[--C-:B------:R-:W-:Y:S01]  /*11400*/  SHF.R.S32.HI R6, RZ, 0x1f, R3.reuse ;  /* 0x0000001fff067819 */ /* 0x100fe20000011403 */
[----:B------:R-:W-:Y:S02]  /*11410*/  IMAD.MOV R7, RZ, RZ, -R3 ;  /* 0x000000ffff077224 */ /* 0x000fe400078e0a03 */
[----:B------:R-:W-:-:S04]  /*11420*/  IMAD.WIDE.U32 R4, R3, UR10, R4 ;  /* 0x0000000a03047c25 */ /* 0x000fc8000f8e0004 */
[----:B------:R-:W-:Y:S02]  /*11430*/  IMAD R7, R11, R7, R8 ;  /* 0x000000070b077224 */ /* 0x000fe400078e0208 */
[----:B------:R-:W-:Y:S02]  /*11440*/  IMAD R6, R6, UR10, RZ ;  /* 0x0000000a06067c24 */ /* 0x000fe4000f8e02ff */
[----:B------:R-:W-:Y:S02]  /*11450*/  VIADD R8, R13, UR48 ;  /* 0x000000300d087c36 */ /* 0x000fe40008000000 */
[----:B------:R-:W-:Y:S01]  /*11460*/  IMAD R9, R3, UR11, R6 ;  /* 0x0000000b03097c24 */ /* 0x000fe2000f8e0206 */
[----:B------:R-:W-:Y:S01]  /*11470*/  SHF.R.S32.HI R6, RZ, 0x1f, R7 ;  /* 0x0000001fff067819 */ /* 0x000fe20000011407 */
[----:B-----5:R-:W-:Y:S02]  /*11480*/  IMAD R11, R0, R11, RZ ;  /* 0x0000000b000b7224 */ /* 0x020fe400078e02ff */
[----:B------:R-:W-:-:S02]  /*11490*/  IMAD.IADD R5, R5, 0x1, R9 ;  /* 0x0000000105057824 */ /* 0x000fc400078e0209 */
[----:B------:R-:W-:Y:S02]  /*114a0*/  IMAD R6, R6, UR8, RZ ;  /* 0x0000000806067c24 */ /* 0x000fe4000f8e02ff */
[----:B------:R-:W-:-:S04]  /*114b0*/  IMAD.WIDE.U32 R4, R7, UR8, R4 ;  /* 0x0000000807047c25 */ /* 0x000fc8000f8e0004 */
[----:B------:R-:W-:Y:S01]  /*114c0*/  IMAD R9, R7, UR9, R6 ;  /* 0x0000000907097c24 */ /* 0x000fe2000f8e0206 */
[----:B------:R-:W-:Y:S01]  /*114d0*/  ULDC.64 UR8, c[0x0][0xa80] ;  /* 0x0002a00000087ab9 */ /* 0x000fe20000000a00 */
[----:B------:R-:W-:Y:S01]  /*114e0*/  VIADD R3, R8, 0x40 ;  /* 0x0000004008037836 */ /* 0x000fe20000000000 */
[----:B------:R-:W-:Y:S01]  /*114f0*/  LEA R6, P2, R4, UR8, 0x1 ;  /* 0x0000000804067c11 */ /* 0x000fe2000f8408ff */
[----:B------:R-:W-:Y:S02]  /*11500*/  IMAD.IADD R5, R5, 0x1, R9 ;  /* 0x0000000105057824 */ /* 0x000fe400078e0209 */
[----:B------:R-:W-:Y:S01]  /*11510*/  VIADD R0, R8, 0x20 ;  /* 0x0000002008007836 */ /* 0x000fe20000000000 */
[-C--:B------:R-:W-:Y:S01]  /*11520*/  ISETP.GE.AND P0, PT, R3, R11.reuse, PT ;  /* 0x0000000b0300720c */ /* 0x080fe20003f06270 */
[----:B------:R-:W-:Y:S01]  /*11530*/  IMAD.SHL.U32 R7, R10, 0x8, RZ ;  /* 0x000000080a077824 */ /* 0x000fe200078e00ff */
[----:B------:R-:W-:Y:S02]  /*11540*/  LEA.HI.X R3, R4, UR9, R5, 0x1, P2 ;  /* 0x0000000904037c11 */ /* 0x000fe400090f0c05 */
[-C--:B------:R-:W-:Y:S01]  /*11550*/  ISETP.GE.AND P2, PT, R8, R11.reuse, PT ;  /* 0x0000000b0800720c */ /* 0x080fe20003f46270 */
[C---:B------:R-:W-:Y:S01]  /*11560*/  VIADD R9, R7.reuse, 0x80 ;  /* 0x0000008007097836 */ /* 0x040fe20000000000 */
[----:B------:R-:W-:Y:S01]  /*11570*/  ISETP.GE.AND P1, PT, R0, R11, PT ;  /* 0x0000000b0000720c */ /* 0x000fe20003f26270 */
[C---:B------:R-:W-:Y:S01]  /*11580*/  VIADD R15, R7.reuse, 0xc0 ;  /* 0x000000c0070f7836 */ /* 0x040fe20000000000 */
[----:B------:R0:W1:Y:S01]  /*11590*/  SHFL.IDX PT, R4, R6, RZ, 0x181f ;  /* 0x00181fff06047589 */ /* 0x00006200000e0000 */
[----:B------:R-:W-:Y:S01]  /*115a0*/  VIADD R13, R7, 0x40 ;  /* 0x00000040070d7836 */ /* 0x000fe20000000000 */
[----:B------:R-:W-:-:S02]  /*115b0*/  SHF.R.S32.HI R12, RZ, 0x1f, R7 ;  /* 0x0000001fff0c7819 */ /* 0x000fc40000011407 */
[----:B------:R0:W2:Y:S01]  /*115c0*/  SHFL.IDX PT, R0, R3, RZ, 0x181f ;  /* 0x00181fff03007589 */ /* 0x0000a200000e0000 */
[----:B------:R-:W-:Y:S02]  /*115d0*/  SHF.R.S32.HI R10, RZ, 0x1f, R9 ;  /* 0x0000001fff0a7819 */ /* 0x000fe40000011409 */
[----:B------:R-:W-:Y:S02]  /*115e0*/  SHF.R.S32.HI R14, RZ, 0x1f, R15 ;  /* 0x0000001fff0e7819 */ /* 0x000fe4000001140f */
        /* <DEDUP_REMOVED lines=19> */
.L_x_1566:
[----:B------:R-:W-:Y:S05]  /*11720*/  BSYNC B1 ;  /* 0x0000000000017941 */ /* 0x000fea0003800000 */
.L_x_1565:
        /* <DEDUP_REMOVED lines=21> */
.L_x_1568:
[----:B------:R-:W-:Y:S05]  /*11880*/  BSYNC B1 ;  /* 0x0000000000017941 */ /* 0x000fea0003800000 */
.L_x_1567:
        /* <DEDUP_REMOVED lines=21> */
.L_x_1570:
[----:B------:R-:W-:Y:S05]  /*119e0*/  BSYNC B1 ;  /* 0x0000000000017941 */ /* 0x000fea0003800000 */
.L_x_1569:
        /* <DEDUP_REMOVED lines=22> */
.L_x_1559:
[----:B------:R-:W-:Y:S05]  /*11b50*/  BSYNC B0 ;  /* 0x0000000000007941 */ /* 0x000fea0003800000 */
.L_x_1549:
[----:B------:R-:W-:Y:S02]  /*11b60*/  ULDC UR4, c[0x0][0xc3c] ;  /* 0x00030f0000047ab9 */ /* 0x000fe40000000800 */
[----:B------:R-:W-:-:S06]  /*11b70*/  UISETP.GE.AND UP0, UPT, UR54, UR4, UPT ;  /* 0x000000043600728c */ /* 0x000fcc000bf06270 */
[----:B------:R-:W-:-:S13]  /*11b80*/  PLOP3.LUT P0, PT, PT, PT, UP0, 0x80, 0x0 ;  /* 0x000000000000781c */ /* 0x000fda0003f0f008 */
[----:B------:R-:W-:Y:S05]  /*11b90*/  @!P0 BRA `(.L_x_1571) ;  /* 0xfffffef400548947 */ /* 0x000fea000383ffff */
[----:B------:R-:W-:Y:S05]  /*11ba0*/  EXIT ;  /* 0x000000000000794d */ /* 0x000fea0003800000 */
.L_x_1458:
[----:B------:R-:W-:-:S08]  /*11bb0*/  NOP ;  /* 0x0000000000007918 */ /* 0x000fd00000000000 */
[----:B0-----:R-:W0:-:S00]  /*11bc0*/  USETMAXREG.DEALLOC.CTAPOOL 0x28 ;  /* 0x00000028000079c8 */ /* 0x001e0000080e0500 */
        /* <DEDUP_REMOVED lines=8> */
[----:B------:R-:W0:Y:S02]  /*11c50*/  @P0 LDS.128 R24, [R2+0x284d0] ;  /* 0x0284d00002180984 */ /* 0x000e240000000c00 */
[----:B0-----:R-:W-:Y:S01]  /*11c60*/  @P0 R2UR UR42, R27 ;  /* 0x000000001b2a02ca */ /* 0x001fe200000e0000 */
[----:B------:R-:W-:Y:S06]  /*11c70*/  @P0 BAR.ARV 0x4, 0x180 ;  /* 0x0106000000000b1d */ /* 0x000fec0000002000 */
[----:B------:R-:W-:Y:S08]  /*11c80*/  @P0 BRA `(.L_x_1572) ;  /* 0x0000000c00b80947 */ /* 0x000ff00003800000 */
[----:B------:R-:W0:Y:S01]  /*11c90*/  S2R R4, SR_TID.X ;  /* 0x0000000000047919 */ /* 0x000e220000002100 */
[----:B------:R-:W-:Y:S01]  /*11ca0*/  ULDC UR4, c[0x0][0xc3c] ;  /* 0x00030f0000047ab9 */ /* 0x000fe20000000800 */
[----:B------:R-:W-:Y:S02]  /*11cb0*/  IMAD.MOV.U32 R0, RZ, RZ, RZ ;  /* 0x000000ffff007224 */ /* 0x000fe400078e00ff */
[----:B------:R-:W-:Y:S01]  /*11cc0*/  IMAD.MOV.U32 R9, RZ, RZ, RZ ;  /* 0x000000ffff097224 */ /* 0x000fe200078e00ff */
[----:B0-----:R-:W-:-:S04]  /*11cd0*/  LOP3.LUT R7, R4, 0x1f, RZ, 0xc0, !PT ;  /* 0x0000001f04077812 */ /* 0x001fc800078ec0ff */
[----:B------:R-:W-:-:S04]  /*11ce0*/  ISETP.NE.AND P0, PT, R7, 0x1f, PT ;  /* 0x0000001f0700780c */ /* 0x000fc80003f05270 */
[----:B------:R-:W-:-:S13]  /*11cf0*/  ISETP.GE.OR P1, PT, R7, UR4, !P0 ;  /* 0x0000000407007c0c */ /* 0x000fda000c726670 */
[----:B------:R-:W0:Y:S08]  /*11d00*/  @!P1 LDC.64 R4, c[0x0][0xc80] ;  /* 0x00032000ff049b82 */ /* 0x000e300000000a00 */
[----:B------:R-:W1:Y:S01]  /*11d10*/  @!P1 LDC.64 R2, c[0x0][0xc78] ;  /* 0x00031e00ff029b82 */ /* 0x000e620000000a00 */
[----:B0-----:R-:W-:-:S05]  /*11d20*/  @!P1 IMAD.WIDE.U32 R4, R7, 0x4, R4 ;  /* 0x0000000407049825 */ /* 0x001fca00078e0004 */
[----:B------:R-:W2:Y:S01]  /*11d30*/  @!P1 LDG.E R0, desc[UR36][R4.64] ;  /* 0x0000002404009981 */ /* 0x000ea2000c1e1900 */
[----:B-1----:R-:W-:-:S05]  /*11d40*/  @!P1 IMAD.WIDE.U32 R2, R7, 0x4, R2 ;  /* 0x0000000407029825 */ /* 0x002fca00078e0002 */
        /* <DEDUP_REMOVED lines=21> */
[----:B------:R-:W1:Y:S01]  /*11ea0*/  S2R R11, SR_CTAID.X ;  /* 0x00000000000b7919 */ /* 0x000e620000002500 */
[----:B0-----:R-:W-:Y:S02]  /*11eb0*/  SEL R5, R4, RZ, P5 ;  /* 0x000000ff04057207 */ /* 0x001fe40002800000 */
[----:B------:R-:W0:Y:S03]  /*11ec0*/  LDC R4, c[0x0][0xc38] ;  /* 0x00030e00ff047b82 */ /* 0x000e260000000800 */
[----:B------:R-:W-:-:S05]  /*11ed0*/  IMAD.IADD R13, R2, 0x1, R5 ;  /* 0x00000001020d7824 */ /* 0x000fca00078e0205 */
[----:B------:R-:W0:Y:S02]  /*11ee0*/  SHFL.IDX PT, R5, R13, 0x1f, 0x1f ;  /* 0x03e01f000d057f89 */ /* 0x000e2400000e0000 */
[----:B0-----:R-:W-:-:S05]  /*11ef0*/  IMAD R6, R5, R4, RZ ;  /* 0x0000000405067224 */ /* 0x001fca00078e02ff */
[----:B-1----:R-:W-:Y:S01]  /*11f00*/  ISETP.GT.AND P6, PT, R6, R11, PT ;  /* 0x0000000b0600720c */ /* 0x002fe20003fc4270 */
[----:B------:R-:W-:-:S12]  /*11f10*/  IMAD.MOV.U32 R3, RZ, RZ, R6 ;  /* 0x000000ffff037224 */ /* 0x000fd800078e0006 */
[----:B------:R-:W-:Y:S05]  /*11f20*/  @P6 BRA `(.L_x_1573) ;  /* 0x0000000000a46947 */ /* 0x000fea0003800000 */
[----:B------:R-:W-:Y:S01]  /*11f30*/  IMAD.MOV.U32 R6, RZ, RZ, R3 ;  /* 0x000000ffff067224 */ /* 0x000fe200078e0003 */
[----:B------:R-:W-:Y:S01]  /*11f40*/  UMOV UR4, URZ ;  /* 0x0000003f00047c82 */ /* 0x000fe20008000000 */
[----:B------:R-:W-:-:S05]  /*11f50*/  ULDC UR5, c[0x0][0xc3c] ;  /* 0x00030f0000057ab9 */ /* 0x000fca0000000800 */
.L_x_1575:
[----:B------:R-:W-:-:S04]  /*11f60*/  UIADD3 UR4, UR4, 0x1f, URZ ;  /* 0x0000001f04047890 */ /* 0x000fc8000fffe03f */
[----:B------:R-:W-:-:S06]  /*11f70*/  UISETP.GE.AND UP0, UPT, UR4, UR5, UPT ;  /* 0x000000050400728c */ /* 0x000fcc000bf06270 */
[----:B------:R-:W-:-:S13]  /*11f80*/  PLOP3.LUT P6, PT, PT, PT, UP0, 0x40, 0x0 ;  /* 0x000000000000781c */ /* 0x000fda0003fce808 */
[----:B------:R-:W-:Y:S05]  /*11f90*/  @!P6 BRA `(.L_x_1574) ;  /* 0x0000000800c8e947 */ /* 0x000fea0003800000 */
[----:B------:R-:W-:Y:S02]  /*11fa0*/  VIADD R9, R7, UR4 ;  /* 0x0000000407097c36 */ /* 0x000fe40008000000 */
[----:B------:R-:W-:-:S03]  /*11fb0*/  IMAD.MOV.U32 R0, RZ, RZ, RZ ;  /* 0x000000ffff007224 */ /* 0x000fc600078e00ff */
[----:B------:R-:W-:-:S13]  /*11fc0*/  ISETP.GE.OR P6, PT, R9, UR5, !P0 ;  /* 0x0000000509007c0c */ /* 0x000fda000c7c6670 */
[----:B------:R-:W0:Y:S08]  /*11fd0*/  @!P6 LDC.64 R4, c[0x0][0xc80] ;  /* 0x00032000ff04eb82 */ /* 0x000e300000000a00 */
[----:B------:R-:W1:Y:S01]  /*11fe0*/  @!P6 LDC.64 R2, c[0x0][0xc78] ;  /* 0x00031e00ff02eb82 */ /* 0x000e620000000a00 */
[----:B0-----:R-:W-:-:S05]  /*11ff0*/  @!P6 IMAD.WIDE R4, R9, 0x4, R4 ;  /* 0x000000040904e825 */ /* 0x001fca00078e0204 */
[----:B------:R0:W2:Y:S01]  /*12000*/  @!P6 LDG.E R0, desc[UR36][R4.64] ;  /* 0x000000240400e981 */ /* 0x0000a2000c1e1900 */
[----:B-1----:R-:W-:-:S04]  /*12010*/  @!P6 IMAD.WIDE R2, R9, 0x4, R2 ;  /* 0x000000040902e825 */ /* 0x002fc800078e0202 */
[----:B------:R-:W-:Y:S01]  /*12020*/  IMAD.MOV.U32 R9, RZ, RZ, RZ ;  /* 0x000000ffff097224 */ /* 0x000fe200078e00ff */
[----:B0-----:R-:W0:Y:S05]  /*12030*/  LDC R4, c[0x0][0xc38] ;  /* 0x00030e00ff047b82 */ /* 0x001e2a0000000800 */
[----:B------:R-:W2:Y:S02]  /*12040*/  @!P6 LDG.E R9, desc[UR36][R2.64] ;  /* 0x000000240209e981 */ /* 0x000ea4000c1e1900 */
[----:B--2---:R-:W-:-:S05]  /*12050*/  IMAD R15, R0, R9, RZ ;  /* 0x00000009000f7224 */ /* 0x004fca00078e02ff */
        /* <DEDUP_REMOVED lines=20> */
[----:B------:R-:W-:Y:S02]  /*121a0*/  IMAD.MOV.U32 R13, RZ, RZ, R2 ;  /* 0x000000ffff0d7224 */ /* 0x000fe400078e0002 */
[----:B------:R-:W-:-:S07]  /*121b0*/  IMAD.MOV.U32 R3, RZ, RZ, R5 ;  /* 0x000000ffff037224 */ /* 0x000fce00078e0005 */
.L_x_1573:
[----:B------:R-:W-:Y:S02]  /*121c0*/  IMAD.IADD R24, R6, 0x1, -R3 ;  /* 0x0000000106187824 */ /* 0x000fe400078e0a03 */
[----:B------:R-:W-:Y:S02]  /*121d0*/  IMAD.MOV.U32 R3, RZ, RZ, RZ ;  /* 0x000000ffff037224 */ /* 0x000fe400078e00ff */
[----:B------:R-:W-:-:S05]  /*121e0*/  IMAD R2, R13, R4, R24 ;  /* 0x000000040d027224 */ /* 0x000fca00078e0218 */
[----:B------:R-:W-:-:S13]  /*121f0*/  ISETP.GT.AND P0, PT, R2, R11, PT ;  /* 0x0000000b0200720c */ /* 0x000fda0003f04270 */
[----:B------:R-:W-:Y:S02]  /*12200*/  VOTEU.ANY UR6, UPT, !P0 ;  /* 0x0000000000067886 */ /* 0x000fe400040e0100 */
[----:B------:R-:W-:Y:S02]  /*12210*/  UPOPC UR5, UR6 ;  /* 0x00000006000572bf */ /* 0x000fe40008000000 */
[----:B------:R-:W-:Y:S02]  /*12220*/  ISETP.NE.AND P0, PT, RZ, UR6, PT ;  /* 0x00000006ff007c0c */ /* 0x000fe4000bf05270 */
[----:B------:R-:W-:Y:S02]  /*12230*/  UIADD3 UR42, UR5, UR4, URZ ;  /* 0x00000004052a7290 */ /* 0x000fe4000fffe03f */
[----:B------:R-:W-:Y:S02]  /*12240*/  IMAD.U32 R2, RZ, RZ, UR5 ;  /* 0x00000005ff027e24 */ /* 0x000fe4000f8e00ff */
[----:B------:R-:W-:-:S03]  /*12250*/  IMAD.U32 R5, RZ, RZ, UR5 ;  /* 0x00000005ff057e24 */ /* 0x000fc6000f8e00ff */
[----:B------:R-:W0:Y:S04]  /*12260*/  SHFL.IDX PT, R9, R9, R2, 0x1f ;  /* 0x00001f0209097589 */ /* 0x000e2800000e0000 */
[----:B------:R1:W2:Y:S01]  /*12270*/  SHFL.IDX PT, R0, R0, R5, 0x1f ;  /* 0x00001f0500007589 */ /* 0x0002a200000e0000 */
[----:B0-----:R-:W-:Y:S01]  /*12280*/  ISETP.NE.AND P1, PT, R9, 0x1, PT ;  /* 0x000000010900780c */ /* 0x001fe20003f25270 */
[----:B-1----:R-:W-:-:S12]  /*12290*/  @!P0 BRA `(.L_x_1576) ;  /* 0x00000000000c8947 */ /* 0x002fd80003800000 */
[----:B------:R-:W-:-:S06]  /*122a0*/  UIADD3 UR4, UR5, -0x1, URZ ;  /* 0xffffffff05047890 */ /* 0x000fcc000fffe03f */
[----:B------:R-:W-:-:S05]  /*122b0*/  IMAD.U32 R2, RZ, RZ, UR4 ;  /* 0x00000004ff027e24 */ /* 0x000fca000f8e00ff */
[----:B------:R0:W1:Y:S02]  /*122c0*/  SHFL.IDX PT, R3, R13, R2, 0x1f ;  /* 0x00001f020d037589 */ /* 0x00006400000e0000 */
.L_x_1576:
[----:B-1----:R-:W-:-:S04]  /*122d0*/  IMAD R24, R3, R4, R24 ;  /* 0x0000000403187224 */ /* 0x002fc800078e0218 */
[----:B------:R-:W-:Y:S01]  /*122e0*/  IMAD.IADD R5, R11, 0x1, -R24 ;  /* 0x000000010b057824 */ /* 0x000fe200078e0a18 */
[----:B------:R-:W-:Y:S06]  /*122f0*/  @!P1 BRA `(.L_x_1577) ;  /* 0x0000000000e89947 */ /* 0x000fec0003800000 */
[-C--:B--2---:R-:W-:Y:S02]  /*12300*/  IABS R12, R0.reuse ;  /* 0x00000000000c7213 */ /* 0x084fe40000000000 */
[----:B------:R-:W-:Y:S02]  /*12310*/  IABS R4, R9 ;  /* 0x0000000900047213 */ /* 0x000fe40000000000 */
[----:B------:R-:W1:Y:S01]  /*12320*/  I2F.RP R6, R12 ;  /* 0x0000000c00067306 */ /* 0x000e620000209400 */
[----:B------:R-:W-:-:S07]  /*12330*/  IABS R10, R0 ;  /* 0x00000000000a7213 */ /* 0x000fce0000000000 */
[----:B------:R-:W2:Y:S08]  /*12340*/  I2F.RP R8, R4 ;  /* 0x0000000400087306 */ /* 0x000eb00000209400 */
[----:B-1----:R-:W0:Y:S08]  /*12350*/  MUFU.RCP R6, R6 ;  /* 0x0000000600067308 */ /* 0x002e300000001000 */
[----:B--2---:R-:W-:Y:S01]  /*12360*/  MUFU.RCP R8, R8 ;  /* 0x0000000800087308 */ /* 0x004fe20000001000 */
[----:B0-----:R-:W-:Y:S01]  /*12370*/  VIADD R2, R6, 0xffffffe ;  /* 0x0ffffffe06027836 */ /* 0x001fe20000000000 */
[----:B------:R-:W-:-:S06]  /*12380*/  IABS R6, R5 ;  /* 0x0000000500067213 */ /* 0x000fcc0000000000 */
[----:B------:R0:W1:Y:S02]  /*12390*/  F2I.FTZ.U32.TRUNC.NTZ R3, R2 ;  /* 0x0000000200037305 */ /* 0x000064000021f000 */
[----:B0-----:R-:W-:Y:S02]  /*123a0*/  IMAD.MOV.U32 R2, RZ, RZ, RZ ;  /* 0x000000ffff027224 */ /* 0x001fe400078e00ff */
[----:B-1----:R-:W-:-:S04]  /*123b0*/  IMAD.MOV R11, RZ, RZ, -R3 ;  /* 0x000000ffff0b7224 */ /* 0x002fc800078e0a03 */
[----:B------:R-:W-:-:S04]  /*123c0*/  IMAD R11, R11, R12, RZ ;  /* 0x0000000c0b0b7224 */ /* 0x000fc800078e02ff */
[----:B------:R-:W-:-:S04]  /*123d0*/  IMAD.HI.U32 R3, R3, R11, R2 ;  /* 0x0000000b03037227 */ /* 0x000fc800078e0002 */
[----:B------:R-:W-:Y:S02]  /*123e0*/  IMAD.MOV R11, RZ, RZ, -R10 ;  /* 0x000000ffff0b7224 */ /* 0x000fe400078e0a0a */
[----:B------:R-:W-:-:S04]  /*123f0*/  IMAD.HI.U32 R2, R3, R6, RZ ;  /* 0x0000000603027227 */ /* 0x000fc800078e00ff */
[----:B------:R-:W-:Y:S01]  /*12400*/  IMAD R3, R2, R11, R6 ;  /* 0x0000000b02037224 */ /* 0x000fe200078e0206 */
[----:B------:R-:W-:Y:S01]  /*12410*/  LOP3.LUT R6, R5, R0, RZ, 0x3c, !PT ;  /* 0x0000000005067212 */ /* 0x000fe200078e3cff */
[----:B------:R-:W-:-:S03]  /*12420*/  VIADD R10, R8, 0xffffffe ;  /* 0x0ffffffe080a7836 */ /* 0x000fc60000000000 */
[----:B------:R-:W-:Y:S02]  /*12430*/  ISETP.GT.U32.AND P1, PT, R12, R3, PT ;  /* 0x000000030c00720c */ /* 0x000fe40003f24070 */
[----:B------:R-:W-:-:S11]  /*12440*/  ISETP.GE.AND P2, PT, R6, RZ, PT ;  /* 0x000000ff0600720c */ /* 0x000fd60003f46270 */
[----:B------:R-:W-:Y:S02]  /*12450*/  @!P1 IMAD.IADD R3, R3, 0x1, -R12 ;  /* 0x0000000103039824 */ /* 0x000fe400078e0a0c */
[----:B------:R-:W-:Y:S01]  /*12460*/  @!P1 VIADD R2, R2, 0x1 ;  /* 0x0000000102029836 */ /* 0x000fe20000000000 */
[----:B------:R-:W-:Y:S02]  /*12470*/  ISETP.NE.AND P1, PT, R0, RZ, PT ;  /* 0x000000ff0000720c */ /* 0x000fe40003f25270 */
[----:B------:R-:W-:Y:S02]  /*12480*/  ISETP.GE.U32.AND P0, PT, R3, R12, PT ;  /* 0x0000000c0300720c */ /* 0x000fe40003f06070 */
[----:B------:R-:W0:Y:S11]  /*12490*/  F2I.FTZ.U32.TRUNC.NTZ R3, R10 ;  /* 0x0000000a00037305 */ /* 0x000e36000021f000 */
        /* <DEDUP_REMOVED lines=21> */
[----:B------:R-:W-:Y:S01]  /*125f0*/  ISETP.GE.AND P2, PT, R3, RZ, PT ;  /* 0x000000ff0300720c */ /* 0x000fe20003f46270 */
[----:B------:R-:W-:-:S06]  /*12600*/  IMAD.MOV R3, RZ, RZ, -R8 ;  /* 0x000000ffff037224 */ /* 0x000fcc00078e0a08 */
[----:B------:R-:W-:-:S06]  /*12610*/  @P0 VIADD R2, R2, 0x1 ;  /* 0x0000000102020836 */ /* 0x000fcc0000000000 */
[----:B------:R-:W-:Y:S01]  /*12620*/  @!P2 IMAD.MOV R2, RZ, RZ, -R2 ;  /* 0x000000ffff02a224 */ /* 0x000fe200078e0a02 */
[----:B------:R-:W-:-:S05]  /*12630*/  @!P1 LOP3.LUT R2, RZ, R9, RZ, 0x33, !PT ;  /* 0x00000009ff029212 */ /* 0x000fca00078e33ff */
[----:B------:R-:W-:-:S04]  /*12640*/  IMAD.MOV R26, RZ, RZ, -R2 ;  /* 0x000000ffff1a7224 */ /* 0x000fc800078e0a02 */
[C---:B------:R-:W-:Y:S02]  /*12650*/  IMAD R26, R9.reuse, R26, R8 ;  /* 0x0000001a091a7224 */ /* 0x040fe400078e0208 */
[----:B------:R-:W-:Y:S02]  /*12660*/  IMAD R9, R9, 0x1000000, R2 ;  /* 0x0100000009097824 */ /* 0x000fe400078e0202 */
[----:B------:R-:W-:Y:S02]  /*12670*/  IMAD R2, R0, R3, R5 ;  /* 0x0000000300027224 */ /* 0x000fe400078e0205 */
[----:B------:R-:W-:Y:S01]  /*12680*/  IMAD R26, R26, 0x10000, R9 ;  /* 0x000100001a1a7824 */ /* 0x000fe200078e0209 */
[----:B------:R-:W-:Y:S06]  /*12690*/  BRA `(.L_x_1578) ;  /* 0x0000000000fc7947 */ /* 0x000fec0003800000 */
.L_x_1577:
[----:B------:R-:W-:Y:S02]  /*126a0*/  ULDC.64 UR4, c[0x0][0xc90] ;  /* 0x0003240000047ab9 */ /* 0x000fe40000000a00 */
[----:B------:R-:W-:-:S06]  /*126b0*/  UIMAD.WIDE UR4, UR42, 0x4, UR4 ;  /* 0x000000042a0478a5 */ /* 0x000fcc000f8e0204 */
[----:B0-----:R-:W-:Y:S02]  /*126c0*/  IMAD.U32 R2, RZ, RZ, UR4 ;  /* 0x00000004ff027e24 */ /* 0x001fe4000f8e00ff */
[----:B------:R-:W-:-:S05]  /*126d0*/  IMAD.U32 R3, RZ, RZ, UR5 ;  /* 0x00000005ff037e24 */ /* 0x000fca000f8e00ff */
[----:B------:R0:W2:Y:S01]  /*126e0*/  LDG.E R13, desc[UR36][R2.64] ;  /* 0x00000024020d7981 */ /* 0x0000a2000c1e1900 */
[----:B------:R-:W-:Y:S01]  /*126f0*/  IABS R15, R5 ;  /* 0x00000005000f7213 */ /* 0x000fe20000000000 */
[----:B0-----:R-:W-:Y:S02]  /*12700*/  IMAD.MOV.U32 R2, RZ, RZ, RZ ;  /* 0x000000ffff027224 */ /* 0x001fe400078e00ff */
[----:B--2---:R-:W-:-:S05]  /*12710*/  IMAD R6, R0, R13, RZ ;  /* 0x0000000d00067224 */ /* 0x004fca00078e02ff */
[-C--:B------:R-:W-:Y:S02]  /*12720*/  IABS R10, R6.reuse ;  /* 0x00000006000a7213 */ /* 0x080fe40000000000 */
[----:B------:R-:W-:Y:S02]  /*12730*/  IABS R12, R6 ;  /* 0x00000006000c7213 */ /* 0x000fe40000000000 */
[----:B------:R-:W0:Y:S08]  /*12740*/  I2F.RP R8, R10 ;  /* 0x0000000a00087306 */ /* 0x000e300000209400 */
[----:B0-----:R-:W0:Y:S02]  /*12750*/  MUFU.RCP R8, R8 ;  /* 0x0000000800087308 */ /* 0x001e240000001000 */
[----:B0-----:R-:W-:-:S06]  /*12760*/  VIADD R9, R8, 0xffffffe ;  /* 0x0ffffffe08097836 */ /* 0x001fcc0000000000 */
[----:B------:R-:W0:Y:S02]  /*12770*/  F2I.FTZ.U32.TRUNC.NTZ R3, R9 ;  /* 0x0000000900037305 */ /* 0x000e24000021f000 */
[----:B0-----:R-:W-:-:S04]  /*12780*/  IMAD.MOV R11, RZ, RZ, -R3 ;  /* 0x000000ffff0b7224 */ /* 0x001fc800078e0a03 */
[----:B------:R-:W-:-:S04]  /*12790*/  IMAD R11, R11, R10, RZ ;  /* 0x0000000a0b0b7224 */ /* 0x000fc800078e02ff */
[----:B------:R-:W-:-:S04]  /*127a0*/  IMAD.HI.U32 R2, R3, R11, R2 ;  /* 0x0000000b03027227 */ /* 0x000fc800078e0002 */
[----:B------:R-:W-:Y:S02]  /*127b0*/  IMAD.MOV R3, RZ, RZ, -R12 ;  /* 0x000000ffff037224 */ /* 0x000fe400078e0a0c */
        /* <DEDUP_REMOVED lines=12> */
[----:B------:R-:W-:Y:S02]  /*12880*/  IMAD R11, R13, R2, RZ ;  /* 0x000000020d0b7224 */ /* 0x000fe400078e02ff */
[----:B------:R-:W-:Y:S02]  /*12890*/  IMAD.MOV R2, RZ, RZ, -R2 ;  /* 0x000000ffff027224 */ /* 0x000fe400078e0a02 */
[----:B------:R-:W-:Y:S02]  /*128a0*/  IMAD.MOV R3, RZ, RZ, -R11 ;  /* 0x000000ffff037224 */ /* 0x000fe400078e0a0b */
[----:B------:R-:W-:Y:S02]  /*128b0*/  IMAD R6, R6, R2, R5 ;  /* 0x0000000206067224 */ /* 0x000fe400078e0205 */
[----:B------:R-:W-:Y:S01]  /*128c0*/  IMAD.MOV.U32 R2, RZ, RZ, RZ ;  /* 0x000000ffff027224 */ /* 0x000fe200078e00ff */
[----:B------:R-:W-:-:S04]  /*128d0*/  VIADDMNMX R13, R3, R4, R13, PT ;  /* 0x00000004030d7246 */ /* 0x000fc8000380010d */
[-C--:B------:R-:W-:Y:S01]  /*128e0*/  IABS R8, R13.reuse ;  /* 0x0000000d00087213 */ /* 0x080fe20000000000 */
[----:B------:R-:W-:Y:S01]  /*128f0*/  IMAD.MOV R26, RZ, RZ, -R13 ;  /* 0x000000ffff1a7224 */ /* 0x000fe200078e0a0d */
[----:B------:R-:W-:Y:S02]  /*12900*/  IABS R10, R13 ;  /* 0x0000000d000a7213 */ /* 0x000fe40000000000 */
[----:B------:R-:W0:Y:S08]  /*12910*/  I2F.RP R4, R8 ;  /* 0x0000000800047306 */ /* 0x000e300000209400 */
[----:B0-----:R-:W0:Y:S02]  /*12920*/  MUFU.RCP R4, R4 ;  /* 0x0000000400047308 */ /* 0x001e240000001000 */
[----:B0-----:R-:W-:-:S06]  /*12930*/  VIADD R3, R4, 0xffffffe ;  /* 0x0ffffffe04037836 */ /* 0x001fcc0000000000 */
[----:B------:R-:W0:Y:S02]  /*12940*/  F2I.FTZ.U32.TRUNC.NTZ R3, R3 ;  /* 0x0000000300037305 */ /* 0x000e24000021f000 */
[----:B0-----:R-:W-:-:S04]  /*12950*/  IMAD.MOV R9, RZ, RZ, -R3 ;  /* 0x000000ffff097224 */ /* 0x001fc800078e0a03 */
[----:B------:R-:W-:Y:S01]  /*12960*/  IMAD.MOV.U32 R5, RZ, RZ, R9 ;  /* 0x000000ffff057224 */ /* 0x000fe200078e0009 */
[----:B------:R-:W-:-:S03]  /*12970*/  IABS R9, R6 ;  /* 0x0000000600097213 */ /* 0x000fc60000000000 */
        /* <DEDUP_REMOVED lines=11> */
[----:B------:R-:W-:Y:S02]  /*12a30*/  ISETP.GE.AND P2, PT, R3, RZ, PT ;  /* 0x000000ff0300720c */ /* 0x000fe40003f46270 */
[----:B------:R-:W-:-:S05]  /*12a40*/  IADD3 R3, R11, 0x1000000, R6 ;  /* 0x010000000b037810 */ /* 0x000fca0007ffe006 */
[----:B------:R-:W-:-:S06]  /*12a50*/  @P0 VIADD R2, R2, 0x1 ;  /* 0x0000000102020836 */ /* 0x000fcc0000000000 */
[----:B------:R-:W-:Y:S01]  /*12a60*/  @!P2 IMAD.MOV R2, RZ, RZ, -R2 ;  /* 0x000000ffff02a224 */ /* 0x000fe200078e0a02 */
[----:B------:R-:W-:-:S05]  /*12a70*/  @!P1 LOP3.LUT R2, RZ, R13, RZ, 0x33, !PT ;  /* 0x0000000dff029212 */ /* 0x000fca00078e33ff */
[----:B------:R-:W-:-:S07]  /*12a80*/  IMAD R26, R2, R26, R3 ;  /* 0x0000001a021a7224 */ /* 0x000fce00078e0203 */
.L_x_1578:
[----:B------:R-:W-:-:S05]  /*12a90*/  LOP3.LUT R25, RZ, R2, RZ, 0x33, !PT ;  /* 0x00000002ff197212 */ /* 0x000fca00078e33ff */
[----:B------:R-:W-:Y:S01]  /*12aa0*/  IMAD.IADD R25, R0, 0x1, R25 ;  /* 0x0000000100197824 */ /* 0x000fe200078e0219 */
[----:B------:R-:W-:Y:S06]  /*12ab0*/  BRA `(.L_x_1579) ;  /* 0x0000000000107947 */ /* 0x000fec0003800000 */
.L_x_1574:
[----:B------:R-:W-:Y:S01]  /*12ac0*/  IMAD.MOV.U32 R24, RZ, RZ, R11 ;  /* 0x000000ffff187224 */ /* 0x000fe200078e000b */
[----:B------:R-:W-:Y:S01]  /*12ad0*/  ULDC UR42, c[0x0][0xc3c] ;  /* 0x00030f00002a7ab9 */ /* 0x000fe20000000800 */
[----:B------:R-:W-:Y:S02]  /*12ae0*/  IMAD.MOV.U32 R25, RZ, RZ, RZ ;  /* 0x000000ffff197224 */ /* 0x000fe400078e00ff */
[----:B------:R-:W-:-:S07]  /*12af0*/  IMAD.MOV.U32 R26, RZ, RZ, RZ ;  /* 0x000000ffff1a7224 */ /* 0x000fce00078e00ff */
.L_x_1579:
[----:B------:R-:W-:Y:S01]  /*12b00*/  ISETP.NE.AND P0, PT, R7, RZ, PT ;  /* 0x000000ff0700720c */ /* 0x000fe20003f05270 */
[----:B------:R-:W-:-:S12]  /*12b10*/  IMAD.U32 R27, RZ, RZ, UR42 ;  /* 0x0000002aff1b7e24 */ /* 0x000fd8000f8e00ff */
[----:B------:R-:W0:Y:S01]  /*12b20*/  @!P0 S2R R3, SR_CgaCtaId ;  /* 0x0000000000038919 */ /* 0x000e220000008800 */
[----:B------:R-:W-:-:S04]  /*12b30*/  @!P0 MOV R0, 0x400 ;  /* 0x0000040000008802 */ /* 0x000fc80000000f00 */
[----:B0-----:R-:W-:-:S05]  /*12b40*/  @!P0 LEA R0, R3, R0, 0x18 ;  /* 0x0000000003008211 */ /* 0x001fca00078ec0ff */
[----:B------:R0:W-:Y:S01]  /*12b50*/  @!P0 STS.128 [R0+0x284d0], R24 ;  /* 0x0284d01800008388 */ /* 0x0001e20000000c00 */
[----:B------:R-:W-:Y:S06]  /*12b60*/  BAR.ARV 0x5, 0x180 ;  /* 0x0146000000007b1d */ /* 0x000fec0000002000 */
.L_x_1572:
[----:B------:R-:W-:Y:S01]  /*12b70*/  ULDC UR4, c[0x0][0xc3c] ;  /* 0x00030f0000047ab9 */ /* 0x000fe20000000800 */
[----:B------:R1:W-:Y:S01]  /*12b80*/  STL [R1], RZ ;  /* 0x000000ff01007387 */ /* 0x0003e20000100800 */
[----:B------:R-:W-:Y:S01]  /*12b90*/  UISETP.GE.AND UP0, UPT, UR42, UR4, UPT ;  /* 0x000000042a00728c */ /* 0x000fe2000bf06270 */
[----:B------:R-:W-:Y:S02]  /*12ba0*/  IMAD.MOV.U32 R23, RZ, RZ, 0x1 ;  /* 0x00000001ff177424 */ /* 0x000fe400078e00ff */
[----:B------:R-:W-:-:S03]  /*12bb0*/  IMAD.MOV.U32 R22, RZ, RZ, RZ ;  /* 0x000000ffff167224 */ /* 0x000fc600078e00ff */
[----:B------:R-:W-:-:S13]  /*12bc0*/  PLOP3.LUT P0, PT, PT, PT, UP0, 0x80, 0x0 ;  /* 0x000000000000781c */ /* 0x000fda0003f0f008 */
[----:B-1----:R-:W-:Y:S05]  /*12bd0*/  @P0 BRA `(.L_x_1580) ;  /* 0x0000005400ec0947 */ /* 0x002fea0003800000 */
[----:B0-----:R-:W2:Y:S01]  /*12be0*/  LDL R0, [R1+0x10] ;  /* 0x0000100001007983 */ /* 0x001ea20000100800 */
[----:B------:R-:W0:Y:S01]  /*12bf0*/  S2UR UR4, SR_CgaCtaId ;  /* 0x00000000000479c3 */ /* 0x000e220000008800 */
[----:B------:R-:W-:Y:S01]  /*12c00*/  IMAD.MOV.U32 R34, RZ, RZ, 0x40 ;  /* 0x00000040ff227424 */ /* 0x000fe200078e00ff */
[----:B------:R-:W-:Y:S01]  /*12c10*/  ULDC UR47, c[0x0][0xc] ;  /* 0x00000300002f7ab9 */ /* 0x000fe20000000800 */
[----:B------:R-:W1:Y:S01]  /*12c20*/  S2R R10, SR_TID.X ;  /* 0x00000000000a7919 */ /* 0x000e620000002100 */
[----:B------:R-:W-:Y:S02]  /*12c30*/  IMAD.MOV.U32 R32, RZ, RZ, 0x20 ;  /* 0x00000020ff207424 */ /* 0x000fe400078e00ff */
[----:B------:R-:W-:Y:S01]  /*12c40*/  IMAD.MOV.U32 R23, RZ, RZ, 0x1 ;  /* 0x00000001ff177424 */ /* 0x000fe200078e00ff */
[----:B------:R3:W-:Y:S01]  /*12c50*/  STL [R1], RZ ;  /* 0x000000ff01007387 */ /* 0x0007e20000100800 */
[----:B------:R-:W-:Y:S02]  /*12c60*/  IMAD.MOV.U32 R22, RZ, RZ, RZ ;  /* 0x000000ffff167224 */ /* 0x000fe400078e00ff */
[----:B0-----:R-:W-:-:S02]  /*12c70*/  IMAD.U32 R29, RZ, RZ, UR4 ;  /* 0x00000004ff1d7e24 */ /* 0x001fc4000f8e00ff */
[C---:B-1----:R-:W-:Y:S01]  /*12c80*/  IMAD.SHL.U32 R4, R10.reuse, 0x40, RZ ;  /* 0x000000400a047824 */ /* 0x042fe200078e00ff */
[C---:B------:R-:W-:Y:S01]  /*12c90*/  LOP3.LUT R8, R10.reuse, 0x7f, RZ, 0xc0, !PT ;  /* 0x0000007f0a087812 */ /* 0x040fe200078ec0ff */
[C---:B------:R-:W-:Y:S01]  /*12ca0*/  IMAD.SHL.U32 R33, R10.reuse, 0x80, RZ ;  /* 0x000000800a217824 */ /* 0x040fe200078e00ff */
[C---:B------:R-:W-:Y:S01]  /*12cb0*/  LOP3.LUT P0, RZ, R10.reuse, 0x4, RZ, 0xc0, !PT ;  /* 0x000000040aff7812 */ /* 0x040fe2000780c0ff */
[----:B------:R-:W-:Y:S01]  /*12cc0*/  IMAD.SHL.U32 R3, R10, 0x10, RZ ;  /* 0x000000100a037824 */ /* 0x000fe200078e00ff */
[----:B------:R-:W-:Y:S01]  /*12cd0*/  LOP3.LUT R2, R4, 0x180, RZ, 0xc0, !PT ;  /* 0x0000018004027812 */ /* 0x000fe200078ec0ff */
[----:B------:R-:W-:Y:S01]  /*12ce0*/  IMAD.SHL.U32 R9, R10, 0x8, RZ ;  /* 0x000000080a097824 */ /* 0x000fe200078e00ff */
[----:B------:R-:W-:Y:S02]  /*12cf0*/  LOP3.LUT R5, R33, 0x380, RZ, 0xc0, !PT ;  /* 0x0000038021057812 */ /* 0x000fe400078ec0ff */
[----:B------:R-:W-:Y:S02]  /*12d00*/  LOP3.LUT R6, R2, 0x10, R10, 0xf8, !PT ;  /* 0x0000001002067812 */ /* 0x000fe400078ef80a */
[----:B------:R-:W-:-:S02]  /*12d10*/  LOP3.LUT R7, R4, 0x40, RZ, 0xc0, !PT ;  /* 0x0000004004077812 */ /* 0x000fc400078ec0ff */
[----:B------:R-:W-:Y:S02]  /*12d20*/  LOP3.LUT R6, R6, 0x30, R9, 0x78, !PT ;  /* 0x0000003006067812 */ /* 0x000fe400078e7809 */
[----:B------:R-:W-:Y:S02]  /*12d30*/  LOP3.LUT R31, R4, 0x200, RZ, 0xc0, !PT ;  /* 0x00000200041f7812 */ /* 0x000fe400078ec0ff */
[----:B------:R-:W-:Y:S02]  /*12d40*/  LOP3.LUT R28, R3, 0x70, RZ, 0xc0, !PT ;  /* 0x00000070031c7812 */ /* 0x000fe400078ec0ff */
[----:B------:R-:W-:Y:S02]  /*12d50*/  SHF.R.U32.HI R36, RZ, 0x3, R8 ;  /* 0x00000003ff247819 */ /* 0x000fe40000011608 */
[----:B------:R-:W-:Y:S02]  /*12d60*/  SEL R34, R34, 0xffffffc0, !P0 ;  /* 0xffffffc022227807 */ /* 0x000fe40004000000 */
[----:B------:R-:W-:-:S02]  /*12d70*/  SEL R32, R32, 0xffffffe0, !P0 ;  /* 0xffffffe020207807 */ /* 0x000fc40004000000 */
[----:B--2---:R-:W-:Y:S02]  /*12d80*/  R2UR UR5, R0 ;  /* 0x00000000000572ca */ /* 0x004fe400000e0000 */
[----:B------:R-:W-:-:S05]  /*12d90*/  SHF.R.U32.HI R0, RZ, 0x5, R8 ;  /* 0x00000005ff007819 */ /* 0x000fca0000011608 */
[C---:B------:R-:W-:Y:S02]  /*12da0*/  IMAD R2, R0.reuse, 0x10, R5 ;  /* 0x0000001000027824 */ /* 0x040fe400078e0205 */
[----:B------:R-:W-:Y:S01]  /*12db0*/  IMAD R7, R0, 0x400, R7 ;  /* 0x0000040000077824 */ /* 0x000fe200078e0207 */
[----:B------:R-:W-:Y:S01]  /*12dc0*/  LOP3.LUT R0, R3, 0x3f0, RZ, 0xc0, !PT ;  /* 0x000003f003007812 */ /* 0x000fe200078ec0ff */
[----:B------:R-:W-:Y:S01]  /*12dd0*/  IMAD.SHL.U32 R5, R10, 0x2, RZ ;  /* 0x000000020a057824 */ /* 0x000fe200078e00ff */
[----:B------:R-:W-:Y:S01]  /*12de0*/  LOP3.LUT R2, R2, 0x70, R3, 0x78, !PT ;  /* 0x0000007002027812 */ /* 0x000fe200078e7803 */
[----:B------:R-:W-:Y:S01]  /*12df0*/  ULOP3.LUT UR45, UR5, 0x2, URZ, 0xfc, !UPT ;  /* 0x00000002052d7892 */ /* 0x000fe2000f8efc3f */
[----:B------:R-:W-:Y:S01]  /*12e00*/  IADD3 R31, R6, R7, R31 ;  /* 0x00000007061f7210 */ /* 0x000fe20007ffe01f */
[----:B------:R-:W-:Y:S01]  /*12e10*/  ULOP3.LUT UR46, UR5, 0x1, URZ, 0xfc, !UPT ;  /* 0x00000001052e7892 */ /* 0x000fe2000f8efc3f */
[----:B------:R-:W-:Y:S02]  /*12e20*/  LOP3.LUT R33, R2, 0xc00, R33, 0xf8, !PT ;  /* 0x00000c0002217812 */ /* 0x000fe400078ef821 */
[----:B------:R-:W-:-:S02]  /*12e30*/  LOP3.LUT R0, R0, 0x70, R5, 0x78, !PT ;  /* 0x0000007000007812 */ /* 0x000fc400078e7805 */
[----:B------:R-:W-:Y:S02]  /*12e40*/  MOV R2, 0x400 ;  /* 0x0000040000027802 */ /* 0x000fe40000000f00 */
[--C-:B------:R-:W-:Y:S02]  /*12e50*/  LOP3.LUT R30, R0, 0x400, R3.reuse, 0xf8, !PT ;  /* 0x00000400001e7812 */ /* 0x100fe400078ef803 */
[----:B------:R-:W-:Y:S02]  /*12e60*/  LEA R17, R29, R2, 0x18 ;  /* 0x000000021d117211 */ /* 0x000fe400078ec0ff */
[----:B------:R-:W-:Y:S02]  /*12e70*/  LOP3.LUT R2, R36, 0x70, R3, 0xf8, !PT ;  /* 0x0000007024027812 */ /* 0x000fe400078ef803 */
[----:B------:R-:W-:Y:S01]  /*12e80*/  LOP3.LUT R0, R28, 0x80, RZ, 0xfc, !PT ;  /* 0x000000801c007812 */ /* 0x000fe200078efcff */
[----:B---3--:R-:W-:-:S07]  /*12e90*/  IMAD.IADD R35, R17, 0x1, R30 ;  /* 0x0000000111237824 */ /* 0x008fce00078e021e */
.L_x_1662:
[----:B------:R-:W-:Y:S01]  /*12ea0*/  ULDC.64 UR4, c[0x0][0xa28] ;  /* 0x00028a0000047ab9 */ /* 0x000fe20000000a00 */
[----:B------:R-:W-:Y:S01]  /*12eb0*/  ULDC.64 UR6, c[0x0][0xa18] ;  /* 0x0002860000067ab9 */ /* 0x000fe20000000a00 */
[----:B------:R-:W-:Y:S02]  /*12ec0*/  UISETP.NE.U32.AND UP0, UPT, UR4, URZ, UPT ;  /* 0x0000003f0400728c */ /* 0x000fe4000bf05070 */
[----:B------:R-:W-:Y:S02]  /*12ed0*/  UISETP.NE.U32.AND UP2, UPT, UR6, URZ, UPT ;  /* 0x0000003f0600728c */ /* 0x000fe4000bf45070 */
[----:B------:R-:W-:Y:S02]  /*12ee0*/  UISETP.NE.AND.EX UP0, UPT, UR5, URZ, UPT, UP0 ;  /* 0x0000003f0500728c */ /* 0x000fe4000bf05300 */
[----:B------:R-:W-:Y:S01]  /*12ef0*/  UISETP.NE.AND.EX UP2, UPT, UR7, URZ, UPT, UP2 ;  /* 0x0000003f0700728c */ /* 0x000fe2000bf45320 */
[----:B------:R-:W-:Y:S02]  /*12f00*/  ULDC.64 UR4, c[0x0][0xa00] ;  /* 0x0002800000047ab9 */ /* 0x000fe40000000a00 */
[----:B------:R-:W-:Y:S01]  /*12f10*/  ULDC.64 UR6, c[0x0][0xa00] ;  /* 0x0002800000067ab9 */ /* 0x000fe20000000a00 */
[----:B------:R-:W-:Y:S01]  /*12f20*/  UISETP.NE.U32.AND UP1, UPT, UR4, URZ, UPT ;  /* 0x0000003f0400728c */ /* 0x000fe2000bf25070 */
[----:B------:R-:W-:Y:S01]  /*12f30*/  PLOP3.LUT P0, PT, PT, PT, UP0, 0x80, 0x0 ;  /* 0x000000000000781c */ /* 0x000fe20003f0f008 */
[----:B------:R-:W-:-:S02]  /*12f40*/  UIMAD.WIDE UR6, UR42, 0x4, UR6 ;  /* 0x000000042a0678a5 */ /* 0x000fc4000f8e0206 */
[----:B------:R-:W-:Y:S01]  /*12f50*/  UISETP.NE.AND.EX UP3, UPT, UR5, URZ, UPT, UP1 ;  /* 0x0000003f0500728c */ /* 0x000fe2000bf65310 */
[----:B------:R-:W-:Y:S02]  /*12f60*/  UMOV UR40, URZ ;  /* 0x0000003f00287c82 */ /* 0x000fe40008000000 */
[----:B------:R-:W-:Y:S01]  /*12f70*/  @UP0 ULDC.64 UR4, c[0x0][0xa28] ;  /* 0x00028a0000040ab9 */ /* 0x000fe20000000a00 */
[----:B------:R-:W-:Y:S01]  /*12f80*/  ULDC.64 UR8, c[0x0][0xa20] ;  /* 0x0002880000087ab9 */ /* 0x000fe20000000a00 */
[----:B------:R-:W-:Y:S01]  /*12f90*/  @UP0 UIMAD.WIDE UR4, UR42, 0x4, UR4 ;  /* 0x000000042a0408a5 */ /* 0x000fe2000f8e0204 */
[----:B------:R-:W-:Y:S01]  /*12fa0*/  PLOP3.LUT P1, PT, PT, PT, UP3, 0x80, 0x0 ;  /* 0x000000000000781c */ /* 0x000fe20003f2f038 */
[----:B------:R-:W-:Y:S01]  /*12fb0*/  ULDC UR38, c[0x0][0x2f0] ;  /* 0x0000bc0000267ab9 */ /* 0x000fe20000000800 */
[----:B------:R-:W-:Y:S01]  /*12fc0*/  PLOP3.LUT P2, PT, PT, PT, UP3, 0x80, 0x0 ;  /* 0x000000000000781c */ /* 0x000fe20003f4f038 */
[----:B------:R-:W-:Y:S01]  /*12fd0*/  UMOV UR41, URZ ;  /* 0x0000003f00297c82 */ /* 0x000fe20008000000 */
[----:B------:R-:W-:Y:S01]  /*12fe0*/  UP2UR UR48, UPR, URZ, 0x8 ;  /* 0x000000083f307883 */ /* 0x000fe20008000000 */
[----:B------:R-:W-:-:S02]  /*12ff0*/  IMAD.U32 R2, RZ, RZ, UR4 ;  /* 0x00000004ff027e24 */ /* 0x000fc4000f8e00ff */
[----:B------:R-:W-:Y:S01]  /*13000*/  IMAD.U32 R3, RZ, RZ, UR5 ;  /* 0x00000005ff037e24 */ /* 0x000fe2000f8e00ff */
[----:B------:R-:W-:-:S04]  /*13010*/  @UP2 ULDC.64 UR4, c[0x0][0xa18] ;  /* 0x0002860000042ab9 */ /* 0x000fc80000000a00 */
[----:B0-----:R0:W2:Y:S01]  /*13020*/  @P0 LDG.E R0, desc[UR36][R2.64] ;  /* 0x0000002402000981 */ /* 0x0010a2000c1e1900 */
[----:B------:R-:W-:Y:S01]  /*13030*/  @UP2 UIMAD.WIDE UR4, UR42, 0x4, UR4 ;  /* 0x000000042a0428a5 */ /* 0x000fe2000f8e0204 */
[----:B0-----:R-:W-:Y:S02]  /*13040*/  IMAD.U32 R2, RZ, RZ, UR6 ;  /* 0x00000006ff027e24 */ /* 0x001fe4000f8e00ff */
[----:B------:R-:W-:-:S05]  /*13050*/  IMAD.U32 R3, RZ, RZ, UR7 ;  /* 0x00000007ff037e24 */ /* 0x000fca000f8e00ff */
[----:B------:R0:W3:Y:S01]  /*13060*/  @P1 LDG.E R4, desc[UR36][R2.64] ;  /* 0x0000002402041981 */ /* 0x0000e2000c1e1900 */
[----:B------:R-:W-:Y:S01]  /*13070*/  PLOP3.LUT P1, PT, PT, PT, UP2, 0x80, 0x0 ;  /* 0x000000000000781c */ /* 0x000fe20003f2f028 */
[----:B0-----:R-:W-:Y:S02]  /*13080*/  IMAD.U32 R2, RZ, RZ, UR4 ;  /* 0x00000004ff027e24 */ /* 0x001fe4000f8e00ff */
[----:B------:R-:W-:Y:S01]  /*13090*/  IMAD.U32 R3, RZ, RZ, UR5 ;  /* 0x00000005ff037e24 */ /* 0x000fe2000f8e00ff */
[----:B------:R-:W-:-:S09]  /*130a0*/  ULDC.64 UR4, c[0x0][0x418] ;  /* 0x0001060000047ab9 */ /* 0x000fd20000000a00 */
[----:B------:R-:W4:Y:S01]  /*130b0*/  @P1 LDG.E R5, desc[UR36][R2.64] ;  /* 0x0000002402051981 */ /* 0x000f22000c1e1900 */
[----:B------:R-:W-:-:S03]  /*130c0*/  UISETP.NE.U32.AND UP0, UPT, UR4, URZ, UPT ;  /* 0x0000003f0400728c */ /* 0x000fc6000bf05070 */
[----:B------:R-:W-:Y:S01]  /*130d0*/  ULDC UR4, c[0x0][0x424] ;  /* 0x0001090000047ab9 */ /* 0x000fe20000000800 */
[----:B------:R-:W-:-:S04]  /*130e0*/  UISETP.NE.AND.EX UP0, UPT, UR5, URZ, UPT, UP0 ;  /* 0x0000003f0500728c */ /* 0x000fc8000bf05300 */
[----:B------:R-:W-:-:S04]  /*130f0*/  USEL UR4, UR4, 0x1, UP0 ;  /* 0x0000000104047887 */ /* 0x000fc80008000000 */
[----:B------:R-:W-:Y:S01]  /*13100*/  UIMAD UR38, UR4, UR38, URZ ;  /* 0x00000026042672a4 */ /* 0x000fe2000f8e023f */
[----:B--2---:R-:W-:Y:S02]  /*13110*/  @P0 R2UR UR40, R0 ;  /* 0x00000000002802ca */ /* 0x004fe400000e0000 */
[----:B------:R-:W-:-:S04]  /*13120*/  ISETP.NE.U32.AND P0, PT, RZ, UR8, PT ;  /* 0x00000008ff007c0c */ /* 0x000fc8000bf05070 */
[----:B------:R-:W-:Y:S02]  /*13130*/  ISETP.NE.AND.EX P0, PT, RZ, UR9, PT, P0 ;  /* 0x00000009ff007c0c */ /* 0x000fe4000bf05300 */
[----:B---3--:R-:W-:Y:S02]  /*13140*/  @P2 R2UR UR41, R4 ;  /* 0x00000000042922ca */ /* 0x008fe400000e0000 */
[----:B----4-:R-:W-:Y:S01]  /*13150*/  @P1 R2UR UR43, R5 ;  /* 0x00000000052b12ca */ /* 0x010fe200000e0000 */
[----:B-1----:R-:W-:-:S14]  /*13160*/  @P1 BRA `(.L_x_1581) ;  /* 0x00000000002c1947 */ /* 0x002fdc0003800000 */
[----:B------:R-:W-:Y:S01]  /*13170*/  UISETP.NE.AND UP0, UPT, UR48, URZ, UPT ;  /* 0x0000003f3000728c */ /* 0x000fe2000bf05270 */
[----:B------:R-:W-:-:S05]  /*13180*/  ULDC UR43, c[0x0][0x288] ;  /* 0x0000a200002b7ab9 */ /* 0x000fca0000000800 */
[----:B------:R-:W-:-:S13]  /*13190*/  PLOP3.LUT P1, PT, PT, PT, UP0, 0x40, 0x0 ;  /* 0x000000000000781c */ /* 0x000fda0003f2e808 */
[----:B------:R-:W-:Y:S05]  /*131a0*/  @P1 BRA `(.L_x_1581) ;  /* 0x00000000001c1947 */ /* 0x000fea0003800000 */
[----:B------:R-:W-:Y:S02]  /*131b0*/  IMAD.U32 R2, RZ, RZ, UR6 ;  /* 0x00000006ff027e24 */ /* 0x000fe4000f8e00ff */
[----:B------:R-:W-:-:S05]  /*131c0*/  IMAD.U32 R3, RZ, RZ, UR7 ;  /* 0x00000007ff037e24 */ /* 0x000fca000f8e00ff */
[----:B------:R-:W2:Y:S04]  /*131d0*/  LDG.E R0, desc[UR36][R2.64] ;  /* 0x0000002402007981 */ /* 0x000ea8000c1e1900 */
[----:B------:R-:W3:Y:S01]  /*131e0*/  LDG.E R4, desc[UR36][R2.64+0x4] ;  /* 0x0000042402047981 */ /* 0x000ee2000c1e1900 */
[----:B--2---:R-:W-:Y:S02]  /*131f0*/  R2UR UR4, R0 ;  /* 0x00000000000472ca */ /* 0x004fe400000e0000 */
[----:B---3--:R-:W-:-:S13]  /*13200*/  R2UR UR43, R4 ;  /* 0x00000000042b72ca */ /* 0x008fda00000e0000 */
[----:B------:R-:W-:-:S12]  /*13210*/  UIADD3 UR43, -UR4, UR43, URZ ;  /* 0x0000002b042b7290 */ /* 0x000fd8000fffe13f */
.L_x_1581:
        /* <DEDUP_REMOVED lines=8> */
.L_x_1582:
        /* <DEDUP_REMOVED lines=13> */
.L_x_1583:
[----:B------:R-:W-:Y:S01]  /*13370*/  ULDC UR4, c[0x0][0x448] ;  /* 0x0001120000047ab9 */ /* 0x000fe20000000800 */
[----:B------:R-:W-:Y:S01]  /*13380*/  IMAD.SHL.U32 R18, R25, 0x80, RZ ;  /* 0x0000008019127824 */ /* 0x000fe200078e00ff */
[----:B------:R-:W-:Y:S02]  /*13390*/  UISETP.NE.AND UP0, UPT, UR4, 0x1, UPT ;  /* 0x000000010400788c */ /* 0x000fe4000bf05270 */
[----:B------:R-:W-:Y:S01]  /*133a0*/  UIADD3 UR38, -UR40, UR38, URZ ;  /* 0x0000002628267290 */ /* 0x000fe2000fffe13f */
[----:B------:R-:W-:Y:S01]  /*133b0*/  VIADD R0, R18, 0x7f ;  /* 0x0000007f12007836 */ /* 0x000fe20000000000 */
[----:B------:R-:W-:Y:S02]  /*133c0*/  UP2UR UR49, UPR, URZ, 0x1 ;  /* 0x000000013f317883 */ /* 0x000fe40008000000 */
[----:B------:R-:W-:Y:S01]  /*133d0*/  PLOP3.LUT P0, PT, PT, PT, UP0, 0x80, 0x0 ;  /* 0x000000000000781c */ /* 0x000fe20003f0f008 */
[----:B------:R-:W-:Y:S01]  /*133e0*/  UIADD3 UR6, UR38, 0x1, -UR43 ;  /* 0x0000000126067890 */ /* 0x000fe2000fffe82b */
[----:B------:R-:W-:-:S03]  /*133f0*/  PLOP3.LUT P1, PT, PT, PT, UP0, 0x80, 0x0 ;  /* 0x000000000000781c */ /* 0x000fc60003f2f008 */
[----:B------:R-:W-:-:S08]  /*13400*/  @UP0 ULDC UR4, c[0x0][0x44c] ;  /* 0x0001130000040ab9 */ /* 0x000fd00000000800 */
[----:B------:R-:W-:Y:S01]  /*13410*/  @P0 IMAD.HI.U32 R2, R0, UR4, RZ ;  /* 0x0000000400020c27 */ /* 0x000fe2000f8e00ff */
[----:B------:R-:W-:-:S04]  /*13420*/  @UP0 ULDC UR4, c[0x0][0x450] ;  /* 0x0001140000040ab9 */ /* 0x000fc80000000800 */
[----:B------:R-:W-:Y:S01]  /*13430*/  @P1 SHF.R.U32.HI R0, RZ, UR4, R2 ;  /* 0x00000004ff001c19 */ /* 0x000fe20008011602 */
[----:B------:R-:W-:Y:S02]  /*13440*/  ULDC.64 UR4, c[0x0][0x9e0] ;  /* 0x0002780000047ab9 */ /* 0x000fe40000000a00 */
[----:B------:R-:W-:Y:S01]  /*13450*/  UISETP.GE.AND UP0, UPT, UR5, 0x1, UPT ;  /* 0x000000010500788c */ /* 0x000fe2000bf06270 */
[----:B------:R-:W-:-:S05]  /*13460*/  R2UR UR7, R0 ;  /* 0x00000000000772ca */ /* 0x000fca00000e0000 */
[----:B------:R-:W-:-:S08]  /*13470*/  PLOP3.LUT P1, PT, PT, PT, UP0, 0x80, 0x0 ;  /* 0x000000000000781c */ /* 0x000fd00003f2f008 */
[----:B------:R-:W-:-:S04]  /*13480*/  UIADD3 UR6, UR6, UR7, URZ ;  /* 0x0000000706067290 */ /* 0x000fc8000fffe03f */
[----:B------:R-:W-:-:S06]  /*13490*/  UIADD3 UR4, UR6, UR4, URZ ;  /* 0x0000000406047290 */ /* 0x000fcc000fffe03f */
[----:B------:R-:W-:Y:S01]  /*134a0*/  IMAD.U32 R0, RZ, RZ, UR4 ;  /* 0x00000004ff007e24 */ /* 0x000fe2000f8e00ff */
[----:B------:R-:W-:Y:S06]  /*134b0*/  @!P1 BRA `(.L_x_1584) ;  /* 0x0000000000409947 */ /* 0x000fec0003800000 */
        /* <DEDUP_REMOVED lines=10> */
.L_x_1585:
[----:B------:R-:W-:-:S11]  /*13560*/  UISETP.NE.AND UP0, UPT, UR5, 0x1, UPT ;  /* 0x000000010500788c */ /* 0x000fd6000bf05270 */
[----:B------:R-:W-:Y:S02]  /*13570*/  @UP0 ULDC.64 UR8, c[0x0][0x9e8] ;  /* 0x00027a0000080ab9 */ /* 0x000fe40000000a00 */
[----:B------:R-:W-:-:S04]  /*13580*/  UIMAD.WIDE.U32 UR6, UR4, UR8, URZ ;  /* 0x00000008040672a5 */ /* 0x000fc8000f8e003f */
[----:B------:R-:W-:-:S12]  /*13590*/  @UP0 USHF.R.U32.HI UR4, URZ, UR9, UR7 ;  /* 0x000000093f040299 */ /* 0x000fd80008011607 */
.L_x_1586:
[----:B------:R-:W-:-:S06]  /*135a0*/  UIMAD UR4, UR4, UR5, UR5 ;  /* 0x00000005040472a4 */ /* 0x000fcc000f8e0205 */
[----:B------:R-:W-:-:S07]  /*135b0*/  VIMNMX R0, R0, UR4, PT ;  /* 0x0000000400007c48 */ /* 0x000fce000bfe0100 */
.L_x_1584:
[----:B------:R-:W-:Y:S01]  /*135c0*/  UISETP.NE.AND UP0, UPT, UR49, URZ, UPT ;  /* 0x0000003f3100728c */ /* 0x000fe2000bf05270 */
[----:B------:R-:W-:Y:S01]  /*135d0*/  R2UR UR9, R18 ;  /* 0x00000000120972ca */ /* 0x000fe200000e0000 */
[----:B------:R-:W-:Y:S01]  /*135e0*/  UIADD3 UR4, UR38, 0x3f, URZ ;  /* 0x0000003f26047890 */ /* 0x000fe2000fffe03f */
[----:B------:R-:W-:-:S03]  /*135f0*/  VIADD R0, R0, 0x3f ;  /* 0x0000003f00007836 */ /* 0x000fc60000000000 */
[----:B------:R-:W-:Y:S02]  /*13600*/  USHF.R.S32.HI UR8, URZ, 0x1f, UR4 ;  /* 0x0000001f3f087899 */ /* 0x000fe40008011404 */
[----:B------:R-:W-:Y:S02]  /*13610*/  SHF.R.S32.HI R3, RZ, 0x1f, R0 ;  /* 0x0000001fff037819 */ /* 0x000fe40000011400 */
[----:B------:R-:W-:Y:S01]  /*13620*/  ULEA.HI UR8, UR8, UR4, URZ, 0x6 ;  /* 0x0000000408087291 */ /* 0x000fe2000f8f303f */
[----:B------:R-:W-:Y:S01]  /*13630*/  @UP0 ULDC UR6, c[0x0][0x44c] ;  /* 0x0001130000060ab9 */ /* 0x000fe20000000800 */
[----:B------:R-:W-:Y:S02]  /*13640*/  @UP0 ULDC UR10, c[0x0][0x450] ;  /* 0x00011400000a0ab9 */ /* 0x000fe40000000800 */
[----:B------:R-:W-:Y:S01]  /*13650*/  UIMAD.WIDE.U32 UR6, UR9, UR6, URZ ;  /* 0x00000006090672a5 */ /* 0x000fe2000f8e003f */
[----:B------:R-:W-:Y:S01]  /*13660*/  LEA.HI R3, R3, R0, RZ, 0x6 ;  /* 0x0000000003037211 */ /* 0x000fe200078f30ff */
[----:B------:R-:W-:-:S02]  /*13670*/  USHF.R.S32.HI UR8, URZ, 0x6, UR8 ;  /* 0x000000063f087899 */ /* 0x000fc40008011408 */
[----:B------:R-:W-:Y:S01]  /*13680*/  @UP0 USHF.R.U32.HI UR9, URZ, UR10, UR7 ;  /* 0x0000000a3f090299 */ /* 0x000fe20008011607 */
[----:B------:R-:W-:Y:S01]  /*13690*/  SHF.R.S32.HI R3, RZ, 0x6, R3 ;  /* 0x00000006ff037819 */ /* 0x000fe20000011403 */
[----:B------:R-:W-:Y:S02]  /*136a0*/  ULDC UR4, c[0x0][0x9dc] ;  /* 0x0002770000047ab9 */ /* 0x000fe40000000800 */
[----:B------:R-:W-:Y:S01]  /*136b0*/  UIADD3 UR9, UR9, UR38, -UR43 ;  /* 0x0000002609097290 */ /* 0x000fe2000fffe82b */
[----:B------:R-:W-:-:S03]  /*136c0*/  VIMNMX R37, R3, UR8, PT ;  /* 0x0000000803257c48 */ /* 0x000fc6000bfe0100 */
        /* <DEDUP_REMOVED lines=12> */
.L_x_1588:
[----:B------:R-:W-:-:S11]  /*13790*/  UISETP.NE.AND UP0, UPT, UR5, 0x1, UPT ;  /* 0x000000010500788c */ /* 0x000fd6000bf05270 */
[----:B------:R-:W-:Y:S02]  /*137a0*/  @UP0 ULDC.64 UR10, c[0x0][0x9e8] ;  /* 0x00027a00000a0ab9 */ /* 0x000fe40000000a00 */
[----:B------:R-:W-:-:S04]  /*137b0*/  UIMAD.WIDE.U32 UR6, UR9, UR10, URZ ;  /* 0x0000000a090672a5 */ /* 0x000fc8000f8e003f */
[----:B------:R-:W-:-:S12]  /*137c0*/  @UP0 USHF.R.U32.HI UR9, URZ, UR11, UR7 ;  /* 0x0000000b3f090299 */ /* 0x000fd80008011607 */
.L_x_1589:
[----:B------:R-:W-:-:S04]  /*137d0*/  UIMAD UR5, UR9, UR5, URZ ;  /* 0x00000005090572a4 */ /* 0x000fc8000f8e023f */
[----:B------:R-:W-:-:S04]  /*137e0*/  UISETP.LT.AND UP0, UPT, UR4, UR5, UPT ;  /* 0x000000050400728c */ /* 0x000fc8000bf01270 */
[----:B------:R-:W-:-:S12]  /*137f0*/  USEL UR4, UR4, UR5, !UP0 ;  /* 0x0000000504047287 */ /* 0x000fd8000c000000 */
.L_x_1587:
[----:B------:R-:W-:Y:S01]  /*13800*/  USHF.R.S32.HI UR5, URZ, 0x1f, UR4 ;  /* 0x0000001f3f057899 */ /* 0x000fe20008011404 */
[----:B------:R-:W-:-:S03]  /*13810*/  R2UR UR7, R26 ;  /* 0x000000001a0772ca */ /* 0x000fc600000e0000 */
[----:B------:R-:W-:-:S04]  /*13820*/  ULEA.HI UR5, UR5, UR4, URZ, 0x6 ;  /* 0x0000000405057291 */ /* 0x000fc8000f8f303f */
[----:B------:R-:W-:-:S04]  /*13830*/  USHF.R.S32.HI UR6, URZ, 0x6, UR5 ;  /* 0x000000063f067899 */ /* 0x000fc80008011405 */
[----:B------:R-:W-:Y:S02]  /*13840*/  UISETP.LT.AND UP0, UPT, URZ, UR6, UPT ;  /* 0x000000063f00728c */ /* 0x000fe4000bf01270 */
[----:B------:R-:W-:Y:S02]  /*13850*/  ULOP3.LUT UR5, UR7, 0xff000000, URZ, 0xc0, !UPT ;  /* 0xff00000007057892 */ /* 0x000fe4000f8ec03f */
[----:B------:R-:W-:Y:S02]  /*13860*/  USEL UR11, URZ, UR6, !UP0 ;  /* 0x000000063f0b7287 */ /* 0x000fe4000c000000 */
[----:B------:R-:W-:Y:S02]  /*13870*/  ULOP3.LUT UR4, UR7, 0xff0000, URZ, 0xc0, !UPT ;  /* 0x00ff000007047892 */ /* 0x000fe4000f8ec03f */
[----:B------:R-:W-:Y:S02]  /*13880*/  USHF.R.U32.HI UR5, URZ, 0x8, UR5 ;  /* 0x000000083f057899 */ /* 0x000fe40008011605 */
[----:B------:R-:W-:-:S02]  /*13890*/  ISETP.GT.AND P0, PT, R37, UR11, PT ;  /* 0x0000000b25007c0c */ /* 0x000fc4000bf04270 */
[----:B------:R-:W-:-:S03]  /*138a0*/  ULEA.HI UR5, UR4, UR5, URZ, 0x10 ;  /* 0x0000000504057291 */ /* 0x000fc6000f8f803f */
[----:B------:R-:W-:Y:S01]  /*138b0*/  UMOV UR4, URZ ;  /* 0x0000003f00047c82 */ /* 0x000fe20008000000 */
[----:B------:R-:W-:-:S07]  /*138c0*/  ULOP3.LUT UR44, UR5, 0xff, URZ, 0xc0, !UPT ;  /* 0x000000ff052c7892 */ /* 0x000fce000f8ec03f */
[----:B------:R-:W-:Y:S05]  /*138d0*/  @!P0 BRA `(.L_x_1590) ;  /* 0x0000000000908947 */ /* 0x000fea0003800000 */
[----:B------:R-:W-:Y:S01]  /*138e0*/  USHF.R.U32.HI UR6, URZ, 0x10, UR5 ;  /* 0x000000103f067899 */ /* 0x000fe20008011605 */
[----:B------:R-:W-:-:S03]  /*138f0*/  UMOV UR4, URZ ;  /* 0x0000003f00047c82 */ /* 0x000fc60008000000 */
[----:B------:R-:W-:-:S11]  /*13900*/  UISETP.NE.AND UP0, UPT, UR6, URZ, UPT ;  /* 0x0000003f0600728c */ /* 0x000fd6000bf05270 */
[----:B------:R-:W-:Y:S02]  /*13910*/  @!UP0 ULDC UR6, c[0x0][0x9f0] ;  /* 0x00027c0000068ab9 */ /* 0x000fe40000000800 */
[----:B------:R-:W-:-:S04]  /*13920*/  IABS R0, UR6 ;  /* 0x0000000600007c13 */ /* 0x000fc80008000000 */
[----:B------:R-:W-:Y:S01]  /*13930*/  R2UR UR12, R0 ;  /* 0x00000000000c72ca */ /* 0x000fe200000e0000 */
[----:B------:R-:W-:-:S05]  /*13940*/  IMAD.U32 R0, RZ, RZ, UR6 ;  /* 0x00000006ff007e24 */ /* 0x000fca000f8e00ff */
[----:B------:R-:W-:-:S04]  /*13950*/  IADD3 R0, R0, -0x1, R37 ;  /* 0xffffffff00007810 */ /* 0x000fc80007ffe025 */
[----:B------:R-:W-:Y:S02]  /*13960*/  R2UR UR7, R0 ;  /* 0x00000000000772ca */ /* 0x000fe400000e0000 */
[----:B------:R-:W-:Y:S01]  /*13970*/  IABS R0, UR6 ;  /* 0x0000000600007c13 */ /* 0x000fe20008000000 */
[----:B------:R-:W0:Y:S10]  /*13980*/  I2F.RP R2, UR12 ;  /* 0x0000000c00027d06 */ /* 0x000e340008209400 */
[----:B------:R-:W-:Y:S01]  /*13990*/  UIADD3 UR7, -UR11, UR7, URZ ;  /* 0x000000070b077290 */ /* 0x000fe2000fffe13f */
[----:B0-----:R-:W0:Y:S02]  /*139a0*/  MUFU.RCP R2, R2 ;  /* 0x0000000200027308 */ /* 0x001e240000001000 */
[----:B0-----:R-:W-:-:S02]  /*139b0*/  VIADD R3, R2, 0xffffffe ;  /* 0x0ffffffe02037836 */ /* 0x001fc40000000000 */
[----:B------:R-:W-:Y:S01]  /*139c0*/  IMAD.MOV R2, RZ, RZ, -R0 ;  /* 0x000000ffff027224 */ /* 0x000fe200078e0a00 */
[----:B------:R-:W-:Y:S01]  /*139d0*/  IABS R0, UR7 ;  /* 0x0000000700007c13 */ /* 0x000fe20008000000 */
[----:B------:R-:W-:Y:S02]  /*139e0*/  ULOP3.LUT UR7, UR7, UR6, URZ, 0x3c, !UPT ;  /* 0x0000000607077292 */ /* 0x000fe4000f8e3c3f */
[----:B------:R-:W0:Y:S01]  /*139f0*/  F2I.FTZ.U32.TRUNC.NTZ R3, R3 ;  /* 0x0000000300037305 */ /* 0x000e22000021f000 */
[----:B------:R-:W-:Y:S02]  /*13a00*/  R2UR UR9, R0 ;  /* 0x00000000000972ca */ /* 0x000fe400000e0000 */
[----:B------:R-:W-:Y:S02]  /*13a10*/  R2UR UR10, R2 ;  /* 0x00000000020a72ca */ /* 0x000fe400000e0000 */
[----:B0-----:R-:W-:-:S13]  /*13a20*/  R2UR UR5, R3 ;  /* 0x00000000030572ca */ /* 0x001fda00000e0000 */
[----:B------:R-:W-:-:S04]  /*13a30*/  UIADD3 UR8, URZ, -UR5, URZ ;  /* 0x800000053f087290 */ /* 0x000fc8000fffe03f */
[----:B------:R-:W-:-:S04]  /*13a40*/  UIMAD UR8, UR8, UR12, URZ ;  /* 0x0000000c080872a4 */ /* 0x000fc8000f8e023f */
[----:B------:R-:W-:-:S04]  /*13a50*/  UIMAD.WIDE.U32 UR4, UR5, UR8, UR4 ;  /* 0x00000008050472a5 */ /* 0x000fc8000f8e0004 */
[----:B------:R-:W-:-:S04]  /*13a60*/  UIMAD.WIDE.U32 UR4, UR5, UR9, URZ ;  /* 0x00000009050472a5 */ /* 0x000fc8000f8e003f */
        /* <DEDUP_REMOVED lines=11> */
.L_x_1590:
[----:B------:R-:W-:Y:S01]  /*13b20*/  UIMAD UR44, UR44, UR4, UR11 ;  /* 0x000000042c2c72a4 */ /* 0x000fe2000f8e020b */
[----:B------:R-:W-:Y:S05]  /*13b30*/  BSSY B7, `(.L_x_1591) ;  /* 0x0000389000077945 */ /* 0x000fea0003800000 */
[----:B------:R-:W-:-:S05]  /*13b40*/  IMAD.U32 R0, RZ, RZ, UR44 ;  /* 0x0000002cff007e24 */ /* 0x000fca000f8e00ff */
[----:B------:R-:W-:-:S04]  /*13b50*/  VIADDMNMX R37, R0, UR4, R37, PT ;  /* 0x0000000400257c46 */ /* 0x000fc8000b800125 */
[----:B------:R-:W-:-:S13]  /*13b60*/  ISETP.GT.AND P0, PT, R37, UR44, PT ;  /* 0x0000002c25007c0c */ /* 0x000fda000bf04270 */
[----:B------:R-:W-:Y:S05]  /*13b70*/  @P0 BRA `(.L_x_1592) ;  /* 0x0000000000440947 */ /* 0x000fea0003800000 */
[----:B------:R-:W0:Y:S02]  /*13b80*/  S2R R2, SR_TID.X ;  /* 0x0000000000027919 */ /* 0x000e240000002100 */
[----:B0-----:R-:W-:-:S04]  /*13b90*/  LOP3.LUT R2, R2, 0x7f, RZ, 0xc0, !PT ;  /* 0x0000007f02027812 */ /* 0x001fc800078ec0ff */
[----:B------:R-:W-:-:S13]  /*13ba0*/  ISETP.NE.AND P0, PT, R2, RZ, PT ;  /* 0x000000ff0200720c */ /* 0x000fda0003f05270 */
[----:B------:R-:W-:Y:S05]  /*13bb0*/  @P0 BRA `(.L_x_1593) ;  /* 0x0000003800000947 */ /* 0x000fea0003800000 */
[----:B------:R-:W0:Y:S01]  /*13bc0*/  S2R R5, SR_LANEID ;  /* 0x0000000000057919 */ /* 0x000e220000000000 */
[----:B------:R-:W-:Y:S01]  /*13bd0*/  VOTEU.ANY UR4, UPT, PT ;  /* 0x0000000000047886 */ /* 0x000fe200038e0100 */
[----:B------:R-:W1:Y:S01]  /*13be0*/  LDC.64 R2, c[0x0][0xc60] ;  /* 0x00031800ff027b82 */ /* 0x000e620000000a00 */
[----:B------:R-:W0:Y:S02]  /*13bf0*/  FLO.U32 R0, UR4 ;  /* 0x0000000400007d00 */ /* 0x000e2400080e0000 */
[----:B0-----:R-:W-:-:S06]  /*13c00*/  ISETP.EQ.U32.AND P0, PT, R0, R5, PT ;  /* 0x000000050000720c */ /* 0x001fcc0003f02070 */
[----:B------:R-:W1:Y:S07]  /*13c10*/  POPC R5, UR4 ;  /* 0x0000000400057d09 */ /* 0x000e6e0008000000 */
[----:B-1----:R-:W2:Y:S01]  /*13c20*/  @P0 ATOMG.E.ADD.STRONG.GPU PT, R3, desc[UR36][R2.64], R5 ;  /* 0x00000005020309a8 */ /* 0x002ea200081ee1e4 */
[----:B------:R-:W0:Y:S02]  /*13c30*/  S2R R4, SR_LTMASK ;  /* 0x0000000000047919 */ /* 0x000e240000003900 */
[----:B0-----:R-:W-:-:S04]  /*13c40*/  LOP3.LUT R4, R4, UR4, RZ, 0xc0, !PT ;  /* 0x0000000404047c12 */ /* 0x001fc8000f8ec0ff */
[----:B------:R-:W0:Y:S01]  /*13c50*/  POPC R7, R4 ;  /* 0x0000000400077309 */ /* 0x000e220000000000 */
[----:B--2---:R-:W0:Y:S02]  /*13c60*/  SHFL.IDX PT, R0, R3, R0, 0x1f ;  /* 0x00001f0003007589 */ /* 0x004e2400000e0000 */
[----:B0-----:R-:W-:Y:S01]  /*13c70*/  IADD3 R24, R0, UR47, R7 ;  /* 0x0000002f00187c10 */ /* 0x001fe2000fffe007 */
[----:B------:R-:W-:Y:S06]  /*13c80*/  BRA `(.L_x_1593) ;  /* 0x0000003400cc7947 */ /* 0x000fec0003800000 */
.L_x_1592:
        /* <DEDUP_REMOVED lines=20> */
.L_x_1595:
[----:B------:R-:W-:Y:S05]  /*13dd0*/  BSYNC B6 ;  /* 0x0000000000067941 */ /* 0x000fea0003800000 */
.L_x_1594:
        /* <DEDUP_REMOVED lines=22> */
.L_x_1597:
[----:B------:R-:W-:Y:S05]  /*13f40*/  BSYNC B6 ;  /* 0x0000000000067941 */ /* 0x000fea0003800000 */
.L_x_1596:
        /* <DEDUP_REMOVED lines=20> */
.L_x_1599:
[----:B------:R-:W-:Y:S05]  /*14090*/  BSYNC B6 ;  /* 0x0000000000067941 */ /* 0x000fea0003800000 */
.L_x_1598:
        /* <DEDUP_REMOVED lines=19> */
.L_x_1601:
[----:B------:R-:W-:Y:S05]  /*141d0*/  BSYNC B6 ;  /* 0x0000000000067941 */ /* 0x000fea0003800000 */
.L_x_1600:
[----:B------:R-:W-:Y:S01]  /*141e0*/  ULDC.64 UR4, c[0x0][0x9f8] ;  /* 0x00027e0000047ab9 */ /* 0x000fe20000000a00 */
[----:B------:R-:W-:Y:S01]  /*141f0*/  IMAD.U32 R25, RZ, RZ, UR42 ;  /* 0x0000002aff197e24 */ /* 0x000fe2000f8e00ff */
[----:B------:R-:W-:Y:S01]  /*14200*/  UISETP.NE.U32.AND UP0, UPT, UR4, URZ, UPT ;  /* 0x0000003f0400728c */ /* 0x000fe2000bf05070 */
[----:B------:R-:W0:Y:S01]  /*14210*/  S2R R19, SR_TID.X ;  /* 0x0000000000137919 */ /* 0x000e220000002100 */
[----:B------:R-:W1:Y:S02]  /*14220*/  LDC R10, c[0x0][0x430] ;  /* 0x00010c00ff0a7b82 */ /* 0x000e640000000800 */
[----:B------:R-:W-:-:S06]  /*14230*/  UISETP.NE.AND.EX UP0, UPT, UR5, URZ, UPT, UP0 ;  /* 0x0000003f0500728c */ /* 0x000fcc000bf05300 */
[----:B------:R-:W-:Y:S01]  /*14240*/  PLOP3.LUT P0, PT, PT, PT, UP0, 0x80, 0x0 ;  /* 0x000000000000781c */ /* 0x000fe20003f0f008 */
[----:B------:R-:W2:Y:S04]  /*14250*/  LDC R11, c[0x0][0x2f4] ;  /* 0x0000bd00ff0b7b82 */ /* 0x000ea80000000800 */
[----:B------:R-:W-:Y:S02]  /*14260*/  @UP0 ULDC.64 UR4, c[0x0][0x9f8] ;  /* 0x00027e0000040ab9 */ /* 0x000fe40000000a00 */
[----:B------:R-:W-:-:S06]  /*14270*/  @UP0 UIMAD.WIDE UR4, UR42, 0x4, UR4 ;  /* 0x000000042a0408a5 */ /* 0x000fcc000f8e0204 */
[----:B------:R-:W-:Y:S02]  /*14280*/  IMAD.U32 R2, RZ, RZ, UR4 ;  /* 0x00000004ff027e24 */ /* 0x000fe4000f8e00ff */
[----:B------:R-:W-:-:S05]  /*14290*/  IMAD.U32 R3, RZ, RZ, UR5 ;  /* 0x00000005ff037e24 */ /* 0x000fca000f8e00ff */
[----:B------:R3:W4:Y:S01]  /*142a0*/  @P0 LDG.E R25, desc[UR36][R2.64] ;  /* 0x0000002402190981 */ /* 0x000722000c1e1900 */
[----:B-1----:R-:W-:Y:S01]  /*142b0*/  ISETP.NE.AND P1, PT, R10, 0x1, PT ;  /* 0x000000010a00780c */ /* 0x002fe20003f25270 */
[----:B0-----:R-:W-:Y:S01]  /*142c0*/  IMAD.SHL.U32 R20, R19, 0x10, RZ ;  /* 0x0000001013147824 */ /* 0x001fe200078e00ff */
[----:B------:R-:W-:Y:S02]  /*142d0*/  LEA R9, R37, 0xffffffc0, 0x6 ;  /* 0xffffffc025097811 */ /* 0x000fe400078e30ff */
[----:B------:R-:W-:Y:S02]  /*142e0*/  LOP3.LUT R16, R16, 0xffffffef, RZ, 0xc0, !PT ;  /* 0xffffffef10107812 */ /* 0x000fe400078ec0ff */
[----:B------:R-:W-:-:S05]  /*142f0*/  LOP3.LUT R20, R36, 0x70, R20, 0xf8, !PT ;  /* 0x0000007024147812 */ /* 0x000fca00078ef814 */
[----:B------:R-:W-:Y:S02]  /*14300*/  IMAD.IADD R0, R20, 0x1, R9 ;  /* 0x0000000114007824 */ /* 0x000fe400078e0209 */
[----:B------:R-:W0:Y:S01]  /*14310*/  @P1 LDC R5, c[0x0][0x434] ;  /* 0x00010d00ff051b82 */ /* 0x000e220000000800 */
[----:B------:R-:W-:Y:S02]  /*14320*/  @P1 LOP3.LUT R16, R16, 0x10, RZ, 0xfc, !PT ;  /* 0x0000001010101812 */ /* 0x000fe400078efcff */
[C---:B------:R-:W-:Y:S01]  /*14330*/  ISETP.GE.AND P0, PT, R0.reuse, UR38, PT ;  /* 0x0000002600007c0c */ /* 0x040fe2000bf06270 */
[----:B------:R-:W-:-:S04]  /*14340*/  VIADD R0, R0, UR40 ;  /* 0x0000002800007c36 */ /* 0x000fc80008000000 */
[----:B------:R-:W1:Y:S01]  /*14350*/  @P1 LDC R7, c[0x0][0x438] ;  /* 0x00010e00ff071b82 */ /* 0x000e620000000800 */
[----:B------:R-:W-:Y:S01]  /*14360*/  ISETP.GT.U32.OR P0, PT, R20, 0x3f, P0 ;  /* 0x0000003f1400780c */ /* 0x000fe20000704470 */
[----:B------:R-:W-:-:S12]  /*14370*/  IMAD.MOV.U32 R8, RZ, RZ, R0 ;  /* 0x000000ffff087224 */ /* 0x000fd800078e0000 */
[----:B---3--:R-:W3:Y:S01]  /*14380*/  @!P0 LDC.64 R2, c[0x0][0x428] ;  /* 0x00010a00ff028b82 */ /* 0x008ee20000000a00 */
[----:B0-----:R-:W-:-:S05]  /*14390*/  @P1 IMAD.HI.U32 R4, R0, R5, RZ ;  /* 0x0000000500041227 */ /* 0x001fca00078e00ff */
[----:B-1----:R-:W-:Y:S02]  /*143a0*/  @P1 SHF.R.U32.HI R8, RZ, R7, R4 ;  /* 0x00000007ff081219 */ /* 0x002fe40000011604 */
[----:B------:R-:W0:Y:S02]  /*143b0*/  @!P0 LDC.64 R4, c[0x0][0x418] ;  /* 0x00010600ff048b82 */ /* 0x000e240000000a00 */
[--C-:B------:R-:W-:Y:S01]  /*143c0*/  @!P0 SHF.R.S32.HI R7, RZ, 0x1f, R8.reuse ;  /* 0x0000001fff078819 */ /* 0x100fe20000011408 */
[----:B------:R-:W-:Y:S01]  /*143d0*/  @!P0 IMAD.MOV.U32 R6, RZ, RZ, R8 ;  /* 0x000000ffff068224 */ /* 0x000fe200078e0008 */
[----:B------:R-:W-:Y:S02]  /*143e0*/  ISETP.GT.U32.AND P3, PT, R20, 0x3f, PT ;  /* 0x0000003f1400780c */ /* 0x000fe40003f64070 */
[----:B------:R-:W-:Y:S02]  /*143f0*/  LOP3.LUT R16, R16, 0xfffffffb, RZ, 0xc0, !PT ;  /* 0xfffffffb10107812 */ /* 0x000fe400078ec0ff */
[----:B------:R-:W-:-:S09]  /*14400*/  LOP3.LUT R19, R28, 0x80, RZ, 0xfc, !PT ;  /* 0x000000801c137812 */ /* 0x000fd200078efcff */
[----:B------:R-:W-:-:S04]  /*14410*/  @P3 LOP3.LUT R16, R16, 0x4, RZ, 0xfc, !PT ;  /* 0x0000000410103812 */ /* 0x000fc800078efcff */
[----:B------:R-:W-:-:S04]  /*14420*/  LOP3.LUT R16, R16, 0xfffffff7, RZ, 0xc0, !PT ;  /* 0xfffffff710107812 */ /* 0x000fc800078ec0ff */
[----:B------:R-:W-:Y:S01]  /*14430*/  LOP3.LUT R16, R16, 0xfffffffd, RZ, 0xc0, !PT ;  /* 0xfffffffd10107812 */ /* 0x000fe200078ec0ff */
[----:B------:R-:W-:Y:S01]  /*14440*/  UMOV UR4, 0xffffffff ;  /* 0xffffffff00047882 */ /* 0x000fe20000000000 */
[----:B----4-:R-:W-:Y:S01]  /*14450*/  SHF.R.S32.HI R27, RZ, 0x1f, R25 ;  /* 0x0000001fff1b7819 */ /* 0x010fe20000011419 */
[----:B---3--:R-:W-:-:S04]  /*14460*/  @!P0 IMAD.WIDE.U32 R6, R25, R2, R6 ;  /* 0x0000000219068225 */ /* 0x008fc800078e0006 */
[----:B------:R-:W-:-:S04]  /*14470*/  @!P0 IMAD R2, R27, R2, RZ ;  /* 0x000000021b028224 */ /* 0x000fc800078e02ff */
[----:B------:R-:W-:Y:S01]  /*14480*/  @!P0 IMAD R3, R25, R3, R2 ;  /* 0x0000000319038224 */ /* 0x000fe200078e0202 */
[----:B0-----:R-:W-:-:S03]  /*14490*/  @!P0 LEA R2, P1, R6, R4, 0x2 ;  /* 0x0000000406028211 */ /* 0x001fc600078210ff */
[----:B------:R-:W-:Y:S02]  /*144a0*/  @!P0 IMAD.IADD R3, R7, 0x1, R3 ;  /* 0x0000000107038824 */ /* 0x000fe400078e0203 */
[----:B------:R-:W-:-:S03]  /*144b0*/  IMAD.U32 R4, RZ, RZ, UR45 ;  /* 0x0000002dff047e24 */ /* 0x000fc6000f8e00ff */
[----:B------:R-:W-:Y:S01]  /*144c0*/  @!P0 LEA.HI.X R3, R6, R5, R3, 0x2, P1 ;  /* 0x0000000506038211 */ /* 0x000fe200008f1403 */
[----:B------:R-:W-:Y:S01]  /*144d0*/  IMAD.MOV.U32 R5, RZ, RZ, RZ ;  /* 0x000000ffff057224 */ /* 0x000fe200078e00ff */
[----:B--2---:R-:W-:Y:S02]  /*144e0*/  ISETP.GE.AND P1, PT, R28, R11, PT ;  /* 0x0000000b1c00720c */ /* 0x004fe40003f26270 */
[----:B------:R-:W-:-:S03]  /*144f0*/  ISETP.NE.AND P2, PT, R4, 0x3, PT ;  /* 0x000000030400780c */ /* 0x000fc60003f45270 */
[----:B------:R0:W5:Y:S01]  /*14500*/  @!P0 LDG.E R5, desc[UR36][R2.64] ;  /* 0x0000002402058981 */ /* 0x000162000c1e1900 */
[----:B------:R-:W-:Y:S01]  /*14510*/  ISETP.GE.AND P0, PT, R19, R11, PT ;  /* 0x0000000b1300720c */ /* 0x000fe20003f06270 */
[----:B------:R-:W-:-:S04]  /*14520*/  IMAD.MOV R7, RZ, RZ, -R8 ;  /* 0x000000ffff077224 */ /* 0x000fc800078e0a08 */
[----:B------:R-:W-:Y:S02]  /*14530*/  IMAD R6, R10, R7, R0 ;  /* 0x000000070a067224 */ /* 0x000fe400078e0200 */
[----:B------:R-:W-:-:S04]  /*14540*/  @P1 LOP3.LUT R16, R16, 0x2, RZ, 0xfc, !PT ;  /* 0x0000000210101812 */ /* 0x000fc800078efcff */
[----:B------:R-:W-:-:S04]  /*14550*/  @P2 LOP3.LUT R16, R16, 0x8, RZ, 0xfc, !PT ;  /* 0x0000000810102812 */ /* 0x000fc800078efcff */
[----:B------:R-:W-:-:S04]  /*14560*/  LOP3.LUT R16, R16, 0xfffffffe, RZ, 0xc0, !PT ;  /* 0xfffffffe10107812 */ /* 0x000fc800078ec0ff */
[----:B------:R-:W-:Y:S01]  /*14570*/  @P0 LOP3.LUT R16, R16, 0x1, RZ, 0xfc, !PT ;  /* 0x0000000110100812 */ /* 0x000fe200078efcff */
[----:B0-----:R-:W-:Y:S06]  /*14580*/  BRA.DIV UR4, `(.L_x_1602) ;  /* 0x0000004604687947 */ /* 0x001fec000b800000 */
.L_x_1682:
[----:B------:R-:W-:Y:S01]  /*14590*/  LOP3.LUT R19, R26, 0xffff, RZ, 0xc0, !PT ;  /* 0x0000ffff1a137812 */ /* 0x000fe200078ec0ff */
[----:B------:R-:W-:Y:S06]  /*145a0*/  @!P2 BRA `(.L_x_1603) ;  /* 0x000000000004a947 */ /* 0x000fec0003800000 */
[----:B------:R-:W-:Y:S01]  /*145b0*/  BPT.TRAP 0x1 ;  /* 0x000000040000795c */ /* 0x000fe20000300000 */
.L_x_1603:
[----:B------:R-:W-:Y:S01]  /*145c0*/  IMAD R0, R22, 0x8, R17 ;  /* 0x0000000816007824 */ /* 0x000fe200078e0211 */
[----:B------:R-:W-:Y:S01]  /*145d0*/  SHF.L.U32 R21, R23, 0x1f, RZ ;  /* 0x0000001f17157819 */ /* 0x000fe200000006ff */
[----:B------:R-:W-:Y:S01]  /*145e0*/  BSSY B0, `(.L_x_1604) ;  /* 0x0000004000007945 */ /* 0x000fe20003800000 */
[----:B------:R-:W-:Y:S02]  /*145f0*/  SHF.R.S32.HI R10, RZ, 0x1f, R6 ;  /* 0x0000001fff0a7819 */ /* 0x000fe40000011406 */
[----:B------:R-:W0:Y:S02]  /*14600*/  SYNCS.PHASECHK.TRANS64.TRYWAIT P0, [R0+URZ+0x28480], R21 ;  /* 0x02848015000075a7 */ /* 0x000e24000800017f */
[----:B0-----:R-:W-:Y:S05]  /*14610*/  @!P0 BRA `(.L_x_1605) ;  /* 0x0000004400708947 */ /* 0x001fea0003800000 */
.L_x_1683:
[----:B------:R-:W-:Y:S05]  /*14620*/  BSYNC B0 ;  /* 0x0000000000007941 */ /* 0x000fea0003800000 */
.L_x_1604:
[----:B------:R-:W-:Y:S01]  /*14630*/  ULDC.64 UR4, c[0x0][0x328] ;  /* 0x0000ca0000047ab9 */ /* 0x000fe20000000a00 */
[----:B-----5:R-:W-:Y:S01]  /*14640*/  SHF.R.S32.HI R20, RZ, 0x1f, R5 ;  /* 0x0000001fff147819 */ /* 0x020fe20000011405 */
[----:B------:R-:W-:Y:S01]  /*14650*/  IMAD R3, R10, UR4, RZ ;  /* 0x000000040a037c24 */ /* 0x000fe2000f8e02ff */
[----:B------:R-:W-:-:S03]  /*14660*/  ULDC.64 UR6, c[0x0][0x318] ;  /* 0x0000c60000067ab9 */ /* 0x000fc60000000a00 */
[C---:B------:R-:W-:Y:S02]  /*14670*/  IMAD R7, R6.reuse, UR5, R3 ;  /* 0x0000000506077c24 */ /* 0x040fe4000f8e0203 */
[----:B------:R-:W-:Y:S01]  /*14680*/  IMAD.WIDE.U32 R2, R6, UR4, RZ ;  /* 0x0000000406027c25 */ /* 0x000fe2000f8e00ff */
[----:B------:R-:W-:-:S03]  /*14690*/  ULDC.64 UR4, c[0x0][0x338] ;  /* 0x0000ce0000047ab9 */ /* 0x000fc60000000a00 */
[----:B------:R-:W-:Y:S01]  /*146a0*/  IMAD.IADD R3, R3, 0x1, R7 ;  /* 0x0000000103037824 */ /* 0x000fe200078e0207 */
[----:B------:R-:W-:Y:S01]  /*146b0*/  IADD3 R7, -R36, UR38, -R9 ;  /* 0x0000002624077c10 */ /* 0x000fe2000fffe909 */
[----:B------:R-:W-:Y:S02]  /*146c0*/  IMAD R4, R20, UR4, RZ ;  /* 0x0000000414047c24 */ /* 0x000fe4000f8e02ff */
[----:B------:R-:W-:Y:S01]  /*146d0*/  IMAD.WIDE.U32 R2, R5, UR4, R2 ;  /* 0x0000000405027c25 */ /* 0x000fe2000f8e0002 */
[----:B------:R-:W-:-:S03]  /*146e0*/  ISETP.GE.AND P4, PT, R7, 0x1, PT ;  /* 0x000000010700780c */ /* 0x000fc60003f86270 */
[----:B------:R-:W-:Y:S01]  /*146f0*/  IMAD R4, R5, UR5, R4 ;  /* 0x0000000505047c24 */ /* 0x000fe2000f8e0204 */
[----:B------:R-:W-:-:S03]  /*14700*/  ULDC.64 UR4, c[0x0][0x330] ;  /* 0x0000cc0000047ab9 */ /* 0x000fc60000000a00 */
[----:B------:R-:W-:Y:S02]  /*14710*/  IMAD.IADD R3, R3, 0x1, R4 ;  /* 0x0000000103037824 */ /* 0x000fe400078e0204 */
[----:B------:R-:W-:Y:S02]  /*14720*/  IMAD R4, R22, 0x4000, R30 ;  /* 0x0000400016047824 */ /* 0x000fe400078e021e */
[----:B------:R-:W-:Y:S01]  /*14730*/  IMAD.WIDE.U32 R2, R19, UR4, R2 ;  /* 0x0000000413027c25 */ /* 0x000fe2000f8e0002 */
[----:B------:R-:W-:-:S03]  /*14740*/  UMOV UR4, 0xffffffff ;  /* 0xffffffff00047882 */ /* 0x000fc60000000000 */
[----:B------:R-:W-:Y:S01]  /*14750*/  IMAD R3, R19, UR5, R3 ;  /* 0x0000000513037c24 */ /* 0x000fe2000f8e0203 */
[----:B------:R-:W-:-:S04]  /*14760*/  IADD3 R8, P0, R2, UR6, RZ ;  /* 0x0000000602087c10 */ /* 0x000fc8000ff1e0ff */
[----:B------:R-:W-:Y:S01]  /*14770*/  IADD3.X R9, R3, UR7, RZ, P0, !PT ;  /* 0x0000000703097c10 */ /* 0x000fe200087fe4ff */
[----:B------:R-:W-:Y:S08]  /*14780*/  BRA.DIV UR4, `(.L_x_1606) ;  /* 0x0000004604287947 */ /* 0x000ff0000b800000 */
[----:B------:R-:W1:Y:S01]  /*14790*/  LDC R12, c[0x0][0x2f4] ;  /* 0x0000bd00ff0c7b82 */ /* 0x000e620000000800 */
[----:B------:R-:W2:Y:S01]  /*147a0*/  SHFL.IDX PT, R2, R8, RZ, 0x181f ;  /* 0x00181fff08027589 */ /* 0x000ea200000e0000 */
[C---:B------:R-:W-:Y:S01]  /*147b0*/  LOP3.LUT R11, R28.reuse, 0x80, RZ, 0xfc, !PT ;  /* 0x000000801c0b7812 */ /* 0x040fe200078efcff */
[----:B------:R-:W-:Y:S01]  /*147c0*/  IMAD.IADD R4, R17, 0x1, R4 ;  /* 0x0000000111047824 */ /* 0x000fe200078e0204 */
[C---:B------:R-:W-:Y:S01]  /*147d0*/  ISETP.GE.AND P3, PT, R7.reuse, 0x11, PT ;  /* 0x000000110700780c */ /* 0x040fe20003f66270 */
[----:B------:R-:W3:Y:S01]  /*147e0*/  SHFL.IDX PT, R3, R9, RZ, 0x181f ;  /* 0x00181fff09037589 */ /* 0x000ee200000e0000 */
[----:B------:R-:W-:Y:S02]  /*147f0*/  ISETP.GE.AND P5, PT, R7, 0x31, PT ;  /* 0x000000310700780c */ /* 0x000fe40003fa6270 */
[C---:B-1----:R-:W-:Y:S02]  /*14800*/  ISETP.GE.AND P2, PT, R28.reuse, R12, PT ;  /* 0x0000000c1c00720c */ /* 0x042fe40003f46270 */
[----:B--2---:R-:W-:-:S02]  /*14810*/  IADD3 R2, P0, R28, R2, RZ ;  /* 0x000000021c027210 */ /* 0x004fc40007f1e0ff */
[----:B------:R-:W-:-:S03]  /*14820*/  ISETP.LT.OR P1, PT, R7, 0x1, P2 ;  /* 0x000000010700780c */ /* 0x000fc60001721670 */
[----:B---3--:R-:W-:Y:S01]  /*14830*/  IMAD.X R3, RZ, RZ, R3, P0 ;  /* 0x000000ffff037224 */ /* 0x008fe200000e0603 */
[----:B------:R-:W-:-:S09]  /*14840*/  ISETP.GE.AND P0, PT, R11, R12, PT ;  /* 0x0000000c0b00720c */ /* 0x000fd20003f06270 */
[----:B------:R-:W-:Y:S01]  /*14850*/  @!PT LDS RZ, [RZ] ;  /* 0x00000000fffff984 */ /* 0x000fe20000000800 */
[----:B------:R-:W-:Y:S01]  /*14860*/  LDGSTS.E.BYPASS.LTC128B.128 [R4+0x10000], desc[UR36][R2.64], !P1 ;  /* 0x1000000002047fae */ /* 0x000fe2000c901d64 */
[----:B------:R-:W-:-:S13]  /*14870*/  ISETP.LT.OR P1, PT, R7, 0x1, P0 ;  /* 0x000000010700780c */ /* 0x000fda0000721670 */
[----:B------:R1:W-:Y:S04]  /*14880*/  LDGSTS.E.BYPASS.LTC128B.128 [R4+0x12000], desc[UR36][R2.64+0x80], !P1 ;  /* 0x1200008002047fae */ /* 0x0003e8000c901d64 */
[----:B-1----:R-:W1:Y:S04]  /*14890*/  SHFL.IDX PT, R2, R8, 0x1, 0x181f ;  /* 0x00381f0008027f89 */ /* 0x002e6800000e0000 */
[----:B------:R-:W2:Y:S01]  /*148a0*/  SHFL.IDX PT, R3, R9, 0x1, 0x181f ;  /* 0x00381f0009037f89 */ /* 0x000ea200000e0000 */
[----:B-1----:R-:W-:-:S05]  /*148b0*/  IADD3 R2, P1, R28, R2, RZ ;  /* 0x000000021c027210 */ /* 0x002fca0007f3e0ff */
[----:B--2---:R-:W-:Y:S01]  /*148c0*/  IMAD.X R3, RZ, RZ, R3, P1 ;  /* 0x000000ffff037224 */ /* 0x004fe200008e0603 */
[----:B------:R-:W-:-:S13]  /*148d0*/  ISETP.LT.OR P1, PT, R7, 0x11, P2 ;  /* 0x000000110700780c */ /* 0x000fda0001721670 */
[----:B------:R-:W-:Y:S01]  /*148e0*/  LDGSTS.E.BYPASS.LTC128B.128 [R4+0x10800], desc[UR36][R2.64], !P1 ;  /* 0x1080000002047fae */ /* 0x000fe2000c901d64 */
[----:B------:R-:W-:-:S13]  /*148f0*/  ISETP.LT.OR P1, PT, R7, 0x11, P0 ;  /* 0x000000110700780c */ /* 0x000fda0000721670 */
[----:B------:R1:W-:Y:S04]  /*14900*/  LDGSTS.E.BYPASS.LTC128B.128 [R4+0x12800], desc[UR36][R2.64+0x80], !P1 ;  /* 0x1280008002047fae */ /* 0x0003e8000c901d64 */
[----:B-1----:R-:W1:Y:S04]  /*14910*/  SHFL.IDX PT, R2, R8, 0x2, 0x181f ;  /* 0x00581f0008027f89 */ /* 0x002e6800000e0000 */
[----:B------:R-:W2:Y:S04]  /*14920*/  SHFL.IDX PT, R3, R9, 0x2, 0x181f ;  /* 0x00581f0009037f89 */ /* 0x000ea800000e0000 */
[----:B------:R-:W3:Y:S01]  /*14930*/  SHFL.IDX PT, R9, R9, 0x3, 0x181f ;  /* 0x00781f0009097f89 */ /* 0x000ee200000e0000 */
[----:B-1----:R-:W-:-:S05]  /*14940*/  IADD3 R2, P1, R28, R2, RZ ;  /* 0x000000021c027210 */ /* 0x002fca0007f3e0ff */
[----:B--2---:R-:W-:Y:S01]  /*14950*/  IMAD.X R3, RZ, RZ, R3, P1 ;  /* 0x000000ffff037224 */ /* 0x004fe200008e0603 */
[----:B------:R-:W-:-:S13]  /*14960*/  ISETP.LT.OR P1, PT, R7, 0x21, P2 ;  /* 0x000000210700780c */ /* 0x000fda0001721670 */
[----:B------:R-:W-:Y:S01]  /*14970*/  LDGSTS.E.BYPASS.LTC128B.128 [R4+0x11000], desc[UR36][R2.64], !P1 ;  /* 0x1100000002047fae */ /* 0x000fe2000c901d64 */
[----:B------:R-:W-:-:S13]  /*14980*/  ISETP.LT.OR P1, PT, R7, 0x21, P0 ;  /* 0x000000210700780c */ /* 0x000fda0000721670 */
[----:B------:R1:W-:Y:S01]  /*14990*/  LDGSTS.E.BYPASS.LTC128B.128 [R4+0x13000], desc[UR36][R2.64+0x80], !P1 ;  /* 0x1300008002047fae */ /* 0x0003e2000c901d64 */
[----:B------:R-:W-:-:S03]  /*149a0*/  ISETP.GE.AND P1, PT, R7, 0x21, PT ;  /* 0x000000210700780c */ /* 0x000fc60003f26270 */
[----:B-1-3--:R1:W2:Y:S10]  /*149b0*/  SHFL.IDX PT, R2, R8, 0x3, 0x181f ;  /* 0x00781f0008027f89 */ /* 0x00a2b400000e0000 */
.L_x_1693:
[C---:B------:R-:W-:Y:S02]  /*149c0*/  ISETP.LT.OR P2, PT, R7.reuse, 0x31, P2 ;  /* 0x000000310700780c */ /* 0x040fe40001741670 */
[----:B------:R-:W-:Y:S02]  /*149d0*/  ISETP.LT.OR P0, PT, R7, 0x31, P0 ;  /* 0x000000310700780c */ /* 0x000fe40000701670 */
[----:B--2---:R-:W-:-:S05]  /*149e0*/  IADD3 R2, P6, R28, R2, RZ ;  /* 0x000000021c027210 */ /* 0x004fca0007fde0ff */
        /* <DEDUP_REMOVED lines=8> */
.L_x_1607:
[----:B------:R-:W-:Y:S02]  /*14a70*/  PLOP3.LUT P2, PT, P2, P0, PT, 0xa2, 0x0 ;  /* 0x000000000000781c */ /* 0x000fe40001741472 */
[----:B------:R-:W-:-:S08]  /*14a80*/  @P0 R2UR P2, UR4, R0 ;  /* 0x00000000000402ca */ /* 0x000fd00000040000 */
[----:B------:R-:W-:-:S05]  /*14a90*/  @P0 PLOP3.LUT P0, PT, P2, PT, PT, 0x80, 0x0 ;  /* 0x000000000000081c */ /* 0x000fca000170f070 */
[----:B------:R-:W-:Y:S01]  /*14aa0*/  @!P2 SYNCS.ARRIVE.TRANS64.RED.A0T1 RZ, [UR4+0x28470], RZ ;  /* 0x028470ffffffa9a7 */ /* 0x000fe20008200404 */
[----:B------:R-:W-:Y:S07]  /*14ab0*/  @!P2 ARRIVES.LDGSTSBAR.64.TRANSCNT [UR4+0x28470] ;  /* 0x02847000ff00a9b0 */ /* 0x000fee0008000a84 */
[----:B------:R-:W-:Y:S05]  /*14ac0*/  @P0 BRA.U.ANY `(.L_x_1607) ;  /* 0xfffffffd00e80947 */ /* 0x000fea000393ffff */
[----:B------:R-:W-:Y:S01]  /*14ad0*/  NOP ;  /* 0x0000000000007918 */ /* 0x000fe20000000000 */
[----:B------:R-:W-:-:S13]  /*14ae0*/  LOP3.LUT P6, RZ, R16, 0x8, RZ, 0xc0, !PT ;  /* 0x0000000810ff7812 */ /* 0x000fda00078cc0ff */
[----:B------:R-:W-:Y:S05]  /*14af0*/  @!P6 BRA `(.L_x_1608) ;  /* 0x000000000004e947 */ /* 0x000fea0003800000 */
[----:B------:R-:W-:Y:S01]  /*14b00*/  BPT.TRAP 0x1 ;  /* 0x000000040000795c */ /* 0x000fe20000300000 */
.L_x_1608:
[----:B------:R3:W-:Y:S01]  /*14b10*/  SYNCS.ARRIVE.TRANS64.A1T0 RZ, [R0+URZ+0x28470], RZ ;  /* 0x028470ff00ff79a7 */ /* 0x0007e2000810003f */
[----:B------:R-:W-:Y:S05]  /*14b20*/  @!P6 BRA `(.L_x_1609) ;  /* 0x000000000004e947 */ /* 0x000fea0003800000 */
[----:B------:R-:W-:Y:S01]  /*14b30*/  BPT.TRAP 0x1 ;  /* 0x000000040000795c */ /* 0x000fe20000300000 */
.L_x_1609:
[----:B------:R-:W4:Y:S01]  /*14b40*/  SYNCS.PHASECHK.TRANS64.TRYWAIT P0, [R0+URZ+0x28440], R21 ;  /* 0x02844015000075a7 */ /* 0x000f22000800017f */
[----:B------:R-:W-:Y:S04]  /*14b50*/  BSSY B0, `(.L_x_1610) ;  /* 0x0000002000007945 */ /* 0x000fe80003800000 */
[----:B----4-:R-:W-:Y:S05]  /*14b60*/  @!P0 BRA `(.L_x_1611) ;  /* 0x00000044009c8947 */ /* 0x010fea0003800000 */
.L_x_1694:
[----:B------:R-:W-:Y:S05]  /*14b70*/  BSYNC B0 ;  /* 0x0000000000007941 */ /* 0x000fea0003800000 */
.L_x_1610:
[----:B------:R-:W-:Y:S01]  /*14b80*/  ULDC.64 UR4, c[0x0][0x300] ;  /* 0x0000c00000047ab9 */ /* 0x000fe20000000a00 */
[----:B-1----:R-:W1:Y:S01]  /*14b90*/  LDC R8, c[0x0][0x2f4] ;  /* 0x0000bd00ff087b82 */ /* 0x002e620000000800 */
[----:B--2---:R-:W-:Y:S01]  /*14ba0*/  IMAD R3, R10, UR4, RZ ;  /* 0x000000040a037c24 */ /* 0x004fe2000f8e02ff */
[----:B------:R-:W-:Y:S01]  /*14bb0*/  ULDC.64 UR6, c[0x0][0x2e8] ;  /* 0x0000ba0000067ab9 */ /* 0x000fe20000000a00 */
[----:B------:R-:W-:Y:S02]  /*14bc0*/  LOP3.LUT R9, R28, 0x80, RZ, 0xfc, !PT ;  /* 0x000000801c097812 */ /* 0x000fe400078efcff */
[C---:B------:R-:W-:Y:S02]  /*14bd0*/  IMAD R7, R6.reuse, UR5, R3 ;  /* 0x0000000506077c24 */ /* 0x040fe4000f8e0203 */
[----:B------:R-:W-:Y:S01]  /*14be0*/  IMAD.WIDE.U32 R2, R6, UR4, RZ ;  /* 0x0000000406027c25 */ /* 0x000fe2000f8e00ff */
[----:B------:R-:W-:-:S03]  /*14bf0*/  ULDC.64 UR4, c[0x0][0x310] ;  /* 0x0000c40000047ab9 */ /* 0x000fc60000000a00 */
[----:B------:R-:W-:Y:S02]  /*14c00*/  IMAD.IADD R3, R3, 0x1, R7 ;  /* 0x0000000103037824 */ /* 0x000fe400078e0207 */
[----:B------:R-:W-:Y:S02]  /*14c10*/  IMAD R20, R20, UR4, RZ ;  /* 0x0000000414147c24 */ /* 0x000fe4000f8e02ff */
[----:B------:R-:W-:-:S04]  /*14c20*/  IMAD.WIDE.U32 R2, R5, UR4, R2 ;  /* 0x0000000405027c25 */ /* 0x000fc8000f8e0002 */
[----:B------:R-:W-:Y:S01]  /*14c30*/  IMAD R7, R5, UR5, R20 ;  /* 0x0000000505077c24 */ /* 0x000fe2000f8e0214 */
[----:B------:R-:W-:-:S03]  /*14c40*/  ULDC.64 UR4, c[0x0][0x308] ;  /* 0x0000c20000047ab9 */ /* 0x000fc60000000a00 */
[----:B------:R-:W-:Y:S01]  /*14c50*/  IMAD.IADD R3, R3, 0x1, R7 ;  /* 0x0000000103037824 */ /* 0x000fe200078e0207 */
[----:B-1----:R-:W-:Y:S01]  /*14c60*/  ISETP.GE.AND P2, PT, R9, R8, PT ;  /* 0x000000080900720c */ /* 0x002fe20003f46270 */
[----:B------:R-:W-:Y:S01]  /*14c70*/  IMAD.WIDE.U32 R2, R19, UR4, R2 ;  /* 0x0000000413027c25 */ /* 0x000fe2000f8e0002 */
[----:B------:R-:W-:-:S03]  /*14c80*/  UMOV UR4, 0xffffffff ;  /* 0xffffffff00047882 */ /* 0x000fc60000000000 */
[----:B------:R-:W-:Y:S01]  /*14c90*/  IMAD R6, R19, UR5, R3 ;  /* 0x0000000513067c24 */ /* 0x000fe2000f8e0203 */
[----:B------:R-:W-:-:S04]  /*14ca0*/  IADD3 R5, P0, R2, UR6, RZ ;  /* 0x0000000602057c10 */ /* 0x000fc8000ff1e0ff */
[----:B------:R-:W-:Y:S01]  /*14cb0*/  IADD3.X R6, R6, UR7, RZ, P0, !PT ;  /* 0x0000000706067c10 */ /* 0x000fe200087fe4ff */
[----:B------:R-:W-:Y:S08]  /*14cc0*/  BRA.DIV UR4, `(.L_x_1612) ;  /* 0x0000004604587947 */ /* 0x000ff0000b800000 */
[----:B------:R-:W1:Y:S01]  /*14cd0*/  SHFL.IDX PT, R14, R5, RZ, 0x181f ;  /* 0x00181fff050e7589 */ /* 0x000e6200000e0000 */
[----:B------:R-:W-:-:S03]  /*14ce0*/  ISETP.GE.AND P6, PT, R28, R8, PT ;  /* 0x000000081c00720c */ /* 0x000fc60003fc6270 */
[----:B------:R-:W2:Y:S01]  /*14cf0*/  SHFL.IDX PT, R2, R6, RZ, 0x181f ;  /* 0x00181fff06027589 */ /* 0x000ea200000e0000 */
[----:B-1----:R-:W-:-:S05]  /*14d00*/  @P4 IADD3 R14, P0, R28, R14, RZ ;  /* 0x0000000e1c0e4210 */ /* 0x002fca0007f1e0ff */
[----:B--2---:R-:W-:Y:S02]  /*14d10*/  @P4 IMAD.X R3, RZ, RZ, R2, P0 ;  /* 0x000000ffff034224 */ /* 0x004fe400000e0602 */
[----:B------:R-:W-:Y:S02]  /*14d20*/  @P4 IMAD.MOV.U32 R2, RZ, RZ, R14 ;  /* 0x000000ffff024224 */ /* 0x000fe400078e000e */
[----:B------:R-:W1:Y:S04]  /*14d30*/  SHFL.IDX PT, R14, R5, 0x1, 0x181f ;  /* 0x00381f00050e7f89 */ /* 0x000e6800000e0000 */
[----:B------:R-:W-:Y:S04]  /*14d40*/  @P4 LDGSTS.E.BYPASS.LTC128B.128 [R4+0x20000], desc[UR36][R2.64], !P6 ;  /* 0x2000000002044fae */ /* 0x000fe8000f101d64 */
[----:B------:R2:W-:Y:S04]  /*14d50*/  @P4 LDGSTS.E.BYPASS.LTC128B.128 [R4+0x22000], desc[UR36][R2.64+0x80], !P2 ;  /* 0x2200008002044fae */ /* 0x0005e8000d101d64 */
[----:B--2---:R-:W2:Y:S01]  /*14d60*/  SHFL.IDX PT, R2, R6, 0x1, 0x181f ;  /* 0x00381f0006027f89 */ /* 0x004ea200000e0000 */
[----:B-1----:R-:W-:-:S05]  /*14d70*/  @P3 IADD3 R14, P0, R28, R14, RZ ;  /* 0x0000000e1c0e3210 */ /* 0x002fca0007f1e0ff */
[----:B--2---:R-:W-:Y:S02]  /*14d80*/  @P3 IMAD.X R7, RZ, RZ, R2, P0 ;  /* 0x000000ffff073224 */ /* 0x004fe400000e0602 */
[----:B------:R-:W-:Y:S02]  /*14d90*/  @P3 IMAD.MOV.U32 R2, RZ, RZ, R14 ;  /* 0x000000ffff023224 */ /* 0x000fe400078e000e */
[----:B------:R-:W-:Y:S01]  /*14da0*/  @P3 IMAD.MOV.U32 R3, RZ, RZ, R7 ;  /* 0x000000ffff033224 */ /* 0x000fe200078e0007 */
        /* <DEDUP_REMOVED lines=8> */
[----:B------:R1:W2:Y:S04]  /*14e30*/  SHFL.IDX PT, R14, R5, 0x3, 0x181f ;  /* 0x00781f00050e7f89 */ /* 0x0002a800000e0000 */
[----:B------:R1:W-:Y:S04]  /*14e40*/  @P1 LDGSTS.E.BYPASS.LTC128B.128 [R4+0x21000], desc[UR36][R2.64], !P6 ;  /* 0x2100000002041fae */ /* 0x0003e8000f101d64 */
[----:B------:R1:W-:Y:S04]  /*14e50*/  @P1 LDGSTS.E.BYPASS.LTC128B.128 [R4+0x23000], desc[UR36][R2.64+0x80], !P2 ;  /* 0x2300008002041fae */ /* 0x0003e8000d101d64 */
[----:B------:R1:W0:Y:S02]  /*14e60*/  SHFL.IDX PT, R7, R6, 0x3, 0x181f ;  /* 0x00781f0006077f89 */ /* 0x00022400000e0000 */
.L_x_1704:
[C---:B------:R-:W-:Y:S02]  /*14e70*/  ISETP.GE.AND P1, PT, R28.reuse, R8, PT ;  /* 0x000000081c00720c */ /* 0x040fe40003f26270 */
[----:B-12---:R-:W-:-:S05]  /*14e80*/  @P5 IADD3 R2, P0, R28, R14, RZ ;  /* 0x0000000e1c025210 */ /* 0x006fca0007f1e0ff */
[----:B0-----:R-:W-:Y:S01]  /*14e90*/  @P5 IMAD.X R3, RZ, RZ, R7, P0 ;  /* 0x000000ffff035224 */ /* 0x001fe200000e0607 */
[----:B------:R-:W-:-:S05]  /*14ea0*/  PLOP3.LUT P0, PT, PT, PT, PT, 0x80, 0x0 ;  /* 0x000000000000781c */ /* 0x000fca0003f0f070 */
[----:B------:R-:W-:Y:S01]  /*14eb0*/  @!PT LDS RZ, [RZ] ;  /* 0x00000000fffff984 */ /* 0x000fe20000000800 */
[----:B------:R-:W-:Y:S01]  /*14ec0*/  @!PT LDS RZ, [RZ] ;  /* 0x00000000fffff984 */ /* 0x000fe20000000800 */
[----:B------:R-:W-:Y:S01]  /*14ed0*/  @!PT LDS RZ, [RZ] ;  /* 0x00000000fffff984 */ /* 0x000fe20000000800 */
[----:B------:R0:W-:Y:S04]  /*14ee0*/  @P5 LDGSTS.E.BYPASS.LTC128B.128 [R4+0x21800], desc[UR36][R2.64], !P1 ;  /* 0x2180000002045fae */ /* 0x0001e8000c901d64 */
[----:B------:R0:W-:Y:S01]  /*14ef0*/  @P5 LDGSTS.E.BYPASS.LTC128B.128 [R4+0x23800], desc[UR36][R2.64+0x80], !P2 ;  /* 0x2380008002045fae */ /* 0x0001e2000d101d64 */
[----:B------:R-:W-:-:S03]  /*14f00*/  NOP ;  /* 0x0000000000007918 */ /* 0x000fc60000000000 */
.L_x_1613:
        /* <DEDUP_REMOVED lines=10> */
.L_x_1614:
[----:B------:R1:W-:Y:S02]  /*14fb0*/  SYNCS.ARRIVE.TRANS64.A1T0 RZ, [R0+URZ+0x28430], RZ ;  /* 0x028430ff00ff79a7 */ /* 0x0003e4000810003f */
[----:B------:R-:W-:Y:S05]  /*14fc0*/  WARPSYNC.ALL ;  /* 0x0000000000007948 */ /* 0x000fea0003800000 */
[----:B-1-34-:R-:W-:Y:S01]  /*14fd0*/  VIADD R0, R17, 0x18000 ;  /* 0x0001800011007836 */ /* 0x01afe20000000000 */
[----:B------:R-:W-:Y:S01]  /*14fe0*/  USHF.R.S32.HI UR4, URZ, 0x1f, UR41 ;  /* 0x0000001f3f047899 */ /* 0x000fe20008011429 */
[----:B------:R-:W-:Y:S03]  /*14ff0*/  BAR.SYNC.DEFER_BLOCKING 0x8, 0x180 ;  /* 0x0206000000007b1d */ /* 0x000fe60000010000 */
[----:B------:R-:W-:-:S03]  /*15000*/  LOP3.LUT P0, RZ, R0, 0x3ff, RZ, 0xc0, !PT ;  /* 0x000003ff00ff7812 */ /* 0x000fc6000780c0ff */
[----:B------:R-:W-:Y:S01]  /*15010*/  ULDC.64 UR6, c[0x0][0x298] ;  /* 0x0000a60000067ab9 */ /* 0x000fe20000000a00 */
[----:B------:R-:W-:Y:S01]  /*15020*/  BSSY B6, `(.L_x_1615) ;  /* 0x0000016000067945 */ /* 0x000fe20003800000 */
        /* <DEDUP_REMOVED lines=21> */
.L_x_1616:
[----:B------:R-:W-:Y:S05]  /*15180*/  BSYNC B6 ;  /* 0x0000000000067941 */ /* 0x000fea0003800000 */
.L_x_1615:
[----:B------:R-:W1:Y:S01]  /*15190*/  S2R R20, SR_TID.X ;  /* 0x0000000000147919 */ /* 0x000e620000002100 */
[----:B------:R-:W-:Y:S01]  /*151a0*/  UISETP.NE.AND UP0, UPT, UR49, URZ, UPT ;  /* 0x0000003f3100728c */ /* 0x000fe2000bf05270 */
[C---:B------:R-:W-:Y:S01]  /*151b0*/  R2UR UR8, R19.reuse ;  /* 0x00000000130872ca */ /* 0x040fe200000e0000 */
[----:B------:R-:W-:Y:S01]  /*151c0*/  ULDC.64 UR6, c[0x0][0x2d8] ;  /* 0x0000b60000067ab9 */ /* 0x000fe20000000a00 */
[----:B------:R-:W-:Y:S01]  /*151d0*/  R2UR UR9, R19 ;  /* 0x00000000130972ca */ /* 0x000fe200000e0000 */
[----:B------:R-:W-:Y:S01]  /*151e0*/  UMOV UR4, UR38 ;  /* 0x0000002600047c82 */ /* 0x000fe20008000000 */
[----:B------:R-:W-:Y:S01]  /*151f0*/  UMOV UR5, UR41 ;  /* 0x0000002900057c82 */ /* 0x000fe20008000000 */
[----:B------:R-:W-:Y:S01]  /*15200*/  PLOP3.LUT P0, PT, PT, PT, UP0, 0x80, 0x0 ;  /* 0x000000000000781c */ /* 0x000fe20003f0f008 */
[----:B------:R-:W-:Y:S01]  /*15210*/  UISETP.NE.AND UP1, UPT, UR48, URZ, UPT ;  /* 0x0000003f3000728c */ /* 0x000fe2000bf25270 */
[----:B------:R-:W2:Y:S01]  /*15220*/  LDC R6, c[0x0][0x448] ;  /* 0x00011200ff067b82 */ /* 0x000ea20000000800 */
[----:B------:R-:W-:-:S02]  /*15230*/  LOP3.LUT R8, R28, 0x80, RZ, 0xfc, !PT ;  /* 0x000000801c087812 */ /* 0x000fc400078efcff */
[----:B------:R-:W-:-:S03]  /*15240*/  @UP0 ULDC UR10, c[0x0][0x44c] ;  /* 0x00011300000a0ab9 */ /* 0x000fc60000000800 */
[----:B------:R-:W-:Y:S02]  /*15250*/  UIMAD.WIDE.U32 UR4, UR8, UR6, UR4 ;  /* 0x00000006080472a5 */ /* 0x000fe4000f8e0004 */
[----:B------:R-:W-:Y:S02]  /*15260*/  USHF.R.S32.HI UR6, URZ, 0x1f, UR42 ;  /* 0x0000001f3f067899 */ /* 0x000fe4000801142a */
[----:B------:R-:W-:Y:S02]  /*15270*/  UIMAD UR5, UR9, UR7, UR5 ;  /* 0x00000007090572a4 */ /* 0x000fe4000f8e0205 */
[----:B------:R-:W-:Y:S01]  /*15280*/  USEL UR7, UR6, URZ, !UP1 ;  /* 0x0000003f06077287 */ /* 0x000fe2000c800000 */
[----:B------:R-:W-:Y:S01]  /*15290*/  ULDC.64 UR8, c[0x0][0x2e0] ;  /* 0x0000b80000087ab9 */ /* 0x000fe20000000a00 */
[----:B------:R-:W-:Y:S02]  /*152a0*/  USEL UR6, UR42, URZ, !UP1 ;  /* 0x0000003f2a067287 */ /* 0x000fe4000c800000 */
[----:B------:R-:W-:-:S02]  /*152b0*/  UIMAD UR7, UR7, UR8, URZ ;  /* 0x00000008070772a4 */ /* 0x000fc4000f8e023f */
[----:B------:R-:W-:Y:S02]  /*152c0*/  UIMAD.WIDE.U32 UR4, UR6, UR8, UR4 ;  /* 0x00000008060472a5 */ /* 0x000fe4000f8e0004 */
[----:B------:R-:W-:Y:S01]  /*152d0*/  UIMAD UR7, UR6, UR9, UR7 ;  /* 0x00000009060772a4 */ /* 0x000fe2000f8e0207 */
[----:B-1----:R-:W-:Y:S02]  /*152e0*/  IMAD.SHL.U32 R20, R20, 0x10, RZ ;  /* 0x0000001014147824 */ /* 0x002fe400078e00ff */
[----:B------:R-:W-:Y:S01]  /*152f0*/  ULDC.64 UR8, c[0x0][0x2d0] ;  /* 0x0000b40000087ab9 */ /* 0x000fe20000000a00 */
[----:B------:R-:W-:Y:S02]  /*15300*/  UIADD3 UR6, UR5, UR7, URZ ;  /* 0x0000000705067290 */ /* 0x000fe4000fffe03f */
[----:B------:R-:W-:Y:S01]  /*15310*/  IMAD.U32 R5, RZ, RZ, UR5 ;  /* 0x00000005ff057e24 */ /* 0x000fe2000f8e00ff */
[----:B------:R-:W-:Y:S01]  /*15320*/  LOP3.LUT R20, R36, 0x70, R20, 0xf8, !PT ;  /* 0x0000007024147812 */ /* 0x000fe200078ef814 */
[----:B0-----:R-:W-:Y:S01]  /*15330*/  IMAD.U32 R4, RZ, RZ, UR4 ;  /* 0x00000004ff047e24 */ /* 0x001fe2000f8e00ff */
[----:B------:R-:W-:Y:S01]  /*15340*/  ULDC.64 UR4, c[0x0][0x2c8] ;  /* 0x0000b20000047ab9 */ /* 0x000fe20000000a00 */
[----:B------:R-:W-:-:S02]  /*15350*/  IMAD.U32 R3, RZ, RZ, UR6 ;  /* 0x00000006ff037e24 */ /* 0x000fc4000f8e00ff */
[----:B------:R-:W-:Y:S02]  /*15360*/  IMAD.IADD R9, R20, 0x1, R18 ;  /* 0x0000000114097824 */ /* 0x000fe400078e0212 */
[----:B------:R-:W-:Y:S02]  /*15370*/  IMAD.MOV.U32 R2, RZ, RZ, R4 ;  /* 0x000000ffff027224 */ /* 0x000fe400078e0004 */
[----:B------:R-:W-:Y:S01]  /*15380*/  @P0 IMAD.HI.U32 R0, R9, UR10, RZ ;  /* 0x0000000a09000c27 */ /* 0x000fe2000f8e00ff */
[----:B------:R-:W-:Y:S01]  /*15390*/  PLOP3.LUT P0, PT, PT, PT, UP0, 0x80, 0x0 ;  /* 0x000000000000781c */ /* 0x000fe20003f0f008 */
[----:B------:R-:W-:Y:S02]  /*153a0*/  @UP0 ULDC UR10, c[0x0][0x450] ;  /* 0x00011400000a0ab9 */ /* 0x000fe40000000800 */
[----:B------:R-:W-:-:S10]  /*153b0*/  IMAD.MOV.U32 R7, RZ, RZ, R9 ;  /* 0x000000ffff077224 */ /* 0x000fd400078e0009 */
[----:B------:R-:W-:-:S04]  /*153c0*/  @P0 SHF.R.U32.HI R7, RZ, UR10, R0 ;  /* 0x0000000aff070c19 */ /* 0x000fc80008011600 */
[----:B------:R-:W-:Y:S01]  /*153d0*/  SHF.R.S32.HI R0, RZ, 0x1f, R7 ;  /* 0x0000001fff007819 */ /* 0x000fe20000011407 */
[----:B------:R-:W-:-:S04]  /*153e0*/  IMAD.WIDE.U32 R2, R7, UR8, R2 ;  /* 0x0000000807027c25 */ /* 0x000fc8000f8e0002 */
[----:B------:R-:W-:-:S04]  /*153f0*/  IMAD R0, R0, UR8, RZ ;  /* 0x0000000800007c24 */ /* 0x000fc8000f8e02ff */
[----:B------:R-:W-:Y:S02]  /*15400*/  IMAD R5, R7, UR9, R0 ;  /* 0x0000000907057c24 */ /* 0x000fe4000f8e0200 */
[----:B------:R-:W-:Y:S02]  /*15410*/  IMAD.MOV R0, RZ, RZ, -R7 ;  /* 0x000000ffff007224 */ /* 0x000fe400078e0a07 */
[----:B------:R-:W-:Y:S02]  /*15420*/  IMAD.IADD R3, R3, 0x1, R5 ;  /* 0x0000000103037824 */ /* 0x000fe400078e0205 */
[----:B--2---:R-:W-:-:S04]  /*15430*/  IMAD R9, R6, R0, R9 ;  /* 0x0000000006097224 */ /* 0x004fc800078e0209 */
        /* <DEDUP_REMOVED lines=8> */
[----:B------:R-:W-:Y:S01]  /*154c0*/  IADD3.X R5, R3, UR5, R5, P0, !PT ;  /* 0x0000000503057c10 */ /* 0x000fe200087fe405 */
[----:B------:R-:W-:Y:S01]  /*154d0*/  UMOV UR5, 0xffffffff ;  /* 0xffffffff00057882 */ /* 0x000fe20000000000 */
[----:B------:R-:W-:-:S02]  /*154e0*/  ISETP.GE.AND P0, PT, R28, UR4, PT ;  /* 0x000000041c007c0c */ /* 0x000fc4000bf06270 */
[----:B------:R-:W-:Y:S11]  /*154f0*/  BRA.DIV UR5, `(.L_x_1617) ;  /* 0x0000004205887947 */ /* 0x000ff6000b800000 */
[----:B------:R-:W0:Y:S01]  /*15500*/  SHFL.IDX PT, R14, R0, RZ, 0x181f ;  /* 0x00181fff000e7589 */ /* 0x000e2200000e0000 */
[----:B------:R-:W-:Y:S02]  /*15510*/  IMAD R4, R6, UR43, RZ ;  /* 0x0000002b06047c24 */ /* 0x000fe4000f8e02ff */
[----:B------:R-:W-:Y:S01]  /*15520*/  IMAD.IADD R18, R36, 0x1, R18 ;  /* 0x0000000124127824 */ /* 0x000fe200078e0212 */
[----:B------:R-:W1:Y:S03]  /*15530*/  SHFL.IDX PT, R2, R5, RZ, 0x181f ;  /* 0x00181fff05027589 */ /* 0x000e6600000e0000 */
[C---:B------:R-:W-:Y:S01]  /*15540*/  VIADD R7, R18.reuse, 0x10 ;  /* 0x0000001012077836 */ /* 0x040fe20000000000 */
[----:B------:R-:W-:Y:S01]  /*15550*/  ISETP.GE.AND P2, PT, R18, R4, PT ;  /* 0x000000041200720c */ /* 0x000fe20003f46270 */
[----:B------:R-:W-:-:S12]  /*15560*/  SHFL.IDX PT, R6, R5, 0x1, 0x181f ;  /* 0x00381f0005067f89 */ /* 0x000fd800000e0000 */
[----:B0-----:R-:W-:-:S05]  /*15570*/  @!P2 IADD3 R14, P3, R28, R14, RZ ;  /* 0x0000000e1c0ea210 */ /* 0x001fca0007f7e0ff */
[----:B-1----:R-:W-:Y:S02]  /*15580*/  @!P2 IMAD.X R3, RZ, RZ, R2, P3 ;  /* 0x000000ffff03a224 */ /* 0x002fe400018e0602 */
[----:B------:R-:W-:Y:S02]  /*15590*/  @!P2 IMAD.MOV.U32 R2, RZ, RZ, R14 ;  /* 0x000000ffff02a224 */ /* 0x000fe400078e000e */
[----:B------:R-:W0:Y:S04]  /*155a0*/  SHFL.IDX PT, R14, R0, 0x1, 0x181f ;  /* 0x00381f00000e7f89 */ /* 0x000e2800000e0000 */
[----:B------:R-:W-:Y:S04]  /*155b0*/  @!P2 LDGSTS.E.BYPASS.LTC128B.128 [R35+0x18000], desc[UR36][R2.64], !P0 ;  /* 0x180000000223afae */ /* 0x000fe8000c101d64 */
[----:B------:R1:W-:Y:S01]  /*155c0*/  @!P2 LDGSTS.E.BYPASS.LTC128B.128 [R35+0x1c000], desc[UR36][R2.64+0x80], !P1 ;  /* 0x1c0000800223afae */ /* 0x0003e2000c901d64 */
[----:B------:R-:W-:-:S13]  /*155d0*/  ISETP.GE.AND P2, PT, R7, R4, PT ;  /* 0x000000040700720c */ /* 0x000fda0003f46270 */
[----:B0-----:R-:W-:-:S05]  /*155e0*/  @!P2 IADD3 R14, P3, R28, R14, RZ ;  /* 0x0000000e1c0ea210 */ /* 0x001fca0007f7e0ff */
[----:B-1----:R-:W-:Y:S02]  /*155f0*/  @!P2 IMAD.MOV.U32 R2, RZ, RZ, R14 ;  /* 0x000000ffff02a224 */ /* 0x002fe400078e000e */
[----:B------:R-:W-:Y:S01]  /*15600*/  @!P2 IMAD.X R7, RZ, RZ, R6, P3 ;  /* 0x000000ffff07a224 */ /* 0x000fe200018e0606 */
[----:B------:R-:W0:Y:S03]  /*15610*/  SHFL.IDX PT, R14, R0, 0x2, 0x181f ;  /* 0x00581f00000e7f89 */ /* 0x000e2600000e0000 */
[----:B------:R-:W-:Y:S01]  /*15620*/  @!P2 IMAD.MOV.U32 R3, RZ, RZ, R7 ;  /* 0x000000ffff03a224 */ /* 0x000fe200078e0007 */
[----:B------:R-:W1:Y:S01]  /*15630*/  SHFL.IDX PT, R6, R5, 0x2, 0x181f ;  /* 0x00581f0005067f89 */ /* 0x000e6200000e0000 */
[----:B------:R-:W-:-:S03]  /*15640*/  VIADD R7, R18, 0x20 ;  /* 0x0000002012077836 */ /* 0x000fc60000000000 */
[----:B------:R-:W-:Y:S04]  /*15650*/  @!P2 LDGSTS.E.BYPASS.LTC128B.128 [R35+0x18800], desc[UR36][R2.64], !P0 ;  /* 0x188000000223afae */ /* 0x000fe8000c101d64 */
[----:B------:R2:W-:Y:S01]  /*15660*/  @!P2 LDGSTS.E.BYPASS.LTC128B.128 [R35+0x1c800], desc[UR36][R2.64+0x80], !P1 ;  /* 0x1c8000800223afae */ /* 0x0005e2000c901d64 */
[----:B------:R-:W-:-:S13]  /*15670*/  ISETP.GE.AND P2, PT, R7, R4, PT ;  /* 0x000000040700720c */ /* 0x000fda0003f46270 */
[----:B0-----:R-:W-:-:S05]  /*15680*/  @!P2 IADD3 R14, P3, R28, R14, RZ ;  /* 0x0000000e1c0ea210 */ /* 0x001fca0007f7e0ff */
[----:B--2---:R-:W-:Y:S02]  /*15690*/  @!P2 IMAD.MOV.U32 R2, RZ, RZ, R14 ;  /* 0x000000ffff02a224 */ /* 0x004fe400078e000e */
[----:B-1----:R-:W-:Y:S01]  /*156a0*/  @!P2 IMAD.X R7, RZ, RZ, R6, P3 ;  /* 0x000000ffff07a224 */ /* 0x002fe200018e0606 */
        /* <DEDUP_REMOVED lines=36> */
[----:B------:R-:W-:-:S03]  /*158f0*/  ISETP.GE.AND P2, PT, R7, R4, PT ;  /* 0x000000040700720c */ /* 0x000fc60003f46270 */
[----:B------:R-:W3:Y:S10]  /*15900*/  SHFL.IDX PT, R5, R5, 0x7, 0x181f ;  /* 0x00f81f0005057f89 */ /* 0x000ef400000e0000 */
[----:B0-----:R-:W-:-:S05]  /*15910*/  @!P2 IADD3 R14, P3, R28, R14, RZ ;  /* 0x0000000e1c0ea210 */ /* 0x001fca0007f7e0ff */
[----:B-1----:R-:W-:Y:S02]  /*15920*/  @!P2 IMAD.X R7, RZ, RZ, R6, P3 ;  /* 0x000000ffff07a224 */ /* 0x002fe400018e0606 */
[----:B--2---:R-:W-:Y:S02]  /*15930*/  @!P2 IMAD.MOV.U32 R2, RZ, RZ, R14 ;  /* 0x000000ffff02a224 */ /* 0x004fe400078e000e */
[----:B------:R-:W-:Y:S01]  /*15940*/  @!P2 IMAD.MOV.U32 R3, RZ, RZ, R7 ;  /* 0x000000ffff03a224 */ /* 0x000fe200078e0007 */
[----:B------:R0:W1:Y:S04]  /*15950*/  SHFL.IDX PT, R14, R0, 0x7, 0x181f ;  /* 0x00f81f00000e7f89 */ /* 0x00006800000e0000 */
[----:B------:R0:W-:Y:S04]  /*15960*/  @!P2 LDGSTS.E.BYPASS.LTC128B.128 [R35+0x1b000], desc[UR36][R2.64], !P0 ;  /* 0x1b0000000223afae */ /* 0x0001e8000c101d64 */
[----:B---3--:R0:W-:Y:S02]  /*15970*/  @!P2 LDGSTS.E.BYPASS.LTC128B.128 [R35+0x1f000], desc[UR36][R2.64+0x80], !P1 ;  /* 0x1f0000800223afae */ /* 0x0081e4000c901d64 */
.L_x_1721:
[----:B0-----:R-:W-:Y:S01]  /*15980*/  VIADD R3, R18, 0x70 ;  /* 0x0000007012037836 */ /* 0x001fe20000000000 */
[----:B------:R-:W-:Y:S04]  /*15990*/  BSSY B0, `(.L_x_1618) ;  /* 0x000000a000007945 */ /* 0x000fe80003800000 */
[----:B------:R-:W-:-:S13]  /*159a0*/  ISETP.GE.AND P2, PT, R3, R4, PT ;  /* 0x000000040300720c */ /* 0x000fda0003f46270 */
[----:B------:R-:W-:Y:S05]  /*159b0*/  @P2 BRA `(.L_x_1619) ;  /* 0x00000000001c2947 */ /* 0x000fea0003800000 */
[----:B-1----:R-:W-:-:S05]  /*159c0*/  IADD3 R2, P2, R28, R14, RZ ;  /* 0x0000000e1c027210 */ /* 0x002fca0007f5e0ff */
[----:B------:R-:W-:-:S05]  /*159d0*/  IMAD.X R3, RZ, RZ, R5, P2 ;  /* 0x000000ffff037224 */ /* 0x000fca00010e0605 */
[----:B------:R-:W-:Y:S01]  /*159e0*/  @!PT LDS RZ, [RZ] ;  /* 0x00000000fffff984 */ /* 0x000fe20000000800 */
[----:B------:R-:W-:Y:S01]  /*159f0*/  @!PT LDS RZ, [RZ] ;  /* 0x00000000fffff984 */ /* 0x000fe20000000800 */
[----:B------:R-:W-:Y:S01]  /*15a00*/  @!PT LDS RZ, [RZ] ;  /* 0x00000000fffff984 */ /* 0x000fe20000000800 */
[----:B------:R0:W-:Y:S04]  /*15a10*/  LDGSTS.E.BYPASS.LTC128B.128 [R35+0x1b800], desc[UR36][R2.64], !P0 ;  /* 0x1b80000002237fae */ /* 0x0001e8000c101d64 */
[----:B------:R0:W-:Y:S02]  /*15a20*/  LDGSTS.E.BYPASS.LTC128B.128 [R35+0x1f800], desc[UR36][R2.64+0x80], !P1 ;  /* 0x1f80008002237fae */ /* 0x0001e4000c901d64 */
.L_x_1619:
[----:B------:R-:W-:Y:S05]  /*15a30*/  BSYNC B0 ;  /* 0x0000000000007941 */ /* 0x000fea0003800000 */
.L_x_1618:
[----:B------:R-:W-:Y:S01]  /*15a40*/  NOP ;  /* 0x0000000000007918 */ /* 0x000fe20000000000 */
[----:B------:R-:W-:-:S13]  /*15a50*/  PLOP3.LUT P0, PT, PT, PT, PT, 0x80, 0x0 ;  /* 0x000000000000781c */ /* 0x000fda0003f0f070 */
.L_x_1620:
[----:B------:R-:W-:Y:S02]  /*15a60*/  PLOP3.LUT P1, PT, P1, P0, PT, 0xa2, 0x0 ;  /* 0x000000000000781c */ /* 0x000fe40000f21472 */
[----:B------:R-:W-:-:S08]  /*15a70*/  @P0 R2UR P1, UR4, R17 ;  /* 0x00000000110402ca */ /* 0x000fd00000020000 */
[----:B------:R-:W-:-:S05]  /*15a80*/  @P0 PLOP3.LUT P0, PT, P1, PT, PT, 0x80, 0x0 ;  /* 0x000000000000081c */ /* 0x000fca0000f0f070 */
[----:B------:R-:W-:Y:S01]  /*15a90*/  @!P1 SYNCS.ARRIVE.TRANS64.RED.A0T1 RZ, [UR4+0x28400], RZ ;  /* 0x028400ffffff99a7 */ /* 0x000fe20008200404 */
[----:B------:R-:W-:Y:S07]  /*15aa0*/  @!P1 ARRIVES.LDGSTSBAR.64.TRANSCNT [UR4+0x28400] ;  /* 0x02840000ff0099b0 */ /* 0x000fee0008000a84 */
[----:B------:R-:W-:Y:S05]  /*15ab0*/  @P0 BRA.U.ANY `(.L_x_1620) ;  /* 0xfffffffd00e80947 */ /* 0x000fea000393ffff */
[----:B0-----:R-:W2:Y:S02]  /*15ac0*/  LDL.LU R2, [R1] ;  /* 0x0000000001027983 */ /* 0x001ea40000300800 */
[----:B--2---:R-:W-:-:S05]  /*15ad0*/  VIADD R2, R2, 0x1 ;  /* 0x0000000102027836 */ /* 0x004fca0000000000 */
[----:B------:R0:W-:Y:S01]  /*15ae0*/  STL [R1], R2 ;  /* 0x0000000201007387 */ /* 0x0001e20000100800 */
[----:B------:R-:W-:-:S04]  /*15af0*/  LEA.HI R0, R2, R2, RZ, 0x1 ;  /* 0x0000000202007211 */ /* 0x000fc800078f08ff */
[----:B------:R-:W-:-:S05]  /*15b00*/  LOP3.LUT R0, R0, 0xfffffffe, RZ, 0xc0, !PT ;  /* 0xfffffffe00007812 */ /* 0x000fca00078ec0ff */
[----:B------:R-:W-:-:S05]  /*15b10*/  IMAD.IADD R0, R2, 0x1, -R0 ;  /* 0x0000000102007824 */ /* 0x000fca00078e0a00 */
[----:B------:R-:W-:Y:S01]  /*15b20*/  SHF.L.U32 R0, R0, 0x1f, RZ ;  /* 0x0000001f00007819 */ /* 0x000fe200000006ff */
[----:B------:R-:W-:Y:S01]  /*15b30*/  NOP ;  /* 0x0000000000007918 */ /* 0x000fe20000000000 */
[----:B------:R0:W-:Y:S01]  /*15b40*/  SYNCS.ARRIVE.TRANS64.A1T0 RZ, [R17+URZ+0x28400], RZ ;  /* 0x028400ff11ff79a7 */ /* 0x0001e2000810003f */
[----:B------:R-:W-:Y:S01]  /*15b50*/  BSSY B0, `(.L_x_1621) ;  /* 0x0000004000007945 */ /* 0x000fe20003800000 */
[----:B------:R-:W-:Y:S01]  /*15b60*/  VIADD R20, R37, 0xfffffffe ;  /* 0xfffffffe25147836 */ /* 0x000fe20000000000 */
[----:B------:R-:W2:Y:S02]  /*15b70*/  SYNCS.PHASECHK.TRANS64.TRYWAIT P0, [R17+URZ+0x28420], R0 ;  /* 0x02842000110075a7 */ /* 0x000ea4000800017f */
[----:B0-2---:R-:W-:Y:S05]  /*15b80*/  @!P0 BRA `(.L_x_1622) ;  /* 0x0000004400648947 */ /* 0x005fea0003800000 */
.L_x_1722:
[----:B------:R-:W-:Y:S05]  /*15b90*/  BSYNC B0 ;  /* 0x0000000000007941 */ /* 0x000fea0003800000 */
.L_x_1621:
[----:B------:R-:W-:-:S13]  /*15ba0*/  ISETP.GE.AND P0, PT, R20, UR44, PT ;  /* 0x0000002c14007c0c */ /* 0x000fda000bf06270 */
[----:B------:R-:W-:Y:S05]  /*15bb0*/  @!P0 BRA `(.L_x_1623) ;  /* 0x0000001000448947 */ /* 0x000fea0003800000 */
[----:B------:R-:W-:Y:S02]  /*15bc0*/  IMAD.MOV.U32 R5, RZ, RZ, R22 ;  /* 0x000000ffff057224 */ /* 0x000fe400078e0016 */
[----:B------:R-:W-:-:S07]  /*15bd0*/  IMAD.MOV.U32 R8, RZ, RZ, R23 ;  /* 0x000000ffff087224 */ /* 0x000fce00078e0017 */
.L_x_1643:
[----:B--2---:R-:W2:Y:S01]  /*15be0*/  S2R R2, SR_TID.X ;  /* 0x0000000000027919 */ /* 0x004ea20000002100 */
[----:B0-----:R-:W0:Y:S01]  /*15bf0*/  LDC R0, c[0x0][0x430] ;  /* 0x00010c00ff007b82 */ /* 0x001e220000000800 */
[----:B------:R-:W-:Y:S02]  /*15c00*/  LOP3.LUT P2, RZ, R16, 0x8, RZ, 0xc0, !PT ;  /* 0x0000000810ff7812 */ /* 0x000fe4000784c0ff */
[----:B0-----:R-:W-:Y:S02]  /*15c10*/  ISETP.NE.AND P0, PT, R0, 0x1, PT ;  /* 0x000000010000780c */ /* 0x001fe40003f05270 */
[----:B------:R-:W-:Y:S01]  /*15c20*/  LEA R0, R20, UR40, 0x6 ;  /* 0x0000002814007c11 */ /* 0x000fe2000f8e30ff */
[----:B--2---:R-:W-:-:S05]  /*15c30*/  IMAD.SHL.U32 R2, R2, 0x10, RZ ;  /* 0x0000001002027824 */ /* 0x004fca00078e00ff */
[----:B------:R-:W-:-:S05]  /*15c40*/  LOP3.LUT R2, R36, 0x70, R2, 0xf8, !PT ;  /* 0x0000007024027812 */ /* 0x000fca00078ef802 */
[----:B------:R-:W0:Y:S01]  /*15c50*/  @P0 LDC R3, c[0x0][0x434] ;  /* 0x00010d00ff030b82 */ /* 0x000e220000000800 */
[C---:B------:R-:W-:Y:S01]  /*15c60*/  ISETP.GT.U32.AND P1, PT, R2.reuse, 0x3f, PT ;  /* 0x0000003f0200780c */ /* 0x040fe20003f24070 */
[----:B------:R-:W-:-:S06]  /*15c70*/  IMAD.IADD R0, R2, 0x1, R0 ;  /* 0x0000000102007824 */ /* 0x000fcc00078e0200 */
[----:B------:R-:W2:Y:S01]  /*15c80*/  @P0 LDC R9, c[0x0][0x438] ;  /* 0x00010e00ff090b82 */ /* 0x000ea20000000800 */
[----:B------:R-:W-:-:S07]  /*15c90*/  IMAD.MOV.U32 R4, RZ, RZ, R0 ;  /* 0x000000ffff047224 */ /* 0x000fce00078e0000 */
[----:B------:R-:W3:Y:S08]  /*15ca0*/  @!P1 LDC.64 R6, c[0x0][0x428] ;  /* 0x00010a00ff069b82 */ /* 0x000ef00000000a00 */
[----:B------:R-:W4:Y:S01]  /*15cb0*/  @!P1 LDC.64 R10, c[0x0][0x418] ;  /* 0x00010600ff0a9b82 */ /* 0x000f220000000a00 */
[----:B0-----:R-:W-:-:S05]  /*15cc0*/  @P0 IMAD.HI.U32 R2, R0, R3, RZ ;  /* 0x0000000300020227 */ /* 0x001fca00078e00ff */
[----:B--2---:R-:W-:-:S04]  /*15cd0*/  @P0 SHF.R.U32.HI R4, RZ, R9, R2 ;  /* 0x00000009ff040219 */ /* 0x004fc80000011602 */
[----:B------:R-:W-:Y:S01]  /*15ce0*/  @!P1 SHF.R.S32.HI R3, RZ, 0x1f, R4 ;  /* 0x0000001fff039819 */ /* 0x000fe20000011404 */
[----:B---3--:R-:W-:-:S04]  /*15cf0*/  @!P1 IMAD R2, R27, R6, RZ ;  /* 0x000000061b029224 */ /* 0x008fc800078e02ff */
[----:B------:R-:W-:Y:S02]  /*15d00*/  @!P1 IMAD R7, R25, R7, R2 ;  /* 0x0000000719079224 */ /* 0x000fe400078e0202 */
[----:B------:R-:W-:-:S04]  /*15d10*/  @!P1 IMAD.MOV.U32 R2, RZ, RZ, R4 ;  /* 0x000000ffff029224 */ /* 0x000fc800078e0004 */
[----:B------:R-:W-:-:S04]  /*15d20*/  @!P1 IMAD.WIDE.U32 R2, R25, R6, R2 ;  /* 0x0000000619029225 */ /* 0x000fc800078e0002 */
[----:B------:R-:W-:Y:S01]  /*15d30*/  @!P1 IMAD.IADD R3, R7, 0x1, R3 ;  /* 0x0000000107039824 */ /* 0x000fe200078e0203 */
[C---:B----4-:R-:W-:Y:S01]  /*15d40*/  @!P1 LEA R10, P0, R2.reuse, R10, 0x2 ;  /* 0x0000000a020a9211 */ /* 0x050fe200078010ff */
[----:B------:R-:W-:Y:S02]  /*15d50*/  VIADD R22, R5, 0x1 ;  /* 0x0000000105167836 */ /* 0x000fe40000000000 */
[----:B------:R-:W-:Y:S01]  /*15d60*/  IMAD.MOV.U32 R6, RZ, RZ, RZ ;  /* 0x000000ffff067224 */ /* 0x000fe200078e00ff */
[----:B------:R-:W-:Y:S01]  /*15d70*/  @!P1 LEA.HI.X R11, R2, R11, R3, 0x2, P0 ;  /* 0x0000000b020b9211 */ /* 0x000fe200000f1403 */
[----:B------:R-:W-:Y:S01]  /*15d80*/  IMAD.MOV R7, RZ, RZ, -R4 ;  /* 0x000000ffff077224 */ /* 0x000fe200078e0a04 */
[----:B------:R-:W-:Y:S01]  /*15d90*/  ISETP.NE.AND P0, PT, R22, 0x2, PT ;  /* 0x000000021600780c */ /* 0x000fe20003f05270 */
[----:B------:R-:W-:Y:S05]  /*15da0*/  YIELD ;  /* 0x0000000000007946 */ /* 0x000fea0003800000 */
[----:B------:R-:W-:Y:S01]  /*15db0*/  ULDC UR4, c[0x0][0x430] ;  /* 0x00010c0000047ab9 */ /* 0x000fe20000000800 */
[----:B------:R-:W-:Y:S01]  /*15dc0*/  SEL R23, RZ, 0x1, P0 ;  /* 0x00000001ff177807 */ /* 0x000fe20000000000 */
[----:B------:R-:W-:Y:S01]  /*15dd0*/  IMAD R7, R7, UR4, R0 ;  /* 0x0000000407077c24 */ /* 0x000fe2000f8e0200 */
[----:B------:R0:W5:Y:S01]  /*15de0*/  @!P1 LDG.E R6, desc[UR36][R10.64] ;  /* 0x000000240a069981 */ /* 0x000162000c1e1900 */
[C---:B------:R-:W-:Y:S01]  /*15df0*/  ISETP.GT.AND P1, PT, R20.reuse, UR44, PT ;  /* 0x0000002c14007c0c */ /* 0x040fe2000bf24270 */
[----:B------:R-:W-:Y:S01]  /*15e00*/  VIADD R20, R20, 0xffffffff ;  /* 0xffffffff14147836 */ /* 0x000fe20000000000 */
[----:B------:R-:W-:-:S02]  /*15e10*/  SEL R22, R22, RZ, P0 ;  /* 0x000000ff16167207 */ /* 0x000fc40000000000 */
[----:B------:R-:W-:Y:S01]  /*15e20*/  LOP3.LUT R23, R8, R23, RZ, 0x3c, !PT ;  /* 0x0000001708177212 */ /* 0x000fe200078e3cff */
[----:B------:R-:W-:Y:S08]  /*15e30*/  @!P2 BRA `(.L_x_1624) ;  /* 0x000000000004a947 */ /* 0x000ff00003800000 */
[----:B------:R-:W-:Y:S01]  /*15e40*/  BPT.TRAP 0x1 ;  /* 0x000000040000795c */ /* 0x000fe20000300000 */
.L_x_1624:
[----:B------:R-:W-:Y:S01]  /*15e50*/  IMAD R0, R22, 0x8, R17 ;  /* 0x0000000816007824 */ /* 0x000fe200078e0211 */
[----:B------:R-:W-:Y:S01]  /*15e60*/  SHF.L.U32 R18, R23, 0x1f, RZ ;  /* 0x0000001f17127819 */ /* 0x000fe200000006ff */
[----:B------:R-:W-:Y:S01]  /*15e70*/  BSSY B0, `(.L_x_1625) ;  /* 0x0000004000007945 */ /* 0x000fe20003800000 */
[----:B------:R-:W-:Y:S02]  /*15e80*/  SHF.R.S32.HI R9, RZ, 0x1f, R7 ;  /* 0x0000001fff097819 */ /* 0x000fe40000011407 */
[----:B------:R-:W2:Y:S02]  /*15e90*/  SYNCS.PHASECHK.TRANS64.TRYWAIT P0, [R0+URZ+0x28480], R18 ;  /* 0x02848012000075a7 */ /* 0x000ea4000800017f */
[----:B--2---:R-:W-:Y:S05]  /*15ea0*/  @!P0 BRA `(.L_x_1626) ;  /* 0x0000004000b08947 */ /* 0x004fea0003800000 */
.L_x_1723:
[----:B------:R-:W-:Y:S05]  /*15eb0*/  BSYNC B0 ;  /* 0x0000000000007941 */ /* 0x000fea0003800000 */
.L_x_1625:
[----:B------:R-:W-:Y:S01]  /*15ec0*/  ULDC.64 UR4, c[0x0][0x328] ;  /* 0x0000ca0000047ab9 */ /* 0x000fe20000000a00 */
[----:B0----5:R-:W-:Y:S01]  /*15ed0*/  SHF.R.S32.HI R10, RZ, 0x1f, R6 ;  /* 0x0000001fff0a7819 */ /* 0x021fe20000011406 */
[----:B------:R-:W-:Y:S01]  /*15ee0*/  IMAD R2, R9, UR4, RZ ;  /* 0x0000000409027c24 */ /* 0x000fe2000f8e02ff */
[----:B------:R-:W0:Y:S01]  /*15ef0*/  LDC R12, c[0x0][0x2f4] ;  /* 0x0000bd00ff0c7b82 */ /* 0x000e220000000800 */
[----:B------:R-:W-:Y:S01]  /*15f00*/  ULDC.64 UR6, c[0x0][0x318] ;  /* 0x0000c60000067ab9 */ /* 0x000fe20000000a00 */
[----:B------:R-:W-:Y:S01]  /*15f10*/  LOP3.LUT R13, R28, 0x80, RZ, 0xfc, !PT ;  /* 0x000000801c0d7812 */ /* 0x000fe200078efcff */
        /* <DEDUP_REMOVED lines=8> */
[----:B------:R-:W-:Y:S02]  /*15fa0*/  IMAD.IADD R3, R3, 0x1, R4 ;  /* 0x0000000103037824 */ /* 0x000fe400078e0204 */
[----:B------:R-:W-:Y:S01]  /*15fb0*/  IMAD R4, R22, 0x4000, R30 ;  /* 0x0000400016047824 */ /* 0x000fe200078e021e */
[-C--:B0-----:R-:W-:Y:S01]  /*15fc0*/  ISETP.GE.AND P2, PT, R13, R12.reuse, PT ;  /* 0x0000000c0d00720c */ /* 0x081fe20003f46270 */
[C---:B------:R-:W-:Y:S01]  /*15fd0*/  IMAD.WIDE.U32 R2, R19.reuse, UR4, R2 ;  /* 0x0000000413027c25 */ /* 0x040fe2000f8e0002 */
[----:B------:R-:W-:Y:S01]  /*15fe0*/  UMOV UR4, 0xffffffff ;  /* 0xffffffff00047882 */ /* 0x000fe20000000000 */
[----:B------:R-:W-:Y:S02]  /*15ff0*/  ISETP.GE.AND P3, PT, R28, R12, PT ;  /* 0x0000000c1c00720c */ /* 0x000fe40003f66270 */
[----:B------:R-:W-:Y:S01]  /*16000*/  IMAD R26, R19, UR5, R3 ;  /* 0x00000005131a7c24 */ /* 0x000fe2000f8e0203 */
[----:B------:R-:W-:-:S04]  /*16010*/  IADD3 R21, P0, R2, UR6, RZ ;  /* 0x0000000602157c10 */ /* 0x000fc8000ff1e0ff */
[----:B------:R-:W-:Y:S01]  /*16020*/  IADD3.X R26, R26, UR7, RZ, P0, !PT ;  /* 0x000000071a1a7c10 */ /* 0x000fe200087fe4ff */
[----:B------:R-:W-:Y:S08]  /*16030*/  BRA.DIV UR4, `(.L_x_1627) ;  /* 0x0000004204607947 */ /* 0x000ff0000b800000 */
[----:B------:R-:W0:Y:S01]  /*16040*/  SHFL.IDX PT, R2, R21, RZ, 0x181f ;  /* 0x00181fff15027589 */ /* 0x000e2200000e0000 */
[----:B------:R-:W-:-:S03]  /*16050*/  IMAD.IADD R4, R17, 0x1, R4 ;  /* 0x0000000111047824 */ /* 0x000fc600078e0204 */
[----:B------:R-:W3:Y:S01]  /*16060*/  SHFL.IDX PT, R3, R26, RZ, 0x181f ;  /* 0x00181fff1a037589 */ /* 0x000ee200000e0000 */
[----:B0-----:R-:W-:-:S05]  /*16070*/  IADD3 R2, P0, R28, R2, RZ ;  /* 0x000000021c027210 */ /* 0x001fca0007f1e0ff */
[----:B---3--:R-:W-:-:S05]  /*16080*/  IMAD.X R3, RZ, RZ, R3, P0 ;  /* 0x000000ffff037224 */ /* 0x008fca00000e0603 */
[----:B------:R-:W-:Y:S01]  /*16090*/  @!PT LDS RZ, [RZ] ;  /* 0x00000000fffff984 */ /* 0x000fe20000000800 */
[----:B------:R-:W-:Y:S04]  /*160a0*/  LDGSTS.E.BYPASS.LTC128B.128 [R4+0x10000], desc[UR36][R2.64], !P3 ;  /* 0x1000000002047fae */ /* 0x000fe8000d901d64 */
[----:B------:R0:W-:Y:S04]  /*160b0*/  LDGSTS.E.BYPASS.LTC128B.128 [R4+0x12000], desc[UR36][R2.64+0x80], !P2 ;  /* 0x1200008002047fae */ /* 0x0001e8000d101d64 */
[----:B0-----:R-:W0:Y:S04]  /*160c0*/  SHFL.IDX PT, R2, R21, 0x1, 0x181f ;  /* 0x00381f0015027f89 */ /* 0x001e2800000e0000 */
[----:B------:R-:W3:Y:S01]  /*160d0*/  SHFL.IDX PT, R3, R26, 0x1, 0x181f ;  /* 0x00381f001a037f89 */ /* 0x000ee200000e0000 */
[----:B0-----:R-:W-:-:S05]  /*160e0*/  IADD3 R2, P0, R28, R2, RZ ;  /* 0x000000021c027210 */ /* 0x001fca0007f1e0ff */
[----:B---3--:R-:W-:-:S05]  /*160f0*/  IMAD.X R3, RZ, RZ, R3, P0 ;  /* 0x000000ffff037224 */ /* 0x008fca00000e0603 */
[----:B------:R-:W-:Y:S04]  /*16100*/  LDGSTS.E.BYPASS.LTC128B.128 [R4+0x10800], desc[UR36][R2.64], !P3 ;  /* 0x1080000002047fae */ /* 0x000fe8000d901d64 */
[----:B------:R0:W-:Y:S04]  /*16110*/  LDGSTS.E.BYPASS.LTC128B.128 [R4+0x12800], desc[UR36][R2.64+0x80], !P2 ;  /* 0x1280008002047fae */ /* 0x0001e8000d101d64 */
[----:B0-----:R-:W0:Y:S04]  /*16120*/  SHFL.IDX PT, R2, R21, 0x2, 0x181f ;  /* 0x00581f0015027f89 */ /* 0x001e2800000e0000 */
[----:B------:R-:W3:Y:S04]  /*16130*/  SHFL.IDX PT, R3, R26, 0x2, 0x181f ;  /* 0x00581f001a037f89 */ /* 0x000ee800000e0000 */
[----:B------:R-:W4:Y:S01]  /*16140*/  SHFL.IDX PT, R26, R26, 0x3, 0x181f ;  /* 0x00781f001a1a7f89 */ /* 0x000f2200000e0000 */
[----:B0-----:R-:W-:-:S05]  /*16150*/  IADD3 R2, P0, R28, R2, RZ ;  /* 0x000000021c027210 */ /* 0x001fca0007f1e0ff */
[----:B---3--:R-:W-:-:S05]  /*16160*/  IMAD.X R3, RZ, RZ, R3, P0 ;  /* 0x000000ffff037224 */ /* 0x008fca00000e0603 */
[----:B------:R-:W-:Y:S04]  /*16170*/  LDGSTS.E.BYPASS.LTC128B.128 [R4+0x11000], desc[UR36][R2.64], !P3 ;  /* 0x1100000002047fae */ /* 0x000fe8000d901d64 */
[----:B------:R0:W-:Y:S04]  /*16180*/  LDGSTS.E.BYPASS.LTC128B.128 [R4+0x13000], desc[UR36][R2.64+0x80], !P2 ;  /* 0x1300008002047fae */ /* 0x0001e8000d101d64 */
[----:B0---4-:R0:W3:Y:S02]  /*16190*/  SHFL.IDX PT, R2, R21, 0x3, 0x181f ;  /* 0x00781f0015027f89 */ /* 0x0110e400000e0000 */
.L_x_1733:
        /* <DEDUP_REMOVED lines=9> */
.L_x_1628:
        /* <DEDUP_REMOVED lines=10> */
.L_x_1629:
[----:B------:R4:W-:Y:S01]  /*162d0*/  SYNCS.ARRIVE.TRANS64.A1T0 RZ, [R0+URZ+0x28470], RZ ;  /* 0x028470ff00ff79a7 */ /* 0x0009e2000810003f */
[----:B------:R-:W-:Y:S05]  /*162e0*/  @!P3 BRA `(.L_x_1630) ;  /* 0x000000000004b947 */ /* 0x000fea0003800000 */
[----:B------:R-:W-:Y:S01]  /*162f0*/  BPT.TRAP 0x1 ;  /* 0x000000040000795c */ /* 0x000fe20000300000 */
.L_x_1630:
[----:B------:R-:W5:Y:S01]  /*16300*/  SYNCS.PHASECHK.TRANS64.TRYWAIT P0, [R0+URZ+0x28440], R18 ;  /* 0x02844012000075a7 */ /* 0x000f62000800017f */
[----:B------:R-:W-:Y:S04]  /*16310*/  BSSY B0, `(.L_x_1631) ;  /* 0x0000002000007945 */ /* 0x000fe80003800000 */
[----:B-----5:R-:W-:Y:S05]  /*16320*/  @!P0 BRA `(.L_x_1632) ;  /* 0x0000004000cc8947 */ /* 0x020fea0003800000 */
.L_x_1734:
[----:B------:R-:W-:Y:S05]  /*16330*/  BSYNC B0 ;  /* 0x0000000000007941 */ /* 0x000fea0003800000 */
.L_x_1631:
[----:B------:R-:W-:Y:S01]  /*16340*/  ULDC.64 UR4, c[0x0][0x300] ;  /* 0x0000c00000047ab9 */ /* 0x000fe20000000a00 */
[----:B------:R-:W5:Y:S01]  /*16350*/  LDC R11, c[0x0][0x2f4] ;  /* 0x0000bd00ff0b7b82 */ /* 0x000f620000000800 */
[----:B---3--:R-:W-:Y:S01]  /*16360*/  IMAD R2, R9, UR4, RZ ;  /* 0x0000000409027c24 */ /* 0x008fe2000f8e02ff */
        /* <DEDUP_REMOVED lines=11> */
[-C--:B-----5:R-:W-:Y:S02]  /*16420*/  ISETP.GE.AND P2, PT, R12, R11.reuse, PT ;  /* 0x0000000b0c00720c */ /* 0x0a0fe40003f46270 */
[----:B------:R-:W-:Y:S01]  /*16430*/  ISETP.GE.AND P3, PT, R28, R11, PT ;  /* 0x0000000b1c00720c */ /* 0x000fe20003f66270 */
[----:B------:R-:W-:Y:S01]  /*16440*/  IMAD.WIDE.U32 R2, R19, UR4, R2 ;  /* 0x0000000413027c25 */ /* 0x000fe2000f8e0002 */
[----:B------:R-:W-:-:S03]  /*16450*/  UMOV UR4, 0xffffffff ;  /* 0xffffffff00047882 */ /* 0x000fc60000000000 */
[----:B------:R-:W-:Y:S01]  /*16460*/  IMAD R10, R19, UR5, R3 ;  /* 0x00000005130a7c24 */ /* 0x000fe2000f8e0203 */
[----:B------:R-:W-:-:S04]  /*16470*/  IADD3 R9, P0, R2, UR6, RZ ;  /* 0x0000000602097c10 */ /* 0x000fc8000ff1e0ff */
[----:B------:R-:W-:Y:S01]  /*16480*/  IADD3.X R10, R10, UR7, RZ, P0, !PT ;  /* 0x000000070a0a7c10 */ /* 0x000fe200087fe4ff */
[----:B------:R-:W-:Y:S08]  /*16490*/  BRA.DIV UR4, `(.L_x_1633) ;  /* 0x0000004204847947 */ /* 0x000ff0000b800000 */
[----:B-1----:R-:W1:Y:S04]  /*164a0*/  SHFL.IDX PT, R14, R9, RZ, 0x181f ;  /* 0x00181fff090e7589 */ /* 0x002e6800000e0000 */
[----:B------:R-:W3:Y:S04]  /*164b0*/  SHFL.IDX PT, R3, R10, RZ, 0x181f ;  /* 0x00181fff0a037589 */ /* 0x000ee800000e0000 */
[----:B------:R-:W-:Y:S01]  /*164c0*/  SHFL.IDX PT, R7, R10, 0x1, 0x181f ;  /* 0x00381f000a077f89 */ /* 0x000fe200000e0000 */
[----:B-1----:R-:W-:-:S03]  /*164d0*/  IADD3 R2, P0, R28, R14, RZ ;  /* 0x0000000e1c027210 */ /* 0x002fc60007f1e0ff */
[----:B------:R-:W1:Y:S02]  /*164e0*/  SHFL.IDX PT, R14, R9, 0x1, 0x181f ;  /* 0x00381f00090e7f89 */ /* 0x000e6400000e0000 */
[----:B---3--:R-:W-:-:S05]  /*164f0*/  IMAD.X R3, RZ, RZ, R3, P0 ;  /* 0x000000ffff037224 */ /* 0x008fca00000e0603 */
[----:B------:R-:W-:Y:S04]  /*16500*/  LDGSTS.E.BYPASS.LTC128B.128 [R4+0x20000], desc[UR36][R2.64], !P3 ;  /* 0x2000000002047fae */ /* 0x000fe8000d901d64 */
[----:B------:R3:W-:Y:S01]  /*16510*/  LDGSTS.E.BYPASS.LTC128B.128 [R4+0x22000], desc[UR36][R2.64+0x80], !P2 ;  /* 0x2200008002047fae */ /* 0x0007e2000d101d64 */
[----:B-1----:R-:W-:-:S03]  /*16520*/  IADD3 R6, P0, R28, R14, RZ ;  /* 0x0000000e1c067210 */ /* 0x002fc60007f1e0ff */
[----:B---3--:R-:W-:Y:S04]  /*16530*/  SHFL.IDX PT, R3, R10, 0x2, 0x181f ;  /* 0x00581f000a037f89 */ /* 0x008fe800000e0000 */
[----:B------:R-:W1:Y:S01]  /*16540*/  SHFL.IDX PT, R14, R9, 0x2, 0x181f ;  /* 0x00581f00090e7f89 */ /* 0x000e6200000e0000 */
[----:B------:R-:W-:-:S03]  /*16550*/  IMAD.X R7, RZ, RZ, R7, P0 ;  /* 0x000000ffff077224 */ /* 0x000fc600000e0607 */
[----:B------:R-:W3:Y:S04]  /*16560*/  SHFL.IDX PT, R10, R10, 0x3, 0x181f ;  /* 0x00781f000a0a7f89 */ /* 0x000ee800000e0000 */
[----:B------:R0:W-:Y:S04]  /*16570*/  LDGSTS.E.BYPASS.LTC128B.128 [R4+0x20800], desc[UR36][R6.64], !P3 ;  /* 0x2080000006047fae */ /* 0x0001e8000d901d64 */
[----:B------:R0:W-:Y:S01]  /*16580*/  LDGSTS.E.BYPASS.LTC128B.128 [R4+0x22800], desc[UR36][R6.64+0x80], !P2 ;  /* 0x2280008006047fae */ /* 0x0001e2000d101d64 */
[----:B-1----:R-:W-:-:S03]  /*16590*/  IADD3 R2, P0, R28, R14, RZ ;  /* 0x0000000e1c027210 */ /* 0x002fc60007f1e0ff */
[----:B------:R0:W1:Y:S02]  /*165a0*/  SHFL.IDX PT, R14, R9, 0x3, 0x181f ;  /* 0x00781f00090e7f89 */ /* 0x00006400000e0000 */
[----:B------:R-:W-:-:S05]  /*165b0*/  IMAD.X R3, RZ, RZ, R3, P0 ;  /* 0x000000ffff037224 */ /* 0x000fca00000e0603 */
[----:B------:R0:W-:Y:S04]  /*165c0*/  LDGSTS.E.BYPASS.LTC128B.128 [R4+0x21000], desc[UR36][R2.64], !P3 ;  /* 0x2100000002047fae */ /* 0x0001e8000d901d64 */
[----:B---3--:R0:W-:Y:S02]  /*165d0*/  LDGSTS.E.BYPASS.LTC128B.128 [R4+0x23000], desc[UR36][R2.64+0x80], !P2 ;  /* 0x2300008002047fae */ /* 0x0081e4000d101d64 */
.L_x_1744:
[----:B01----:R-:W-:-:S05]  /*165e0*/  IADD3 R2, P0, R28, R14, RZ ;  /* 0x0000000e1c027210 */ /* 0x003fca0007f1e0ff */
        /* <DEDUP_REMOVED lines=8> */
.L_x_1634:
        /* <DEDUP_REMOVED lines=10> */
.L_x_1635:
[----:B------:R2:W-:Y:S02]  /*16710*/  SYNCS.ARRIVE.TRANS64.A1T0 RZ, [R0+URZ+0x28430], RZ ;  /* 0x028430ff00ff79a7 */ /* 0x0005e4000810003f */
[----:B--2-4-:R-:W-:-:S05]  /*16720*/  IMAD.U32 R0, RZ, RZ, UR46 ;  /* 0x0000002eff007e24 */ /* 0x014fca000f8e00ff */
[----:B------:R-:W-:-:S13]  /*16730*/  ISETP.NE.AND P0, PT, R0, 0x3, PT ;  /* 0x000000030000780c */ /* 0x000fda0003f05270 */
[----:B------:R-:W-:Y:S05]  /*16740*/  @!P0 BRA `(.L_x_1636) ;  /* 0x0000000000048947 */ /* 0x000fea0003800000 */
[----:B------:R-:W-:Y:S01]  /*16750*/  BPT.TRAP 0x1 ;  /* 0x000000040000795c */ /* 0x000fe20000300000 */
.L_x_1636:
[----:B0-----:R-:W-:Y:S01]  /*16760*/  LOP3.LUT R3, R8, 0x1, RZ, 0x3c, !PT ;  /* 0x0000000108037812 */ /* 0x001fe200078e3cff */
[----:B------:R-:W-:Y:S01]  /*16770*/  IMAD R0, R5, 0x8, R17 ;  /* 0x0000000805007824 */ /* 0x000fe200078e0211 */
[----:B------:R-:W-:Y:S02]  /*16780*/  BSSY B0, `(.L_x_1637) ;  /* 0x0000004000007945 */ /* 0x000fe40003800000 */
[----:B------:R-:W-:-:S04]  /*16790*/  SHF.L.U32 R3, R3, 0x1f, RZ ;  /* 0x0000001f03037819 */ /* 0x000fc800000006ff */
[----:B------:R-:W0:Y:S02]  /*167a0*/  SYNCS.PHASECHK.TRANS64.TRYWAIT P2, [R0+URZ+0x28470], R3 ;  /* 0x02847003000075a7 */ /* 0x000e24000804017f */
[----:B0-----:R-:W-:Y:S05]  /*167b0*/  @!P2 BRA `(.L_x_1638) ;  /* 0x0000004000d0a947 */ /* 0x001fea0003800000 */
.L_x_1745:
[----:B------:R-:W-:Y:S05]  /*167c0*/  BSYNC B0 ;  /* 0x0000000000007941 */ /* 0x000fea0003800000 */
.L_x_1637:
[----:B------:R-:W-:-:S13]  /*167d0*/  LOP3.LUT P2, RZ, R16, 0x8, RZ, 0xc0, !PT ;  /* 0x0000000810ff7812 */ /* 0x000fda000784c0ff */
[----:B------:R-:W-:Y:S05]  /*167e0*/  @!P2 BRA `(.L_x_1639) ;  /* 0x000000000004a947 */ /* 0x000fea0003800000 */
[----:B------:R-:W-:Y:S01]  /*167f0*/  BPT.TRAP 0x1 ;  /* 0x000000040000795c */ /* 0x000fe20000300000 */
.L_x_1639:
[----:B0-----:R-:W-:Y:S01]  /*16800*/  SHF.L.U32 R3, R8, 0x1f, RZ ;  /* 0x0000001f08037819 */ /* 0x001fe200000006ff */
[----:B------:R-:W-:-:S03]  /*16810*/  IMAD.SHL.U32 R2, R5, 0x4000, RZ ;  /* 0x0000400005027824 */ /* 0x000fc600078e00ff */
[----:B------:R-:W0:Y:S02]  /*16820*/  SYNCS.PHASECHK.TRANS64.TRYWAIT P2, [R0+URZ+0x28460], R3 ;  /* 0x02846003000075a7 */ /* 0x000e24000804017f */
[----:B0-----:R-:W-:Y:S05]  /*16830*/  @!P2 BRA `(.L_x_1640) ;  /* 0x0000004000c4a947 */ /* 0x001fea0003800000 */
.L_x_1746:
[----:B------:R-:W-:Y:S01]  /*16840*/  LOP3.LUT R4, R2, R33, RZ, 0xfc, !PT ;  /* 0x0000002102047212 */ /* 0x000fe200078efcff */
[----:B------:R-:W-:Y:S05]  /*16850*/  WARPSYNC.ALL ;  /* 0x0000000000007948 */ /* 0x000fea0003800000 */
[C---:B0-----:R-:W-:Y:S01]  /*16860*/  IMAD.IADD R3, R17.reuse, 0x1, R4 ;  /* 0x0000000111037824 */ /* 0x041fe200078e0204 */
[----:B------:R-:W-:Y:S02]  /*16870*/  IADD3 R2, R17, R2, R31 ;  /* 0x0000000211027210 */ /* 0x000fe40007ffe01f */
[----:B------:R-:W-:Y:S01]  /*16880*/  LOP3.LUT P2, RZ, R16, 0x8, RZ, 0xc0, !PT ;  /* 0x0000000810ff7812 */ /* 0x000fe2000784c0ff */
[----:B------:R-:W-:Y:S01]  /*16890*/  IMAD.IADD R18, R34, 0x1, R3 ;  /* 0x0000000122127824 */ /* 0x000fe200078e0203 */
[----:B------:R-:W0:Y:S02]  /*168a0*/  LDSM.16.MT88.4 R4, [R3+0x10000] ;  /* 0x010000000304783b */ /* 0x000e240000004200 */
[----:B0-----:R-:W-:-:S02]  /*168b0*/  PRMT R8, R4, 0x6420, R5 ;  /* 0x0000642004087816 */ /* 0x001fc40000000005 */
[----:B------:R-:W-:Y:S02]  /*168c0*/  PRMT R9, R4, 0x7531, R5 ;  /* 0x0000753104097816 */ /* 0x000fe40000000005 */
[C-C-:B------:R-:W-:Y:S02]  /*168d0*/  PRMT R10, R6.reuse, 0x6420, R7.reuse ;  /* 0x00006420060a7816 */ /* 0x140fe40000000007 */
[----:B------:R-:W-:Y:S02]  /*168e0*/  PRMT R11, R6, 0x7531, R7 ;  /* 0x00007531060b7816 */ /* 0x000fe40000000007 */
[----:B------:R-:W0:Y:S04]  /*168f0*/  LDSM.16.MT88.4 R4, [R18+0x10000] ;  /* 0x010000001204783b */ /* 0x000e280000004200 */
[----:B------:R-:W-:Y:S01]  /*16900*/  STSM.16.M88.4 [R2+0x8000], R8 ;  /* 0x0080000802007844 */ /* 0x000fe20000000200 */
        /* <DEDUP_REMOVED lines=23> */
[----:B------:R-:W-:-:S05]  /*16a80*/  PRMT R11, R14, 0x7531, R15 ;  /* 0x000075310e0b7816 */ /* 0x000fca000000000f */
[----:B------:R2:W-:Y:S02]  /*16a90*/  STSM.16.M88.4 [R2], R8 ;  /* 0x0000000802007844 */ /* 0x0005e40000000200 */
[C-C-:B--2---:R-:W-:Y:S02]  /*16aa0*/  PRMT R8, R4.reuse, 0x6420, R5.reuse ;  /* 0x0000642004087816 */ /* 0x144fe40000000005 */
        /* <DEDUP_REMOVED lines=24> */
.L_x_1641:
[----:B-1----:R1:W-:Y:S01]  /*16c30*/  SYNCS.ARRIVE.TRANS64.A1T0 RZ, [R0+URZ+0x28450], RZ ;  /* 0x028450ff00ff79a7 */ /* 0x0023e2000810003f */
[----:B------:R-:W-:Y:S06]  /*16c40*/  BAR.SYNC.DEFER_BLOCKING 0x2, 0x80 ;  /* 0x0082000000007b1d */ /* 0x000fec0000010000 */
[----:B------:R-:W-:Y:S05]  /*16c50*/  @!P0 BRA `(.L_x_1642) ;  /* 0x0000000000048947 */ /* 0x000fea0003800000 */
[----:B------:R-:W-:Y:S01]  /*16c60*/  BPT.TRAP 0x1 ;  /* 0x000000040000795c */ /* 0x000fe20000300000 */
.L_x_1642:
[----:B-1----:R-:W-:Y:S02]  /*16c70*/  VIADD R0, R0, 0x28480 ;  /* 0x0002848000007836 */ /* 0x002fe40000000000 */
[----:B0-----:R-:W-:Y:S02]  /*16c80*/  IMAD.MOV.U32 R5, RZ, RZ, R22 ;  /* 0x000000ffff057224 */ /* 0x001fe400078e0016 */
[----:B------:R-:W-:Y:S01]  /*16c90*/  IMAD.MOV.U32 R8, RZ, RZ, R23 ;  /* 0x000000ffff087224 */ /* 0x000fe200078e0017 */
[----:B------:R-:W-:-:S04]  /*16ca0*/  PRMT R0, R29, 0x654, R0 ;  /* 0x000006541d007816 */ /* 0x000fc80000000000 */
[----:B------:R2:W-:Y:S01]  /*16cb0*/  SYNCS.ARRIVE.TRANS64.RED.A1T0 RZ, [R0+URZ], RZ ;  /* 0x000000ff00ff79a7 */ /* 0x0005e2000810043f */
[----:B------:R-:W-:Y:S05]  /*16cc0*/  @P1 BRA `(.L_x_1643) ;  /* 0xffffffec00c41947 */ /* 0x000fea000383ffff */
.L_x_1623:
[----:B0-2---:R-:W0:Y:S01]  /*16cd0*/  S2R R0, SR_TID.X ;  /* 0x0000000000007919 */ /* 0x005e220000002100 */
[----:B------:R-:W-:Y:S01]  /*16ce0*/  BSSY B0, `(.L_x_1644) ;  /* 0x0000012000007945 */ /* 0x000fe20003800000 */
[----:B0-----:R-:W-:Y:S01]  /*16cf0*/  LOP3.LUT R2, R0, 0x7f, RZ, 0xc0, !PT ;  /* 0x0000007f00027812 */ /* 0x001fe200078ec0ff */
[----:B------:R-:W-:-:S03]  /*16d00*/  IMAD.U32 R0, RZ, RZ, UR46 ;  /* 0x0000002eff007e24 */ /* 0x000fc6000f8e00ff */
[----:B------:R-:W-:Y:S02]  /*16d10*/  ISETP.NE.AND P1, PT, R2, RZ, PT ;  /* 0x000000ff0200720c */ /* 0x000fe40003f25270 */
[----:B------:R-:W-:-:S11]  /*16d20*/  ISETP.NE.AND P0, PT, R0, 0x3, PT ;  /* 0x000000030000780c */ /* 0x000fd60003f05270 */
[----:B------:R-:W-:Y:S05]  /*16d30*/  @P1 BRA `(.L_x_1645) ;  /* 0x0000000000301947 */ /* 0x000fea0003800000 */
[----:B------:R-:W0:Y:S01]  /*16d40*/  S2R R5, SR_LANEID ;  /* 0x0000000000057919 */ /* 0x000e220000000000 */
[----:B------:R-:W-:Y:S01]  /*16d50*/  VOTEU.ANY UR4, UPT, PT ;  /* 0x0000000000047886 */ /* 0x000fe200038e0100 */
[----:B------:R-:W2:Y:S01]  /*16d60*/  LDC.64 R2, c[0x0][0xc60] ;  /* 0x00031800ff027b82 */ /* 0x000ea20000000a00 */
[----:B------:R-:W0:Y:S02]  /*16d70*/  FLO.U32 R0, UR4 ;  /* 0x0000000400007d00 */ /* 0x000e2400080e0000 */
[----:B0-----:R-:W-:-:S06]  /*16d80*/  ISETP.EQ.U32.AND P1, PT, R0, R5, PT ;  /* 0x000000050000720c */ /* 0x001fcc0003f22070 */
[----:B------:R-:W2:Y:S07]  /*16d90*/  POPC R5, UR4 ;  /* 0x0000000400057d09 */ /* 0x000eae0008000000 */
[----:B--2---:R-:W2:Y:S01]  /*16da0*/  @P1 ATOMG.E.ADD.STRONG.GPU PT, R3, desc[UR36][R2.64], R5 ;  /* 0x00000005020319a8 */ /* 0x004ea200081ee1e4 */
[----:B------:R-:W0:Y:S02]  /*16db0*/  S2R R4, SR_LTMASK ;  /* 0x0000000000047919 */ /* 0x000e240000003900 */
[----:B0-----:R-:W-:-:S04]  /*16dc0*/  LOP3.LUT R4, R4, UR4, RZ, 0xc0, !PT ;  /* 0x0000000404047c12 */ /* 0x001fc8000f8ec0ff */
[----:B------:R-:W0:Y:S01]  /*16dd0*/  POPC R7, R4 ;  /* 0x0000000400077309 */ /* 0x000e220000000000 */
[----:B--2---:R-:W0:Y:S02]  /*16de0*/  SHFL.IDX PT, R0, R3, R0, 0x1f ;  /* 0x00001f0003007589 */ /* 0x004e2400000e0000 */
[----:B0-----:R-:W-:-:S07]  /*16df0*/  IADD3 R24, R0, UR47, R7 ;  /* 0x0000002f00187c10 */ /* 0x001fce000fffe007 */
.L_x_1645:
[----:B------:R-:W-:Y:S05]  /*16e00*/  BSYNC B0 ;  /* 0x0000000000007941 */ /* 0x000fea0003800000 */
.L_x_1644:
[----:B------:R-:W-:Y:S05]  /*16e10*/  @!P0 BRA `(.L_x_1646) ;  /* 0x0000000000048947 */ /* 0x000fea0003800000 */
[----:B------:R-:W-:Y:S01]  /*16e20*/  BPT.TRAP 0x1 ;  /* 0x000000040000795c */ /* 0x000fe20000300000 */
.L_x_1646:
[----:B------:R-:W-:Y:S01]  /*16e30*/  LOP3.LUT R3, R23, 0x1, RZ, 0x3c, !PT ;  /* 0x0000000117037812 */ /* 0x000fe200078e3cff */
[----:B------:R-:W-:Y:S01]  /*16e40*/  IMAD R18, R22, 0x8, R17 ;  /* 0x0000000816127824 */ /* 0x000fe200078e0211 */
[----:B------:R-:W-:Y:S02]  /*16e50*/  BSSY B0, `(.L_x_1647) ;  /* 0x0000004000007945 */ /* 0x000fe40003800000 */
[----:B------:R-:W-:-:S04]  /*16e60*/  SHF.L.U32 R3, R3, 0x1f, RZ ;  /* 0x0000001f03037819 */ /* 0x000fc800000006ff */
[----:B------:R-:W0:Y:S02]  /*16e70*/  SYNCS.PHASECHK.TRANS64.TRYWAIT P1, [R18+URZ+0x28470], R3 ;  /* 0x02847003120075a7 */ /* 0x000e24000802017f */
[----:B0-----:R-:W-:Y:S05]  /*16e80*/  @!P1 BRA `(.L_x_1648) ;  /* 0x0000003c00449947 */ /* 0x001fea0003800000 */
.L_x_1747:
[----:B------:R-:W-:Y:S05]  /*16e90*/  BSYNC B0 ;  /* 0x0000000000007941 */ /* 0x000fea0003800000 */
.L_x_1647:
[----:B------:R-:W-:-:S13]  /*16ea0*/  LOP3.LUT P1, RZ, R16, 0x8, RZ, 0xc0, !PT ;  /* 0x0000000810ff7812 */ /* 0x000fda000782c0ff */
[----:B------:R-:W-:Y:S05]  /*16eb0*/  @!P1 BRA `(.L_x_1649) ;  /* 0x0000000000049947 */ /* 0x000fea0003800000 */
[----:B------:R-:W-:Y:S01]  /*16ec0*/  BPT.TRAP 0x1 ;  /* 0x000000040000795c */ /* 0x000fe20000300000 */
.L_x_1649:
[----:B0-----:R-:W-:-:S04]  /*16ed0*/  SHF.L.U32 R3, R23, 0x1f, RZ ;  /* 0x0000001f17037819 */ /* 0x001fc800000006ff */
[----:B------:R-:W0:Y:S02]  /*16ee0*/  SYNCS.PHASECHK.TRANS64.TRYWAIT P1, [R18+URZ+0x28460], R3 ;  /* 0x02846003120075a7 */ /* 0x000e24000802017f */
[----:B0-----:R-:W-:Y:S05]  /*16ef0*/  @!P1 BRA `(.L_x_1650) ;  /* 0x0000003c003c9947 */ /* 0x001fea0003800000 */
.L_x_1748:
[----:B------:R-:W-:Y:S01]  /*16f00*/  IMAD.SHL.U32 R0, R22, 0x4000, RZ ;  /* 0x0000400016007824 */ /* 0x000fe200078e00ff */
[----:B------:R-:W-:Y:S05]  /*16f10*/  WARPSYNC.ALL ;  /* 0x0000000000007948 */ /* 0x000fea0003800000 */
[----:B------:R-:W-:Y:S02]  /*16f20*/  LOP3.LUT R2, R0, R33, RZ, 0xfc, !PT ;  /* 0x0000002100027212 */ /* 0x000fe400078efcff */
[C---:B------:R-:W-:Y:S02]  /*16f30*/  IADD3 R0, R17.reuse, R0, R31 ;  /* 0x0000000011007210 */ /* 0x040fe40007ffe01f */
[----:B------:R-:W-:Y:S01]  /*16f40*/  LOP3.LUT P1, RZ, R16, 0x8, RZ, 0xc0, !PT ;  /* 0x0000000810ff7812 */ /* 0x000fe2000782c0ff */
[----:B------:R-:W-:-:S04]  /*16f50*/  IMAD.IADD R2, R17, 0x1, R2 ;  /* 0x0000000111027824 */ /* 0x000fc800078e0202 */
[----:B0-----:R-:W-:Y:S01]  /*16f60*/  IMAD.IADD R3, R34, 0x1, R2 ;  /* 0x0000000122037824 */ /* 0x001fe200078e0202 */
[----:B------:R-:W0:Y:S04]  /*16f70*/  LDSM.16.MT88.4 R4, [R2+0x10000] ;  /* 0x010000000204783b */ /* 0x000e280000004200 */
[----:B------:R-:W2:Y:S01]  /*16f80*/  LDSM.16.MT88.4 R8, [R3+0x10000] ;  /* 0x010000000308783b */ /* 0x000ea20000004200 */
[C-C-:B0-----:R-:W-:Y:S02]  /*16f90*/  PRMT R12, R4.reuse, 0x6420, R5.reuse ;  /* 0x00006420040c7816 */ /* 0x141fe40000000005 */
[----:B------:R-:W-:Y:S02]  /*16fa0*/  PRMT R13, R4, 0x7531, R5 ;  /* 0x00007531040d7816 */ /* 0x000fe40000000005 */
[----:B-1----:R-:W-:-:S02]  /*16fb0*/  PRMT R14, R6, 0x6420, R7 ;  /* 0x00006420060e7816 */ /* 0x002fc40000000007 */
[----:B------:R-:W-:Y:S02]  /*16fc0*/  PRMT R15, R6, 0x7531, R7 ;  /* 0x00007531060f7816 */ /* 0x000fe40000000007 */
[C-C-:B--2---:R-:W-:Y:S02]  /*16fd0*/  PRMT R4, R8.reuse, 0x6420, R9.reuse ;  /* 0x0000642008047816 */ /* 0x144fe40000000009 */
        /* <DEDUP_REMOVED lines=50> */
.L_x_1651:
[----:B-1----:R1:W-:Y:S01]  /*17300*/  SYNCS.ARRIVE.TRANS64.A1T0 RZ, [R18+URZ+0x28450], RZ ;  /* 0x028450ff12ff79a7 */ /* 0x0023e2000810003f */
[----:B------:R-:W-:Y:S06]  /*17310*/  BAR.SYNC.DEFER_BLOCKING 0x2, 0x80 ;  /* 0x0082000000007b1d */ /* 0x000fec0000010000 */
[----:B------:R-:W-:Y:S05]  /*17320*/  @!P0 BRA `(.L_x_1652) ;  /* 0x0000000000048947 */ /* 0x000fea0003800000 */
[----:B------:R-:W-:Y:S01]  /*17330*/  BPT.TRAP 0x1 ;  /* 0x000000040000795c */ /* 0x000fe20000300000 */
.L_x_1652:
[----:B-1----:R-:W-:Y:S02]  /*17340*/  VIADD R18, R18, 0x28480 ;  /* 0x0002848012127836 */ /* 0x002fe40000000000 */
[----:B------:R-:W-:-:S03]  /*17350*/  VIADD R22, R22, 0x1 ;  /* 0x0000000116167836 */ /* 0x000fc60000000000 */
[----:B------:R-:W-:Y:S02]  /*17360*/  PRMT R18, R29, 0x654, R18 ;  /* 0x000006541d127816 */ /* 0x000fe40000000012 */
[C---:B------:R-:W-:Y:S02]  /*17370*/  ISETP.NE.AND P0, PT, R22.reuse, 0x2, PT ;  /* 0x000000021600780c */ /* 0x040fe40003f05270 */
[----:B------:R1:W-:Y:S02]  /*17380*/  SYNCS.ARRIVE.TRANS64.RED.A1T0 RZ, [R18+URZ], RZ ;  /* 0x000000ff12ff79a7 */ /* 0x0003e4000810043f */
[----:B0-----:R-:W-:Y:S02]  /*17390*/  SEL R0, RZ, 0x1, P0 ;  /* 0x00000001ff007807 */ /* 0x001fe40000000000 */
[----:B------:R-:W-:Y:S02]  /*173a0*/  SEL R22, R22, RZ, P0 ;  /* 0x000000ff16167207 */ /* 0x000fe40000000000 */
[----:B------:R-:W-:-:S07]  /*173b0*/  LOP3.LUT R23, R23, R0, RZ, 0x3c, !PT ;  /* 0x0000000017177212 */ /* 0x000fce00078e3cff */
.L_x_1593:
[----:B------:R-:W-:Y:S05]  /*173c0*/  BSYNC B7 ;  /* 0x0000000000077941 */ /* 0x000fea0003800000 */
.L_x_1591:
[----:B------:R-:W-:-:S13]  /*173d0*/  LOP3.LUT P0, RZ, R16, 0x20, RZ, 0xc0, !PT ;  /* 0x0000002010ff7812 */ /* 0x000fda000780c0ff */
[----:B------:R-:W-:Y:S05]  /*173e0*/  @!P0 BRA `(.L_x_1653) ;  /* 0x0000000000248947 */ /* 0x000fea0003800000 */
[----:B------:R-:W0:Y:S08]  /*173f0*/  S2UR UR4, SR_CgaCtaId ;  /* 0x00000000000479c3 */ /* 0x000e300000008800 */
[----:B------:R-:W-:Y:S01]  /*17400*/  BAR.SYNC.DEFER_BLOCKING 0x5, 0x180 ;  /* 0x0146000000007b1d */ /* 0x000fe20000010000 */
[----:B------:R-:W-:Y:S01]  /*17410*/  MOV R0, 0x400 ;  /* 0x0000040000007802 */ /* 0x000fe20000000f00 */
[----:B0-----:R-:W-:-:S05]  /*17420*/  IMAD.U32 R29, RZ, RZ, UR4 ;  /* 0x00000004ff1d7e24 */ /* 0x001fca000f8e00ff */
[----:B------:R-:W-:-:S05]  /*17430*/  LEA R17, R29, R0, 0x18 ;  /* 0x000000001d117211 */ /* 0x000fca00078ec0ff */
[----:B------:R-:W0:Y:S02]  /*17440*/  LDS.128 R24, [R17+0x284d0] ;  /* 0x0284d00011187984 */ /* 0x000e240000000c00 */
[----:B0-----:R-:W-:Y:S01]  /*17450*/  R2UR UR42, R27 ;  /* 0x000000001b2a72ca */ /* 0x001fe200000e0000 */
[----:B------:R-:W-:Y:S06]  /*17460*/  BAR.ARV 0x4, 0x180 ;  /* 0x0106000000007b1d */ /* 0x000fec0000002000 */
[----:B------:R-:W-:Y:S08]  /*17470*/  BRA `(.L_x_1654) ;  /* 0x0000000c00b47947 */ /* 0x000ff00003800000 */
.L_x_1653:
[----:B------:R-:W0:Y:S01]  /*17480*/  S2R R0, SR_TID.X ;  /* 0x0000000000007919 */ /* 0x000e220000002100 */
[----:B------:R-:W-:Y:S01]  /*17490*/  ULDC UR4, c[0x0][0xc3c] ;  /* 0x00030f0000047ab9 */ /* 0x000fe20000000800 */
[----:B0-----:R-:W-:Y:S01]  /*174a0*/  LOP3.LUT R9, R0, 0x1f, RZ, 0xc0, !PT ;  /* 0x0000001f00097812 */ /* 0x001fe200078ec0ff */
[----:B------:R-:W-:-:S03]  /*174b0*/  IMAD.MOV.U32 R0, RZ, RZ, RZ ;  /* 0x000000ffff007224 */ /* 0x000fc600078e00ff */
[C---:B------:R-:W-:Y:S01]  /*174c0*/  ISETP.NE.AND P0, PT, R9.reuse, 0x1f, PT ;  /* 0x0000001f0900780c */ /* 0x040fe20003f05270 */
[----:B------:R-:W-:-:S05]  /*174d0*/  VIADD R7, R9, UR42 ;  /* 0x0000002a09077c36 */ /* 0x000fca0008000000 */
[----:B------:R-:W-:Y:S01]  /*174e0*/  ISETP.GE.OR P1, PT, R7, UR4, !P0 ;  /* 0x0000000407007c0c */ /* 0x000fe2000c726670 */
[----:B------:R-:W-:-:S12]  /*174f0*/  ULDC UR4, c[0x0][0xc3c] ;  /* 0x00030f0000047ab9 */ /* 0x000fd80000000800 */
[----:B------:R-:W0:Y:S08]  /*17500*/  @!P1 LDC.64 R2, c[0x0][0xc80] ;  /* 0x00032000ff029b82 */ /* 0x000e300000000a00 */
[----:B------:R-:W2:Y:S01]  /*17510*/  @!P1 LDC.64 R4, c[0x0][0xc78] ;  /* 0x00031e00ff049b82 */ /* 0x000ea20000000a00 */
[----:B0-----:R-:W-:-:S05]  /*17520*/  @!P1 IMAD.WIDE R2, R7, 0x4, R2 ;  /* 0x0000000407029825 */ /* 0x001fca00078e0202 */
[----:B------:R2:W3:Y:S02]  /*17530*/  @!P1 LDG.E R0, desc[UR36][R2.64] ;  /* 0x0000002402009981 */ /* 0x0004e4000c1e1900 */
[----:B--2---:R-:W-:-:S04]  /*17540*/  @!P1 IMAD.WIDE R2, R7, 0x4, R4 ;  /* 0x0000000407029825 */ /* 0x004fc800078e0204 */
[----:B------:R-:W-:-:S06]  /*17550*/  IMAD.MOV.U32 R5, RZ, RZ, RZ ;  /* 0x000000ffff057224 */ /* 0x000fcc00078e00ff */
[----:B------:R-:W3:Y:S01]  /*17560*/  @!P1 LDG.E R5, desc[UR36][R2.64] ;  /* 0x0000002402059981 */ /* 0x000ee2000c1e1900 */
[C---:B------:R-:W-:Y:S02]  /*17570*/  ISETP.NE.AND P1, PT, R9.reuse, RZ, PT ;  /* 0x000000ff0900720c */ /* 0x040fe40003f25270 */
[C---:B------:R-:W-:Y:S02]  /*17580*/  ISETP.GE.U32.AND P2, PT, R9.reuse, 0x2, PT ;  /* 0x000000020900780c */ /* 0x040fe40003f46070 */
[C---:B------:R-:W-:Y:S02]  /*17590*/  ISETP.GE.U32.AND P3, PT, R9.reuse, 0x4, PT ;  /* 0x000000040900780c */ /* 0x040fe40003f66070 */
[C---:B------:R-:W-:Y:S02]  /*175a0*/  ISETP.GE.U32.AND P4, PT, R9.reuse, 0x8, PT ;  /* 0x000000080900780c */ /* 0x040fe40003f86070 */
[----:B------:R-:W-:Y:S01]  /*175b0*/  ISETP.GE.U32.AND P5, PT, R9, 0x10, PT ;  /* 0x000000100900780c */ /* 0x000fe20003fa6070 */
[----:B---3--:R-:W-:-:S05]  /*175c0*/  IMAD R4, R5, R0, RZ ;  /* 0x0000000005047224 */ /* 0x008fca00078e02ff */
[----:B------:R-:W0:Y:S02]  /*175d0*/  SHFL.UP PT, R6, R4, 0x1, RZ ;  /* 0x0420000004067989 */ /* 0x000e2400000e00ff */
[----:B0-----:R-:W-:-:S05]  /*175e0*/  SEL R7, R6, RZ, P1 ;  /* 0x000000ff06077207 */ /* 0x001fca0000800000 */
[----:B------:R-:W-:Y:S02]  /*175f0*/  IMAD.IADD R7, R4, 0x1, R7 ;  /* 0x0000000104077824 */ /* 0x000fe400078e0207 */
[----:B------:R-:W0:Y:S03]  /*17600*/  LDC R4, c[0x0][0xc38] ;  /* 0x00030e00ff047b82 */ /* 0x000e260000000800 */
[----:B------:R-:W2:Y:S02]  /*17610*/  SHFL.UP PT, R6, R7, 0x2, RZ ;  /* 0x0440000007067989 */ /* 0x000ea400000e00ff */
[----:B--2---:R-:W-:-:S05]  /*17620*/  SEL R6, R6, RZ, P2 ;  /* 0x000000ff06067207 */ /* 0x004fca0001000000 */
[----:B------:R-:W-:Y:S02]  /*17630*/  IMAD.IADD R6, R7, 0x1, R6 ;  /* 0x0000000107067824 */ /* 0x000fe400078e0206 */
[----:B------:R-:W-:Y:S04]  /*17640*/  SHFL.IDX PT, R7, R24, RZ, 0x1f ;  /* 0x00001fff18077589 */ /* 0x000fe800000e0000 */
[----:B------:R-:W2:Y:S02]  /*17650*/  SHFL.UP PT, R8, R6, 0x4, RZ ;  /* 0x0480000006087989 */ /* 0x000ea400000e00ff */
[----:B--2---:R-:W-:-:S05]  /*17660*/  SEL R3, R8, RZ, P3 ;  /* 0x000000ff08037207 */ /* 0x004fca0001800000 */
[----:B------:R-:W-:Y:S02]  /*17670*/  IMAD.IADD R2, R6, 0x1, R3 ;  /* 0x0000000106027824 */ /* 0x000fe400078e0203 */
[----:B------:R-:W-:Y:S04]  /*17680*/  SHFL.IDX PT, R6, R24, 0x1, 0x1f ;  /* 0x00201f0018067f89 */ /* 0x000fe800000e0000 */
[----:B------:R-:W2:Y:S02]  /*17690*/  SHFL.UP PT, R3, R2, 0x8, RZ ;  /* 0x0500000002037989 */ /* 0x000ea400000e00ff */
[----:B--2---:R-:W-:-:S05]  /*176a0*/  SEL R3, R3, RZ, P4 ;  /* 0x000000ff03037207 */ /* 0x004fca0002000000 */
[----:B------:R-:W-:-:S05]  /*176b0*/  IMAD.IADD R8, R2, 0x1, R3 ;  /* 0x0000000102087824 */ /* 0x000fca00078e0203 */
[----:B------:R-:W2:Y:S02]  /*176c0*/  SHFL.UP PT, R3, R8, 0x10, RZ ;  /* 0x0600000008037989 */ /* 0x000ea400000e00ff */
[----:B--2---:R-:W-:-:S05]  /*176d0*/  SEL R3, R3, RZ, P5 ;  /* 0x000000ff03037207 */ /* 0x004fca0002800000 */
[----:B------:R-:W-:-:S05]  /*176e0*/  IMAD.IADD R3, R8, 0x1, R3 ;  /* 0x0000000108037824 */ /* 0x000fca00078e0203 */
[----:B------:R-:W0:Y:S02]  /*176f0*/  SHFL.IDX PT, R9, R3, 0x1f, 0x1f ;  /* 0x03e01f0003097f89 */ /* 0x000e2400000e0000 */
[----:B0-----:R-:W-:Y:S02]  /*17700*/  IMAD R11, R9, R4, RZ ;  /* 0x00000004090b7224 */ /* 0x001fe400078e02ff */
[----:B------:R-:W-:Y:S02]  /*17710*/  IMAD.MOV.U32 R9, RZ, RZ, RZ ;  /* 0x000000ffff097224 */ /* 0x000fe400078e00ff */
[----:B------:R-:W-:-:S05]  /*17720*/  IMAD.IADD R6, R6, 0x1, R11 ;  /* 0x0000000106067824 */ /* 0x000fca00078e020b */
[----:B------:R-:W-:-:S13]  /*17730*/  ISETP.GT.AND P6, PT, R6, R7, PT ;  /* 0x000000070600720c */ /* 0x000fda0003fc4270 */
[----:B------:R-:W-:Y:S05]  /*17740*/  @P6 BRA `(.L_x_1655) ;  /* 0x00000000009c6947 */ /* 0x000fea0003800000 */
.L_x_1657:
        /* <DEDUP_REMOVED lines=22> */
[----:B------:R-:W-:Y:S02]  /*178b0*/  IMAD.IADD R11, R4, 0x1, R11 ;  /* 0x00000001040b7824 */ /* 0x000fe400078e020b */
[----:B------:R-:W0:Y:S03]  /*178c0*/  LDC R4, c[0x0][0xc38] ;  /* 0x00030e00ff047b82 */ /* 0x000e260000000800 */
[----:B------:R-:W2:Y:S02]  /*178d0*/  SHFL.UP PT, R8, R11, 0x4, RZ ;  /* 0x048000000b087989 */ /* 0x000ea400000e00ff */
[----:B--2---:R-:W-:-:S05]  /*178e0*/  SEL R8, R8, RZ, P3 ;  /* 0x000000ff08087207 */ /* 0x004fca0001800000 */
[----:B------:R-:W-:-:S05]  /*178f0*/  IMAD.IADD R8, R11, 0x1, R8 ;  /* 0x000000010b087824 */ /* 0x000fca00078e0208 */
[----:B------:R-:W2:Y:S02]  /*17900*/  SHFL.UP PT, R2, R8, 0x8, RZ ;  /* 0x0500000008027989 */ /* 0x000ea400000e00ff */
[----:B--2---:R-:W-:-:S05]  /*17910*/  SEL R3, R2, RZ, P4 ;  /* 0x000000ff02037207 */ /* 0x004fca0002000000 */
[----:B------:R-:W-:-:S05]  /*17920*/  IMAD.IADD R3, R8, 0x1, R3 ;  /* 0x0000000108037824 */ /* 0x000fca00078e0203 */
[----:B------:R-:W2:Y:S02]  /*17930*/  SHFL.UP PT, R2, R3, 0x10, RZ ;  /* 0x0600000003027989 */ /* 0x000ea400000e00ff */
[----:B--2---:R-:W-:-:S05]  /*17940*/  SEL R2, R2, RZ, P5 ;  /* 0x000000ff02027207 */ /* 0x004fca0002800000 */
[----:B------:R-:W-:-:S05]  /*17950*/  IMAD.IADD R2, R3, 0x1, R2 ;  /* 0x0000000103027824 */ /* 0x000fca00078e0202 */
[----:B------:R-:W0:Y:S02]  /*17960*/  SHFL.IDX PT, R13, R2, 0x1f, 0x1f ;  /* 0x03e01f00020d7f89 */ /* 0x000e2400000e0000 */
[----:B0-----:R-:W-:-:S04]  /*17970*/  IMAD R11, R13, R4, RZ ;  /* 0x000000040d0b7224 */ /* 0x001fc800078e02ff */
[----:B------:R-:W-:-:S05]  /*17980*/  IMAD.IADD R6, R11, 0x1, R6 ;  /* 0x000000010b067824 */ /* 0x000fca00078e0206 */
[----:B------:R-:W-:-:S13]  /*17990*/  ISETP.GT.AND P6, PT, R6, R7, PT ;  /* 0x000000070600720c */ /* 0x000fda0003fc4270 */
[----:B------:R-:W-:Y:S05]  /*179a0*/  @!P6 BRA `(.L_x_1657) ;  /* 0xfffffffc0068e947 */ /* 0x000fea000383ffff */
[----:B------:R-:W-:-:S07]  /*179b0*/  IMAD.MOV.U32 R3, RZ, RZ, R2 ;  /* 0x000000ffff037224 */ /* 0x000fce00078e0002 */
.L_x_1655:
[----:B------:R-:W-:-:S04]  /*179c0*/  IMAD.IADD R11, R6, 0x1, -R11 ;  /* 0x00000001060b7824 */ /* 0x000fc800078e0a0b */
[----:B------:R-:W-:-:S05]  /*179d0*/  IMAD R2, R3, R4, R11 ;  /* 0x0000000403027224 */ /* 0x000fca00078e020b */
[----:B------:R-:W-:-:S13]  /*179e0*/  ISETP.GT.AND P0, PT, R2, R7, PT ;  /* 0x000000070200720c */ /* 0x000fda0003f04270 */
[----:B------:R-:W-:Y:S02]  /*179f0*/  VOTEU.ANY UR5, UPT, !P0 ;  /* 0x0000000000057886 */ /* 0x000fe400040e0100 */
[----:B------:R-:W-:Y:S02]  /*17a00*/  UPOPC UR4, UR5 ;  /* 0x00000005000472bf */ /* 0x000fe40008000000 */
[----:B------:R-:W-:-:S04]  /*17a10*/  ISETP.NE.AND P0, PT, RZ, UR5, PT ;  /* 0x00000005ff007c0c */ /* 0x000fc8000bf05270 */
[----:B------:R-:W-:Y:S02]  /*17a20*/  IMAD.U32 R6, RZ, RZ, UR4 ;  /* 0x00000004ff067e24 */ /* 0x000fe4000f8e00ff */
[----:B------:R-:W-:-:S04]  /*17a30*/  IMAD.U32 R13, RZ, RZ, UR4 ;  /* 0x00000004ff0d7e24 */ /* 0x000fc8000f8e00ff */
[----:B------:R0:W2:Y:S04]  /*17a40*/  SHFL.IDX PT, R6, R5, R6, 0x1f ;  /* 0x00001f0605067589 */ /* 0x0000a800000e0000 */
[----:B------:R0:W3:Y:S01]  /*17a50*/  SHFL.IDX PT, R0, R0, R13, 0x1f ;  /* 0x00001f0d00007589 */ /* 0x0000e200000e0000 */
[----:B------:R-:W-:Y:S05]  /*17a60*/  @!P0 BRA `(.L_x_1658) ;  /* 0x00000000000c8947 */ /* 0x000fea0003800000 */
[----:B------:R-:W-:-:S06]  /*17a70*/  UIADD3 UR5, UR4, -0x1, URZ ;  /* 0xffffffff04057890 */ /* 0x000fcc000fffe03f */
[----:B------:R-:W-:-:S05]  /*17a80*/  IMAD.U32 R2, RZ, RZ, UR5 ;  /* 0x00000005ff027e24 */ /* 0x000fca000f8e00ff */
[----:B------:R4:W0:Y:S02]  /*17a90*/  SHFL.IDX PT, R9, R3, R2, 0x1f ;  /* 0x00001f0203097589 */ /* 0x00082400000e0000 */
.L_x_1658:
[----:B--2---:R-:W-:Y:S01]  /*17aa0*/  ISETP.NE.AND P0, PT, R6, 0x1, PT ;  /* 0x000000010600780c */ /* 0x004fe20003f05270 */
[----:B0-----:R-:W-:Y:S01]  /*17ab0*/  IMAD R24, R9, R4, R11 ;  /* 0x0000000409187224 */ /* 0x001fe200078e020b */
[----:B------:R-:W-:-:S03]  /*17ac0*/  UIADD3 UR42, UR4, UR42, URZ ;  /* 0x0000002a042a7290 */ /* 0x000fc6000fffe03f */
[----:B------:R-:W-:-:S08]  /*17ad0*/  IMAD.IADD R5, R7, 0x1, -R24 ;  /* 0x0000000107057824 */ /* 0x000fd000078e0a18 */
[----:B------:R-:W-:Y:S05]  /*17ae0*/  @!P0 BRA `(.L_x_1659) ;  /* 0x0000000000dc8947 */ /* 0x000fea0003800000 */
[----:B---3--:R-:W-:Y:S02]  /*17af0*/  IABS R4, R0 ;  /* 0x0000000000047213 */ /* 0x008fe40000000000 */
[----:B------:R-:W-:Y:S02]  /*17b00*/  IABS R7, R6 ;  /* 0x0000000600077213 */ /* 0x000fe40000000000 */
[----:B------:R-:W0:Y:S08]  /*17b10*/  I2F.RP R8, R4 ;  /* 0x0000000400087306 */ /* 0x000e300000209400 */
[----:B------:R-:W2:Y:S08]  /*17b20*/  I2F.RP R10, R7 ;  /* 0x00000007000a7306 */ /* 0x000eb00000209400 */
[----:B0-----:R-:W4:Y:S08]  /*17b30*/  MUFU.RCP R8, R8 ;  /* 0x0000000800087308 */ /* 0x001f300000001000 */
[----:B--2---:R-:W-:Y:S01]  /*17b40*/  MUFU.RCP R10, R10 ;  /* 0x0000000a000a7308 */ /* 0x004fe20000001000 */
[----:B----4-:R-:W-:-:S07]  /*17b50*/  VIADD R2, R8, 0xffffffe ;  /* 0x0ffffffe08027836 */ /* 0x010fce0000000000 */
[----:B------:R0:W2:Y:S02]  /*17b60*/  F2I.FTZ.U32.TRUNC.NTZ R3, R2 ;  /* 0x0000000200037305 */ /* 0x0000a4000021f000 */
[----:B0-----:R-:W-:Y:S02]  /*17b70*/  IMAD.MOV.U32 R2, RZ, RZ, RZ ;  /* 0x000000ffff027224 */ /* 0x001fe400078e00ff */
[----:B--2---:R-:W-:-:S04]  /*17b80*/  IMAD.MOV R9, RZ, RZ, -R3 ;  /* 0x000000ffff097224 */ /* 0x004fc800078e0a03 */
[----:B------:R-:W-:-:S04]  /*17b90*/  IMAD R9, R9, R4, RZ ;  /* 0x0000000409097224 */ /* 0x000fc800078e02ff */
[----:B------:R-:W-:Y:S01]  /*17ba0*/  IMAD.HI.U32 R3, R3, R9, R2 ;  /* 0x0000000903037227 */ /* 0x000fe200078e0002 */
[----:B------:R-:W-:Y:S02]  /*17bb0*/  IABS R9, R5 ;  /* 0x0000000500097213 */ /* 0x000fe40000000000 */
[----:B------:R-:W-:-:S03]  /*17bc0*/  IABS R2, R0 ;  /* 0x0000000000027213 */ /* 0x000fc60000000000 */
[----:B------:R-:W-:-:S04]  /*17bd0*/  IMAD.HI.U32 R8, R3, R9, RZ ;  /* 0x0000000903087227 */ /* 0x000fc800078e00ff */
[----:B------:R-:W-:Y:S02]  /*17be0*/  IMAD.MOV R2, RZ, RZ, -R2 ;  /* 0x000000ffff027224 */ /* 0x000fe400078e0a02 */
[----:B------:R-:W-:Y:S02]  /*17bf0*/  VIADD R3, R10, 0xffffffe ;  /* 0x0ffffffe0a037836 */ /* 0x000fe40000000000 */
[----:B------:R-:W-:-:S04]  /*17c00*/  IMAD R9, R8, R2, R9 ;  /* 0x0000000208097224 */ /* 0x000fc800078e0209 */
[----:B------:R-:W0:Y:S01]  /*17c10*/  F2I.FTZ.U32.TRUNC.NTZ R3, R3 ;  /* 0x0000000300037305 */ /* 0x000e22000021f000 */
[----:B------:R-:W-:-:S13]  /*17c20*/  ISETP.GT.U32.AND P1, PT, R4, R9, PT ;  /* 0x000000090400720c */ /* 0x000fda0003f24070 */
[----:B------:R-:W-:Y:S02]  /*17c30*/  @!P1 IMAD.IADD R9, R9, 0x1, -R4 ;  /* 0x0000000109099824 */ /* 0x000fe400078e0a04 */
[----:B0-----:R-:W-:Y:S02]  /*17c40*/  IMAD.MOV R2, RZ, RZ, -R3 ;  /* 0x000000ffff027224 */ /* 0x001fe400078e0a03 */
[----:B------:R-:W-:Y:S01]  /*17c50*/  @!P1 VIADD R8, R8, 0x1 ;  /* 0x0000000108089836 */ /* 0x000fe20000000000 */
[----:B------:R-:W-:Y:S01]  /*17c60*/  ISETP.GE.U32.AND P0, PT, R9, R4, PT ;  /* 0x000000040900720c */ /* 0x000fe20003f06070 */
[----:B------:R-:W-:Y:S01]  /*17c70*/  IMAD R9, R2, R7, RZ ;  /* 0x0000000702097224 */ /* 0x000fe200078e02ff */
[----:B------:R-:W-:Y:S01]  /*17c80*/  ISETP.NE.AND P1, PT, R0, RZ, PT ;  /* 0x000000ff0000720c */ /* 0x000fe20003f25270 */
[----:B------:R-:W-:-:S04]  /*17c90*/  IMAD.MOV.U32 R2, RZ, RZ, RZ ;  /* 0x000000ffff027224 */ /* 0x000fc800078e00ff */
[----:B------:R-:W-:Y:S01]  /*17ca0*/  IMAD.HI.U32 R4, R3, R9, R2 ;  /* 0x0000000903047227 */ /* 0x000fe200078e0002 */
[----:B------:R-:W-:-:S04]  /*17cb0*/  LOP3.LUT R2, R5, R0, RZ, 0x3c, !PT ;  /* 0x0000000005027212 */ /* 0x000fc800078e3cff */
[----:B------:R-:W-:Y:S01]  /*17cc0*/  ISETP.GE.AND P2, PT, R2, RZ, PT ;  /* 0x000000ff0200720c */ /* 0x000fe20003f46270 */
[----:B------:R-:W-:Y:S01]  /*17cd0*/  @P0 VIADD R8, R8, 0x1 ;  /* 0x0000000108080836 */ /* 0x000fe20000000000 */
[----:B------:R-:W-:-:S05]  /*17ce0*/  IABS R2, R6 ;  /* 0x0000000600027213 */ /* 0x000fca0000000000 */
[----:B------:R-:W-:-:S06]  /*17cf0*/  IMAD.MOV R2, RZ, RZ, -R2 ;  /* 0x000000ffff027224 */ /* 0x000fcc00078e0a02 */
[----:B------:R-:W-:Y:S01]  /*17d00*/  @!P2 IMAD.MOV R8, RZ, RZ, -R8 ;  /* 0x000000ffff08a224 */ /* 0x000fe200078e0a08 */
[----:B------:R-:W-:-:S04]  /*17d10*/  @!P1 LOP3.LUT R8, RZ, R0, RZ, 0x33, !PT ;  /* 0x00000000ff089212 */ /* 0x000fc800078e33ff */
[----:B------:R-:W-:-:S05]  /*17d20*/  IABS R3, R8 ;  /* 0x0000000800037213 */ /* 0x000fca0000000000 */
        /* <DEDUP_REMOVED lines=9> */
[----:B------:R-:W-:-:S04]  /*17dc0*/  IMAD.MOV R2, RZ, RZ, -R8 ;  /* 0x000000ffff027224 */ /* 0x000fc800078e0a08 */
[----:B------:R-:W-:Y:S02]  /*17dd0*/  IMAD R2, R0, R2, R5 ;  /* 0x0000000200027224 */ /* 0x000fe400078e0205 */
[----:B------:R-:W-:-:S06]  /*17de0*/  @P0 VIADD R4, R4, 0x1 ;  /* 0x0000000104040836 */ /* 0x000fcc0000000000 */
[----:B------:R-:W-:Y:S01]  /*17df0*/  @!P2 IMAD.MOV R4, RZ, RZ, -R4 ;  /* 0x000000ffff04a224 */ /* 0x000fe200078e0a04 */
[----:B------:R-:W-:-:S05]  /*17e00*/  @!P1 LOP3.LUT R4, RZ, R6, RZ, 0x33, !PT ;  /* 0x00000006ff049212 */ /* 0x000fca00078e33ff */
[--C-:B------:R-:W-:Y:S02]  /*17e10*/  IMAD.MOV R7, RZ, RZ, -R4.reuse ;  /* 0x000000ffff077224 */ /* 0x100fe400078e0a04 */
[C---:B------:R-:W-:Y:S02]  /*17e20*/  IMAD R3, R6.reuse, 0x1000000, R4 ;  /* 0x0100000006037824 */ /* 0x040fe400078e0204 */
[----:B------:R-:W-:-:S04]  /*17e30*/  IMAD R6, R6, R7, R8 ;  /* 0x0000000706067224 */ /* 0x000fc800078e0208 */
[----:B------:R-:W-:Y:S01]  /*17e40*/  IMAD R26, R6, 0x10000, R3 ;  /* 0x00010000061a7824 */ /* 0x000fe200078e0203 */
[----:B------:R-:W-:Y:S06]  /*17e50*/  BRA `(.L_x_1660) ;  /* 0x0000000000f87947 */ /* 0x000fec0003800000 */
.L_x_1659:
[----:B------:R-:W-:Y:S02]  /*17e60*/  ULDC.64 UR4, c[0x0][0xc90] ;  /* 0x0003240000047ab9 */ /* 0x000fe40000000a00 */
[----:B------:R-:W-:-:S06]  /*17e70*/  UIMAD.WIDE UR4, UR42, 0x4, UR4 ;  /* 0x000000042a0478a5 */ /* 0x000fcc000f8e0204 */
[----:B----4-:R-:W-:Y:S02]  /*17e80*/  IMAD.U32 R2, RZ, RZ, UR4 ;  /* 0x00000004ff027e24 */ /* 0x010fe4000f8e00ff */
[----:B------:R-:W-:-:S05]  /*17e90*/  IMAD.U32 R3, RZ, RZ, UR5 ;  /* 0x00000005ff037e24 */ /* 0x000fca000f8e00ff */
[----:B------:R0:W3:Y:S02]  /*17ea0*/  LDG.E R9, desc[UR36][R2.64] ;  /* 0x0000002402097981 */ /* 0x0000e4000c1e1900 */
[----:B0-----:R-:W-:Y:S02]  /*17eb0*/  IMAD.MOV.U32 R2, RZ, RZ, RZ ;  /* 0x000000ffff027224 */ /* 0x001fe400078e00ff */
[----:B---3--:R-:W-:-:S05]  /*17ec0*/  IMAD R6, R0, R9, RZ ;  /* 0x0000000900067224 */ /* 0x008fca00078e02ff */
[----:B------:R-:W-:-:S04]  /*17ed0*/  IABS R7, R6 ;  /* 0x0000000600077213 */ /* 0x000fc80000000000 */
[----:B------:R-:W0:Y:S08]  /*17ee0*/  I2F.RP R8, R7 ;  /* 0x0000000700087306 */ /* 0x000e300000209400 */
[----:B0-----:R-:W0:Y:S02]  /*17ef0*/  MUFU.RCP R8, R8 ;  /* 0x0000000800087308 */ /* 0x001e240000001000 */
[----:B0-----:R-:W-:-:S06]  /*17f00*/  VIADD R10, R8, 0xffffffe ;  /* 0x0ffffffe080a7836 */ /* 0x001fcc0000000000 */
[----:B------:R-:W0:Y:S02]  /*17f10*/  F2I.FTZ.U32.TRUNC.NTZ R3, R10 ;  /* 0x0000000a00037305 */ /* 0x000e24000021f000 */
[----:B0-----:R-:W-:-:S04]  /*17f20*/  IMAD.MOV R12, RZ, RZ, -R3 ;  /* 0x000000ffff0c7224 */ /* 0x001fc800078e0a03 */
[----:B------:R-:W-:-:S04]  /*17f30*/  IMAD R11, R12, R7, RZ ;  /* 0x000000070c0b7224 */ /* 0x000fc800078e02ff */
[----:B------:R-:W-:Y:S01]  /*17f40*/  IMAD.HI.U32 R2, R3, R11, R2 ;  /* 0x0000000b03027227 */ /* 0x000fe200078e0002 */
[----:B------:R-:W-:Y:S02]  /*17f50*/  IABS R11, R5 ;  /* 0x00000005000b7213 */ /* 0x000fe40000000000 */
[----:B------:R-:W-:-:S03]  /*17f60*/  IABS R3, R6 ;  /* 0x0000000600037213 */ /* 0x000fc60000000000 */
[----:B------:R-:W-:-:S04]  /*17f70*/  IMAD.HI.U32 R2, R2, R11, RZ ;  /* 0x0000000b02027227 */ /* 0x000fc800078e00ff */
[----:B------:R-:W-:-:S04]  /*17f80*/  IMAD.MOV R3, RZ, RZ, -R3 ;  /* 0x000000ffff037224 */ /* 0x000fc800078e0a03 */
        /* <DEDUP_REMOVED lines=17> */
[-C--:B------:R-:W-:Y:S02]  /*180a0*/  IABS R8, R4.reuse ;  /* 0x0000000400087213 */ /* 0x080fe40000000000 */
[----:B------:R-:W-:Y:S02]  /*180b0*/  IABS R6, R4 ;  /* 0x0000000400067213 */ /* 0x000fe40000000000 */
[----:B------:R-:W0:Y:S08]  /*180c0*/  I2F.RP R9, R8 ;  /* 0x0000000800097306 */ /* 0x000e300000209400 */
[----:B0-----:R-:W0:Y:S02]  /*180d0*/  MUFU.RCP R9, R9 ;  /* 0x0000000900097308 */ /* 0x001e240000001000 */
[----:B0-----:R-:W-:Y:S01]  /*180e0*/  VIADD R3, R9, 0xffffffe ;  /* 0x0ffffffe09037836 */ /* 0x001fe20000000000 */
[----:B------:R-:W-:-:S05]  /*180f0*/  IABS R9, R5 ;  /* 0x0000000500097213 */ /* 0x000fca0000000000 */
        /* <DEDUP_REMOVED lines=12> */
[----:B------:R-:W-:Y:S02]  /*181c0*/  LOP3.LUT R3, R5, R4, RZ, 0x3c, !PT ;  /* 0x0000000405037212 */ /* 0x000fe400078e3cff */
[----:B------:R-:W-:Y:S02]  /*181d0*/  IADD3 R5, R7, 0x1000000, R5 ;  /* 0x0100000007057810 */ /* 0x000fe40007ffe005 */
[----:B------:R-:W-:-:S07]  /*181e0*/  ISETP.GE.AND P2, PT, R3, RZ, PT ;  /* 0x000000ff0300720c */ /* 0x000fce0003f46270 */
[----:B------:R-:W-:-:S06]  /*181f0*/  @P0 VIADD R2, R2, 0x1 ;  /* 0x0000000102020836 */ /* 0x000fcc0000000000 */
[----:B------:R-:W-:Y:S01]  /*18200*/  @!P2 IMAD.MOV R2, RZ, RZ, -R2 ;  /* 0x000000ffff02a224 */ /* 0x000fe200078e0a02 */
[----:B------:R-:W-:Y:S01]  /*18210*/  @!P1 LOP3.LUT R2, RZ, R4, RZ, 0x33, !PT ;  /* 0x00000004ff029212 */ /* 0x000fe200078e33ff */
[----:B------:R-:W-:-:S04]  /*18220*/  IMAD.MOV R4, RZ, RZ, -R4 ;  /* 0x000000ffff047224 */ /* 0x000fc800078e0a04 */
[----:B------:R-:W-:-:S07]  /*18230*/  IMAD R26, R2, R4, R5 ;  /* 0x00000004021a7224 */ /* 0x000fce00078e0205 */
.L_x_1660:
[----:B------:R-:W-:-:S05]  /*18240*/  LOP3.LUT R25, RZ, R2, RZ, 0x33, !PT ;  /* 0x00000002ff197212 */ /* 0x000fca00078e33ff */
[----:B------:R-:W-:Y:S01]  /*18250*/  IMAD.IADD R25, R0, 0x1, R25 ;  /* 0x0000000100197824 */ /* 0x000fe200078e0219 */
[----:B------:R-:W-:Y:S06]  /*18260*/  BRA `(.L_x_1661) ;  /* 0x0000000000107947 */ /* 0x000fec0003800000 */
.L_x_1656:
[----:B------:R-:W-:Y:S01]  /*18270*/  IMAD.MOV.U32 R24, RZ, RZ, R7 ;  /* 0x000000ffff187224 */ /* 0x000fe200078e0007 */
[----:B------:R-:W-:Y:S01]  /*18280*/  ULDC UR42, c[0x0][0xc3c] ;  /* 0x00030f00002a7ab9 */ /* 0x000fe20000000800 */
[----:B------:R-:W-:Y:S02]  /*18290*/  IMAD.MOV.U32 R25, RZ, RZ, RZ ;  /* 0x000000ffff197224 */ /* 0x000fe400078e00ff */
[----:B------:R-:W-:-:S07]  /*182a0*/  IMAD.MOV.U32 R26, RZ, RZ, RZ ;  /* 0x000000ffff1a7224 */ /* 0x000fce00078e00ff */
.L_x_1661:
[----:B------:R-:W0:Y:S01]  /*182b0*/  S2R R0, SR_TID.X ;  /* 0x0000000000007919 */ /* 0x000e220000002100 */
[----:B------:R-:W-:Y:S01]  /*182c0*/  IMAD.U32 R27, RZ, RZ, UR42 ;  /* 0x0000002aff1b7e24 */ /* 0x000fe2000f8e00ff */
[----:B------:R-:W-:Y:S01]  /*182d0*/  BAR.SYNC.DEFER_BLOCKING 0x4, 0x180 ;  /* 0x0106000000007b1d */ /* 0x000fe20000010000 */
[----:B0-----:R-:W-:-:S04]  /*182e0*/  LOP3.LUT R0, R0, 0x1f, RZ, 0xc0, !PT ;  /* 0x0000001f00007812 */ /* 0x001fc800078ec0ff */
[----:B------:R-:W-:-:S13]  /*182f0*/  ISETP.NE.AND P0, PT, R0, RZ, PT ;  /* 0x000000ff0000720c */ /* 0x000fda0003f05270 */
[----:B------:R-:W0:Y:S01]  /*18300*/  @!P0 S2R R29, SR_CgaCtaId ;  /* 0x00000000001d8919 */ /* 0x000e220000008800 */
[----:B------:R-:W-:-:S04]  /*18310*/  @!P0 MOV R0, 0x400 ;  /* 0x0000040000008802 */ /* 0x000fc80000000f00 */
[----:B0-----:R-:W-:-:S05]  /*18320*/  @!P0 LEA R17, R29, R0, 0x18 ;  /* 0x000000001d118211 */ /* 0x001fca00078ec0ff */
[----:B------:R0:W-:Y:S01]  /*18330*/  @!P0 STS.128 [R17+0x284d0], R24 ;  /* 0x0284d01811008388 */ /* 0x0001e20000000c00 */
[----:B------:R-:W-:Y:S06]  /*18340*/  BAR.ARV 0x5, 0x180 ;  /* 0x0146000000007b1d */ /* 0x000fec0000002000 */
.L_x_1654:
[----:B------:R-:W-:Y:S02]  /*18350*/  ULDC UR4, c[0x0][0xc3c] ;  /* 0x00030f0000047ab9 */ /* 0x000fe40000000800 */
[----:B------:R-:W-:-:S06]  /*18360*/  UISETP.GE.AND UP0, UPT, UR42, UR4, UPT ;  /* 0x000000042a00728c */ /* 0x000fcc000bf06270 */
[----:B------:R-:W-:-:S13]  /*18370*/  PLOP3.LUT P0, PT, PT, PT, UP0, 0x80, 0x0 ;  /* 0x000000000000781c */ /* 0x000fda0003f0f008 */
[----:B------:R-:W-:Y:S05]  /*18380*/  @!P0 BRA `(.L_x_1662) ;  /* 0xffffffa800c48947 */ /* 0x000fea000383ffff */
.L_x_1580:
[----:B0-----:R-:W2:Y:S01]  /*18390*/  LDL.LU R0, [R1] ;  /* 0x0000000001007983 */ /* 0x001ea20000300800 */
[----:B------:R-:W-:Y:S01]  /*183a0*/  BSSY B0, `(.L_x_1663) ;  /* 0x000000b000007945 */ /* 0x000fe20003800000 */
[----:B------:R-:W0:Y:S01]  /*183b0*/  S2R R5, SR_CgaCtaId ;  /* 0x0000000000057919 */ /* 0x000e220000008800 */
[----:B--2---:R-:W-:-:S05]  /*183c0*/  VIADD R0, R0, 0x1 ;  /* 0x0000000100007836 */ /* 0x004fca0000000000 */
        /* <DEDUP_REMOVED lines=8> */
.L_x_1749:
[----:B------:R-:W-:Y:S05]  /*18450*/  BSYNC B0 ;  /* 0x0000000000007941 */ /* 0x000fea0003800000 */
.L_x_1663:
[----:B------:R-:W-:-:S03]  /*18460*/  UMOV UR4, 0xffffffff ;  /* 0xffffffff00047882 */ /* 0x000fc60000000000 */
[----:B------:R-:W-:Y:S05]  /*18470*/  BRA.DIV UR4, `(.L_x_1665) ;  /* 0x0000002a04047947 */ /* 0x000fea000b800000 */
[----:B0-----:R-:W0:Y:S02]  /*18480*/  S2R R0, SR_TID.X ;  /* 0x0000000000007919 */ /* 0x001e240000002100 */
[----:B0-----:R-:W-:-:S04]  /*18490*/  SHF.R.U32.HI R0, RZ, 0x5, R0 ;  /* 0x00000005ff007819 */ /* 0x001fc80000011600 */
[----:B------:R-:W-:-:S05]  /*184a0*/  LOP3.LUT R0, R0, 0x3, RZ, 0xc0, !PT ;  /* 0x0000000300007812 */ /* 0x000fca00078ec0ff */
[----:B------:R0:W2:Y:S02]  /*184b0*/  SHFL.IDX PT, R14, R0, RZ, 0x1f ;  /* 0x00001fff000e7589 */ /* 0x0000a400000e0000 */
.L_x_1752:
[----:B--2---:R-:W-:Y:S01]  /*184c0*/  ISETP.NE.AND P0, PT, R14, RZ, PT ;  /* 0x000000ff0e00720c */ /* 0x004fe20003f05270 */
[----:B------:R-:W-:-:S12]  /*184d0*/  BSSY B0, `(.L_x_1666) ;  /* 0x000002e000007945 */ /* 0x000fd80003800000 */
[----:B------:R-:W-:Y:S05]  /*184e0*/  @P0 BRA `(.L_x_1667) ;  /* 0x0000000000b00947 */ /* 0x000fea0003800000 */
[----:B------:R-:W-:-:S03]  /*184f0*/  UMOV UR4, 0xffffffff ;  /* 0xffffffff00047882 */ /* 0x000fc60000000000 */
[----:B------:R-:W-:Y:S05]  /*18500*/  BRA.DIV UR4, `(.L_x_1668) ;  /* 0x0000002a04147947 */ /* 0x000fea000b800000 */
[----:B------:R-:W-:-:S13]  /*18510*/  ELECT P6, URZ, PT ;  /* 0x00000000003f782f */ /* 0x000fda00038c0000 */
.L_x_1755:
        /* <DEDUP_REMOVED lines=8> */
.L_x_1669:
[C---:B------:R-:W-:Y:S01]  /*185a0*/  IMAD R3, R22.reuse, 0x8, R5 ;  /* 0x0000000816037824 */ /* 0x040fe200078e0205 */
[----:B------:R-:W-:Y:S01]  /*185b0*/  SHF.L.U32 R2, R23, 0x1f, RZ ;  /* 0x0000001f17027819 */ /* 0x000fe200000006ff */
[----:B------:R-:W-:-:S03]  /*185c0*/  VIADD R22, R22, 0x1 ;  /* 0x0000000116167836 */ /* 0x000fc60000000000 */
[----:B------:R-:W0:Y:S02]  /*185d0*/  SYNCS.PHASECHK.TRANS64.TRYWAIT P1, [R3+URZ+0x28440], R2 ;  /* 0x02844002030075a7 */ /* 0x000e24000802017f */
[----:B------:R-:W-:-:S04]  /*185e0*/  ISETP.NE.AND P2, PT, R22, 0x2, PT ;  /* 0x000000021600780c */ /* 0x000fc80003f45270 */
[----:B------:R-:W-:Y:S01]  /*185f0*/  SEL R0, RZ, 0x1, P2 ;  /* 0x00000001ff007807 */ /* 0x000fe20001000000 */
[----:B0-----:R-:W-:Y:S08]  /*18600*/  @!P1 BRA `(.L_x_1670) ;  /* 0x0000002400f49947 */ /* 0x001ff00003800000 */
.L_x_1756:
[----:B------:R-:W-:Y:S02]  /*18610*/  SEL R22, R22, RZ, P2 ;  /* 0x000000ff16167207 */ /* 0x000fe40001000000 */
[----:B------:R-:W-:Y:S01]  /*18620*/  LOP3.LUT R0, R23, R0, RZ, 0x3c, !PT ;  /* 0x0000000017007212 */ /* 0x000fe200078e3cff */
[----:B------:R-:W-:Y:S06]  /*18630*/  @!P0 BRA `(.L_x_1671) ;  /* 0x0000000000048947 */ /* 0x000fec0003800000 */
[----:B------:R-:W-:Y:S01]  /*18640*/  BPT.TRAP 0x1 ;  /* 0x000000040000795c */ /* 0x000fe20000300000 */
.L_x_1671:
[----:B------:R-:W-:Y:S01]  /*18650*/  IMAD R5, R22, 0x8, R5 ;  /* 0x0000000816057824 */ /* 0x000fe200078e0205 */
[----:B------:R-:W-:-:S04]  /*18660*/  SHF.L.U32 R0, R0, 0x1f, RZ ;  /* 0x0000001f00007819 */ /* 0x000fc800000006ff */
[----:B------:R-:W2:Y:S02]  /*18670*/  SYNCS.PHASECHK.TRANS64.TRYWAIT P1, [R5+URZ+0x28440], R0 ;  /* 0x02844000050075a7 */ /* 0x000ea4000802017f */
[----:B--2---:R-:W-:Y:S05]  /*18680*/  @!P1 BRA `(.L_x_1672) ;  /* 0x0000002400e89947 */ /* 0x004fea0003800000 */
.L_x_1757:
[----:B------:R-:W-:Y:S05]  /*18690*/  @!P0 BRA `(.L_x_1673) ;  /* 0x0000000000048947 */ /* 0x000fea0003800000 */
[----:B------:R-:W-:Y:S01]  /*186a0*/  BPT.TRAP 0x1 ;  /* 0x000000040000795c */ /* 0x000fe20000300000 */
.L_x_1673:
[----:B------:R-:W3:Y:S02]  /*186b0*/  SYNCS.PHASECHK.TRANS64.TRYWAIT P1, [R3+URZ+0x28460], R2 ;  /* 0x02846002030075a7 */ /* 0x000ee4000802017f */
[----:B---3--:R-:W-:Y:S05]  /*186c0*/  @!P1 BRA `(.L_x_1674) ;  /* 0x0000002400ec9947 */ /* 0x008fea0003800000 */
.L_x_1758:
[----:B------:R-:W-:Y:S05]  /*186d0*/  @!P0 BRA `(.L_x_1675) ;  /* 0x0000000000048947 */ /* 0x000fea0003800000 */
[----:B------:R-:W-:Y:S01]  /*186e0*/  BPT.TRAP 0x1 ;  /* 0x000000040000795c */ /* 0x000fe20000300000 */
.L_x_1675:
[----:B------:R-:W4:Y:S02]  /*186f0*/  SYNCS.PHASECHK.TRANS64.TRYWAIT P1, [R5+URZ+0x28460], R0 ;  /* 0x02846000050075a7 */ /* 0x000f24000802017f */
[----:B----4-:R-:W-:Y:S05]  /*18700*/  @!P1 BRA `(.L_x_1676) ;  /* 0x0000002400f09947 */ /* 0x010fea0003800000 */
.L_x_1759:
[----:B------:R-:W-:Y:S05]  /*18710*/  @!P0 BRA `(.L_x_1677) ;  /* 0x0000000000048947 */ /* 0x000fea0003800000 */
[----:B------:R-:W-:Y:S01]  /*18720*/  BPT.TRAP 0x1 ;  /* 0x000000040000795c */ /* 0x000fe20000300000 */
.L_x_1677:
[----:B------:R-:W5:Y:S02]  /*18730*/  SYNCS.PHASECHK.TRANS64.TRYWAIT P1, [R3+URZ+0x28480], R2 ;  /* 0x02848002030075a7 */ /* 0x000f64000802017f */
[----:B-----5:R-:W-:Y:S05]  /*18740*/  @!P1 BRA `(.L_x_1678) ;  /* 0x0000002400f49947 */ /* 0x020fea0003800000 */
.L_x_1760:
[----:B------:R-:W-:Y:S05]  /*18750*/  @!P0 BRA `(.L_x_1679) ;  /* 0x0000000000048947 */ /* 0x000fea0003800000 */
[----:B------:R-:W-:Y:S01]  /*18760*/  BPT.TRAP 0x1 ;  /* 0x000000040000795c */ /* 0x000fe20000300000 */
.L_x_1679:
[----:B------:R0:W0:Y:S02]  /*18770*/  SYNCS.PHASECHK.TRANS64.TRYWAIT P0, [R5+URZ+0x28480], R0 ;  /* 0x02848000050075a7 */ /* 0x000024000800017f */
[----:B0-----:R-:W-:Y:S05]  /*18780*/  @!P0 NANOSLEEP.SYNCS 0x989680 ;  /* 0x009896800000895d */ /* 0x001fea0003900000 */
[----:B------:R-:W0:Y:S02]  /*18790*/  @!P0 SYNCS.PHASECHK.TRANS64 P0, [R5+URZ+0x28480], R0 ;  /* 0x02848000050085a7 */ /* 0x000e24000800007f */
[----:B0-----:R-:W-:Y:S05]  /*187a0*/  @!P0 BRA `(.L_x_1679) ;  /* 0xfffffffc00f08947 */ /* 0x001fea000383ffff */
.L_x_1667:
[----:B------:R-:W-:Y:S05]  /*187b0*/  BSYNC B0 ;  /* 0x0000000000007941 */ /* 0x000fea0003800000 */
.L_x_1666:
[----:B------:R-:W-:Y:S05]  /*187c0*/  EXIT ;  /* 0x000000000000794d */ /* 0x000fea0003800000 */
.L_x_1472:
[----:B0-----:R-:W-:-:S04]  /*187d0*/  IMAD.U32 R3, RZ, RZ, UR43 ;  /* 0x0000002bff037e24 */ /* 0x001fc8000f8e00ff */
[----:B------:R0:W1:Y:S03]  /*187e0*/  SYNCS.PHASECHK.TRANS64.TRYWAIT P0, [R3+URZ+0x28400], R0 ;  /* 0x02840000030075a7 */ /* 0x000066000800017f */
[----:B-1----:R-:W-:Y:S05]  /*187f0*/  @!P0 NANOSLEEP.SYNCS 0x989680 ;  /* 0x009896800000895d */ /* 0x002fea0003900000 */
[----:B------:R-:W1:Y:S02]  /*18800*/  @!P0 SYNCS.PHASECHK.TRANS64 P0, [R3+URZ+0x28400], R0 ;  /* 0x02840000030085a7 */ /* 0x000e64000800007f */
[----:B-1----:R-:W-:Y:S05]  /*18810*/  @!P0 BRA `(.L_x_1472) ;  /* 0xfffffffc00ec8947 */ /* 0x002fea000383ffff */
[----:B------:R-:W-:Y:S05]  /*18820*/  BRA `(.L_x_1680) ;  /* 0xfffffe9c00c47947 */ /* 0x000fea000383ffff */
.L_x_1476:
[----:B-1----:R-:W-:-:S04]  /*18830*/  IMAD.U32 R0, RZ, RZ, UR45 ;  /* 0x0000002dff007e24 */ /* 0x002fc8000f8e00ff */
[----:B------:R1:W2:Y:S03]  /*18840*/  SYNCS.PHASECHK.TRANS64.TRYWAIT P1, [R0+URZ+0x28430], R7 ;  /* 0x02843007000075a7 */ /* 0x0002a6000802017f */
[----:B--2---:R-:W-:Y:S05]  /*18850*/  @!P1 NANOSLEEP.SYNCS 0x989680 ;  /* 0x009896800000995d */ /* 0x004fea0003900000 */
[----:B------:R-:W2:Y:S02]  /*18860*/  @!P1 SYNCS.PHASECHK.TRANS64 P1, [R0+URZ+0x28430], R7 ;  /* 0x02843007000095a7 */ /* 0x000ea4000802007f */
[----:B--2---:R-:W-:Y:S05]  /*18870*/  @!P1 BRA `(.L_x_1476) ;  /* 0xfffffffc00ec9947 */ /* 0x004fea000383ffff */
[----:B------:R-:W-:Y:S05]  /*18880*/  BRA `(.L_x_1475) ;  /* 0xfffffe9c00f07947 */ /* 0x000fea000383ffff */
.L_x_1489:
[----:B---3--:R-:W-:-:S04]  /*18890*/  IMAD.U32 R8, RZ, RZ, UR45 ;  /* 0x0000002dff087e24 */ /* 0x008fc8000f8e00ff */
[----:B------:R3:W4:Y:S03]  /*188a0*/  SYNCS.PHASECHK.TRANS64.TRYWAIT P1, [R8+URZ+0x28450], R7 ;  /* 0x02845007080075a7 */ /* 0x000726000802017f */
[----:B----4-:R-:W-:Y:S05]  /*188b0*/  @!P1 NANOSLEEP.SYNCS 0x989680 ;  /* 0x009896800000995d */ /* 0x010fea0003900000 */
[----:B------:R-:W4:Y:S02]  /*188c0*/  @!P1 SYNCS.PHASECHK.TRANS64 P1, [R8+URZ+0x28450], R7 ;  /* 0x02845007080095a7 */ /* 0x000f24000802007f */
[----:B----4-:R-:W-:Y:S05]  /*188d0*/  @!P1 BRA `(.L_x_1489) ;  /* 0xfffffffc00ec9947 */ /* 0x010fea000383ffff */
[----:B------:R-:W-:Y:S05]  /*188e0*/  BRA `(.L_x_1488) ;  /* 0xfffffeb800dc7947 */ /* 0x000fea000383ffff */
.L_x_1498:
[----:B----4-:R-:W-:-:S04]  /*188f0*/  IMAD.U32 R5, RZ, RZ, UR45 ;  /* 0x0000002dff057e24 */ /* 0x010fc8000f8e00ff */
[----:B------:R4:W0:Y:S03]  /*18900*/  SYNCS.PHASECHK.TRANS64.TRYWAIT P1, [R5+URZ+0x28430], R8 ;  /* 0x02843008050075a7 */ /* 0x000826000802017f */
[----:B0-----:R-:W-:Y:S05]  /*18910*/  @!P1 NANOSLEEP.SYNCS 0x989680 ;  /* 0x009896800000995d */ /* 0x001fea0003900000 */
[----:B------:R-:W0:Y:S02]  /*18920*/  @!P1 SYNCS.PHASECHK.TRANS64 P1, [R5+URZ+0x28430], R8 ;  /* 0x02843008050095a7 */ /* 0x000e24000802007f */
[----:B0-----:R-:W-:Y:S05]  /*18930*/  @!P1 BRA `(.L_x_1498) ;  /* 0xfffffffc00ec9947 */ /* 0x001fea000383ffff */
[----:B------:R-:W-:Y:S05]  /*18940*/  BRA `(.L_x_1497) ;  /* 0xfffffec000187947 */ /* 0x000fea000383ffff */
.L_x_1511:
[----:B--2---:R-:W-:-:S04]  /*18950*/  IMAD.U32 R7, RZ, RZ, UR45 ;  /* 0x0000002dff077e24 */ /* 0x004fc8000f8e00ff */
[----:B------:R2:W4:Y:S03]  /*18960*/  SYNCS.PHASECHK.TRANS64.TRYWAIT P1, [R7+URZ+0x28450], R8 ;  /* 0x02845008070075a7 */ /* 0x000526000802017f */
[----:B----4-:R-:W-:Y:S05]  /*18970*/  @!P1 NANOSLEEP.SYNCS 0x989680 ;  /* 0x009896800000995d */ /* 0x010fea0003900000 */
[----:B------:R-:W4:Y:S02]  /*18980*/  @!P1 SYNCS.PHASECHK.TRANS64 P1, [R7+URZ+0x28450], R8 ;  /* 0x02845008070095a7 */ /* 0x000f24000802007f */
[----:B----4-:R-:W-:Y:S05]  /*18990*/  @!P1 BRA `(.L_x_1511) ;  /* 0xfffffffc00ec9947 */ /* 0x010fea000383ffff */
[----:B------:R-:W-:Y:S05]  /*189a0*/  BRA `(.L_x_1510) ;  /* 0xfffffee000d07947 */ /* 0x000fea000383ffff */
.L_x_1521:
[----:B--2---:R-:W-:-:S04]  /*189b0*/  IMAD.U32 R5, RZ, RZ, UR43 ;  /* 0x0000002bff057e24 */ /* 0x004fc8000f8e00ff */
[----:B------:R2:W3:Y:S03]  /*189c0*/  SYNCS.PHASECHK.TRANS64.TRYWAIT P1, [R5+URZ+0x28430], R6 ;  /* 0x02843006050075a7 */ /* 0x0004e6000802017f */
[----:B---3--:R-:W-:Y:S05]  /*189d0*/  @!P1 NANOSLEEP.SYNCS 0x989680 ;  /* 0x009896800000995d */ /* 0x008fea0003900000 */
[----:B------:R-:W3:Y:S02]  /*189e0*/  @!P1 SYNCS.PHASECHK.TRANS64 P1, [R5+URZ+0x28430], R6 ;  /* 0x02843006050095a7 */ /* 0x000ee4000802007f */
[----:B---3--:R-:W-:Y:S05]  /*189f0*/  @!P1 BRA `(.L_x_1521) ;  /* 0xfffffffc00ec9947 */ /* 0x008fea000383ffff */
[----:B------:R-:W-:Y:S05]  /*18a00*/  BRA `(.L_x_1520) ;  /* 0xfffffee8001c7947 */ /* 0x000fea000383ffff */
.L_x_1526:
[----:B---3--:R-:W-:-:S04]  /*18a10*/  IMAD.U32 R11, RZ, RZ, UR43 ;  /* 0x0000002bff0b7e24 */ /* 0x008fc8000f8e00ff */
[----:B------:R3:W4:Y:S03]  /*18a20*/  SYNCS.PHASECHK.TRANS64.TRYWAIT P1, [R11+URZ+0x28450], R6 ;  /* 0x028450060b0075a7 */ /* 0x000726000802017f */
[----:B----4-:R-:W-:Y:S05]  /*18a30*/  @!P1 NANOSLEEP.SYNCS 0x989680 ;  /* 0x009896800000995d */ /* 0x010fea0003900000 */
[----:B------:R-:W4:Y:S02]  /*18a40*/  @!P1 SYNCS.PHASECHK.TRANS64 P1, [R11+URZ+0x28450], R6 ;  /* 0x028450060b0095a7 */ /* 0x000f24000802007f */
[----:B----4-:R-:W-:Y:S05]  /*18a50*/  @!P1 BRA `(.L_x_1526) ;  /* 0xfffffffc00ec9947 */ /* 0x010fea000383ffff */
[----:B------:R-:W-:Y:S05]  /*18a60*/  BRA `(.L_x_1525) ;  /* 0xfffffefc00787947 */ /* 0x000fea000383ffff */
.L_x_1533:
[----:B--2---:R-:W-:-:S04]  /*18a70*/  IMAD.U32 R5, RZ, RZ, UR44 ;  /* 0x0000002cff057e24 */ /* 0x004fc8000f8e00ff */
[----:B------:R2:W3:Y:S03]  /*18a80*/  SYNCS.PHASECHK.TRANS64.TRYWAIT P1, [R5+URZ+0x28430], R8 ;  /* 0x02843008050075a7 */ /* 0x0004e6000802017f */
[----:B---3--:R-:W-:Y:S05]  /*18a90*/  @!P1 NANOSLEEP.SYNCS 0x989680 ;  /* 0x009896800000995d */ /* 0x008fea0003900000 */
[----:B------:R-:W3:Y:S02]  /*18aa0*/  @!P1 SYNCS.PHASECHK.TRANS64 P1, [R5+URZ+0x28430], R8 ;  /* 0x02843008050095a7 */ /* 0x000ee4000802007f */
[----:B---3--:R-:W-:Y:S05]  /*18ab0*/  @!P1 BRA `(.L_x_1533) ;  /* 0xfffffffc00ec9947 */ /* 0x008fea000383ffff */
[----:B------:R-:W-:Y:S05]  /*18ac0*/  BRA `(.L_x_1532) ;  /* 0xffffff0000247947 */ /* 0x000fea000383ffff */
.L_x_1546:
[----:B---3--:R-:W-:-:S04]  /*18ad0*/  IMAD.U32 R7, RZ, RZ, UR44 ;  /* 0x0000002cff077e24 */ /* 0x008fc8000f8e00ff */
[----:B------:R3:W4:Y:S03]  /*18ae0*/  SYNCS.PHASECHK.TRANS64.TRYWAIT P1, [R7+URZ+0x28450], R8 ;  /* 0x02845008070075a7 */ /* 0x000726000802017f */
[----:B----4-:R-:W-:Y:S05]  /*18af0*/  @!P1 NANOSLEEP.SYNCS 0x989680 ;  /* 0x009896800000995d */ /* 0x010fea0003900000 */
[----:B------:R-:W4:Y:S02]  /*18b00*/  @!P1 SYNCS.PHASECHK.TRANS64 P1, [R7+URZ+0x28450], R8 ;  /* 0x02845008070095a7 */ /* 0x000f24000802007f */
[----:B----4-:R-:W-:Y:S05]  /*18b10*/  @!P1 BRA `(.L_x_1546) ;  /* 0xfffffffc00ec9947 */ /* 0x010fea000383ffff */
[----:B------:R-:W-:Y:S05]  /*18b20*/  BRA `(.L_x_1545) ;  /* 0xffffff2000d87947 */ /* 0x000fea000383ffff */
.L_x_1602:
[----:B------:R-:W0:Y:S01]  /*18b30*/  S2R R19, SR_TID.X ;  /* 0x0000000000137919 */ /* 0x000e220000002100 */
[----:B------:R-:W-:Y:S02]  /*18b40*/  IMAD.MOV.U32 R12, RZ, RZ, RZ ;  /* 0x000000ffff0c7224 */ /* 0x000fe400078e00ff */
        /* <DEDUP_REMOVED lines=8> */
.L_x_1681:
[----:B------:R-:W-:Y:S05]  /*18bd0*/  BRA `(.L_x_1682) ;  /* 0xffffffb8006c7947 */ /* 0x000fea000383ffff */
.L_x_1605:
[----:B0-----:R0:W1:Y:S02]  /*18be0*/  SYNCS.PHASECHK.TRANS64.TRYWAIT P0, [R0+URZ+0x28480], R21 ;  /* 0x02848015000075a7 */ /* 0x001064000800017f */
[----:B-1----:R-:W-:Y:S05]  /*18bf0*/  @!P0 NANOSLEEP.SYNCS 0x989680 ;  /* 0x009896800000895d */ /* 0x002fea0003900000 */
[----:B------:R-:W1:Y:S02]  /*18c00*/  @!P0 SYNCS.PHASECHK.TRANS64 P0, [R0+URZ+0x28480], R21 ;  /* 0x02848015000085a7 */ /* 0x000e64000800007f */
[----:B-1----:R-:W-:Y:S05]  /*18c10*/  @!P0 BRA `(.L_x_1605) ;  /* 0xfffffffc00f08947 */ /* 0x002fea000383ffff */
[----:B------:R-:W-:Y:S05]  /*18c20*/  BRA `(.L_x_1683) ;  /* 0xffffffb8007c7947 */ /* 0x000fea000383ffff */
.L_x_1606:
        /* <DEDUP_REMOVED lines=8> */
.L_x_1685:
[----:B------:R-:W-:Y:S05]  /*18cb0*/  BSYNC B0 ;  /* 0x0000000000007941 */ /* 0x000fea0003800000 */
.L_x_1684:
[----:B------:R-:W-:Y:S01]  /*18cc0*/  IMAD.MOV.U32 R13, RZ, RZ, R8 ;  /* 0x000000ffff0d7224 */ /* 0x000fe200078e0008 */
[----:B------:R-:W-:Y:S01]  /*18cd0*/  LOP3.LUT R26, R28, 0x80, RZ, 0xfc, !PT ;  /* 0x000000801c1a7812 */ /* 0x000fe200078efcff */
[----:B------:R-:W-:Y:S01]  /*18ce0*/  IMAD.MOV.U32 R12, RZ, RZ, RZ ;  /* 0x000000ffff0c7224 */ /* 0x000fe200078e00ff */
[C---:B------:R-:W-:Y:S01]  /*18cf0*/  ISETP.GE.AND P3, PT, R7.reuse, 0x11, PT ;  /* 0x000000110700780c */ /* 0x040fe20003f66270 */
[----:B------:R-:W-:Y:S01]  /*18d00*/  IMAD.MOV.U32 R11, RZ, RZ, 0x181f ;  /* 0x0000181fff0b7424 */ /* 0x000fe200078e00ff */
[----:B------:R-:W-:Y:S01]  /*18d10*/  ISETP.GE.AND P5, PT, R7, 0x31, PT ;  /* 0x000000310700780c */ /* 0x000fe20003fa6270 */
[----:B------:R-:W-:Y:S02]  /*18d20*/  IMAD.MOV.U32 R15, RZ, RZ, -0x1 ;  /* 0xffffffffff0f7424 */ /* 0x000fe400078e00ff */
[----:B------:R-:W-:Y:S02]  /*18d30*/  IMAD.MOV.U32 R3, RZ, RZ, R14 ;  /* 0x000000ffff037224 */ /* 0x000fe400078e000e */
[----:B------:R-:W-:-:S08]  /*18d40*/  IMAD.IADD R4, R17, 0x1, R4 ;  /* 0x0000000111047824 */ /* 0x000fd000078e0204 */
[----:B------:R-:W-:Y:S05]  /*18d50*/  WARPSYNC.COLLECTIVE R15, `(.L_x_1686) ;  /* 0x000000000f087348 */ /* 0x000fea0003c00000 */
[----:B------:R0:W1:Y:S02]  /*18d60*/  SHFL.IDX P6, R14, R13, R12, R11 ;  /* 0x0000000c0d0e7389 */ /* 0x00006400000c000b */
[----:B01----:R-:W-:Y:S01]  /*18d70*/  ENDCOLLECTIVE ;  /* 0x000000000000791b */ /* 0x003fe20003800000 */
.L_x_1686:
[----:B------:R-:W0:Y:S01]  /*18d80*/  LDC R15, c[0x0][0x2f4] ;  /* 0x0000bd00ff0f7b82 */ /* 0x000e220000000800 */
[----:B------:R-:W-:Y:S02]  /*18d90*/  IMAD.MOV.U32 R13, RZ, RZ, R9 ;  /* 0x000000ffff0d7224 */ /* 0x000fe400078e0009 */
[----:B------:R-:W-:Y:S02]  /*18da0*/  IMAD.MOV.U32 R12, RZ, RZ, 0x1 ;  /* 0x00000001ff0c7424 */ /* 0x000fe400078e00ff */
[----:B------:R-:W-:-:S05]  /*18db0*/  IMAD.MOV.U32 R2, RZ, RZ, R14 ;  /* 0x000000ffff027224 */ /* 0x000fca00078e000e */
[----:B------:R-:W-:-:S05]  /*18dc0*/  IADD3 R2, P0, R28, R2, RZ ;  /* 0x000000021c027210 */ /* 0x000fca0007f1e0ff */
[----:B------:R-:W-:Y:S01]  /*18dd0*/  IMAD.X R3, RZ, RZ, R3, P0 ;  /* 0x000000ffff037224 */ /* 0x000fe200000e0603 */
[-C--:B0-----:R-:W-:Y:S02]  /*18de0*/  ISETP.GE.AND P2, PT, R28, R15.reuse, PT ;  /* 0x0000000f1c00720c */ /* 0x081fe40003f46270 */
[----:B------:R-:W-:Y:S01]  /*18df0*/  ISETP.GE.AND P0, PT, R26, R15, PT ;  /* 0x0000000f1a00720c */ /* 0x000fe20003f06270 */
[----:B------:R-:W-:Y:S01]  /*18e00*/  IMAD.MOV.U32 R15, RZ, RZ, -0x1 ;  /* 0xffffffffff0f7424 */ /* 0x000fe200078e00ff */
[----:B------:R-:W-:-:S13]  /*18e10*/  ISETP.LT.OR P1, PT, R7, 0x1, P2 ;  /* 0x000000010700780c */ /* 0x000fda0001721670 */
[----:B------:R-:W-:Y:S05]  /*18e20*/  WARPSYNC.COLLECTIVE R15, `(.L_x_1687) ;  /* 0x000000000f087348 */ /* 0x000fea0003c00000 */
[----:B------:R0:W1:Y:S02]  /*18e30*/  SHFL.IDX P6, R14, R13, R12, R11 ;  /* 0x0000000c0d0e7389 */ /* 0x00006400000c000b */
[----:B01----:R-:W-:Y:S01]  /*18e40*/  ENDCOLLECTIVE ;  /* 0x000000000000791b */ /* 0x003fe20003800000 */
.L_x_1687:
        /* <DEDUP_REMOVED lines=11> */
.L_x_1688:
[----:B------:R-:W-:Y:S02]  /*18f00*/  IMAD.MOV.U32 R13, RZ, RZ, R9 ;  /* 0x000000ffff0d7224 */ /* 0x000fe400078e0009 */
[----:B------:R-:W-:Y:S02]  /*18f10*/  IMAD.MOV.U32 R12, RZ, RZ, 0x2 ;  /* 0x00000002ff0c7424 */ /* 0x000fe400078e00ff */
[----:B------:R-:W-:-:S07]  /*18f20*/  IMAD.MOV.U32 R2, RZ, RZ, R14 ;  /* 0x000000ffff027224 */ /* 0x000fce00078e000e */
[----:B------:R-:W-:Y:S05]  /*18f30*/  WARPSYNC.COLLECTIVE R15, `(.L_x_1689) ;  /* 0x000000000f087348 */ /* 0x000fea0003c00000 */
[----:B------:R0:W1:Y:S02]  /*18f40*/  SHFL.IDX P6, R14, R13, R12, R11 ;  /* 0x0000000c0d0e7389 */ /* 0x00006400000c000b */
[----:B01----:R-:W-:Y:S01]  /*18f50*/  ENDCOLLECTIVE ;  /* 0x000000000000791b */ /* 0x003fe20003800000 */
.L_x_1689:
        /* <DEDUP_REMOVED lines=14> */
.L_x_1690:
[----:B------:R-:W-:Y:S02]  /*19040*/  IMAD.MOV.U32 R13, RZ, RZ, R9 ;  /* 0x000000ffff0d7224 */ /* 0x000fe400078e0009 */
[----:B------:R-:W-:Y:S02]  /*19050*/  IMAD.MOV.U32 R12, RZ, RZ, 0x3 ;  /* 0x00000003ff0c7424 */ /* 0x000fe400078e00ff */
[----:B------:R-:W-:-:S07]  /*19060*/  IMAD.MOV.U32 R2, RZ, RZ, R14 ;  /* 0x000000ffff027224 */ /* 0x000fce00078e000e */
[----:B------:R-:W-:Y:S05]  /*19070*/  WARPSYNC.COLLECTIVE R15, `(.L_x_1691) ;  /* 0x000000000f087348 */ /* 0x000fea0003c00000 */
[----:B------:R0:W1:Y:S02]  /*19080*/  SHFL.IDX P6, R14, R13, R12, R11 ;  /* 0x0000000c0d0e7389 */ /* 0x00006400000c000b */
[----:B01----:R-:W-:Y:S01]  /*19090*/  ENDCOLLECTIVE ;  /* 0x000000000000791b */ /* 0x003fe20003800000 */
.L_x_1691:
        /* <DEDUP_REMOVED lines=13> */
.L_x_1692:
[----:B------:R-:W-:Y:S01]  /*19170*/  @!PT LDS RZ, [RZ] ;  /* 0x00000000fffff984 */ /* 0x000fe20000000800 */
[----:B------:R-:W-:Y:S01]  /*19180*/  @!PT LDS RZ, [RZ] ;  /* 0x00000000fffff984 */ /* 0x000fe20000000800 */
[----:B------:R-:W-:Y:S01]  /*19190*/  @!PT LDS RZ, [RZ] ;  /* 0x00000000fffff984 */ /* 0x000fe20000000800 */
[----:B------:R0:W-:Y:S01]  /*191a0*/  LDGSTS.E.BYPASS.LTC128B.128 [R4+0x13000], desc[UR36][R2.64+0x80], !P1 ;  /* 0x1300008002047fae */ /* 0x0001e2000c901d64 */
[----:B------:R-:W-:Y:S01]  /*191b0*/  ISETP.GE.AND P1, PT, R7, 0x21, PT ;  /* 0x000000210700780c */ /* 0x000fe20003f26270 */
[----:B0-----:R-:W-:Y:S01]  /*191c0*/  IMAD.MOV.U32 R2, RZ, RZ, R14 ;  /* 0x000000ffff027224 */ /* 0x001fe200078e000e */
[----:B------:R-:W-:Y:S11]  /*191d0*/  BRA `(.L_x_1693) ;  /* 0xffffffb400f87947 */ /* 0x000ff6000383ffff */
.L_x_1611:
[----:B----4-:R4:W0:Y:S02]  /*191e0*/  SYNCS.PHASECHK.TRANS64.TRYWAIT P0, [R0+URZ+0x28440], R21 ;  /* 0x02844015000075a7 */ /* 0x010824000800017f */
[----:B0-----:R-:W-:Y:S05]  /*191f0*/  @!P0 NANOSLEEP.SYNCS 0x989680 ;  /* 0x009896800000895d */ /* 0x001fea0003900000 */
[----:B------:R-:W0:Y:S02]  /*19200*/  @!P0 SYNCS.PHASECHK.TRANS64 P0, [R0+URZ+0x28440], R21 ;  /* 0x02844015000085a7 */ /* 0x000e24000800007f */
[----:B0-----:R-:W-:Y:S05]  /*19210*/  @!P0 BRA `(.L_x_1611) ;  /* 0xfffffffc00f08947 */ /* 0x001fea000383ffff */
[----:B------:R-:W-:Y:S05]  /*19220*/  BRA `(.L_x_1694) ;  /* 0xffffffb800507947 */ /* 0x000fea000383ffff */
.L_x_1612:
[----:B------:R-:W-:Y:S01]  /*19230*/  BSSY B0, `(.L_x_1695) ;  /* 0x0000008000007945 */ /* 0x000fe20003800000 */
[----:B------:R-:W-:Y:S02]  /*19240*/  IMAD.MOV.U32 R13, RZ, RZ, R6 ;  /* 0x000000ffff0d7224 */ /* 0x000fe400078e0006 */
[----:B------:R-:W-:Y:S02]  /*19250*/  IMAD.MOV.U32 R12, RZ, RZ, RZ ;  /* 0x000000ffff0c7224 */ /* 0x000fe400078e00ff */
[----:B------:R-:W-:Y:S02]  /*19260*/  IMAD.MOV.U32 R11, RZ, RZ, 0x181f ;  /* 0x0000181fff0b7424 */ /* 0x000fe400078e00ff */
[----:B------:R-:W-:-:S07]  /*19270*/  IMAD.MOV.U32 R15, RZ, RZ, -0x1 ;  /* 0xffffffffff0f7424 */ /* 0x000fce00078e00ff */
[----:B0--34-:R-:W-:Y:S05]  /*19280*/  WARPSYNC.COLLECTIVE R15, `(.L_x_1696) ;  /* 0x000000000f087348 */ /* 0x019fea0003c00000 */
[----:B------:R1:W2:Y:S02]  /*19290*/  SHFL.IDX P6, R14, R13, R12, R11 ;  /* 0x0000000c0d0e7389 */ /* 0x0002a400000c000b */
[----:B01234-:R-:W-:Y:S01]  /*192a0*/  ENDCOLLECTIVE ;  /* 0x000000000000791b */ /* 0x01ffe20003800000 */
.L_x_1696:
[----:B------:R-:W-:Y:S05]  /*192b0*/  BSYNC B0 ;  /* 0x0000000000007941 */ /* 0x000fea0003800000 */
.L_x_1695:
        /* <DEDUP_REMOVED lines=8> */
.L_x_1697:
        /* <DEDUP_REMOVED lines=13> */
.L_x_1698:
        /* <DEDUP_REMOVED lines=10> */
.L_x_1699:
[----:B------:R-:W-:Y:S02]  /*194b0*/  IMAD.MOV.U32 R13, RZ, RZ, R6 ;  /* 0x000000ffff0d7224 */ /* 0x000fe400078e0006 */
[----:B------:R-:W-:Y:S01]  /*194c0*/  IMAD.MOV.U32 R12, RZ, RZ, 0x2 ;  /* 0x00000002ff0c7424 */ /* 0x000fe200078e00ff */
[----:B------:R-:W-:-:S05]  /*194d0*/  @P3 IADD3 R14, P0, R28, R14, RZ ;  /* 0x0000000e1c0e3210 */ /* 0x000fca0007f1e0ff */
[----:B------:R-:W-:Y:S02]  /*194e0*/  @P3 IMAD.X R7, RZ, RZ, R2, P0 ;  /* 0x000000ffff073224 */ /* 0x000fe400000e0602 */
[----:B------:R-:W-:-:S07]  /*194f0*/  @P3 IMAD.MOV.U32 R2, RZ, RZ, R14 ;  /* 0x000000ffff023224 */ /* 0x000fce00078e000e */
[----:B------:R-:W-:Y:S05]  /*19500*/  WARPSYNC.COLLECTIVE R15, `(.L_x_1700) ;  /* 0x000000000f087348 */ /* 0x000fea0003c00000 */
[----:B------:R0:W1:Y:S02]  /*19510*/  SHFL.IDX P6, R14, R13, R12, R11 ;  /* 0x0000000c0d0e7389 */ /* 0x00006400000c000b */
[----:B01----:R-:W-:Y:S01]  /*19520*/  ENDCOLLECTIVE ;  /* 0x000000000000791b */ /* 0x003fe20003800000 */
.L_x_1700:
[----:B------:R-:W-:-:S05]  /*19530*/  @P3 IMAD.MOV.U32 R3, RZ, RZ, R7 ;  /* 0x000000ffff033224 */ /* 0x000fca00078e0007 */
[----:B------:R-:W-:Y:S01]  /*19540*/  @!PT LDS RZ, [RZ] ;  /* 0x00000000fffff984 */ /* 0x000fe20000000800 */
[----:B------:R-:W-:Y:S01]  /*19550*/  @!PT LDS RZ, [RZ] ;  /* 0x00000000fffff984 */ /* 0x000fe20000000800 */
[----:B------:R-:W-:Y:S01]  /*19560*/  @!PT LDS RZ, [RZ] ;  /* 0x00000000fffff984 */ /* 0x000fe20000000800 */
[----:B------:R-:W-:Y:S04]  /*19570*/  @P3 LDGSTS.E.BYPASS.LTC128B.128 [R4+0x20800], desc[UR36][R2.64], !P4 ;  /* 0x2080000002043fae */ /* 0x000fe8000e101d64 */
[----:B------:R0:W-:Y:S01]  /*19580*/  @P3 LDGSTS.E.BYPASS.LTC128B.128 [R4+0x22800], desc[UR36][R2.64+0x80], !P2 ;  /* 0x2280008002043fae */ /* 0x0001e2000d101d64 */
[----:B------:R-:W-:Y:S02]  /*19590*/  IMAD.MOV.U32 R13, RZ, RZ, R5 ;  /* 0x000000ffff0d7224 */ /* 0x000fe400078e0005 */
[----:B0-----:R-:W-:-:S07]  /*195a0*/  IMAD.MOV.U32 R2, RZ, RZ, R14 ;  /* 0x000000ffff027224 */ /* 0x001fce00078e000e */
[----:B------:R-:W-:Y:S05]  /*195b0*/  WARPSYNC.COLLECTIVE R15, `(.L_x_1701) ;  /* 0x000000000f087348 */ /* 0x000fea0003c00000 */
[----:B------:R0:W1:Y:S02]  /*195c0*/  SHFL.IDX P6, R14, R13, R12, R11 ;  /* 0x0000000c0d0e7389 */ /* 0x00006400000c000b */
[----:B01----:R-:W-:Y:S01]  /*195d0*/  ENDCOLLECTIVE ;  /* 0x000000000000791b */ /* 0x003fe20003800000 */
.L_x_1701:
        /* <DEDUP_REMOVED lines=8> */
.L_x_1702:
[----:B------:R-:W-:-:S05]  /*19660*/  @P1 IMAD.MOV.U32 R3, RZ, RZ, R7 ;  /* 0x000000ffff031224 */ /* 0x000fca00078e0007 */
[----:B------:R-:W-:Y:S01]  /*19670*/  @!PT LDS RZ, [RZ] ;  /* 0x00000000fffff984 */ /* 0x000fe20000000800 */
[----:B------:R-:W-:Y:S01]  /*19680*/  @!PT LDS RZ, [RZ] ;  /* 0x00000000fffff984 */ /* 0x000fe20000000800 */
[----:B------:R-:W-:Y:S01]  /*19690*/  @!PT LDS RZ, [RZ] ;  /* 0x00000000fffff984 */ /* 0x000fe20000000800 */
[----:B------:R0:W-:Y:S04]  /*196a0*/  @P1 LDGSTS.E.BYPASS.LTC128B.128 [R4+0x21000], desc[UR36][R2.64], !P4 ;  /* 0x2100000002041fae */ /* 0x0001e8000e101d64 */
[----:B------:R0:W-:Y:S01]  /*196b0*/  @P1 LDGSTS.E.BYPASS.LTC128B.128 [R4+0x23000], desc[UR36][R2.64+0x80], !P2 ;  /* 0x2300008002041fae */ /* 0x0001e2000d101d64 */
[----:B------:R-:W-:Y:S02]  /*196c0*/  IMAD.MOV.U32 R13, RZ, RZ, R5 ;  /* 0x000000ffff0d7224 */ /* 0x000fe400078e0005 */
[----:B------:R-:W-:-:S07]  /*196d0*/  IMAD.MOV.U32 R7, RZ, RZ, R14 ;  /* 0x000000ffff077224 */ /* 0x000fce00078e000e */
[----:B0-----:R-:W-:Y:S05]  /*196e0*/  WARPSYNC.COLLECTIVE R15, `(.L_x_1703) ;  /* 0x000000000f087348 */ /* 0x001fea0003c00000 */
[----:B------:R1:W2:Y:S02]  /*196f0*/  SHFL.IDX P6, R14, R13, R12, R11 ;  /* 0x0000000c0d0e7389 */ /* 0x0002a400000c000b */
[----:B012---:R-:W-:Y:S01]  /*19700*/  ENDCOLLECTIVE ;  /* 0x000000000000791b */ /* 0x007fe20003800000 */
.L_x_1703:
[----:B------:R-:W-:Y:S05]  /*19710*/  BRA `(.L_x_1704) ;  /* 0xffffffb400d47947 */ /* 0x000fea000383ffff */
.L_x_1617:
[----:B------:R-:W-:Y:S02]  /*19720*/  IMAD.MOV.U32 R13, RZ, RZ, R5 ;  /* 0x000000ffff0d7224 */ /* 0x000fe400078e0005 */
[----:B------:R-:W-:Y:S02]  /*19730*/  IMAD.MOV.U32 R12, RZ, RZ, RZ ;  /* 0x000000ffff0c7224 */ /* 0x000fe400078e00ff */
[----:B------:R-:W-:Y:S02]  /*19740*/  IMAD.MOV.U32 R11, RZ, RZ, 0x181f ;  /* 0x0000181fff0b7424 */ /* 0x000fe400078e00ff */
[----:B------:R-:W-:Y:S02]  /*19750*/  IMAD.MOV.U32 R15, RZ, RZ, -0x1 ;  /* 0xffffffffff0f7424 */ /* 0x000fe400078e00ff */
[----:B------:R-:W-:Y:S02]  /*19760*/  IMAD R4, R6, UR43, RZ ;  /* 0x0000002b06047c24 */ /* 0x000fe4000f8e02ff */
[----:B------:R-:W-:-:S07]  /*19770*/  IMAD.IADD R18, R36, 0x1, R18 ;  /* 0x0000000124127824 */ /* 0x000fce00078e0212 */
[----:B------:R-:W-:Y:S05]  /*19780*/  WARPSYNC.COLLECTIVE R15, `(.L_x_1705) ;  /* 0x000000000f087348 */ /* 0x000fea0003c00000 */
[----:B------:R0:W1:Y:S02]  /*19790*/  SHFL.IDX P6, R14, R13, R12, R11 ;  /* 0x0000000c0d0e7389 */ /* 0x00006400000c000b */
[----:B01----:R-:W-:Y:S01]  /*197a0*/  ENDCOLLECTIVE ;  /* 0x000000000000791b */ /* 0x003fe20003800000 */
.L_x_1705:
[C---:B------:R-:W-:Y:S01]  /*197b0*/  VIADD R7, R18.reuse, 0x10 ;  /* 0x0000001012077836 */ /* 0x040fe20000000000 */
[----:B------:R-:W-:Y:S01]  /*197c0*/  ISETP.GE.AND P2, PT, R18, R4, PT ;  /* 0x000000041200720c */ /* 0x000fe20003f46270 */
[----:B------:R-:W-:Y:S02]  /*197d0*/  IMAD.MOV.U32 R13, RZ, RZ, R0 ;  /* 0x000000ffff0d7224 */ /* 0x000fe400078e0000 */
[----:B------:R-:W-:-:S10]  /*197e0*/  IMAD.MOV.U32 R2, RZ, RZ, R14 ;  /* 0x000000ffff027224 */ /* 0x000fd400078e000e */
[----:B------:R-:W-:Y:S05]  /*197f0*/  WARPSYNC.COLLECTIVE R15, `(.L_x_1706) ;  /* 0x000000000f087348 */ /* 0x000fea0003c00000 */
[----:B------:R0:W1:Y:S02]  /*19800*/  SHFL.IDX P6, R14, R13, R12, R11 ;  /* 0x0000000c0d0e7389 */ /* 0x00006400000c000b */
[----:B01----:R-:W-:Y:S01]  /*19810*/  ENDCOLLECTIVE ;  /* 0x000000000000791b */ /* 0x003fe20003800000 */
.L_x_1706:
        /* <DEDUP_REMOVED lines=8> */
.L_x_1707:
[----:B------:R-:W-:Y:S01]  /*198a0*/  @!PT LDS RZ, [RZ] ;  /* 0x00000000fffff984 */ /* 0x000fe20000000800 */
[----:B------:R-:W-:Y:S01]  /*198b0*/  @!PT LDS RZ, [RZ] ;  /* 0x00000000fffff984 */ /* 0x000fe20000000800 */
[----:B------:R-:W-:Y:S01]  /*198c0*/  @!PT LDS RZ, [RZ] ;  /* 0x00000000fffff984 */ /* 0x000fe20000000800 */
[----:B------:R0:W-:Y:S04]  /*198d0*/  @!P2 LDGSTS.E.BYPASS.LTC128B.128 [R35+0x18000], desc[UR36][R2.64], !P0 ;  /* 0x180000000223afae */ /* 0x0001e8000c101d64 */
[----:B------:R0:W-:Y:S01]  /*198e0*/  @!P2 LDGSTS.E.BYPASS.LTC128B.128 [R35+0x1c000], desc[UR36][R2.64+0x80], !P1 ;  /* 0x1c0000800223afae */ /* 0x0001e2000c901d64 */
[----:B------:R-:W-:Y:S01]  /*198f0*/  ISETP.GE.AND P2, PT, R7, R4, PT ;  /* 0x000000040700720c */ /* 0x000fe20003f46270 */
[----:B------:R-:W-:Y:S02]  /*19900*/  IMAD.MOV.U32 R13, RZ, RZ, R0 ;  /* 0x000000ffff0d7224 */ /* 0x000fe400078e0000 */
[----:B------:R-:W-:-:S10]  /*19910*/  IMAD.MOV.U32 R6, RZ, RZ, R14 ;  /* 0x000000ffff067224 */ /* 0x000fd400078e000e */
[----:B0-----:R-:W-:Y:S05]  /*19920*/  WARPSYNC.COLLECTIVE R15, `(.L_x_1708) ;  /* 0x000000000f087348 */ /* 0x001fea0003c00000 */
[----:B------:R1:W2:Y:S02]  /*19930*/  SHFL.IDX P6, R14, R13, R12, R11 ;  /* 0x0000000c0d0e7389 */ /* 0x0002a400000c000b */
[----:B012---:R-:W-:Y:S01]  /*19940*/  ENDCOLLECTIVE ;  /* 0x000000000000791b */ /* 0x007fe20003800000 */
.L_x_1708:
[----:B------:R-:W-:Y:S02]  /*19950*/  IMAD.MOV.U32 R13, RZ, RZ, R5 ;  /* 0x000000ffff0d7224 */ /* 0x000fe400078e0005 */
[----:B------:R-:W-:Y:S01]  /*19960*/  IMAD.MOV.U32 R12, RZ, RZ, 0x2 ;  /* 0x00000002ff0c7424 */ /* 0x000fe200078e00ff */
[----:B------:R-:W-:-:S05]  /*19970*/  @!P2 IADD3 R14, P3, R28, R14, RZ ;  /* 0x0000000e1c0ea210 */ /* 0x000fca0007f7e0ff */
[----:B------:R-:W-:-:S08]  /*19980*/  @!P2 IMAD.MOV.U32 R2, RZ, RZ, R14 ;  /* 0x000000ffff02a224 */ /* 0x000fd000078e000e */
[----:B------:R-:W-:Y:S05]  /*19990*/  WARPSYNC.COLLECTIVE R15, `(.L_x_1709) ;  /* 0x000000000f087348 */ /* 0x000fea0003c00000 */
[----:B------:R0:W1:Y:S02]  /*199a0*/  SHFL.IDX P6, R14, R13, R12, R11 ;  /* 0x0000000c0d0e7389 */ /* 0x00006400000c000b */
[----:B01----:R-:W-:Y:S01]  /*199b0*/  ENDCOLLECTIVE ;  /* 0x000000000000791b */ /* 0x003fe20003800000 */
.L_x_1709:
[----:B------:R-:W-:-:S04]  /*199c0*/  @!P2 IMAD.X R7, RZ, RZ, R6, P3 ;  /* 0x000000ffff07a224 */ /* 0x000fc800018e0606 */
[----:B------:R-:W-:Y:S02]  /*199d0*/  @!P2 IMAD.MOV.U32 R3, RZ, RZ, R7 ;  /* 0x000000ffff03a224 */ /* 0x000fe400078e0007 */
[----:B------:R-:W-:-:S03]  /*199e0*/  VIADD R7, R18, 0x20 ;  /* 0x0000002012077836 */ /* 0x000fc60000000000 */
        /* <DEDUP_REMOVED lines=11> */
.L_x_1710:
[----:B------:R-:W-:Y:S02]  /*19aa0*/  IMAD.MOV.U32 R13, RZ, RZ, R5 ;  /* 0x000000ffff0d7224 */ /* 0x000fe400078e0005 */
[----:B------:R-:W-:Y:S01]  /*19ab0*/  IMAD.MOV.U32 R12, RZ, RZ, 0x3 ;  /* 0x00000003ff0c7424 */ /* 0x000fe200078e00ff */
[----:B------:R-:W-:-:S05]  /*19ac0*/  @!P2 IADD3 R14, P3, R28, R14, RZ ;  /* 0x0000000e1c0ea210 */ /* 0x000fca0007f7e0ff */
[----:B------:R-:W-:-:S08]  /*19ad0*/  @!P2 IMAD.MOV.U32 R2, RZ, RZ, R14 ;  /* 0x000000ffff02a224 */ /* 0x000fd000078e000e */
[----:B------:R-:W-:Y:S05]  /*19ae0*/  WARPSYNC.COLLECTIVE R15, `(.L_x_1711) ;  /* 0x000000000f087348 */ /* 0x000fea0003c00000 */
[----:B------:R0:W1:Y:S02]  /*19af0*/  SHFL.IDX P6, R14, R13, R12, R11 ;  /* 0x0000000c0d0e7389 */ /* 0x00006400000c000b */
[----:B01----:R-:W-:Y:S01]  /*19b00*/  ENDCOLLECTIVE ;  /* 0x000000000000791b */ /* 0x003fe20003800000 */
.L_x_1711:
        /* <DEDUP_REMOVED lines=14> */
.L_x_1712:
[----:B------:R-:W-:Y:S02]  /*19bf0*/  IMAD.MOV.U32 R13, RZ, RZ, R5 ;  /* 0x000000ffff0d7224 */ /* 0x000fe400078e0005 */
[----:B------:R-:W-:Y:S01]  /*19c00*/  IMAD.MOV.U32 R12, RZ, RZ, 0x4 ;  /* 0x00000004ff0c7424 */ /* 0x000fe200078e00ff */
[----:B------:R-:W-:-:S05]  /*19c10*/  @!P2 IADD3 R14, P3, R28, R14, RZ ;  /* 0x0000000e1c0ea210 */ /* 0x000fca0007f7e0ff */
[----:B------:R-:W-:-:S08]  /*19c20*/  @!P2 IMAD.MOV.U32 R2, RZ, RZ, R14 ;  /* 0x000000ffff02a224 */ /* 0x000fd000078e000e */
[----:B------:R-:W-:Y:S05]  /*19c30*/  WARPSYNC.COLLECTIVE R15, `(.L_x_1713) ;  /* 0x000000000f087348 */ /* 0x000fea0003c00000 */
[----:B------:R0:W1:Y:S02]  /*19c40*/  SHFL.IDX P6, R14, R13, R12, R11 ;  /* 0x0000000c0d0e7389 */ /* 0x00006400000c000b */
[----:B01----:R-:W-:Y:S01]  /*19c50*/  ENDCOLLECTIVE ;  /* 0x000000000000791b */ /* 0x003fe20003800000 */
.L_x_1713:
        /* <DEDUP_REMOVED lines=14> */
.L_x_1714:
[----:B------:R-:W-:Y:S02]  /*19d40*/  IMAD.MOV.U32 R13, RZ, RZ, R5 ;  /* 0x000000ffff0d7224 */ /* 0x000fe400078e0005 */
[----:B------:R-:W-:Y:S01]  /*19d50*/  IMAD.MOV.U32 R12, RZ, RZ, 0x5 ;  /* 0x00000005ff0c7424 */ /* 0x000fe200078e00ff */
[----:B------:R-:W-:-:S05]  /*19d60*/  @!P2 IADD3 R14, P3, R28, R14, RZ ;  /* 0x0000000e1c0ea210 */ /* 0x000fca0007f7e0ff */
[----:B------:R-:W-:-:S08]  /*19d70*/  @!P2 IMAD.MOV.U32 R2, RZ, RZ, R14 ;  /* 0x000000ffff02a224 */ /* 0x000fd000078e000e */
[----:B------:R-:W-:Y:S05]  /*19d80*/  WARPSYNC.COLLECTIVE R15, `(.L_x_1715) ;  /* 0x000000000f087348 */ /* 0x000fea0003c00000 */
[----:B------:R0:W1:Y:S02]  /*19d90*/  SHFL.IDX P6, R14, R13, R12, R11 ;  /* 0x0000000c0d0e7389 */ /* 0x00006400000c000b */
[----:B01----:R-:W-:Y:S01]  /*19da0*/  ENDCOLLECTIVE ;  /* 0x000000000000791b */ /* 0x003fe20003800000 */
.L_x_1715:
        /* <DEDUP_REMOVED lines=14> */
.L_x_1716:
[----:B------:R-:W-:Y:S02]  /*19e90*/  IMAD.MOV.U32 R13, RZ, RZ, R5 ;  /* 0x000000ffff0d7224 */ /* 0x000fe400078e0005 */
[----:B------:R-:W-:Y:S01]  /*19ea0*/  IMAD.MOV.U32 R12, RZ, RZ, 0x6 ;  /* 0x00000006ff0c7424 */ /* 0x000fe200078e00ff */
[----:B------:R-:W-:-:S05]  /*19eb0*/  @!P2 IADD3 R14, P3, R28, R14, RZ ;  /* 0x0000000e1c0ea210 */ /* 0x000fca0007f7e0ff */
[----:B------:R-:W-:-:S08]  /*19ec0*/  @!P2 IMAD.MOV.U32 R2, RZ, RZ, R14 ;  /* 0x000000ffff02a224 */ /* 0x000fd000078e000e */
[----:B------:R-:W-:Y:S05]  /*19ed0*/  WARPSYNC.COLLECTIVE R15, `(.L_x_1717) ;  /* 0x000000000f087348 */ /* 0x000fea0003c00000 */
[----:B------:R0:W1:Y:S02]  /*19ee0*/  SHFL.IDX P6, R14, R13, R12, R11 ;  /* 0x0000000c0d0e7389 */ /* 0x00006400000c000b */
[----:B01----:R-:W-:Y:S01]  /*19ef0*/  ENDCOLLECTIVE ;  /* 0x000000000000791b */ /* 0x003fe20003800000 */
.L_x_1717:
        /* <DEDUP_REMOVED lines=14> */
.L_x_1718:
[----:B------:R-:W-:Y:S02]  /*19fe0*/  IMAD.MOV.U32 R13, RZ, RZ, R5 ;  /* 0x000000ffff0d7224 */ /* 0x000fe400078e0005 */
[----:B------:R-:W-:Y:S01]  /*19ff0*/  IMAD.MOV.U32 R12, RZ, RZ, 0x7 ;  /* 0x00000007ff0c7424 */ /* 0x000fe200078e00ff */
[----:B------:R-:W-:-:S05]  /*1a000*/  @!P2 IADD3 R14, P3, R28, R14, RZ ;  /* 0x0000000e1c0ea210 */ /* 0x000fca0007f7e0ff */
[----:B------:R-:W-:-:S08]  /*1a010*/  @!P2 IMAD.MOV.U32 R2, RZ, RZ, R14 ;  /* 0x000000ffff02a224 */ /* 0x000fd000078e000e */
[----:B------:R-:W-:Y:S05]  /*1a020*/  WARPSYNC.COLLECTIVE R15, `(.L_x_1719) ;  /* 0x000000000f087348 */ /* 0x000fea0003c00000 */
[----:B------:R0:W1:Y:S02]  /*1a030*/  SHFL.IDX P6, R14, R13, R12, R11 ;  /* 0x0000000c0d0e7389 */ /* 0x00006400000c000b */
[----:B01----:R-:W-:Y:S01]  /*1a040*/  ENDCOLLECTIVE ;  /* 0x000000000000791b */ /* 0x003fe20003800000 */
.L_x_1719:
        /* <DEDUP_REMOVED lines=12> */
.L_x_1720:
[----:B------:R-:W-:Y:S05]  /*1a110*/  BRA `(.L_x_1721) ;  /* 0xffffffb800187947 */ /* 0x000fea000383ffff */
.L_x_1622:
[----:B0-----:R0:W2:Y:S02]  /*1a120*/  SYNCS.PHASECHK.TRANS64.TRYWAIT P0, [R17+URZ+0x28420], R0 ;  /* 0x02842000110075a7 */ /* 0x0010a4000800017f */
[----:B--2---:R-:W-:Y:S05]  /*1a130*/  @!P0 NANOSLEEP.SYNCS 0x989680 ;  /* 0x009896800000895d */ /* 0x004fea0003900000 */
[----:B------:R-:W2:Y:S02]  /*1a140*/  @!P0 SYNCS.PHASECHK.TRANS64 P0, [R17+URZ+0x28420], R0 ;  /* 0x02842000110085a7 */ /* 0x000ea4000800007f */
[----:B--2---:R-:W-:Y:S05]  /*1a150*/  @!P0 BRA `(.L_x_1622) ;  /* 0xfffffffc00f08947 */ /* 0x004fea000383ffff */
[----:B------:R-:W-:Y:S05]  /*1a160*/  BRA `(.L_x_1722) ;  /* 0xffffffb800887947 */ /* 0x000fea000383ffff */
.L_x_1626:
[----:B--2---:R2:W3:Y:S02]  /*1a170*/  SYNCS.PHASECHK.TRANS64.TRYWAIT P0, [R0+URZ+0x28480], R18 ;  /* 0x02848012000075a7 */ /* 0x0044e4000800017f */
[----:B---3--:R-:W-:Y:S05]  /*1a180*/  @!P0 NANOSLEEP.SYNCS 0x989680 ;  /* 0x009896800000895d */ /* 0x008fea0003900000 */
[----:B------:R-:W3:Y:S02]  /*1a190*/  @!P0 SYNCS.PHASECHK.TRANS64 P0, [R0+URZ+0x28480], R18 ;  /* 0x02848012000085a7 */ /* 0x000ee4000800007f */
[----:B---3--:R-:W-:Y:S05]  /*1a1a0*/  @!P0 BRA `(.L_x_1626) ;  /* 0xfffffffc00f08947 */ /* 0x008fea000383ffff */
[----:B------:R-:W-:Y:S05]  /*1a1b0*/  BRA `(.L_x_1723) ;  /* 0xffffffbc003c7947 */ /* 0x000fea000383ffff */
.L_x_1627:
[----:B------:R-:W-:Y:S01]  /*1a1c0*/  BSSY B0, `(.L_x_1724) ;  /* 0x0000008000007945 */ /* 0x000fe20003800000 */
[----:B------:R-:W-:Y:S02]  /*1a1d0*/  IMAD.MOV.U32 R13, RZ, RZ, R26 ;  /* 0x000000ffff0d7224 */ /* 0x000fe400078e001a */
[----:B------:R-:W-:Y:S02]  /*1a1e0*/  IMAD.MOV.U32 R12, RZ, RZ, RZ ;  /* 0x000000ffff0c7224 */ /* 0x000fe400078e00ff */
[----:B------:R-:W-:Y:S02]  /*1a1f0*/  IMAD.MOV.U32 R11, RZ, RZ, 0x181f ;  /* 0x0000181fff0b7424 */ /* 0x000fe400078e00ff */
[----:B------:R-:W-:-:S07]  /*1a200*/  IMAD.MOV.U32 R15, RZ, RZ, -0x1 ;  /* 0xffffffffff0f7424 */ /* 0x000fce00078e00ff */
[----:B-12---:R-:W-:Y:S05]  /*1a210*/  WARPSYNC.COLLECTIVE R15, `(.L_x_1725) ;  /* 0x000000000f087348 */ /* 0x006fea0003c00000 */
[----:B-1----:R0:W1:Y:S02]  /*1a220*/  SHFL.IDX P6, R14, R13, R12, R11 ;  /* 0x0000000c0d0e7389 */ /* 0x00206400000c000b */
[----:B012---:R-:W-:Y:S01]  /*1a230*/  ENDCOLLECTIVE ;  /* 0x000000000000791b */ /* 0x007fe20003800000 */
.L_x_1725:
[----:B------:R-:W-:Y:S05]  /*1a240*/  BSYNC B0 ;  /* 0x0000000000007941 */ /* 0x000fea0003800000 */
.L_x_1724:
        /* <DEDUP_REMOVED lines=9> */
.L_x_1726:
[----:B------:R-:W-:Y:S02]  /*1a2e0*/  IMAD.MOV.U32 R13, RZ, RZ, R26 ;  /* 0x000000ffff0d7224 */ /* 0x000fe400078e001a */
[----:B------:R-:W-:Y:S02]  /*1a2f0*/  IMAD.MOV.U32 R12, RZ, RZ, 0x1 ;  /* 0x00000001ff0c7424 */ /* 0x000fe400078e00ff */
[----:B------:R-:W-:-:S07]  /*1a300*/  IMAD.MOV.U32 R2, RZ, RZ, R14 ;  /* 0x000000ffff027224 */ /* 0x000fce00078e000e */
[----:B------:R-:W-:Y:S05]  /*1a310*/  WARPSYNC.COLLECTIVE R15, `(.L_x_1727) ;  /* 0x000000000f087348 */ /* 0x000fea0003c00000 */
[----:B------:R0:W1:Y:S02]  /*1a320*/  SHFL.IDX P6, R14, R13, R12, R11 ;  /* 0x0000000c0d0e7389 */ /* 0x00006400000c000b */
[----:B01----:R-:W-:Y:S01]  /*1a330*/  ENDCOLLECTIVE ;  /* 0x000000000000791b */ /* 0x003fe20003800000 */
.L_x_1727:
        /* <DEDUP_REMOVED lines=12> */
.L_x_1728:
[----:B------:R-:W-:Y:S02]  /*1a400*/  IMAD.MOV.U32 R13, RZ, RZ, R26 ;  /* 0x000000ffff0d7224 */ /* 0x000fe400078e001a */
[----:B------:R-:W-:Y:S02]  /*1a410*/  IMAD.MOV.U32 R12, RZ, RZ, 0x2 ;  /* 0x00000002ff0c7424 */ /* 0x000fe400078e00ff */
[----:B------:R-:W-:-:S07]  /*1a420*/  IMAD.MOV.U32 R2, RZ, RZ, R14 ;  /* 0x000000ffff027224 */ /* 0x000fce00078e000e */
[----:B------:R-:W-:Y:S05]  /*1a430*/  WARPSYNC.COLLECTIVE R15, `(.L_x_1729) ;  /* 0x000000000f087348 */ /* 0x000fea0003c00000 */
[----:B------:R0:W1:Y:S02]  /*1a440*/  SHFL.IDX P6, R14, R13, R12, R11 ;  /* 0x0000000c0d0e7389 */ /* 0x00006400000c000b */
[----:B01----:R-:W-:Y:S01]  /*1a450*/  ENDCOLLECTIVE ;  /* 0x000000000000791b */ /* 0x003fe20003800000 */
.L_x_1729:
        /* <DEDUP_REMOVED lines=12> */
.L_x_1730:
[----:B------:R-:W-:Y:S02]  /*1a520*/  IMAD.MOV.U32 R13, RZ, RZ, R26 ;  /* 0x000000ffff0d7224 */ /* 0x000fe400078e001a */
[----:B------:R-:W-:Y:S02]  /*1a530*/  IMAD.MOV.U32 R12, RZ, RZ, 0x3 ;  /* 0x00000003ff0c7424 */ /* 0x000fe400078e00ff */
[----:B------:R-:W-:-:S07]  /*1a540*/  IMAD.MOV.U32 R2, RZ, RZ, R14 ;  /* 0x000000ffff027224 */ /* 0x000fce00078e000e */
[----:B------:R-:W-:Y:S05]  /*1a550*/  WARPSYNC.COLLECTIVE R15, `(.L_x_1731) ;  /* 0x000000000f087348 */ /* 0x000fea0003c00000 */
[----:B------:R0:W1:Y:S02]  /*1a560*/  SHFL.IDX P6, R14, R13, R12, R11 ;  /* 0x0000000c0d0e7389 */ /* 0x00006400000c000b */
[----:B01----:R-:W-:Y:S01]  /*1a570*/  ENDCOLLECTIVE ;  /* 0x000000000000791b */ /* 0x003fe20003800000 */
.L_x_1731:
        /* <DEDUP_REMOVED lines=12> */
.L_x_1732:
[----:B------:R-:W-:Y:S01]  /*1a640*/  IMAD.MOV.U32 R2, RZ, RZ, R14 ;  /* 0x000000ffff027224 */ /* 0x000fe200078e000e */
[----:B------:R-:W-:Y:S06]  /*1a650*/  BRA `(.L_x_1733) ;  /* 0xffffffb800d07947 */ /* 0x000fec000383ffff */
.L_x_1632:
[----:B------:R0:W0:Y:S02]  /*1a660*/  SYNCS.PHASECHK.TRANS64.TRYWAIT P0, [R0+URZ+0x28440], R18 ;  /* 0x02844012000075a7 */ /* 0x000024000800017f */
[----:B0-----:R-:W-:Y:S05]  /*1a670*/  @!P0 NANOSLEEP.SYNCS 0x989680 ;  /* 0x009896800000895d */ /* 0x001fea0003900000 */
[----:B------:R-:W0:Y:S02]  /*1a680*/  @!P0 SYNCS.PHASECHK.TRANS64 P0, [R0+URZ+0x28440], R18 ;  /* 0x02844012000085a7 */ /* 0x000e24000800007f */
[----:B0-----:R-:W-:Y:S05]  /*1a690*/  @!P0 BRA `(.L_x_1632) ;  /* 0xfffffffc00f08947 */ /* 0x001fea000383ffff */
[----:B------:R-:W-:Y:S05]  /*1a6a0*/  BRA `(.L_x_1734) ;  /* 0xffffffbc00207947 */ /* 0x000fea000383ffff */
.L_x_1633:
[----:B------:R-:W-:Y:S01]  /*1a6b0*/  BSSY B0, `(.L_x_1735) ;  /* 0x0000008000007945 */ /* 0x000fe20003800000 */
[----:B------:R-:W-:Y:S02]  /*1a6c0*/  IMAD.MOV.U32 R13, RZ, RZ, R10 ;  /* 0x000000ffff0d7224 */ /* 0x000fe400078e000a */
[----:B------:R-:W-:Y:S02]  /*1a6d0*/  IMAD.MOV.U32 R12, RZ, RZ, RZ ;  /* 0x000000ffff0c7224 */ /* 0x000fe400078e00ff */
[----:B------:R-:W-:Y:S02]  /*1a6e0*/  IMAD.MOV.U32 R11, RZ, RZ, 0x181f ;  /* 0x0000181fff0b7424 */ /* 0x000fe400078e00ff */
[----:B------:R-:W-:-:S07]  /*1a6f0*/  IMAD.MOV.U32 R15, RZ, RZ, -0x1 ;  /* 0xffffffffff0f7424 */ /* 0x000fce00078e00ff */
[----:B012-4-:R-:W-:Y:S05]  /*1a700*/  WARPSYNC.COLLECTIVE R15, `(.L_x_1736) ;  /* 0x000000000f087348 */ /* 0x017fea0003c00000 */
[----:B-1----:R1:W3:Y:S02]  /*1a710*/  SHFL.IDX P6, R14, R13, R12, R11 ;  /* 0x0000000c0d0e7389 */ /* 0x0022e400000c000b */
[----:B01234-:R-:W-:Y:S01]  /*1a720*/  ENDCOLLECTIVE ;  /* 0x000000000000791b */ /* 0x01ffe20003800000 */
.L_x_1736:
[----:B------:R-:W-:Y:S05]  /*1a730*/  BSYNC B0 ;  /* 0x0000000000007941 */ /* 0x000fea0003800000 */
.L_x_1735:
        /* <DEDUP_REMOVED lines=8> */
.L_x_1737:
[----:B------:R-:W-:Y:S02]  /*1a7c0*/  IMAD.MOV.U32 R13, RZ, RZ, R10 ;  /* 0x000000ffff0d7224 */ /* 0x000fe400078e000a */
[----:B------:R-:W-:Y:S01]  /*1a7d0*/  IMAD.MOV.U32 R12, RZ, RZ, 0x1 ;  /* 0x00000001ff0c7424 */ /* 0x000fe200078e00ff */
[----:B------:R-:W-:-:S13]  /*1a7e0*/  IADD3 R2, P0, R28, R14, RZ ;  /* 0x0000000e1c027210 */ /* 0x000fda0007f1e0ff */
[----:B------:R-:W-:Y:S05]  /*1a7f0*/  WARPSYNC.COLLECTIVE R15, `(.L_x_1738) ;  /* 0x000000000f087348 */ /* 0x000fea0003c00000 */
[----:B------:R0:W1:Y:S02]  /*1a800*/  SHFL.IDX P6, R14, R13, R12, R11 ;  /* 0x0000000c0d0e7389 */ /* 0x00006400000c000b */
[----:B01----:R-:W-:Y:S01]  /*1a810*/  ENDCOLLECTIVE ;  /* 0x000000000000791b */ /* 0x003fe20003800000 */
.L_x_1738:
        /* <DEDUP_REMOVED lines=11> */
.L_x_1739:
[----:B------:R-:W-:Y:S02]  /*1a8d0*/  IMAD.MOV.U32 R13, RZ, RZ, R10 ;  /* 0x000000ffff0d7224 */ /* 0x000fe400078e000a */
[----:B------:R-:W-:Y:S01]  /*1a8e0*/  IMAD.MOV.U32 R12, RZ, RZ, 0x2 ;  /* 0x00000002ff0c7424 */ /* 0x000fe200078e00ff */
[----:B------:R-:W-:-:S13]  /*1a8f0*/  IADD3 R2, P0, R28, R14, RZ ;  /* 0x0000000e1c027210 */ /* 0x000fda0007f1e0ff */
[----:B------:R-:W-:Y:S05]  /*1a900*/  WARPSYNC.COLLECTIVE R15, `(.L_x_1740) ;  /* 0x000000000f087348 */ /* 0x000fea0003c00000 */
[----:B------:R0:W1:Y:S02]  /*1a910*/  SHFL.IDX P6, R14, R13, R12, R11 ;  /* 0x0000000c0d0e7389 */ /* 0x00006400000c000b */
[----:B01----:R-:W-:Y:S01]  /*1a920*/  ENDCOLLECTIVE ;  /* 0x000000000000791b */ /* 0x003fe20003800000 */
.L_x_1740:
        /* <DEDUP_REMOVED lines=11> */
.L_x_1741:
[----:B------:R-:W-:Y:S02]  /*1a9e0*/  IMAD.MOV.U32 R13, RZ, RZ, R10 ;  /* 0x000000ffff0d7224 */ /* 0x000fe400078e000a */
[----:B------:R-:W-:Y:S01]  /*1a9f0*/  IMAD.MOV.U32 R12, RZ, RZ, 0x3 ;  /* 0x00000003ff0c7424 */ /* 0x000fe200078e00ff */
[----:B------:R-:W-:-:S13]  /*1aa00*/  IADD3 R2, P0, R28, R14, RZ ;  /* 0x0000000e1c027210 */ /* 0x000fda0007f1e0ff */
[----:B------:R-:W-:Y:S05]  /*1aa10*/  WARPSYNC.COLLECTIVE R15, `(.L_x_1742) ;  /* 0x000000000f087348 */ /* 0x000fea0003c00000 */
[----:B------:R0:W1:Y:S02]  /*1aa20*/  SHFL.IDX P6, R14, R13, R12, R11 ;  /* 0x0000000c0d0e7389 */ /* 0x00006400000c000b */
[----:B01----:R-:W-:Y:S01]  /*1aa30*/  ENDCOLLECTIVE ;  /* 0x000000000000791b */ /* 0x003fe20003800000 */
.L_x_1742:
        /* <DEDUP_REMOVED lines=11> */
.L_x_1743:
[----:B------:R-:W-:Y:S05]  /*1aaf0*/  BRA `(.L_x_1744) ;  /* 0xffffffb800b87947 */ /* 0x000fea000383ffff */
.L_x_1638:
[----:B0-----:R0:W1:Y:S02]  /*1ab00*/  SYNCS.PHASECHK.TRANS64.TRYWAIT P2, [R0+URZ+0x28470], R3 ;  /* 0x02847003000075a7 */ /* 0x001064000804017f */
[----:B-1----:R-:W-:Y:S05]  /*1ab10*/  @!P2 NANOSLEEP.SYNCS 0x989680 ;  /* 0x009896800000a95d */ /* 0x002fea0003900000 */
[----:B------:R-:W1:Y:S02]  /*1ab20*/  @!P2 SYNCS.PHASECHK.TRANS64 P2, [R0+URZ+0x28470], R3 ;  /* 0x028470030000a5a7 */ /* 0x000e64000804007f */
[----:B-1----:R-:W-:Y:S05]  /*1ab30*/  @!P2 BRA `(.L_x_1638) ;  /* 0xfffffffc00f0a947 */ /* 0x002fea000383ffff */
[----:B------:R-:W-:Y:S05]  /*1ab40*/  BRA `(.L_x_1745) ;  /* 0xffffffbc001c7947 */ /* 0x000fea000383ffff */
.L_x_1640:
[----:B0-----:R0:W1:Y:S02]  /*1ab50*/  SYNCS.PHASECHK.TRANS64.TRYWAIT P2, [R0+URZ+0x28460], R3 ;  /* 0x02846003000075a7 */ /* 0x001064000804017f */
[----:B-1----:R-:W-:Y:S05]  /*1ab60*/  @!P2 NANOSLEEP.SYNCS 0x989680 ;  /* 0x009896800000a95d */ /* 0x002fea0003900000 */
[----:B------:R-:W1:Y:S02]  /*1ab70*/  @!P2 SYNCS.PHASECHK.TRANS64 P2, [R0+URZ+0x28460], R3 ;  /* 0x028460030000a5a7 */ /* 0x000e64000804007f */
[----:B-1----:R-:W-:Y:S05]  /*1ab80*/  @!P2 BRA `(.L_x_1640) ;  /* 0xfffffffc00f0a947 */ /* 0x002fea000383ffff */
[----:B------:R-:W-:Y:S05]  /*1ab90*/  BRA `(.L_x_1746) ;  /* 0xffffffbc00287947 */ /* 0x000fea000383ffff */
.L_x_1648:
[----:B0-----:R0:W2:Y:S02]  /*1aba0*/  SYNCS.PHASECHK.TRANS64.TRYWAIT P1, [R18+URZ+0x28470], R3 ;  /* 0x02847003120075a7 */ /* 0x0010a4000802017f */
[----:B--2---:R-:W-:Y:S05]  /*1abb0*/  @!P1 NANOSLEEP.SYNCS 0x989680 ;  /* 0x009896800000995d */ /* 0x004fea0003900000 */
[----:B------:R-:W2:Y:S02]  /*1abc0*/  @!P1 SYNCS.PHASECHK.TRANS64 P1, [R18+URZ+0x28470], R3 ;  /* 0x02847003120095a7 */ /* 0x000ea4000802007f */
[----:B--2---:R-:W-:Y:S05]  /*1abd0*/  @!P1 BRA `(.L_x_1648) ;  /* 0xfffffffc00f09947 */ /* 0x004fea000383ffff */
[----:B------:R-:W-:Y:S05]  /*1abe0*/  BRA `(.L_x_1747) ;  /* 0xffffffc000a87947 */ /* 0x000fea000383ffff */
.L_x_1650:
[----:B0-----:R0:W2:Y:S02]  /*1abf0*/  SYNCS.PHASECHK.TRANS64.TRYWAIT P1, [R18+URZ+0x28460], R3 ;  /* 0x02846003120075a7 */ /* 0x0010a4000802017f */
[----:B--2---:R-:W-:Y:S05]  /*1ac00*/  @!P1 NANOSLEEP.SYNCS 0x989680 ;  /* 0x009896800000995d */ /* 0x004fea0003900000 */
[----:B------:R-:W2:Y:S02]  /*1ac10*/  @!P1 SYNCS.PHASECHK.TRANS64 P1, [R18+URZ+0x28460], R3 ;  /* 0x02846003120095a7 */ /* 0x000ea4000802007f */
[----:B--2---:R-:W-:Y:S05]  /*1ac20*/  @!P1 BRA `(.L_x_1650) ;  /* 0xfffffffc00f09947 */ /* 0x004fea000383ffff */
[----:B------:R-:W-:Y:S05]  /*1ac30*/  BRA `(.L_x_1748) ;  /* 0xffffffc000b07947 */ /* 0x000fea000383ffff */
.L_x_1664:
[----:B0-----:R0:W2:Y:S02]  /*1ac40*/  SYNCS.PHASECHK.TRANS64.TRYWAIT P0, [R5+URZ+0x28420], R0 ;  /* 0x02842000050075a7 */ /* 0x0010a4000800017f */
[----:B--2---:R-:W-:Y:S05]  /*1ac50*/  @!P0 NANOSLEEP.SYNCS 0x989680 ;  /* 0x009896800000895d */ /* 0x004fea0003900000 */
[----:B------:R-:W2:Y:S02]  /*1ac60*/  @!P0 SYNCS.PHASECHK.TRANS64 P0, [R5+URZ+0x28420], R0 ;  /* 0x02842000050085a7 */ /* 0x000ea4000800007f */
[----:B--2---:R-:W-:Y:S05]  /*1ac70*/  @!P0 BRA `(.L_x_1664) ;  /* 0xfffffffc00f08947 */ /* 0x004fea000383ffff */
[----:B------:R-:W-:Y:S05]  /*1ac80*/  BRA `(.L_x_1749) ;  /* 0xffffffd400f07947 */ /* 0x000fea000383ffff */
.L_x_1665:
[----:B------:R-:W2:Y:S01]  /*1ac90*/  S2R R2, SR_TID.X ;  /* 0x0000000000027919 */ /* 0x000ea20000002100 */
[----:B------:R-:W-:Y:S01]  /*1aca0*/  BSSY B0, `(.L_x_1750) ;  /* 0x000000a000007945 */ /* 0x000fe20003800000 */
[----:B------:R-:W-:Y:S02]  /*1acb0*/  IMAD.MOV.U32 R12, RZ, RZ, RZ ;  /* 0x000000ffff0c7224 */ /* 0x000fe400078e00ff */
[----:B------:R-:W-:Y:S02]  /*1acc0*/  IMAD.MOV.U32 R11, RZ, RZ, 0x1f ;  /* 0x0000001fff0b7424 */ /* 0x000fe400078e00ff */
[----:B------:R-:W-:Y:S01]  /*1acd0*/  IMAD.MOV.U32 R15, RZ, RZ, -0x1 ;  /* 0xffffffffff0f7424 */ /* 0x000fe200078e00ff */
[----:B--2---:R-:W-:-:S04]  /*1ace0*/  SHF.R.U32.HI R2, RZ, 0x5, R2 ;  /* 0x00000005ff027819 */ /* 0x004fc80000011602 */
[----:B------:R-:W-:-:S05]  /*1acf0*/  LOP3.LUT R2, R2, 0x3, RZ, 0xc0, !PT ;  /* 0x0000000302027812 */ /* 0x000fca00078ec0ff */
[----:B------:R-:W-:-:S07]  /*1ad00*/  IMAD.MOV.U32 R13, RZ, RZ, R2 ;  /* 0x000000ffff0d7224 */ /* 0x000fce00078e0002 */
[----:B01----:R-:W-:Y:S05]  /*1ad10*/  WARPSYNC.COLLECTIVE R15, `(.L_x_1751) ;  /* 0x000000000f087348 */ /* 0x003fea0003c00000 */
[----:B------:R2:W3:Y:S02]  /*1ad20*/  SHFL.IDX P6, R14, R13, R12, R11 ;  /* 0x0000000c0d0e7389 */ /* 0x0004e400000c000b */
[----:B0123--:R-:W-:Y:S01]  /*1ad30*/  ENDCOLLECTIVE ;  /* 0x000000000000791b */ /* 0x00ffe20003800000 */
.L_x_1751:
[----:B------:R-:W-:Y:S05]  /*1ad40*/  BSYNC B0 ;  /* 0x0000000000007941 */ /* 0x000fea0003800000 */
.L_x_1750:
[----:B------:R-:W-:Y:S05]  /*1ad50*/  BRA `(.L_x_1752) ;  /* 0xffffffd400d87947 */ /* 0x000fea000383ffff */
.L_x_1668:
[----:B------:R-:W-:Y:S01]  /*1ad60*/  BSSY B1, `(.L_x_1753) ;  /* 0x0000006000017945 */ /* 0x000fe20003800000 */
[----:B------:R-:W-:-:S07]  /*1ad70*/  IMAD.MOV.U32 R15, RZ, RZ, -0x1 ;  /* 0xffffffffff0f7424 */ /* 0x000fce00078e00ff */
[----:B01----:R-:W-:Y:S05]  /*1ad80*/  WARPSYNC.COLLECTIVE R15, `(.L_x_1754) ;  /* 0x000000000f0c7348 */ /* 0x003fea0003c00000 */
[----:B------:R-:W-:Y:S02]  /*1ad90*/  ELECT P6, UR62, PT ;  /* 0x00000000003e782f */ /* 0x000fe400038c0000 */
[----:B------:R-:W-:Y:S01]  /*1ada0*/  MOV R14, UR62 ;  /* 0x0000003e000e7c02 */ /* 0x000fe20008000f00 */
[----:B01----:R-:W-:Y:S10]  /*1adb0*/  ENDCOLLECTIVE ;  /* 0x000000000000791b */ /* 0x003ff40003800000 */
.L_x_1754:
[----:B------:R-:W-:Y:S05]  /*1adc0*/  BSYNC B1 ;  /* 0x0000000000017941 */ /* 0x000fea0003800000 */
.L_x_1753:
[----:B------:R-:W-:Y:S05]  /*1add0*/  BRA `(.L_x_1755) ;  /* 0xffffffd400d07947 */ /* 0x000fea000383ffff */
.L_x_1670:
[----:B0-----:R0:W2:Y:S02]  /*1ade0*/  SYNCS.PHASECHK.TRANS64.TRYWAIT P1, [R3+URZ+0x28440], R2 ;  /* 0x02844002030075a7 */ /* 0x0010a4000802017f */
[----:B--2---:R-:W-:Y:S05]  /*1adf0*/  @!P1 NANOSLEEP.SYNCS 0x989680 ;  /* 0x009896800000995d */ /* 0x004fea0003900000 */
[----:B------:R-:W2:Y:S02]  /*1ae00*/  @!P1 SYNCS.PHASECHK.TRANS64 P1, [R3+URZ+0x28440], R2 ;  /* 0x02844002030095a7 */ /* 0x000ea4000802007f */
[----:B--2---:R-:W-:Y:S05]  /*1ae10*/  @!P1 BRA `(.L_x_1670) ;  /* 0xfffffffc00f09947 */ /* 0x004fea000383ffff */
[----:B------:R-:W-:Y:S05]  /*1ae20*/  BRA `(.L_x_1756) ;  /* 0xffffffd400f87947 */ /* 0x000fea000383ffff */
.L_x_1672:
[----:B--2---:R2:W3:Y:S02]  /*1ae30*/  SYNCS.PHASECHK.TRANS64.TRYWAIT P1, [R5+URZ+0x28440], R0 ;  /* 0x02844000050075a7 */ /* 0x0044e4000802017f */
[----:B---3--:R-:W-:Y:S05]  /*1ae40*/  @!P1 NANOSLEEP.SYNCS 0x989680 ;  /* 0x009896800000995d */ /* 0x008fea0003900000 */
[----:B------:R-:W3:Y:S02]  /*1ae50*/  @!P1 SYNCS.PHASECHK.TRANS64 P1, [R5+URZ+0x28440], R0 ;  /* 0x02844000050095a7 */ /* 0x000ee4000802007f */
[----:B---3--:R-:W-:Y:S05]  /*1ae60*/  @!P1 BRA `(.L_x_1672) ;  /* 0xfffffffc00f09947 */ /* 0x008fea000383ffff */
[----:B------:R-:W-:Y:S05]  /*1ae70*/  BRA `(.L_x_1757) ;  /* 0xffffffd800047947 */ /* 0x000fea000383ffff */
.L_x_1674:
[----:B---3--:R3:W4:Y:S02]  /*1ae80*/  SYNCS.PHASECHK.TRANS64.TRYWAIT P1, [R3+URZ+0x28460], R2 ;  /* 0x02846002030075a7 */ /* 0x008724000802017f */
[----:B----4-:R-:W-:Y:S05]  /*1ae90*/  @!P1 NANOSLEEP.SYNCS 0x989680 ;  /* 0x009896800000995d */ /* 0x010fea0003900000 */
[----:B------:R-:W4:Y:S02]  /*1aea0*/  @!P1 SYNCS.PHASECHK.TRANS64 P1, [R3+URZ+0x28460], R2 ;  /* 0x02846002030095a7 */ /* 0x000f24000802007f */
[----:B----4-:R-:W-:Y:S05]  /*1aeb0*/  @!P1 BRA `(.L_x_1674) ;  /* 0xfffffffc00f09947 */ /* 0x010fea000383ffff */
[----:B------:R-:W-:Y:S05]  /*1aec0*/  BRA `(.L_x_1758) ;  /* 0xffffffd800007947 */ /* 0x000fea000383ffff */
.L_x_1676:
[----:B----4-:R4:W0:Y:S02]  /*1aed0*/  SYNCS.PHASECHK.TRANS64.TRYWAIT P1, [R5+URZ+0x28460], R0 ;  /* 0x02846000050075a7 */ /* 0x010824000802017f */
[----:B0-----:R-:W-:Y:S05]  /*1aee0*/  @!P1 NANOSLEEP.SYNCS 0x989680 ;  /* 0x009896800000995d */ /* 0x001fea0003900000 */
[----:B------:R-:W0:Y:S02]  /*1aef0*/  @!P1 SYNCS.PHASECHK.TRANS64 P1, [R5+URZ+0x28460], R0 ;  /* 0x02846000050095a7 */ /* 0x000e24000802007f */
[----:B0-----:R-:W-:Y:S05]  /*1af00*/  @!P1 BRA `(.L_x_1676) ;  /* 0xfffffffc00f09947 */ /* 0x001fea000383ffff */
[----:B------:R-:W-:Y:S05]  /*1af10*/  BRA `(.L_x_1759) ;  /* 0xffffffd400fc7947 */ /* 0x000fea000383ffff */
.L_x_1678:
[----:B------:R0:W0:Y:S02]  /*1af20*/  SYNCS.PHASECHK.TRANS64.TRYWAIT P1, [R3+URZ+0x28480], R2 ;  /* 0x02848002030075a7 */ /* 0x000024000802017f */
[----:B0-----:R-:W-:Y:S05]  /*1af30*/  @!P1 NANOSLEEP.SYNCS 0x989680 ;  /* 0x009896800000995d */ /* 0x001fea0003900000 */
[----:B------:R-:W0:Y:S02]  /*1af40*/  @!P1 SYNCS.PHASECHK.TRANS64 P1, [R3+URZ+0x28480], R2 ;  /* 0x02848002030095a7 */ /* 0x000e24000802007f */
[----:B0-----:R-:W-:Y:S05]  /*1af50*/  @!P1 BRA `(.L_x_1678) ;  /* 0xfffffffc00f09947 */ /* 0x001fea000383ffff */
[----:B------:R-:W-:Y:S05]  /*1af60*/  BRA `(.L_x_1760) ;  /* 0xffffffd400f87947 */ /* 0x000fea000383ffff */
.L_x_1761:
        /* <DEDUP_REMOVED lines=9> */
.L_x_3856:


//--------------------- .text._ZN7cutlass13device_kernelIN5flash11enable_sm90INS1_16FlashAttnFwdSm90INS1_25CollectiveMainloopFwdSm90ILi2EN4cute5tupleIJNS5_1CILi1EEES8_S8_EEENS6_IJNS7_ILi128EEENS7_ILi64EEENS7_ILi256EEEEEELi256ENS_12float_e4m3_tEfNS_4arch4Sm90ELb0ELb1ELb0ELb1ELb1ELb1ELb0ELb1ELb0ELb1ELb1ELb0EEENS1_21CollectiveEpilogueFwdINS6_IJSA_SC_SB_EEES9_NS_10bfloat16_tESG_Li256ELb1ELb1ELb1ELb1EEENS1_36VarlenDynamicPersistentTileSchedulerILi128ELi64ELi256ELi128ELb1ELb1ELb1ELb1ELb0ELb1EEEEEEEEEvNT_6ParamsE --------------------------
	.section	.text._ZN7cutlass13device_kernelIN5flash11enable_sm90INS1_16FlashAttnFwdSm90INS1_25CollectiveMainloopFwdSm90ILi2EN4cute5tupleIJNS5_1CILi1EEES8_S8_EEENS6_IJNS7_ILi128EEENS7_ILi64EEENS7_ILi256EEEEEELi256ENS_12float_e4m3_tEfNS_4arch4Sm90ELb0ELb1ELb0ELb1ELb1ELb1ELb0ELb1ELb0ELb1ELb1ELb0EEENS1_21CollectiveEpilogueFwdINS6_IJSA_SC_SB_EEES9_NS_10bfloat16_tESG_Li256ELb1ELb1ELb1ELb1EEENS1_36VarlenDynamicPersistentTileSchedulerILi128ELi64ELi256ELi128ELb1ELb1ELb1ELb1ELb0ELb1EEEEEEEEEvNT_6ParamsE,"ax",@progbits
	.align	128
.text._ZN7cutlass13device_kernelIN5flash11enable_sm90INS1_16FlashAttnFwdSm90INS1_25CollectiveMainloopFwdSm90ILi2EN4cute5tupleIJNS5_1CILi1EEES8_S8_EEENS6_IJNS7_ILi128EEENS7_ILi64EEENS7_ILi256EEEEEELi256ENS_12float_e4m3_tEfNS_4arch4Sm90ELb0ELb1ELb0ELb1ELb1ELb1ELb0ELb1ELb0ELb1ELb1ELb0EEENS1_21CollectiveEpilogueFwdINS6_IJSA_SC_SB_EEES9_NS_10bfloat16_tESG_Li256ELb1ELb1ELb1ELb1EEENS1_36VarlenDynamicPersistentTileSchedulerILi128ELi64ELi256ELi128ELb1ELb1ELb1ELb1ELb0ELb1EEEEEEEEEvNT_6ParamsE:
        .type           _ZN7cutlass13device_kernelIN5flash11enable_sm90INS1_16FlashAttnFwdSm90INS1_25CollectiveMainloopFwdSm90ILi2EN4cute5tupleIJNS5_1CILi1EEES8_S8_EEENS6_IJNS7_ILi128EEENS7_ILi64EEENS7_ILi256EEEEEELi256ENS_12float_e4m3_tEfNS_4arch4Sm90ELb0ELb1ELb0ELb1ELb1ELb1ELb0ELb1ELb0ELb1ELb1ELb0EEENS1_21CollectiveEpilogueFwdINS6_IJSA_SC_SB_EEES9_NS_10bfloat16_tESG_Li256ELb1ELb1ELb1ELb1EEENS1_36VarlenDynamicPersistentTileSchedulerILi128ELi64ELi256ELi128ELb1ELb1ELb1ELb1ELb0ELb1EEEEEEEEEvNT_6ParamsE,@function
        .size           _ZN7cutlass13device_kernelIN5flash11enable_sm90INS1_16FlashAttnFwdSm90INS1_25CollectiveMainloopFwdSm90ILi2EN4cute5tupleIJNS5_1CILi1EEES8_S8_EEENS6_IJNS7_ILi128EEENS7_ILi64EEENS7_ILi256EEEEEELi256ENS_12float_e4m3_tEfNS_4arch4Sm90ELb0ELb1ELb0ELb1ELb1ELb1ELb0ELb1ELb0ELb1ELb1ELb0EEENS1_21CollectiveEpilogueFwdINS6_IJSA_SC_SB_EEES9_NS_10bfloat16_tESG_Li256ELb1ELb1ELb1ELb1EEENS1_36VarlenDynamicPersistentTileSchedulerILi128ELi64ELi256ELi128ELb1ELb1ELb1ELb1ELb0ELb1EEEEEEEEEvNT_6ParamsE,(.L_x_3857 - _ZN7cutlass13device_kernelIN5flash11enable_sm90INS1_16FlashAttnFwdSm90INS1_25CollectiveMainloopFwdSm90ILi2EN4cute5tupleIJNS5_1CILi1EEES8_S8_EEENS6_IJNS7_ILi128EEENS7_ILi64EEENS7_ILi256EEEEEELi256ENS_12float_e4m3_tEfNS_4arch4Sm90ELb0ELb1ELb0ELb1ELb1ELb1ELb0ELb1ELb0ELb1ELb1ELb0EEENS1_21CollectiveEpilogueFwdINS6_IJSA_SC_SB_EEES9_NS_10bfloat16_tESG_Li256ELb1ELb1ELb1ELb1EEENS1_36VarlenDynamicPersistentTileSchedulerILi128ELi64ELi256ELi128ELb1ELb1ELb1ELb1ELb0ELb1EEEEEEEEEvNT_6ParamsE)
        .other          _ZN7cutlass13device_kernelIN5flash11enable_sm90INS1_16FlashAttnFwdSm90INS1_25CollectiveMainloopFwdSm90ILi2EN4cute5tupleIJNS5_1CILi1EEES8_S8_EEENS6_IJNS7_ILi128EEENS7_ILi64EEENS7_ILi256EEEEEELi256ENS_12float_e4m3_tEfNS_4arch4Sm90ELb0ELb1ELb0ELb1ELb1ELb1ELb0ELb1ELb0ELb1ELb1ELb0EEENS1_21CollectiveEpilogueFwdINS6_IJSA_SC_SB_EEES9_NS_10bfloat16_tESG_Li256ELb1ELb1ELb1ELb1EEENS1_36VarlenDynamicPersistentTileSchedulerILi128ELi64ELi256ELi128ELb1ELb1ELb1ELb1ELb0ELb1EEEEEEEEEvNT_6ParamsE,@"STO_CUDA_ENTRY STV_DEFAULT"
_ZN7cutlass13device_kernelIN5flash11enable_sm90INS1_16FlashAttnFwdSm90INS1_25CollectiveMainloopFwdSm90ILi2EN4cute5tupleIJNS5_1CILi1EEES8_S8_EEENS6_IJNS7_ILi128EEENS7_ILi64EEENS7_ILi256EEEEEELi256ENS_12float_e4m3_tEfNS_4arch4Sm90ELb0ELb1ELb0ELb1ELb1ELb1ELb0ELb1ELb0ELb1ELb1ELb0EEENS1_21CollectiveEpilogueFwdINS6_IJSA_SC_SB_EEES9_NS_10bfloat16_tESG_Li256ELb1ELb1ELb1ELb1EEENS1_36VarlenDynamicPersistentTileSchedulerILi128ELi64ELi256ELi128ELb1ELb1ELb1ELb1ELb0ELb1EEEEEEEEEvNT_6ParamsE:
        /* <DEDUP_REMOVED lines=18> */
.L_x_1763:
[----:B------:R-:W-:Y:S05]  /*0120*/  BSYNC B0 ;  /* 0x0000000000007941 */ /* 0x000fea0003800000 */
.L_x_1762:
        /* <DEDUP_REMOVED lines=41> */
.L_x_1764:
        /* <DEDUP_REMOVED lines=22> */
.L_x_1765:
        /* <DEDUP_REMOVED lines=18> */
.L_x_1766:
        /* <DEDUP_REMOVED lines=22> */
.L_x_1767:
        /* <DEDUP_REMOVED lines=23> */
.L_x_1768:
        /* <DEDUP_REMOVED lines=10> */
.L_x_1771:
        /* <DEDUP_REMOVED lines=8> */
[----:B--2---:R-:W-:-:S06]  /*0a30*/  ULEA UR4, UR39, UR4, 0x18 ;  /* 0x0000000427047291 */ /* 0x004fcc000f8ec03f */
[----:B------:R-:W-:Y:S01]  /*0a40*/  IMAD.U32 R22, RZ, RZ, UR4 ;  /* 0x00000004ff167e24 */ /* 0x000fe2000f8e00ff */
[----:B-1----:R-:W-:Y:S01]  /*0a50*/  SHF.R.U32.HI R0, RZ, 0x7, R0 ;  /* 0x00000007ff007819 */ /* 0x002fe20000011600 */
[----:B------:R-:W-:-:S03]  /*0a60*/  ULDC UR4, c[0x0][0xc3c] ;  /* 0x00030f0000047ab9 */ /* 0x000fc60000000800 */
[----:B------:R-:W-:-:S13]  /*0a70*/  ISETP.NE.AND P0, PT, R0, 0x1, PT ;  /* 0x000000010000780c */ /* 0x000fda0003f05270 */
[----:B------:R-:W-:Y:S08]  /*0a80*/  @!P0 BAR.ARV 0x9, 0x100 ;  /* 0x0244000000008b1d */ /* 0x000ff00000002000 */
[----:B------:R-:W-:Y:S06]  /*0a90*/  BAR.SYNC.DEFER_BLOCKING 0x5, 0x180 ;  /* 0x0146000000007b1d */ /* 0x000fec0000010000 */
[----:B------:R-:W1:Y:S02]  /*0aa0*/  LDS.128 R204, [R22+0x284d0] ;  /* 0x0284d00016cc7984 */ /* 0x000e640000000c00 */
[----:B------:R-:W-:Y:S06]  /*0ab0*/  BAR.ARV 0x4, 0x180 ;  /* 0x0106000000007b1d */ /* 0x000fec0000002000 */
[----:B-1----:R-:W-:-:S13]  /*0ac0*/  ISETP.GE.AND P0, PT, R207, UR4, PT ;  /* 0x00000004cf007c0c */ /* 0x002fda000bf06270 */
[----:B------:R-:W-:Y:S05]  /*0ad0*/  @P0 BRA `(.L_x_1772) ;  /* 0x000002a000e80947 */ /* 0x000fea0003800000 */
[----:B------:R-:W2:Y:S01]  /*0ae0*/  LDL R2, [R1+0x98] ;  /* 0x0000980001027983 */ /* 0x000ea20000100800 */
[----:B------:R-:W-:Y:S01]  /*0af0*/  R2UR UR4, R22 ;  /* 0x00000000160472ca */ /* 0x000fe200000e0000 */
[----:B------:R-:W-:Y:S01]  /*0b00*/  IMAD.MOV.U32 R217, RZ, RZ, RZ ;  /* 0x000000ffffd97224 */ /* 0x000fe200078e00ff */
[----:B------:R-:W1:Y:S01]  /*0b10*/  S2R R0, SR_TID.X ;  /* 0x0000000000007919 */ /* 0x000e620000002100 */
[----:B------:R-:W-:Y:S02]  /*0b20*/  IMAD.MOV.U32 R185, RZ, RZ, RZ ;  /* 0x000000ffffb97224 */ /* 0x000fe400078e00ff */
[----:B------:R-:W-:Y:S02]  /*0b30*/  IMAD.MOV.U32 R200, RZ, RZ, RZ ;  /* 0x000000ffffc87224 */ /* 0x000fe400078e00ff */
[----:B------:R-:W-:Y:S02]  /*0b40*/  IMAD.MOV.U32 R186, RZ, RZ, RZ ;  /* 0x000000ffffba7224 */ /* 0x000fe400078e00ff */
[----:B------:R-:W-:-:S04]  /*0b50*/  IMAD.MOV.U32 R23, RZ, RZ, RZ ;  /* 0x000000ffff177224 */ /* 0x000fc800078e00ff */
[----:B------:R-:W-:Y:S01]  /*0b60*/  UIADD3 UR4, UR4, 0x18000, URZ ;  /* 0x0001800004047890 */ /* 0x000fe2000fffe03f */
[----:B-1----:R-:W-:-:S05]  /*0b70*/  VIADD R0, R0, 0xffffff80 ;  /* 0xffffff8000007836 */ /* 0x002fca0000000000 */
[----:B0-----:R-:W-:-:S04]  /*0b80*/  SHF.R.S32.HI R3, RZ, 0x1f, R0 ;  /* 0x0000001fff037819 */ /* 0x001fc80000011400 */
[CC--:B------:R-:W-:Y:S02]  /*0b90*/  LEA.HI R5, R3.reuse, R0.reuse, RZ, 0x4 ;  /* 0x0000000003057211 */ /* 0x0c0fe400078f20ff */
[CC--:B------:R-:W-:Y:S02]  /*0ba0*/  LEA.HI R187, R3.reuse, R0.reuse, RZ, 0x3 ;  /* 0x0000000003bb7211 */ /* 0x0c0fe400078f18ff */
[CC--:B------:R-:W-:Y:S02]  /*0bb0*/  LEA.HI R8, R3.reuse, R0.reuse, RZ, 0x2 ;  /* 0x0000000003087211 */ /* 0x0c0fe400078f10ff */
[CC--:B------:R-:W-:Y:S02]  /*0bc0*/  LEA.HI R6, R3.reuse, R0.reuse, RZ, 0x5 ;  /* 0x0000000003067211 */ /* 0x0c0fe400078f28ff */
[----:B------:R-:W-:Y:S02]  /*0bd0*/  LEA.HI R4, R3, R0, RZ, 0x6 ;  /* 0x0000000003047211 */ /* 0x000fe400078f30ff */
[----:B------:R-:W-:Y:S01]  /*0be0*/  LOP3.LUT R7, R5, 0x3fffff0, RZ, 0xc0, !PT ;  /* 0x03fffff005077812 */ /* 0x000fe200078ec0ff */
[----:B------:R-:W-:Y:S01]  /*0bf0*/  IMAD.SHL.U32 R6, R6, 0x20, RZ ;  /* 0x0000002006067824 */ /* 0x000fe200078e00ff */
[----:B------:R-:W-:Y:S01]  /*0c00*/  LOP3.LUT R11, R8, 0xfffffffc, RZ, 0xc0, !PT ;  /* 0xfffffffc080b7812 */ /* 0x000fe200078ec0ff */
[----:B------:R-:W-:-:S02]  /*0c10*/  IMAD.SHL.U32 R4, R4, 0x10, RZ ;  /* 0x0000001004047824 */ /* 0x000fc400078e00ff */
[----:B------:R-:W-:Y:S01]  /*0c20*/  IMAD.IADD R7, R0, 0x1, -R7 ;  /* 0x0000000100077824 */ /* 0x000fe200078e0a07 */
[----:B------:R-:W-:Y:S01]  /*0c30*/  LOP3.LUT R6, R6, 0xfffffc00, RZ, 0xc0, !PT ;  /* 0xfffffc0006067812 */ /* 0x000fe200078ec0ff */
[----:B------:R-:W-:Y:S01]  /*0c40*/  IMAD.IADD R11, R0, 0x1, -R11 ;  /* 0x00000001000b7824 */ /* 0x000fe200078e0a0b */
[----:B------:R-:W-:-:S03]  /*0c50*/  LOP3.LUT R203, R4, 0xfffffc00, RZ, 0xc0, !PT ;  /* 0xfffffc0004cb7812 */ /* 0x000fc600078ec0ff */
[----:B------:R-:W-:Y:S01]  /*0c60*/  IMAD R6, R7, 0x40, R6 ;  /* 0x0000004007067824 */ /* 0x000fe200078e0206 */
[----:B--2---:R-:W-:Y:S02]  /*0c70*/  R2UR UR5, R2 ;  /* 0x00000000020572ca */ /* 0x004fe400000e0000 */
[----:B------:R-:W-:Y:S02]  /*0c80*/  LEA.HI R2, R3, R0, RZ, 0x7 ;  /* 0x0000000003027211 */ /* 0x000fe400078f38ff */
[----:B------:R-:W-:Y:S02]  /*0c90*/  LOP3.LUT R3, R187, 0xfffffff8, RZ, 0xc0, !PT ;  /* 0xfffffff8bb037812 */ /* 0x000fe400078ec0ff */
[----:B------:R-:W-:Y:S02]  /*0ca0*/  LOP3.LUT R9, R2, 0xffffff80, RZ, 0xc0, !PT ;  /* 0xffffff8002097812 */ /* 0x000fe400078ec0ff */
[----:B------:R-:W-:Y:S01]  /*0cb0*/  SHF.R.S32.HI R187, RZ, 0x3, R187 ;  /* 0x00000003ffbb7819 */ /* 0x000fe200000114bb */
[C---:B------:R-:W-:Y:S01]  /*0cc0*/  IMAD.IADD R18, R0.reuse, 0x1, -R3 ;  /* 0x0000000100127824 */ /* 0x040fe200078e0a03 */
[----:B------:R-:W-:Y:S01]  /*0cd0*/  SHF.R.S32.HI R3, RZ, 0x7, R2 ;  /* 0x00000007ff037819 */ /* 0x000fe20000011402 */
[----:B------:R-:W-:Y:S01]  /*0ce0*/  IMAD.IADD R20, R0, 0x1, -R9 ;  /* 0x0000000100147824 */ /* 0x000fe200078e0a09 */
[----:B------:R-:W-:Y:S01]  /*0cf0*/  SHF.R.S32.HI R0, RZ, 0x4, R5 ;  /* 0x00000004ff007819 */ /* 0x000fe20000011405 */
[C---:B------:R-:W-:Y:S01]  /*0d00*/  VIADD R12, R187.reuse, 0x60 ;  /* 0x00000060bb0c7836 */ /* 0x040fe20000000000 */
[----:B------:R-:W-:Y:S01]  /*0d10*/  LEA.HI R2, R2, R3, RZ, 0x1 ;  /* 0x0000000302027211 */ /* 0x000fe200078f08ff */
[----:B------:R-:W-:Y:S01]  /*0d20*/  VIADD R21, R187, 0x20 ;  /* 0x00000020bb157836 */ /* 0x000fe20000000000 */
[----:B------:R-:W-:Y:S01]  /*0d30*/  SHF.R.S32.HI R8, RZ, 0x1f, R20 ;  /* 0x0000001fff087819 */ /* 0x000fe20000011414 */
[----:B------:R-:W-:Y:S01]  /*0d40*/  STL [R1+0x7c], R20 ;  /* 0x00007c1401007387 */ /* 0x000fe20000100800 */
[----:B------:R-:W-:Y:S01]  /*0d50*/  LEA.HI R5, R5, R0, RZ, 0x1 ;  /* 0x0000000005057211 */ /* 0x000fe200078f08ff */
[----:B------:R-:W-:Y:S01]  /*0d60*/  IMAD.SHL.U32 R16, R18, 0x10, RZ ;  /* 0x0000001012107824 */ /* 0x000fe200078e00ff */
[-C--:B------:R-:W-:Y:S01]  /*0d70*/  LEA.HI R9, R8, R20.reuse, RZ, 0x2 ;  /* 0x0000001408097211 */ /* 0x080fe200078f10ff */
[----:B------:R-:W-:Y:S01]  /*0d80*/  IMAD.SHL.U32 R202, R187, 0x80, RZ ;  /* 0x00000080bbca7824 */ /* 0x000fe200078e00ff */
[----:B------:R-:W-:Y:S01]  /*0d90*/  LOP3.LUT R5, R5, 0x1ffffffe, RZ, 0xc0, !PT ;  /* 0x1ffffffe05057812 */ /* 0x000fe200078ec0ff */
[----:B------:R-:W-:Y:S01]  /*0da0*/  IMAD.SHL.U32 R18, R18, 0x8, RZ ;  /* 0x0000000812127824 */ /* 0x000fe200078e00ff */
[--C-:B------:R-:W-:Y:S01]  /*0db0*/  SHF.R.S32.HI R7, RZ, 0x2, R9.reuse ;  /* 0x00000002ff077819 */ /* 0x100fe20000011409 */
[----:B------:R-:W-:Y:S01]  /*0dc0*/  VIADD R184, R16, 0x80 ;  /* 0x0000008010b87836 */ /* 0x000fe20000000000 */
[----:B------:R-:W-:Y:S01]  /*0dd0*/  SHF.R.S32.HI R10, RZ, 0x1f, R9 ;  /* 0x0000001fff0a7819 */ /* 0x000fe20000011409 */
[----:B------:R-:W-:Y:S01]  /*0de0*/  IMAD.IADD R5, R0, 0x1, -R5 ;  /* 0x0000000100057824 */ /* 0x000fe200078e0a05 */
[----:B------:R-:W-:Y:S01]  /*0df0*/  LOP3.LUT R2, R2, 0x3fffffe, RZ, 0xc0, !PT ;  /* 0x03fffffe02027812 */ /* 0x000fe200078ec0ff */
[----:B------:R-:W-:Y:S01]  /*0e00*/  VIADD R0, R187, 0x40 ;  /* 0x00000040bb007836 */ /* 0x000fe20000000000 */
[----:B------:R-:W-:Y:S01]  /*0e10*/  LEA.HI R10, R10, R7, RZ, 0x3 ;  /* 0x000000070a0a7211 */ /* 0x000fe200078f18ff */
[----:B------:R-:W-:Y:S01]  /*0e20*/  IMAD R5, R5, 0x8, R6 ;  /* 0x0000000805057824 */ /* 0x000fe200078e0206 */
[----:B------:R-:W-:Y:S01]  /*0e30*/  LEA.HI R8, R8, R20, RZ, 0x5 ;  /* 0x0000001408087211 */ /* 0x000fe200078f28ff */
[----:B------:R-:W-:Y:S01]  /*0e40*/  IMAD.IADD R2, R3, 0x1, -R2 ;  /* 0x0000000103027824 */ /* 0x000fe200078e0a02 */
[----:B------:R-:W-:Y:S01]  /*0e50*/  LOP3.LUT R10, R10, 0xfffffff8, RZ, 0xc0, !PT ;  /* 0xfffffff80a0a7812 */ /* 0x000fe200078ec0ff */
[C---:B------:R-:W-:Y:S01]  /*0e60*/  VIADD R190, R18.reuse, 0x40 ;  /* 0x0000004012be7836 */ /* 0x040fe20000000000 */
[----:B------:R-:W-:Y:S01]  /*0e70*/  SHF.R.S32.HI R3, RZ, 0x1f, R0 ;  /* 0x0000001fff037819 */ /* 0x000fe20000011400 */
[----:B------:R0:W-:Y:S01]  /*0e80*/  STL [R1+0x94], R5 ;  /* 0x0000940501007387 */ /* 0x0001e20000100800 */
[----:B------:R-:W-:Y:S01]  /*0e90*/  SHF.R.S32.HI R8, RZ, 0x5, R8 ;  /* 0x00000005ff087819 */ /* 0x000fe20000011408 */
[----:B------:R-:W-:Y:S01]  /*0ea0*/  IMAD.IADD R7, R7, 0x1, -R10 ;  /* 0x0000000107077824 */ /* 0x000fe200078e0a0a */
[----:B------:R-:W-:Y:S01]  /*0eb0*/  SHF.R.S32.HI R13, RZ, 0x1f, R12 ;  /* 0x0000001fff0d7819 */ /* 0x000fe2000001140c */
[----:B------:R-:W-:Y:S01]  /*0ec0*/  VIADD R210, R18, 0x80 ;  /* 0x0000008012d27836 */ /* 0x000fe20000000000 */
[----:B------:R-:W-:Y:S01]  /*0ed0*/  LOP3.LUT R9, R9, 0x7ffffffc, RZ, 0xc0, !PT ;  /* 0x7ffffffc09097812 */ /* 0x000fe200078ec0ff */
[----:B------:R-:W-:Y:S01]  /*0ee0*/  IMAD R7, R8, 0x10, R7 ;  /* 0x0000001008077824 */ /* 0x000fe200078e0207 */
[----:B------:R-:W-:Y:S01]  /*0ef0*/  LEA.HI R10, R13, R12, RZ, 0x3 ;  /* 0x0000000c0d0a7211 */ /* 0x000fe200078f18ff */
[----:B------:R-:W-:Y:S01]  /*0f00*/  IMAD.SHL.U32 R12, R12, 0x80, RZ ;  /* 0x000000800c0c7824 */ /* 0x000fe200078e00ff */
[----:B------:R-:W-:Y:S01]  /*0f10*/  LOP3.LUT R202, R202, 0x380, RZ, 0xc0, !PT ;  /* 0x00000380caca7812 */ /* 0x000fe200078ec0ff */
[----:B------:R-:W-:Y:S01]  /*0f20*/  IMAD R15, R2, 0x40, R7 ;  /* 0x00000040020f7824 */ /* 0x000fe200078e0207 */
[----:B0-----:R-:W-:Y:S01]  /*0f30*/  LEA.HI R5, R3, R0, RZ, 0x3 ;  /* 0x0000000003057211 */ /* 0x001fe200078f18ff */
[----:B------:R-:W-:Y:S01]  /*0f40*/  IMAD.U32 R2, RZ, RZ, UR4 ;  /* 0x00000004ff027e24 */ /* 0x000fe2000f8e00ff */
[----:B------:R-:W-:Y:S01]  /*0f50*/  SHF.L.U32 R3, R0, 0x7, RZ ;  /* 0x0000000700037819 */ /* 0x000fe200000006ff */
[----:B------:R-:W-:Y:S01]  /*0f60*/  IMAD.IADD R9, R20, 0x1, -R9 ;  /* 0x0000000114097824 */ /* 0x000fe200078e0a09 */
[----:B------:R-:W-:Y:S01]  /*0f70*/  LEA.HI R0, R11, R11, RZ, 0x1 ;  /* 0x0000000b0b007211 */ /* 0x000fe200078f08ff */
[----:B------:R-:W-:Y:S01]  /*0f80*/  IMAD.SHL.U32 R6, R5, 0x80, RZ ;  /* 0x0000008005067824 */ /* 0x000fe200078e00ff */
[----:B------:R-:W-:Y:S01]  /*0f90*/  LOP3.LUT R3, R3, 0x380, RZ, 0xc0, !PT ;  /* 0x0000038003037812 */ /* 0x000fe200078ec0ff */
[----:B------:R-:W-:Y:S01]  /*0fa0*/  STL [R1+0x90], R15 ;  /* 0x0000900f01007387 */ /* 0x000fe20000100800 */
[----:B------:R-:W-:Y:S01]  /*0fb0*/  LOP3.LUT R0, R0, 0x1ffffffe, RZ, 0xc0, !PT ;  /* 0x1ffffffe00007812 */ /* 0x000fe200078ec0ff */
[----:B------:R-:W-:Y:S01]  /*0fc0*/  IMAD.SHL.U32 R191, R9, 0x2, RZ ;  /* 0x0000000209bf7824 */ /* 0x000fe200078e00ff */
[----:B------:R-:W-:Y:S01]  /*0fd0*/  LOP3.LUT R5, R3, 0x70, R16, 0xf8, !PT ;  /* 0x0000007003057812 */ /* 0x000fe200078ef810 */
[----:B------:R0:W-:Y:S01]  /*0fe0*/  STL [R1+0x8c], R2 ;  /* 0x00008c0201007387 */ /* 0x0001e20000100800 */
[----:B------:R-:W-:Y:S01]  /*0ff0*/  LOP3.LUT R13, R12, 0x380, RZ, 0xc0, !PT ;  /* 0x000003800c0d7812 */ /* 0x000fe200078ec0ff */
[----:B------:R-:W-:Y:S01]  /*1000*/  IMAD.IADD R208, R11, 0x1, -R0 ;  /* 0x000000010bd07824 */ /* 0x000fe200078e0a00 */
[----:B------:R-:W-:Y:S01]  /*1010*/  SHF.R.S32.HI R0, RZ, 0x1f, R21 ;  /* 0x0000001fff007819 */ /* 0x000fe20000011415 */
[----:B------:R-:W-:Y:S01]  /*1020*/  IMAD.SHL.U32 R12, R10, 0x80, RZ ;  /* 0x000000800a0c7824 */ /* 0x000fe200078e00ff */
[----:B------:R-:W-:Y:S01]  /*1030*/  SHF.R.U32.HI R3, RZ, 0x3, R3 ;  /* 0x00000003ff037819 */ /* 0x000fe20000011603 */
[C---:B------:R-:W-:Y:S01]  /*1040*/  VIADD R31, R191.reuse, 0x8 ;  /* 0x00000008bf1f7836 */ /* 0x040fe20000000000 */
[----:B------:R-:W-:Y:S01]  /*1050*/  LOP3.LUT R6, R6, 0xfffffc00, RZ, 0xc0, !PT ;  /* 0xfffffc0006067812 */ /* 0x000fe200078ec0ff */
[----:B------:R-:W-:Y:S01]  /*1060*/  VIADD R30, R191, 0x10 ;  /* 0x00000010bf1e7836 */ /* 0x000fe20000000000 */
[----:B------:R-:W-:Y:S01]  /*1070*/  SHF.L.U32 R209, R21, 0x7, RZ ;  /* 0x0000000715d17819 */ /* 0x000fe200000006ff */
[C---:B------:R-:W-:Y:S01]  /*1080*/  VIADD R29, R191.reuse, 0x18 ;  /* 0x00000018bf1d7836 */ /* 0x040fe20000000000 */
[----:B0-----:R-:W-:Y:S01]  /*1090*/  LEA.HI R2, R0, R21, RZ, 0x3 ;  /* 0x0000001500027211 */ /* 0x001fe200078f18ff */
[C---:B------:R-:W-:Y:S01]  /*10a0*/  VIADD R28, R191.reuse, 0x20 ;  /* 0x00000020bf1c7836 */ /* 0x040fe20000000000 */
[----:B------:R-:W-:Y:S01]  /*10b0*/  LOP3.LUT R5, R6, R5, R3, 0xf6, !PT ;  /* 0x0000000506057212 */ /* 0x000fe200078ef603 */
[----:B------:R-:W-:Y:S01]  /*10c0*/  VIADD R26, R191, 0x30 ;  /* 0x00000030bf1a7836 */ /* 0x000fe20000000000 */
[--C-:B------:R-:W-:Y:S01]  /*10d0*/  LOP3.LUT R10, R13, 0x70, R16.reuse, 0xf8, !PT ;  /* 0x000000700d0a7812 */ /* 0x100fe200078ef810 */
[----:B------:R-:W-:Y:S01]  /*10e0*/  IMAD.SHL.U32 R2, R2, 0x80, RZ ;  /* 0x0000008002027824 */ /* 0x000fe200078e00ff */
[----:B------:R-:W-:Y:S01]  /*10f0*/  SHF.R.U32.HI R14, RZ, 0x3, R13 ;  /* 0x00000003ff0e7819 */ /* 0x000fe2000001160d */
[C---:B------:R-:W-:Y:S01]  /*1100*/  VIADD R25, R191.reuse, 0x38 ;  /* 0x00000038bf197836 */ /* 0x040fe20000000000 */
[----:B------:R-:W-:Y:S01]  /*1110*/  LOP3.LUT R0, R202, 0x70, R16, 0xf8, !PT ;  /* 0x00000070ca007812 */ /* 0x000fe200078ef810 */
[C---:B------:R-:W-:Y:S01]  /*1120*/  VIADD R24, R191.reuse, 0x40 ;  /* 0x00000040bf187836 */ /* 0x040fe20000000000 */
[----:B------:R-:W-:Y:S01]  /*1130*/  SHF.R.U32.HI R3, RZ, 0x3, R202 ;  /* 0x00000003ff037819 */ /* 0x000fe200000116ca */
[C---:B------:R-:W-:Y:S01]  /*1140*/  VIADD R21, R191.reuse, 0x48 ;  /* 0x00000048bf157836 */ /* 0x040fe20000000000 */
[----:B------:R-:W-:Y:S01]  /*1150*/  LOP3.LUT R13, R12, 0xfffffc00, RZ, 0xc0, !PT ;  /* 0xfffffc000c0d7812 */ /* 0x000fe200078ec0ff */
[----:B------:R-:W-:Y:S01]  /*1160*/  VIADD R20, R191, 0x50 ;  /* 0x00000050bf147836 */ /* 0x000fe20000000000 */
[----:B------:R-:W-:Y:S01]  /*1170*/  LOP3.LUT R209, R209, 0x380, RZ, 0xc0, !PT ;  /* 0x00000380d1d17812 */ /* 0x000fe200078ec0ff */
[----:B------:R-:W-:Y:S01]  /*1180*/  VIADD R12, R191, 0x68 ;  /* 0x00000068bf0c7836 */ /* 0x000fe20000000000 */
[----:B------:R-:W-:Y:S01]  /*1190*/  LOP3.LUT R213, R203, R0, R3, 0xf6, !PT ;  /* 0x00000000cbd57212 */ /* 0x000fe200078ef603 */
[----:B------:R-:W-:Y:S01]  /*11a0*/  IMAD.IADD R0, R22, 0x1, R5 ;  /* 0x0000000116007824 */ /* 0x000fe200078e0205 */
[----:B------:R-:W-:Y:S01]  /*11b0*/  LOP3.LUT R13, R13, R10, R14, 0xf6, !PT ;  /* 0x0000000a0d0d7212 */ /* 0x000fe200078ef60e */
[C---:B------:R-:W-:Y:S01]  /*11c0*/  VIADD R14, R191.reuse, 0x58 ;  /* 0x00000058bf0e7836 */ /* 0x040fe20000000000 */
[----:B------:R-:W-:Y:S01]  /*11d0*/  SHF.R.U32.HI R4, RZ, 0x3, R209 ;  /* 0x00000003ff047819 */ /* 0x000fe200000116d1 */
[----:B------:R-:W-:Y:S01]  /*11e0*/  VIADD R11, R191, 0x70 ;  /* 0x00000070bf0b7836 */ /* 0x000fe20000000000 */
[----:B------:R-:W-:Y:S01]  /*11f0*/  LOP3.LUT R3, R209, 0x70, R16, 0xf8, !PT ;  /* 0x00000070d1037812 */ /* 0x000fe200078ef810 */
[C---:B------:R-:W-:Y:S01]  /*1200*/  VIADD R10, R191.reuse, 0x78 ;  /* 0x00000078bf0a7836 */ /* 0x040fe20000000000 */
[----:B------:R-:W-:Y:S01]  /*1210*/  LOP3.LUT R212, R2, 0xfffffc00, RZ, 0xc0, !PT ;  /* 0xfffffc0002d47812 */ /* 0x000fe200078ec0ff */
[C---:B------:R-:W-:Y:S01]  /*1220*/  VIADD R9, R191.reuse, 0x80 ;  /* 0x00000080bf097836 */ /* 0x040fe20000000000 */
[C---:B------:R-:W-:Y:S01]  /*1230*/  IADD3 R27, R191.reuse, 0x28, RZ ;  /* 0x00000028bf1b7810 */ /* 0x040fe20007ffe0ff */
[C---:B------:R-:W-:Y:S01]  /*1240*/  VIADD R8, R191.reuse, 0x88 ;  /* 0x00000088bf087836 */ /* 0x040fe20000000000 */
[----:B------:R-:W-:Y:S01]  /*1250*/  SHF.R.S32.HI R32, RZ, 0x1f, R31 ;  /* 0x0000001fff207819 */ /* 0x000fe2000001141f */
[C---:B------:R-:W-:Y:S01]  /*1260*/  VIADD R7, R191.reuse, 0x90 ;  /* 0x00000090bf077836 */ /* 0x040fe20000000000 */
[----:B------:R-:W-:Y:S01]  /*1270*/  SHF.R.S32.HI R31, RZ, 0x1f, R30 ;  /* 0x0000001fff1f7819 */ /* 0x000fe2000001141e */
[----:B------:R-:W-:Y:S01]  /*1280*/  STL [R1+0x84], R0 ;  /* 0x0000840001007387 */ /* 0x000fe20000100800 */
[----:B------:R-:W-:Y:S01]  /*1290*/  SHF.R.S32.HI R30, RZ, 0x1f, R29 ;  /* 0x0000001fff1e7819 */ /* 0x000fe2000001141d */
[C---:B------:R-:W-:Y:S01]  /*12a0*/  VIADD R6, R191.reuse, 0x98 ;  /* 0x00000098bf067836 */ /* 0x040fe20000000000 */
[----:B------:R-:W-:Y:S01]  /*12b0*/  SHF.R.S32.HI R29, RZ, 0x1f, R28 ;  /* 0x0000001fff1d7819 */ /* 0x000fe2000001141c */
[C---:B------:R-:W-:Y:S01]  /*12c0*/  VIADD R5, R191.reuse, 0xa0 ;  /* 0x000000a0bf057836 */ /* 0x040fe20000000000 */
[----:B------:R-:W-:Y:S01]  /*12d0*/  LOP3.LUT R3, R212, R3, R4, 0xf6, !PT ;  /* 0x00000003d4037212 */ /* 0x000fe200078ef604 */
[C---:B------:R-:W-:Y:S01]  /*12e0*/  IMAD.IADD R4, R22.reuse, 0x1, R13 ;  /* 0x0000000116047824 */ /* 0x040fe200078e020d */
[----:B------:R-:W-:Y:S01]  /*12f0*/  SHF.R.S32.HI R28, RZ, 0x1f, R27 ;  /* 0x0000001fff1c7819 */ /* 0x000fe2000001141b */
[C---:B------:R-:W-:Y:S01]  /*1300*/  VIADD R13, R191.reuse, 0x60 ;  /* 0x00000060bf0d7836 */ /* 0x040fe20000000000 */
[----:B------:R-:W-:Y:S01]  /*1310*/  SHF.R.S32.HI R27, RZ, 0x1f, R26 ;  /* 0x0000001fff1b7819 */ /* 0x000fe2000001141a */
[----:B------:R-:W-:Y:S01]  /*1320*/  IMAD.IADD R2, R22, 0x1, R3 ;  /* 0x0000000116027824 */ /* 0x000fe200078e0203 */
[----:B------:R-:W-:Y:S01]  /*1330*/  SHF.R.S32.HI R26, RZ, 0x1f, R25 ;  /* 0x0000001fff1a7819 */ /* 0x000fe20000011419 */
[----:B------:R0:W-:Y:S01]  /*1340*/  STL [R1+0x80], R4 ;  /* 0x0000800401007387 */ /* 0x0001e20000100800 */
[----:B------:R-:W-:Y:S01]  /*1350*/  SHF.R.S32.HI R25, RZ, 0x1f, R24 ;  /* 0x0000001fff197819 */ /* 0x000fe20000011418 */
[C---:B------:R-:W-:Y:S01]  /*1360*/  VIADD R228, R191.reuse, 0xc8 ;  /* 0x000000c8bfe47836 */ /* 0x040fe20000000000 */
[----:B------:R-:W-:Y:S01]  /*1370*/  SHF.R.S32.HI R24, RZ, 0x1f, R21 ;  /* 0x0000001fff187819 */ /* 0x000fe20000011415 */
[----:B------:R1:W-:Y:S01]  /*1380*/  STL [R1+0x88], R2 ;  /* 0x0000880201007387 */ /* 0x0003e20000100800 */
[----:B------:R-:W-:Y:S01]  /*1390*/  SHF.R.S32.HI R21, RZ, 0x1f, R20 ;  /* 0x0000001fff157819 */ /* 0x000fe20000011414 */
[C---:B------:R-:W-:Y:S01]  /*13a0*/  VIADD R227, R191.reuse, 0xd0 ;  /* 0x000000d0bfe37836 */ /* 0x040fe20000000000 */
[----:B------:R-:W-:Y:S01]  /*13b0*/  SHF.R.S32.HI R20, RZ, 0x1f, R14 ;  /* 0x0000001fff147819 */ /* 0x000fe2000001140e */
[C---:B------:R-:W-:Y:S01]  /*13c0*/  VIADD R225, R191.reuse, 0xd8 ;  /* 0x000000d8bfe17836 */ /* 0x040fe20000000000 */
[----:B------:R-:W-:Y:S01]  /*13d0*/  SHF.R.S32.HI R14, RZ, 0x1f, R13 ;  /* 0x0000001fff0e7819 */ /* 0x000fe2000001140d */
[C---:B0-----:R-:W-:Y:S01]  /*13e0*/  VIADD R4, R191.reuse, 0xa8 ;  /* 0x000000a8bf047836 */ /* 0x041fe20000000000 */
[----:B------:R-:W-:Y:S01]  /*13f0*/  SHF.R.S32.HI R13, RZ, 0x1f, R12 ;  /* 0x0000001fff0d7819 */ /* 0x000fe2000001140c */
[C---:B------:R-:W-:Y:S01]  /*1400*/  VIADD R224, R191.reuse, 0xe0 ;  /* 0x000000e0bfe07836 */ /* 0x040fe20000000000 */
[----:B------:R-:W-:Y:S01]  /*1410*/  SHF.R.S32.HI R12, RZ, 0x1f, R11 ;  /* 0x0000001fff0c7819 */ /* 0x000fe2000001140b */
[C---:B-1----:R-:W-:Y:S01]  /*1420*/  VIADD R2, R191.reuse, 0xb8 ;  /* 0x000000b8bf027836 */ /* 0x042fe20000000000 */
[----:B------:R-:W-:Y:S01]  /*1430*/  SHF.R.S32.HI R11, RZ, 0x1f, R10 ;  /* 0x0000001fff0b7819 */ /* 0x000fe2000001140a */
[----:B------:R-:W-:Y:S01]  /*1440*/  VIADD R211, R18, 0xc0 ;  /* 0x000000c012d37836 */ /* 0x000fe20000000000 */
[----:B------:R-:W-:Y:S01]  /*1450*/  SHF.R.S32.HI R10, RZ, 0x1f, R9 ;  /* 0x0000001fff0a7819 */ /* 0x000fe20000011409 */
[C---:B------:R-:W-:Y:S01]  /*1460*/  VIADD R223, R191.reuse, 0xe8 ;  /* 0x000000e8bfdf7836 */ /* 0x040fe20000000000 */
[----:B------:R-:W-:Y:S01]  /*1470*/  SHF.R.S32.HI R9, RZ, 0x1f, R8 ;  /* 0x0000001fff097819 */ /* 0x000fe20000011408 */
[C---:B------:R-:W-:Y:S01]  /*1480*/  VIADD R222, R191.reuse, 0xf0 ;  /* 0x000000f0bfde7836 */ /* 0x040fe20000000000 */
[----:B------:R-:W-:Y:S01]  /*1490*/  SHF.R.S32.HI R0, RZ, 0x1f, R191 ;  /* 0x0000001fff007819 */ /* 0x000fe200000114bf */
[C---:B------:R-:W-:Y:S01]  /*14a0*/  VIADD R0, R191.reuse, 0xc0 ;  /* 0x000000c0bf007836 */ /* 0x040fe20000000000 */
[C---:B------:R-:W-:Y:S01]  /*14b0*/  IADD3 R3, R191.reuse, 0xb0, RZ ;  /* 0x000000b0bf037810 */ /* 0x040fe20007ffe0ff */
[----:B------:R-:W-:Y:S01]  /*14c0*/  VIADD R221, R191, 0xf8 ;  /* 0x000000f8bfdd7836 */ /* 0x000fe20000000000 */
[----:B------:R-:W-:Y:S01]  /*14d0*/  SHF.R.S32.HI R8, RZ, 0x1f, R7 ;  /* 0x0000001fff087819 */ /* 0x000fe20000011407 */
[----:B------:R-:W-:Y:S01]  /*14e0*/  IMAD.IADD R213, R22, 0x1, R213 ;  /* 0x0000000116d57824 */ /* 0x000fe200078e02d5 */
[----:B------:R-:W-:Y:S01]  /*14f0*/  SHF.R.S32.HI R7, RZ, 0x1f, R6 ;  /* 0x0000001fff077819 */ /* 0x000fe20000011406 */
[----:B------:R-:W-:Y:S01]  /*1500*/  IMAD R208, R208, 0x8, R15 ;  /* 0x00000008d0d07824 */ /* 0x000fe200078e020f */
[----:B------:R-:W-:Y:S01]  /*1510*/  SHF.R.S32.HI R6, RZ, 0x1f, R5 ;  /* 0x0000001fff067819 */ /* 0x000fe20000011405 */
[----:B------:R-:W-:Y:S01]  /*1520*/  ULOP3.LUT UR61, UR5, 0x1, URZ, 0xfc, !UPT ;  /* 0x00000001053d7892 */ /* 0x000fe2000f8efc3f */
[----:B------:R-:W-:-:S02]  /*1530*/  SHF.R.S32.HI R5, RZ, 0x1f, R4 ;  /* 0x0000001fff057819 */ /* 0x000fc40000011404 */
[----:B------:R-:W-:Y:S02]  /*1540*/  SHF.R.S32.HI R4, RZ, 0x1f, R3 ;  /* 0x0000001fff047819 */ /* 0x000fe40000011403 */
[----:B------:R-:W-:Y:S02]  /*1550*/  SHF.R.S32.HI R3, RZ, 0x1f, R2 ;  /* 0x0000001fff037819 */ /* 0x000fe40000011402 */
[----:B------:R-:W-:Y:S02]  /*1560*/  SHF.R.S32.HI R2, RZ, 0x1f, R0 ;  /* 0x0000001fff027819 */ /* 0x000fe40000011400 */
[----:B------:R-:W-:Y:S02]  /*1570*/  SHF.R.S32.HI R0, RZ, 0x1f, R228 ;  /* 0x0000001fff007819 */ /* 0x000fe400000114e4 */
[----:B------:R-:W-:Y:S02]  /*1580*/  SHF.R.S32.HI R3, RZ, 0x1f, R227 ;  /* 0x0000001fff037819 */ /* 0x000fe400000114e3 */
        /* <DEDUP_REMOVED lines=10> */
[----:B------:R-:W-:-:S07]  /*1630*/  SHF.R.S32.HI R0, RZ, 0x1f, R221 ;  /* 0x0000001fff007819 */ /* 0x000fce00000114dd */
.L_x_2025:
[----:B------:R-:W-:Y:S05]  /*1640*/  YIELD ;  /* 0x0000000000007946 */ /* 0x000fea0003800000 */
[----:B------:R-:W-:Y:S01]  /*1650*/  ULDC.64 UR4, c[0x0][0xa28] ;  /* 0x00028a0000047ab9 */ /* 0x000fe20000000a00 */
[----:B0--3--:R-:W0:Y:S01]  /*1660*/  LDC.64 R2, c[0x0][0xa08] ;  /* 0x00028200ff027b82 */ /* 0x009e220000000a00 */
[----:B------:R-:W-:Y:S01]  /*1670*/  ISETP.NE.U32.AND P1, PT, RZ, UR4, PT ;  /* 0x00000004ff007c0c */ /* 0x000fe2000bf25070 */
[----:B-1--4-:R-:W-:Y:S02]  /*1680*/  IMAD.MOV.U32 R9, RZ, RZ, RZ ;  /* 0x000000ffff097224 */ /* 0x012fe400078e00ff */
[----:B-----5:R-:W-:Y:S01]  /*1690*/  IMAD.MOV.U32 R45, RZ, RZ, RZ ;  /* 0x000000ffff2d7224 */ /* 0x020fe200078e00ff */
[----:B------:R-:W-:Y:S01]  /*16a0*/  ISETP.NE.AND.EX P1, PT, RZ, UR5, PT, P1 ;  /* 0x00000005ff007c0c */ /* 0x000fe2000bf25310 */
[----:B------:R-:W-:-:S02]  /*16b0*/  ULDC.64 UR4, c[0x0][0xa18] ;  /* 0x0002860000047ab9 */ /* 0x000fc40000000a00 */
[----:B------:R-:W-:-:S04]  /*16c0*/  ISETP.NE.U32.AND P2, PT, RZ, UR4, PT ;  /* 0x00000004ff007c0c */ /* 0x000fc8000bf45070 */
[----:B------:R-:W-:Y:S01]  /*16d0*/  ISETP.NE.AND.EX P2, PT, RZ, UR5, PT, P2 ;  /* 0x00000005ff007c0c */ /* 0x000fe2000bf45320 */
[----:B------:R-:W-:Y:S02]  /*16e0*/  ULDC.64 UR4, c[0x0][0xa08] ;  /* 0x0002820000047ab9 */ /* 0x000fe40000000a00 */
[----:B------:R-:W-:-:S03]  /*16f0*/  ISETP.NE.U32.AND P0, PT, RZ, UR4, PT ;  /* 0x00000004ff007c0c */ /* 0x000fc6000bf05070 */
[----:B------:R-:W1:Y:S01]  /*1700*/  @P1 LDC.64 R4, c[0x0][0xa28] ;  /* 0x00028a00ff041b82 */ /* 0x000e620000000a00 */
[----:B------:R-:W-:Y:S01]  /*1710*/  ISETP.NE.AND.EX P0, PT, RZ, UR5, PT, P0 ;  /* 0x00000005ff007c0c */ /* 0x000fe2000bf05300 */
[----:B0-----:R-:W-:-:S06]  /*1720*/  IMAD.WIDE R2, R207, 0x4, R2 ;  /* 0x00000004cf027825 */ /* 0x001fcc00078e0202 */
[----:B------:R-:W0:Y:S01]  /*1730*/  @P2 LDC.64 R6, c[0x0][0xa18] ;  /* 0x00028600ff062b82 */ /* 0x000e220000000a00 */
[----:B------:R-:W-:Y:S02]  /*1740*/  ULDC UR4, c[0x0][0x288] ;  /* 0x0000a20000047ab9 */ /* 0x000fe40000000800 */
[----:B------:R-:W-:Y:S01]  /*1750*/  IMAD.U32 R189, RZ, RZ, UR4 ;  /* 0x00000004ffbd7e24 */ /* 0x000fe2000f8e00ff */
[----:B------:R-:W-:Y:S02]  /*1760*/  ULDC.64 UR4, c[0x0][0x418] ;  /* 0x0001060000047ab9 */ /* 0x000fe40000000a00 */
[----:B------:R2:W5:Y:S01]  /*1770*/  @P0 LDG.E R45, desc[UR36][R2.64] ;  /* 0x00000024022d0981 */ /* 0x000562000c1e1900 */
[----:B-1----:R-:W-:-:S05]  /*1780*/  @P1 IMAD.WIDE R4, R207, 0x4, R4 ;  /* 0x00000004cf041825 */ /* 0x002fca00078e0204 */
[----:B------:R2:W5:Y:S01]  /*1790*/  @P1 LDG.E R9, desc[UR36][R4.64] ;  /* 0x0000002404091981 */ /* 0x000562000c1e1900 */
[----:B0-----:R-:W-:-:S05]  /*17a0*/  @P2 IMAD.WIDE R6, R207, 0x4, R6 ;  /* 0x00000004cf062825 */ /* 0x001fca00078e0206 */
[----:B------:R2:W5:Y:S01]  /*17b0*/  @P2 LDG.E R189, desc[UR36][R6.64] ;  /* 0x0000002406bd2981 */ /* 0x000562000c1e1900 */
[----:B------:R-:W-:-:S03]  /*17c0*/  UISETP.NE.U32.AND UP0, UPT, UR4, URZ, UPT ;  /* 0x0000003f0400728c */ /* 0x000fc6000bf05070 */
[----:B------:R-:W-:Y:S01]  /*17d0*/  ULDC UR4, c[0x0][0x424] ;  /* 0x0001090000047ab9 */ /* 0x000fe20000000800 */
[----:B------:R-:W-:-:S03]  /*17e0*/  UISETP.NE.AND.EX UP0, UPT, UR5, URZ, UPT, UP0 ;  /* 0x0000003f0500728c */ /* 0x000fc6000bf05300 */
[----:B------:R-:W-:Y:S01]  /*17f0*/  ULDC UR5, c[0x0][0x2f0] ;  /* 0x0000bc0000057ab9 */ /* 0x000fe20000000800 */
[----:B------:R-:W-:-:S04]  /*1800*/  USEL UR4, UR4, 0x1, UP0 ;  /* 0x0000000104047887 */ /* 0x000fc80008000000 */
[----:B------:R-:W-:-:S03]  /*1810*/  UIMAD UR4, UR4, UR5, URZ ;  /* 0x00000005040472a4 */ /* 0x000fc6000f8e023f */
[----:B------:R-:W-:Y:S02]  /*1820*/  ULDC UR5, c[0x0][0x348] ;  /* 0x0000d20000057ab9 */ /* 0x000fe40000000800 */
[----:B------:R-:W-:Y:S02]  /*1830*/  IMAD.U32 R39, RZ, RZ, UR5 ;  /* 0x00000005ff277e24 */ /* 0x000fe4000f8e00ff */
[----:B------:R-:W-:Y:S01]  /*1840*/  IMAD.U32 R24, RZ, RZ, UR4 ;  /* 0x00000004ff187e24 */ /* 0x000fe2000f8e00ff */
[----:B--2---:R-:W-:Y:S06]  /*1850*/  @P2 BRA `(.L_x_1773) ;  /* 0x0000000000242947 */ /* 0x004fec0003800000 */
        /* <DEDUP_REMOVED lines=9> */
.L_x_1773:
[----:B------:R-:W-:Y:S01]  /*18f0*/  ULDC.64 UR4, c[0x0][0xa20] ;  /* 0x0002880000047ab9 */ /* 0x000fe20000000a00 */
[C---:B------:R-:W-:Y:S02]  /*1900*/  LOP3.LUT R4, R206.reuse, 0xff000000, RZ, 0xc0, !PT ;  /* 0xff000000ce047812 */ /* 0x040fe400078ec0ff */
[----:B------:R-:W-:Y:S02]  /*1910*/  ISETP.NE.U32.AND P1, PT, RZ, UR4, PT ;  /* 0x00000004ff007c0c */ /* 0x000fe4000bf25070 */
[C---:B------:R-:W-:Y:S02]  /*1920*/  LOP3.LUT R0, R206.reuse, 0xff0000, RZ, 0xc0, !PT ;  /* 0x00ff0000ce007812 */ /* 0x040fe400078ec0ff */
[----:B------:R-:W-:Y:S02]  /*1930*/  ISETP.NE.AND.EX P1, PT, RZ, UR5, PT, P1 ;  /* 0x00000005ff007c0c */ /* 0x000fe4000bf25310 */
[----:B------:R-:W-:Y:S02]  /*1940*/  SHF.R.U32.HI R5, RZ, 0x8, R4 ;  /* 0x00000008ff057819 */ /* 0x000fe40000011604 */
[----:B------:R-:W-:-:S02]  /*1950*/  LOP3.LUT R188, R206, 0xffff, RZ, 0xc0, !PT ;  /* 0x0000ffffcebc7812 */ /* 0x000fc400078ec0ff */
[----:B------:R-:W-:Y:S02]  /*1960*/  LEA.HI R215, R0, R5, RZ, 0x10 ;  /* 0x0000000500d77211 */ /* 0x000fe400078f80ff */
[----:B------:R-:W-:-:S05]  /*1970*/  MOV R216, R207 ;  /* 0x000000cf00d87202 */ /* 0x000fca0000000f00 */
[----:B------:R-:W-:Y:S05]  /*1980*/  @!P1 BRA `(.L_x_1774) ;  /* 0x0000000000109947 */ /* 0x000fea0003800000 */
[----:B------:R-:W0:Y:S02]  /*1990*/  LDC.64 R24, c[0x0][0xa20] ;  /* 0x00028800ff187b82 */ /* 0x000e240000000a00 */
[----:B0-----:R-:W-:-:S06]  /*19a0*/  IMAD.WIDE R24, R207, 0x4, R24 ;  /* 0x00000004cf187825 */ /* 0x001fcc00078e0218 */
[----:B------:R0:W5:Y:S01]  /*19b0*/  LDG.E R24, desc[UR36][R24.64] ;  /* 0x0000002418187981 */ /* 0x000162000c1e1900 */
[----:B------:R-:W-:Y:S05]  /*19c0*/  BRA `(.L_x_1775) ;  /* 0x0000000000107947 */ /* 0x000fea0003800000 */
.L_x_1774:
[----:B------:R-:W-:Y:S05]  /*19d0*/  @!P0 BRA `(.L_x_1775) ;  /* 0x00000000000c8947 */ /* 0x000fea0003800000 */
[----:B------:R-:W2:Y:S04]  /*19e0*/  LDG.E R5, desc[UR36][R2.64] ;  /* 0x0000002402057981 */ /* 0x000ea8000c1e1900 */
[----:B------:R-:W2:Y:S02]  /*19f0*/  LDG.E R24, desc[UR36][R2.64+0x4] ;  /* 0x0000042402187981 */ /* 0x000ea4000c1e1900 */
[----:B--2---:R-:W-:-:S07]  /*1a00*/  IMAD.IADD R24, R24, 0x1, -R5 ;  /* 0x0000000118187824 */ /* 0x004fce00078e0a05 */
.L_x_1775:
[----:B------:R-:W-:Y:S02]  /*1a10*/  ULDC.64 UR4, c[0x0][0xa10] ;  /* 0x0002840000047ab9 */ /* 0x000fe40000000a00 */
[----:B------:R-:W-:-:S04]  /*1a20*/  ISETP.NE.U32.AND P0, PT, RZ, UR4, PT ;  /* 0x00000004ff007c0c */ /* 0x000fc8000bf05070 */
[----:B------:R-:W-:Y:S01]  /*1a30*/  ISETP.NE.AND.EX P0, PT, RZ, UR5, PT, P0 ;  /* 0x00000005ff007c0c */ /* 0x000fe2000bf05300 */
[----:B------:R-:W-:Y:S02]  /*1a40*/  ULDC.64 UR4, c[0x0][0xa30] ;  /* 0x00028c0000047ab9 */ /* 0x000fe40000000a00 */
[----:B------:R-:W-:-:S04]  /*1a50*/  ISETP.NE.U32.AND P1, PT, RZ, UR4, PT ;  /* 0x00000004ff007c0c */ /* 0x000fc8000bf25070 */
[----:B------:R-:W-:-:S06]  /*1a60*/  ISETP.NE.AND.EX P1, PT, RZ, UR5, PT, P1 ;  /* 0x00000005ff007c0c */ /* 0x000fcc000bf25310 */
[----:B------:R-:W1:Y:S08]  /*1a70*/  @P0 LDC.64 R4, c[0x0][0xa10] ;  /* 0x00028400ff040b82 */ /* 0x000e700000000a00 */
[----:B------:R-:W2:Y:S01]  /*1a80*/  @P1 LDC.64 R2, c[0x0][0xa30] ;  /* 0x00028c00ff021b82 */ /* 0x000ea20000000a00 */
[----:B-1----:R-:W-:-:S05]  /*1a90*/  @P0 IMAD.WIDE R4, R207, 0x4, R4 ;  /* 0x00000004cf040825 */ /* 0x002fca00078e0204 */
[----:B------:R-:W3:Y:S04]  /*1aa0*/  @P0 LDG.E R0, desc[UR36][R4.64] ;  /* 0x0000002404000981 */ /* 0x000ee8000c1e1900 */
[----:B------:R-:W3:Y:S01]  /*1ab0*/  @P0 LDG.E R11, desc[UR36][R4.64+0x4] ;  /* 0x00000424040b0981 */ /* 0x000ee2000c1e1900 */
[----:B--2---:R-:W-:Y:S02]  /*1ac0*/  @P1 IMAD.WIDE R6, R207, 0x4, R2 ;  /* 0x00000004cf061825 */ /* 0x004fe400078e0202 */
[----:B------:R-:W1:Y:S02]  /*1ad0*/  LDC R2, c[0x0][0x448] ;  /* 0x00011200ff027b82 */ /* 0x000e640000000800 */
[----:B-----5:R-:W-:-:S06]  /*1ae0*/  IMAD.MOV.U32 R38, RZ, RZ, R24 ;  /* 0x000000ffff267224 */ /* 0x020fcc00078e0018 */
[----:B------:R2:W5:Y:S01]  /*1af0*/  @P1 LDG.E R38, desc[UR36][R6.64] ;  /* 0x0000002406261981 */ /* 0x000562000c1e1900 */
[----:B------:R-:W-:Y:S02]  /*1b00*/  IMAD.SHL.U32 R201, R205, 0x80, RZ ;  /* 0x00000080cdc97824 */ /* 0x000fe400078e00ff */
[----:B------:R-:W-:Y:S01]  /*1b10*/  IMAD.IADD R10, R24, 0x1, -R9 ;  /* 0x00000001180a7824 */ /* 0x000fe200078e0a09 */
[----:B-1----:R-:W-:Y:S02]  /*1b20*/  ISETP.NE.AND P1, PT, R2, 0x1, PT ;  /* 0x000000010200780c */ /* 0x002fe40003f25270 */
[----:B------:R-:W1:Y:S11]  /*1b30*/  LDC.64 R2, c[0x0][0x9e0] ;  /* 0x00027800ff027b82 */ /* 0x000e760000000a00 */
[----:B------:R-:W4:Y:S08]  /*1b40*/  @P1 LDC R13, c[0x0][0x44c] ;  /* 0x00011300ff0d1b82 */ /* 0x000f300000000800 */
[----:B------:R-:W0:Y:S01]  /*1b50*/  @P1 LDC R8, c[0x0][0x450] ;  /* 0x00011400ff081b82 */ /* 0x000e220000000800 */
[----:B-1----:R-:W-:Y:S01]  /*1b60*/  ISETP.GE.AND P2, PT, R3, 0x1, PT ;  /* 0x000000010300780c */ /* 0x002fe20003f46270 */
[----:B---3--:R-:W-:-:S02]  /*1b70*/  @P0 IMAD.IADD R39, R11, 0x1, -R0 ;  /* 0x000000010b270824 */ /* 0x008fc400078e0a00 */
[----:B------:R-:W-:Y:S02]  /*1b80*/  VIADD R0, R201, 0x7f ;  /* 0x0000007fc9007836 */ /* 0x000fe40000000000 */
[----:B------:R-:W-:Y:S02]  /*1b90*/  IMAD.IADD R192, R10, 0x1, R39 ;  /* 0x000000010ac07824 */ /* 0x000fe400078e0227 */
[----:B----4-:R-:W-:-:S03]  /*1ba0*/  @P1 IMAD.HI.U32 R5, R0, R13, RZ ;  /* 0x0000000d00051227 */ /* 0x010fc600078e00ff */
[C---:B--2---:R-:W-:Y:S01]  /*1bb0*/  IADD3 R7, R192.reuse, 0x1, -R189 ;  /* 0x00000001c0077810 */ /* 0x044fe20007ffe8bd */
[----:B------:R-:W-:Y:S01]  /*1bc0*/  IMAD.MOV.U32 R4, RZ, RZ, R0 ;  /* 0x000000ffff047224 */ /* 0x000fe200078e0000 */
[----:B0-----:R-:W-:Y:S01]  /*1bd0*/  @P1 SHF.R.U32.HI R4, RZ, R8, R5 ;  /* 0x00000008ff041219 */ /* 0x001fe20000011605 */
[----:B------:R-:W-:-:S04]  /*1be0*/  VIADD R0, R192, 0x3f ;  /* 0x0000003fc0007836 */ /* 0x000fc80000000000 */
[----:B------:R-:W-:Y:S01]  /*1bf0*/  IMAD.IADD R7, R7, 0x1, R4 ;  /* 0x0000000107077824 */ /* 0x000fe200078e0204 */
[----:B------:R-:W-:-:S03]  /*1c00*/  SHF.R.S32.HI R5, RZ, 0x1f, R0 ;  /* 0x0000001fff057819 */ /* 0x000fc60000011400 */
[----:B------:R-:W-:Y:S01]  /*1c10*/  IMAD.IADD R2, R7, 0x1, R2 ;  /* 0x0000000107027824 */ /* 0x000fe200078e0202 */
[----:B------:R-:W-:-:S04]  /*1c20*/  LEA.HI R5, R5, R0, RZ, 0x6 ;  /* 0x0000000005057211 */ /* 0x000fc800078f30ff */
[----:B------:R-:W-:Y:S01]  /*1c30*/  SHF.R.S32.HI R42, RZ, 0x6, R5 ;  /* 0x00000006ff2a7819 */ /* 0x000fe20000011405 */
[----:B------:R-:W-:Y:S06]  /*1c40*/  @!P2 BRA `(.L_x_1776) ;  /* 0x000000000048a947 */ /* 0x000fec0003800000 */
[C---:B------:R-:W-:Y:S01]  /*1c50*/  ISETP.GT.AND P0, PT, R7.reuse, RZ, PT ;  /* 0x000000ff0700720c */ /* 0x040fe20003f04270 */
[----:B------:R-:W-:Y:S01]  /*1c60*/  BSSY B0, `(.L_x_1777) ;  /* 0x000000e000007945 */ /* 0x000fe20003800000 */
[----:B------:R-:W-:-:S11]  /*1c70*/  VIADD R0, R7, 0xffffffff ;  /* 0xffffffff07007836 */ /* 0x000fd60000000000 */
[----:B------:R-:W-:Y:S05]  /*1c80*/  @P0 BRA `(.L_x_1778) ;  /* 0x00000000001c0947 */ /* 0x000fea0003800000 */
[----:B------:R-:W-:Y:S01]  /*1c90*/  ISETP.NE.AND P0, PT, R3, 0x1, PT ;  /* 0x000000010300780c */ /* 0x000fe20003f05270 */
[----:B------:R-:W-:-:S12]  /*1ca0*/  IMAD.MOV R7, RZ, RZ, -R7 ;  /* 0x000000ffff077224 */ /* 0x000fd800078e0a07 */
[----:B------:R-:W0:Y:S02]  /*1cb0*/  @P0 LDC.64 R4, c[0x0][0x9e8] ;  /* 0x00027a00ff040b82 */ /* 0x000e240000000a00 */
[----:B0-----:R-:W-:-:S05]  /*1cc0*/  @P0 IMAD.HI.U32 R4, R7, R4, RZ ;  /* 0x0000000407040227 */ /* 0x001fca00078e00ff */
[----:B------:R-:W-:-:S04]  /*1cd0*/  @P0 SHF.R.U32.HI R7, RZ, R5, R4 ;  /* 0x00000005ff070219 */ /* 0x000fc80000011604 */
[----:B------:R-:W-:Y:S01]  /*1ce0*/  LOP3.LUT R0, RZ, R7, RZ, 0x33, !PT ;  /* 0x00000007ff007212 */ /* 0x000fe200078e33ff */
[----:B------:R-:W-:Y:S06]  /*1cf0*/  BRA `(.L_x_1779) ;  /* 0x0000000000107947 */ /* 0x000fec0003800000 */
.L_x_1778:
[----:B------:R-:W-:-:S13]  /*1d00*/  ISETP.NE.AND P0, PT, R3, 0x1, PT ;  /* 0x000000010300780c */ /* 0x000fda0003f05270 */
[----:B------:R-:W0:Y:S02]  /*1d10*/  @P0 LDC.64 R4, c[0x0][0x9e8] ;  /* 0x00027a00ff040b82 */ /* 0x000e240000000a00 */
[----:B0-----:R-:W-:-:S05]  /*1d20*/  @P0 IMAD.HI.U32 R4, R0, R4, RZ ;  /* 0x0000000400040227 */ /* 0x001fca00078e00ff */
[----:B------:R-:W-:-:S07]  /*1d30*/  @P0 SHF.R.U32.HI R0, RZ, R5, R4 ;  /* 0x00000005ff000219 */ /* 0x000fce0000011604 */
.L_x_1779:
[----:B------:R-:W-:Y:S05]  /*1d40*/  BSYNC B0 ;  /* 0x0000000000007941 */ /* 0x000fea0003800000 */
.L_x_1777:
[----:B------:R-:W-:-:S05]  /*1d50*/  IMAD R5, R0, R3, R3 ;  /* 0x0000000300057224 */ /* 0x000fca00078e0203 */
[----:B------:R-:W-:-:S07]  /*1d60*/  VIMNMX R2, R2, R5, PT ;  /* 0x0000000502027248 */ /* 0x000fce0003fe0100 */
.L_x_1776:
[----:B------:R-:W0:Y:S01]  /*1d70*/  @P1 LDC R4, c[0x0][0x44c] ;  /* 0x00011300ff041b82 */ /* 0x000e220000000800 */
[----:B------:R-:W-:Y:S01]  /*1d80*/  VIADD R2, R2, 0x3f ;  /* 0x0000003f02027836 */ /* 0x000fe20000000000 */
[----:B------:R-:W-:Y:S01]  /*1d90*/  ULDC UR4, c[0x0][0x9dc] ;  /* 0x0002770000047ab9 */ /* 0x000fe20000000800 */
[----:B------:R-:W-:Y:S02]  /*1da0*/  IMAD.MOV.U32 R0, RZ, RZ, R201 ;  /* 0x000000ffff007224 */ /* 0x000fe400078e00c9 */
[----:B------:R-:W-:Y:S01]  /*1db0*/  IMAD.IADD R161, R192, 0x1, -R189 ;  /* 0x00000001c0a17824 */ /* 0x000fe200078e0abd */
[----:B------:R-:W-:Y:S02]  /*1dc0*/  SHF.R.S32.HI R5, RZ, 0x1f, R2 ;  /* 0x0000001fff057819 */ /* 0x000fe40000011402 */
[----:B------:R-:W1:Y:S02]  /*1dd0*/  @P1 LDC R7, c[0x0][0x450] ;  /* 0x00011400ff071b82 */ /* 0x000e640000000800 */
[----:B------:R-:W-:-:S04]  /*1de0*/  LEA.HI R5, R5, R2, RZ, 0x6 ;  /* 0x0000000205057211 */ /* 0x000fc800078f30ff */
[----:B------:R-:W-:-:S04]  /*1df0*/  SHF.R.S32.HI R5, RZ, 0x6, R5 ;  /* 0x00000006ff057819 */ /* 0x000fc80000011405 */
[----:B------:R-:W-:Y:S01]  /*1e00*/  VIMNMX R6, R42, R5, PT ;  /* 0x000000052a067248 */ /* 0x000fe20003fe0100 */
[----:B0-----:R-:W-:-:S05]  /*1e10*/  @P1 IMAD.HI.U32 R4, R201, R4, RZ ;  /* 0x00000004c9041227 */ /* 0x001fca00078e00ff */
[----:B-1----:R-:W-:-:S04]  /*1e20*/  @P1 SHF.R.U32.HI R0, RZ, R7, R4 ;  /* 0x00000007ff001219 */ /* 0x002fc80000011604 */
[----:B------:R-:W-:-:S05]  /*1e30*/  IADD3 R0, R161, R0, RZ ;  /* 0x00000000a1007210 */ /* 0x000fca0007ffe0ff */
[----:B------:R-:W-:Y:S01]  /*1e40*/  VIADD R2, R0, -UR4 ;  /* 0x8000000400027c36 */ /* 0x000fe20008000000 */
[----:B------:R-:W-:Y:S06]  /*1e50*/  @!P2 BRA `(.L_x_1780) ;  /* 0x000000000044a947 */ /* 0x000fec0003800000 */
[----:B------:R-:W-:Y:S01]  /*1e60*/  ISETP.GT.AND P0, PT, R0, -0x1, PT ;  /* 0xffffffff0000780c */ /* 0x000fe20003f04270 */
[----:B------:R-:W-:-:S12]  /*1e70*/  BSSY B0, `(.L_x_1781) ;  /* 0x000000d000007945 */ /* 0x000fd80003800000 */
[----:B------:R-:W-:Y:S05]  /*1e80*/  @P0 BRA `(.L_x_1782) ;  /* 0x00000000001c0947 */ /* 0x000fea0003800000 */
[----:B------:R-:W-:Y:S02]  /*1e90*/  ISETP.NE.AND P0, PT, R3, 0x1, PT ;  /* 0x000000010300780c */ /* 0x000fe40003f05270 */
[----:B------:R-:W-:-:S11]  /*1ea0*/  LOP3.LUT R7, RZ, R0, RZ, 0x33, !PT ;  /* 0x00000000ff077212 */ /* 0x000fd600078e33ff */
[----:B------:R-:W0:Y:S02]  /*1eb0*/  @P0 LDC.64 R4, c[0x0][0x9e8] ;  /* 0x00027a00ff040b82 */ /* 0x000e240000000a00 */
[----:B0-----:R-:W-:-:S05]  /*1ec0*/  @P0 IMAD.HI.U32 R4, R7, R4, RZ ;  /* 0x0000000407040227 */ /* 0x001fca00078e00ff */
[----:B------:R-:W-:-:S04]  /*1ed0*/  @P0 SHF.R.U32.HI R7, RZ, R5, R4 ;  /* 0x00000005ff070219 */ /* 0x000fc80000011604 */
[----:B------:R-:W-:Y:S01]  /*1ee0*/  LOP3.LUT R0, RZ, R7, RZ, 0x33, !PT ;  /* 0x00000007ff007212 */ /* 0x000fe200078e33ff */
[----:B------:R-:W-:Y:S06]  /*1ef0*/  BRA `(.L_x_1783) ;  /* 0x0000000000107947 */ /* 0x000fec0003800000 */
.L_x_1782:
[----:B------:R-:W-:-:S13]  /*1f00*/  ISETP.NE.AND P0, PT, R3, 0x1, PT ;  /* 0x000000010300780c */ /* 0x000fda0003f05270 */
[----:B------:R-:W0:Y:S02]  /*1f10*/  @P0 LDC.64 R4, c[0x0][0x9e8] ;  /* 0x00027a00ff040b82 */ /* 0x000e240000000a00 */
[----:B0-----:R-:W-:-:S05]  /*1f20*/  @P0 IMAD.HI.U32 R4, R0, R4, RZ ;  /* 0x0000000400040227 */ /* 0x001fca00078e00ff */
[----:B------:R-:W-:-:S07]  /*1f30*/  @P0 SHF.R.U32.HI R0, RZ, R5, R4 ;  /* 0x00000005ff000219 */ /* 0x000fce0000011604 */
.L_x_1783:
[----:B------:R-:W-:Y:S05]  /*1f40*/  BSYNC B0 ;  /* 0x0000000000007941 */ /* 0x000fea0003800000 */
.L_x_1781:
[----:B------:R-:W-:-:S05]  /*1f50*/  IMAD R3, R0, R3, RZ ;  /* 0x0000000300037224 */ /* 0x000fca00078e02ff */
[----:B------:R-:W-:-:S07]  /*1f60*/  VIMNMX R2, R2, R3, !PT ;  /* 0x0000000302027248 */ /* 0x000fce0007fe0100 */
.L_x_1780:
[----:B------:R-:W-:Y:S01]  /*1f70*/  SHF.R.S32.HI R3, RZ, 0x1f, R2 ;  /* 0x0000001fff037819 */ /* 0x000fe20000011402 */
[----:B------:R-:W-:Y:S01]  /*1f80*/  BSSY B0, `(.L_x_1784) ;  /* 0x0000027000007945 */ /* 0x000fe20003800000 */
[----:B------:R-:W-:Y:S02]  /*1f90*/  LOP3.LUT R220, R215, 0xff, RZ, 0xc0, !PT ;  /* 0x000000ffd7dc7812 */ /* 0x000fe400078ec0ff */
[----:B------:R-:W-:Y:S02]  /*1fa0*/  LEA.HI R3, R3, R2, RZ, 0x6 ;  /* 0x0000000203037211 */ /* 0x000fe400078f30ff */
[----:B------:R-:W-:Y:S02]  /*1fb0*/  SHF.R.U32.HI R215, RZ, 0x10, R215 ;  /* 0x00000010ffd77819 */ /* 0x000fe400000116d7 */
[----:B------:R-:W-:-:S04]  /*1fc0*/  SHF.R.S32.HI R3, RZ, 0x6, R3 ;  /* 0x00000006ff037819 */ /* 0x000fc80000011403 */
[----:B------:R-:W-:Y:S01]  /*1fd0*/  VIMNMX R9, RZ, R3, !PT ;  /* 0x00000003ff097248 */ /* 0x000fe20007fe0100 */
[----:B------:R-:W-:-:S03]  /*1fe0*/  IMAD.MOV.U32 R3, RZ, RZ, RZ ;  /* 0x000000ffff037224 */ /* 0x000fc600078e00ff */
[----:B------:R-:W-:-:S13]  /*1ff0*/  ISETP.GT.AND P0, PT, R6, R9, PT ;  /* 0x000000090600720c */ /* 0x000fda0003f04270 */
[----:B------:R-:W-:Y:S05]  /*2000*/  @!P0 BRA `(.L_x_1785) ;  /* 0x0000000000788947 */ /* 0x000fea0003800000 */
[----:B------:R-:W-:Y:S01]  /*2010*/  ISETP.NE.AND P0, PT, R215, RZ, PT ;  /* 0x000000ffd700720c */ /* 0x000fe20003f05270 */
[----:B------:R-:W-:-:S03]  /*2020*/  ULDC UR4, c[0x0][0x9f0] ;  /* 0x00027c0000047ab9 */ /* 0x000fc60000000800 */
[----:B------:R-:W-:-:S04]  /*2030*/  SEL R11, R215, UR4, P0 ;  /* 0x00000004d70b7c07 */ /* 0x000fc80008000000 */
[-C--:B------:R-:W-:Y:S02]  /*2040*/  IABS R5, R11.reuse ;  /* 0x0000000b00057213 */ /* 0x080fe40000000000 */
[----:B------:R-:W-:Y:S02]  /*2050*/  IADD3 R0, R11, -0x1, R6 ;  /* 0xffffffff0b007810 */ /* 0x000fe40007ffe006 */
[----:B------:R-:W0:Y:S01]  /*2060*/  I2F.RP R4, R5 ;  /* 0x0000000500047306 */ /* 0x000e220000209400 */
[----:B------:R-:W-:Y:S02]  /*2070*/  IABS R12, R11 ;  /* 0x0000000b000c7213 */ /* 0x000fe40000000000 */
[----:B------:R-:W-:-:S05]  /*2080*/  IMAD.IADD R0, R0, 0x1, -R9 ;  /* 0x0000000100007824 */ /* 0x000fca00078e0a09 */
[----:B0-----:R-:W0:Y:S02]  /*2090*/  MUFU.RCP R4, R4 ;  /* 0x0000000400047308 */ /* 0x001e240000001000 */
[----:B0-----:R-:W-:Y:S02]  /*20a0*/  VIADD R2, R4, 0xffffffe ;  /* 0x0ffffffe04027836 */ /* 0x001fe40000000000 */
[----:B------:R-:W-:-:S04]  /*20b0*/  IMAD.MOV R4, RZ, RZ, -R12 ;  /* 0x000000ffff047224 */ /* 0x000fc800078e0a0c */
[----:B------:R0:W1:Y:S02]  /*20c0*/  F2I.FTZ.U32.TRUNC.NTZ R3, R2 ;  /* 0x0000000200037305 */ /* 0x000064000021f000 */
[----:B0-----:R-:W-:Y:S02]  /*20d0*/  IMAD.MOV.U32 R2, RZ, RZ, RZ ;  /* 0x000000ffff027224 */ /* 0x001fe400078e00ff */
[----:B-1----:R-:W-:-:S04]  /*20e0*/  IMAD.MOV R8, RZ, RZ, -R3 ;  /* 0x000000ffff087224 */ /* 0x002fc800078e0a03 */
[----:B------:R-:W-:Y:S01]  /*20f0*/  IMAD R7, R8, R5, RZ ;  /* 0x0000000508077224 */ /* 0x000fe200078e02ff */
[----:B------:R-:W-:Y:S02]  /*2100*/  IABS R8, R0 ;  /* 0x0000000000087213 */ /* 0x000fe40000000000 */
[----:B------:R-:W-:Y:S01]  /*2110*/  LOP3.LUT R0, R0, R11, RZ, 0x3c, !PT ;  /* 0x0000000b00007212 */ /* 0x000fe200078e3cff */
[----:B------:R-:W-:-:S03]  /*2120*/  IMAD.HI.U32 R3, R3, R7, R2 ;  /* 0x0000000703037227 */ /* 0x000fc600078e0002 */
[----:B------:R-:W-:Y:S01]  /*2130*/  ISETP.GE.AND P2, PT, R0, RZ, PT ;  /* 0x000000ff0000720c */ /* 0x000fe20003f46270 */
[----:B------:R-:W-:-:S04]  /*2140*/  IMAD.MOV.U32 R2, RZ, RZ, R8 ;  /* 0x000000ffff027224 */ /* 0x000fc800078e0008 */
[----:B------:R-:W-:-:S04]  /*2150*/  IMAD.HI.U32 R3, R3, R2, RZ ;  /* 0x0000000203037227 */ /* 0x000fc800078e00ff */
[----:B------:R-:W-:-:S05]  /*2160*/  IMAD R2, R3, R4, R2 ;  /* 0x0000000403027224 */ /* 0x000fca00078e0202 */
[----:B------:R-:W-:-:S13]  /*2170*/  ISETP.GT.U32.AND P1, PT, R5, R2, PT ;  /* 0x000000020500720c */ /* 0x000fda0003f24070 */
[----:B------:R-:W-:Y:S02]  /*2180*/  @!P1 IMAD.IADD R2, R2, 0x1, -R5 ;  /* 0x0000000102029824 */ /* 0x000fe400078e0a05 */
[----:B------:R-:W-:Y:S01]  /*2190*/  @!P1 VIADD R3, R3, 0x1 ;  /* 0x0000000103039836 */ /* 0x000fe20000000000 */
[----:B------:R-:W-:Y:S02]  /*21a0*/  ISETP.NE.AND P1, PT, R11, RZ, PT ;  /* 0x000000ff0b00720c */ /* 0x000fe40003f25270 */
[----:B------:R-:W-:-:S13]  /*21b0*/  ISETP.GE.U32.AND P0, PT, R2, R5, PT ;  /* 0x000000050200720c */ /* 0x000fda0003f06070 */
[----:B------:R-:W-:-:S04]  /*21c0*/  @P0 VIADD R3, R3, 0x1 ;  /* 0x0000000103030836 */ /* 0x000fc80000000000 */
[----:B------:R-:W-:Y:S01]  /*21d0*/  @!P2 IMAD.MOV R3, RZ, RZ, -R3 ;  /* 0x000000ffff03a224 */ /* 0x000fe200078e0a03 */
[----:B------:R-:W-:-:S07]  /*21e0*/  @!P1 LOP3.LUT R3, RZ, R11, RZ, 0x33, !PT ;  /* 0x0000000bff039212 */ /* 0x000fce00078e33ff */
.L_x_1785:
[----:B------:R-:W-:Y:S05]  /*21f0*/  BSYNC B0 ;  /* 0x0000000000007941 */ /* 0x000fea0003800000 */
.L_x_1784:
[----:B------:R-:W-:-:S05]  /*2200*/  IMAD R0, R220, R3, R9 ;  /* 0x00000003dc007224 */ /* 0x000fca00078e0209 */
[C---:B------:R-:W-:Y:S01]  /*2210*/  VIADDMNMX R3, R0.reuse, R3, R6, PT ;  /* 0x0000000300037246 */ /* 0x040fe20003800106 */
[----:B------:R-:W-:-:S04]  /*2220*/  IMAD R0, R0, 0x40, -R10 ;  /* 0x0000004000007824 */ /* 0x000fc800078e0a0a */
[----:B------:R-:W-:Y:S01]  /*2230*/  IMAD R2, R3, 0x40, -R10 ;  /* 0x0000004003027824 */ /* 0x000fe200078e0a0a */
[----:B------:R-:W-:-:S04]  /*2240*/  VIMNMX R0, RZ, R0, !PT ;  /* 0x00000000ff007248 */ /* 0x000fc80007fe0100 */
        /* <DEDUP_REMOVED lines=11> */
[----:B------:R-:W-:Y:S01]  /*2300*/  IADD3 R0, R22, 0x20000, RZ ;  /* 0x0002000016007810 */ /* 0x000fe20007ffe0ff */
[----:B------:R-:W-:Y:S03]  /*2310*/  BSSY B6, `(.L_x_1787) ;  /* 0x0000013000067945 */ /* 0x000fe60003800000 */
        /* <DEDUP_REMOVED lines=18> */
.L_x_1788:
[----:B------:R-:W-:Y:S05]  /*2440*/  BSYNC B6 ;  /* 0x0000000000067941 */ /* 0x000fea0003800000 */
.L_x_1787:
        /* <DEDUP_REMOVED lines=8> */
[----:B------:R-:W-:Y:S01]  /*24d0*/  MOV R8, 0x70 ;  /* 0x0000007000087802 */ /* 0x000fe20000000f00 */
        /* <DEDUP_REMOVED lines=8> */
[----:B------:R-:W-:-:S07]  /*2560*/  IMAD.MOV.U32 R13, RZ, RZ, RZ ;  /* 0x000000ffff0d7224 */ /* 0x000fce00078e00ff */
[----:B------:R-:W-:-:S07]  /*2570*/  LEPC R20, `(.L_x_1790) ;  /* 0x000000001014794e */ /* 0x000fce0000000000 */
[----:B0----5:R-:W-:Y:S05]  /*2580*/  CALL.ABS.NOINC R2 ;  /* 0x0000000002007343 */ /* 0x021fea0003c00000 */
.L_x_1790:
[----:B------:R-:W-:Y:S05]  /*2590*/  BSYNC B6 ;  /* 0x0000000000067941 */ /* 0x000fea0003800000 */
.L_x_1789:
[----:B------:R-:W-:Y:S01]  /*25a0*/  ULDC.64 UR4, c[0x0][0x9f8] ;  /* 0x00027e0000047ab9 */ /* 0x000fe20000000a00 */
[----:B------:R-:W-:Y:S01]  /*25b0*/  IMAD.MOV.U32 R0, RZ, RZ, R207 ;  /* 0x000000ffff007224 */ /* 0x000fe200078e00cf */
[----:B------:R-:W-:Y:S01]  /*25c0*/  ISETP.NE.U32.AND P0, PT, RZ, UR4, PT ;  /* 0x00000004ff007c0c */ /* 0x000fe2000bf05070 */
[----:B------:R-:W0:Y:S01]  /*25d0*/  S2R R25, SR_TID.X ;  /* 0x0000000000197919 */ /* 0x000e220000002100 */
[----:B------:R-:W1:Y:S02]  /*25e0*/  LDC.64 R6, c[0x0][0x3f8] ;  /* 0x0000fe00ff067b82 */ /* 0x000e640000000a00 */
[----:B------:R-:W-:-:S06]  /*25f0*/  ISETP.NE.AND.EX P0, PT, RZ, UR5, PT, P0 ;  /* 0x00000005ff007c0c */ /* 0x000fcc000bf05300 */
[----:B------:R-:W2:Y:S08]  /*2600*/  LDC R57, c[0x0][0x3f4] ;  /* 0x0000fd00ff397b82 */ /* 0x000eb00000000800 */
[----:B------:R-:W3:Y:S08]  /*2610*/  @P0 LDC.64 R2, c[0x0][0x9f8] ;  /* 0x00027e00ff020b82 */ /* 0x000ef00000000a00 */
[----:B------:R-:W4:Y:S01]  /*2620*/  LDC.64 R4, c[0x0][0x408] ;  /* 0x00010200ff047b82 */ /* 0x000f220000000a00 */
[----:B---3--:R-:W-:-:S05]  /*2630*/  @P0 IMAD.WIDE R2, R207, 0x4, R2 ;  /* 0x00000004cf020825 */ /* 0x008fca00078e0202 */
[----:B------:R3:W3:Y:S01]  /*2640*/  @P0 LDG.E R0, desc[UR36][R2.64] ;  /* 0x0000002402000981 */ /* 0x0006e2000c1e1900 */
[----:B0-----:R-:W-:Y:S01]  /*2650*/  VIADD R10, R25, 0xffffff80 ;  /* 0xffffff80190a7836 */ /* 0x001fe20000000000 */
[----:B------:R-:W-:Y:S01]  /*2660*/  SHF.R.S32.HI R9, RZ, 0x1f, R187 ;  /* 0x0000001fff097819 */ /* 0x000fe200000114bb */
[----:B----4-:R-:W-:Y:S01]  /*2670*/  IMAD.WIDE.U32 R36, R187, R4, R18 ;  /* 0x00000004bb247225 */ /* 0x010fe200078e0012 */
[----:B------:R-:W-:Y:S02]  /*2680*/  SHF.R.U32.HI R14, RZ, 0x7, R25 ;  /* 0x00000007ff0e7819 */ /* 0x000fe40000011619 */
[----:B------:R-:W-:Y:S01]  /*2690*/  SHF.R.S32.HI R11, RZ, 0x1f, R10 ;  /* 0x0000001fff0b7819 */ /* 0x000fe2000001140a */
[----:B-1----:R-:W-:Y:S01]  /*26a0*/  IMAD R8, R9, R6, RZ ;  /* 0x0000000609087224 */ /* 0x002fe200078e02ff */
[----:B------:R-:W-:Y:S01]  /*26b0*/  ISETP.NE.AND P6, PT, R14, 0x1, PT ;  /* 0x000000010e00780c */ /* 0x000fe20003fc5270 */
[----:B------:R-:W-:Y:S01]  /*26c0*/  IMAD.WIDE.U32 R40, R187, R4, R16 ;  /* 0x00000004bb287225 */ /* 0x000fe200078e0010 */
[----:B--2---:R-:W-:-:S02]  /*26d0*/  ISETP.GE.AND P0, PT, R16, R57, PT ;  /* 0x000000391000720c */ /* 0x004fc40003f06270 */
[----:B------:R-:W-:Y:S01]  /*26e0*/  LEA.HI R12, R11, R10, RZ, 0x3 ;  /* 0x0000000a0b0c7211 */ /* 0x000fe200078f18ff */
[----:B------:R-:W-:Y:S01]  /*26f0*/  IMAD R11, R187, R7, R8 ;  /* 0x00000007bb0b7224 */ /* 0x000fe200078e0208 */
[----:B------:R-:W-:Y:S01]  /*2700*/  SHF.R.U32.HI R27, RZ, 0x3, R202 ;  /* 0x00000003ff1b7819 */ /* 0x000fe200000116ca */
[----:B------:R-:W-:Y:S01]  /*2710*/  IMAD R8, R9, R4, RZ ;  /* 0x0000000409087224 */ /* 0x000fe200078e02ff */
[----:B------:R-:W-:Y:S01]  /*2720*/  SEL R9, R57, RZ, P0 ;  /* 0x000000ff39097207 */ /* 0x000fe20000000000 */
[CC--:B---3--:R-:W-:Y:S01]  /*2730*/  IMAD.WIDE.U32 R2, R187.reuse, R6.reuse, R18 ;  /* 0x00000006bb027225 */ /* 0x0c8fe200078e0012 */
[----:B------:R-:W-:Y:S02]  /*2740*/  LOP3.LUT R15, R12, 0xfffffff8, RZ, 0xc0, !PT ;  /* 0xfffffff80c0f7812 */ /* 0x000fe400078ec0ff */
[----:B------:R-:W-:Y:S01]  /*2750*/  SHF.R.U32.HI R26, RZ, 0x3, R209 ;  /* 0x00000003ff1a7819 */ /* 0x000fe200000116d1 */
[----:B------:R-:W-:Y:S01]  /*2760*/  IMAD.IADD R9, R16, 0x1, R9 ;  /* 0x0000000110097824 */ /* 0x000fe200078e0209 */
[----:B------:R-:W-:Y:S05]  /*2770*/  @!P6 WARPSYNC.ALL ;  /* 0x000000000000e948 */ /* 0x000fea0003800000 */
[----:B------:R-:W-:Y:S01]  /*2780*/  IMAD R13, R187, R5, R8 ;  /* 0x00000005bb0d7224 */ /* 0x000fe200078e0208 */
[----:B------:R-:W-:Y:S01]  /*2790*/  SHF.R.S32.HI R8, RZ, 0x1f, R9 ;  /* 0x0000001fff087819 */ /* 0x000fe20000011409 */
[----:B------:R-:W-:Y:S01]  /*27a0*/  IMAD.IADD R58, R10, 0x1, -R15 ;  /* 0x000000010a3a7824 */ /* 0x000fe200078e0a0f */
[----:B------:R-:W-:Y:S01]  /*27b0*/  ULDC UR4, c[0x0][0x2f4] ;  /* 0x0000bd0000047ab9 */ /* 0x000fe20000000800 */
[----:B------:R-:W-:Y:S01]  /*27c0*/  IMAD.IADD R37, R37, 0x1, R13 ;  /* 0x0000000125257824 */ /* 0x000fe200078e020d */
[CC--:B------:R-:W-:Y:S01]  /*27d0*/  LEA.HI R10, R8.reuse, R9.reuse, RZ, 0x7 ;  /* 0x00000009080a7211 */ /* 0x0c0fe200078f38ff */
[----:B------:R-:W-:Y:S01]  /*27e0*/  IMAD.IADD R41, R13, 0x1, R41 ;  /* 0x000000010d297824 */ /* 0x000fe200078e0229 */
[----:B-----5:R-:W-:Y:S01]  /*27f0*/  SHF.R.S32.HI R13, RZ, 0x1f, R38 ;  /* 0x0000001fff0d7819 */ /* 0x020fe20000011426 */
[----:B------:R-:W-:Y:S01]  /*2800*/  IMAD.WIDE.U32 R20, R187, R6, R16 ;  /* 0x00000006bb147225 */ /* 0x000fe200078e0010 */
[----:B------:R-:W-:-:S02]  /*2810*/  LEA.HI R8, R8, R9, RZ, 0x4 ;  /* 0x0000000908087211 */ /* 0x000fc400078f20ff */
[----:B------:R-:W-:Y:S01]  /*2820*/  SHF.L.U64.HI R48, R6, 0x6, R7 ;  /* 0x0000000606307819 */ /* 0x000fe20000010207 */
[----:B------:R-:W-:Y:S01]  /*2830*/  IMAD.IADD R3, R3, 0x1, R11 ;  /* 0x0000000103037824 */ /* 0x000fe200078e020b */
[--C-:B------:R-:W-:Y:S01]  /*2840*/  LOP3.LUT R9, R202, 0x70, R8.reuse, 0xf8, !PT ;  /* 0x00000070ca097812 */ /* 0x100fe200078ef808 */
[----:B------:R-:W-:Y:S01]  /*2850*/  IMAD.IADD R21, R11, 0x1, R21 ;  /* 0x000000010b157824 */ /* 0x000fe200078e0215 */
[----:B------:R-:W-:Y:S01]  /*2860*/  LOP3.LUT R11, R209, 0x70, R8, 0xf8, !PT ;  /* 0x00000070d10b7812 */ /* 0x000fe200078ef808 */
[----:B------:R-:W-:Y:S01]  /*2870*/  IMAD.SHL.U32 R10, R10, 0x40, RZ ;  /* 0x000000400a0a7824 */ /* 0x000fe200078e00ff */
[----:B------:R-:W-:Y:S01]  /*2880*/  LOP3.LUT R9, R9, R27, RZ, 0x3c, !PT ;  /* 0x0000001b09097212 */ /* 0x000fe200078e3cff */
[----:B------:R-:W-:Y:S01]  /*2890*/  IMAD R12, R13, R6, RZ ;  /* 0x000000060d0c7224 */ /* 0x000fe200078e02ff */
[----:B------:R-:W-:Y:S01]  /*28a0*/  LOP3.LUT R11, R11, R26, RZ, 0x3c, !PT ;  /* 0x0000001a0b0b7212 */ /* 0x000fe200078e3cff */
[----:B------:R-:W-:Y:S01]  /*28b0*/  IMAD R13, R13, R4, RZ ;  /* 0x000000040d0d7224 */ /* 0x000fe200078e02ff */
[----:B------:R-:W-:Y:S01]  /*28c0*/  LOP3.LUT R10, R10, 0xffffe000, RZ, 0xc0, !PT ;  /* 0xffffe0000a0a7812 */ /* 0x000fe200078ec0ff */
[----:B------:R-:W-:Y:S01]  /*28d0*/  IMAD R61, R38, R7, R12 ;  /* 0x00000007263d7224 */ /* 0x000fe200078e020c */
[----:B------:R-:W-:Y:S01]  /*28e0*/  LOP3.LUT R62, R8, 0xfffffff0, RZ, 0xc0, !PT ;  /* 0xfffffff0083e7812 */ /* 0x000fe200078ec0ff */
[----:B------:R-:W-:Y:S01]  /*28f0*/  IMAD.WIDE.U32 R2, R38, R6, R2 ;  /* 0x0000000626027225 */ /* 0x000fe200078e0002 */
[----:B------:R-:W-:-:S02]  /*2900*/  IADD3 R46, R9, R10, R203 ;  /* 0x0000000a092e7210 */ /* 0x000fc40007ffe0cb */
[----:B------:R-:W-:Y:S01]  /*2910*/  IADD3 R47, R11, R10, R212 ;  /* 0x0000000a0b2f7210 */ /* 0x000fe20007ffe0d4 */
[----:B------:R-:W-:Y:S01]  /*2920*/  IMAD.WIDE.U32 R20, R38, R6, R20 ;  /* 0x0000000626147225 */ /* 0x000fe200078e0014 */
[----:B------:R-:W-:Y:S02]  /*2930*/  SHF.L.U64.HI R49, R6, 0x5, R7 ;  /* 0x0000000506317819 */ /* 0x000fe40000010207 */
[----:B------:R-:W-:Y:S01]  /*2940*/  SHF.L.U64.HI R52, R4, 0x6, R5 ;  /* 0x0000000604347819 */ /* 0x000fe20000010205 */
[----:B------:R-:W-:Y:S01]  /*2950*/  IMAD R13, R38, R5, R13 ;  /* 0x00000005260d7224 */ /* 0x000fe200078e020d */
[----:B------:R-:W-:Y:S01]  /*2960*/  SHF.L.U64.HI R53, R4, 0x5, R5 ;  /* 0x0000000504357819 */ /* 0x000fe20000010205 */
[-C--:B------:R-:W-:Y:S01]  /*2970*/  IMAD.WIDE.U32 R36, R38, R4.reuse, R36 ;  /* 0x0000000426247225 */ /* 0x080fe200078e0024 */
[----:B------:R-:W-:Y:S02]  /*2980*/  IADD3 R56, R14, 0x8, RZ ;  /* 0x000000080e387810 */ /* 0x000fe40007ffe0ff */
[----:B------:R-:W-:Y:S01]  /*2990*/  ISETP.GE.AND P1, PT, R16, UR4, PT ;  /* 0x0000000410007c0c */ /* 0x000fe2000bf26270 */
[----:B------:R-:W-:Y:S01]  /*29a0*/  IMAD.WIDE.U32 R40, R38, R4, R40 ;  /* 0x0000000426287225 */ /* 0x000fe200078e0028 */
[----:B------:R-:W-:-:S02]  /*29b0*/  ISETP.GE.AND P2, PT, R184, UR4, PT ;  /* 0x00000004b8007c0c */ /* 0x000fc4000bf46270 */
[----:B------:R-:W-:Y:S01]  /*29c0*/  SHF.R.S32.HI R65, RZ, 0x4, R8 ;  /* 0x00000004ff417819 */ /* 0x000fe20000011408 */
[----:B------:R-:W-:Y:S01]  /*29d0*/  IMAD.IADD R60, R3, 0x1, R61 ;  /* 0x00000001033c7824 */ /* 0x000fe200078e023d */
[----:B------:R-:W-:Y:S01]  /*29e0*/  SHF.R.S32.HI R66, RZ, 0x1f, R62 ;  /* 0x0000001fff427819 */ /* 0x000fe2000001143e */
[----:B------:R-:W-:Y:S02]  /*29f0*/  IMAD.IADD R45, R45, 0x1, R24 ;  /* 0x000000012d2d7824 */ /* 0x000fe400078e0218 */
[C---:B------:R-:W-:Y:S02]  /*2a00*/  IMAD.SHL.U32 R50, R6.reuse, 0x40, RZ ;  /* 0x0000004006327824 */ /* 0x040fe400078e00ff */
[----:B------:R-:W-:Y:S02]  /*2a10*/  IMAD.SHL.U32 R51, R6, 0x20, RZ ;  /* 0x0000002006337824 */ /* 0x000fe400078e00ff */
[C---:B------:R-:W-:Y:S02]  /*2a20*/  IMAD.SHL.U32 R54, R4.reuse, 0x40, RZ ;  /* 0x0000004004367824 */ /* 0x040fe400078e00ff */
[----:B------:R-:W-:-:S02]  /*2a30*/  IMAD.SHL.U32 R55, R4, 0x20, RZ ;  /* 0x0000002004377824 */ /* 0x000fc400078e00ff */
[----:B------:R-:W-:Y:S02]  /*2a40*/  IMAD.SHL.U32 R57, R57, 0x2, RZ ;  /* 0x0000000239397824 */ /* 0x000fe400078e00ff */
[----:B------:R-:W-:Y:S02]  /*2a50*/  IMAD R58, R58, 0x20, R187 ;  /* 0x000000203a3a7824 */ /* 0x000fe400078e02bb */
[----:B------:R-:W-:Y:S02]  /*2a60*/  IMAD.IADD R61, R61, 0x1, R21 ;  /* 0x000000013d3d7824 */ /* 0x000fe400078e0215 */
[----:B------:R-:W-:Y:S02]  /*2a70*/  IMAD.IADD R63, R37, 0x1, R13 ;  /* 0x00000001253f7824 */ /* 0x000fe400078e020d */
[----:B------:R-:W-:Y:S01]  /*2a80*/  IMAD.IADD R64, R13, 0x1, R41 ;  /* 0x000000010d407824 */ /* 0x000fe200078e0229 */
[----:B------:R-:W-:Y:S01]  /*2a90*/  @!P6 BAR.SYNC.DEFER_BLOCKING 0x9, 0x100 ;  /* 0x024400000000eb1d */ /* 0x000fe20000010000 */
[----:B------:R-:W-:-:S07]  /*2aa0*/  SHF.R.S32.HI R59, RZ, 0x1f, R0 ;  /* 0x0000001fff3b7819 */ /* 0x000fce0000011400 */
.L_x_1844:
[----:B------:R-:W0:Y:S01]  /*2ab0*/  LDC R72, c[0x0][0x430] ;  /* 0x00010c00ff487b82 */ /* 0x000e220000000800 */
[----:B------:R-:W-:Y:S02]  /*2ac0*/  VIADD R43, R43, 0xffffffff ;  /* 0xffffffff2b2b7836 */ /* 0x000fe40000000000 */
[----:B------:R-:W-:Y:S02]  /*2ad0*/  IMAD.MOV.U32 R71, RZ, RZ, RZ ;  /* 0x000000ffff477224 */ /* 0x000fe400078e00ff */
[----:B------:R-:W-:-:S03]  /*2ae0*/  IMAD R4, R43, 0x40, R58 ;  /* 0x000000402b047824 */ /* 0x000fc600078e023a */
[----:B------:R-:W1:Y:S01]  /*2af0*/  LDC R78, c[0x0][0x3f4] ;  /* 0x0000fd00ff4e7b82 */ /* 0x000e620000000800 */
[----:B------:R-:W-:Y:S01]  /*2b00*/  IMAD.IADD R12, R45, 0x1, R4 ;  /* 0x000000012d0c7824 */ /* 0x000fe200078e0204 */
[----:B------:R-:W-:-:S03]  /*2b10*/  ISETP.GE.AND P3, PT, R4, R39, PT ;  /* 0x000000270400720c */ /* 0x000fc60003f66270 */
[----:B------:R-:W-:Y:S01]  /*2b20*/  IMAD.MOV.U32 R8, RZ, RZ, R12 ;  /* 0x000000ffff087224 */ /* 0x000fe200078e000c */
[----:B------:R-:W-:Y:S02]  /*2b30*/  ISETP.GT.OR P3, PT, R58, 0x3f, P3 ;  /* 0x0000003f3a00780c */ /* 0x000fe40001f64670 */
[----:B0-----:R-:W-:-:S11]  /*2b40*/  ISETP.NE.AND P4, PT, R72, 0x1, PT ;  /* 0x000000014800780c */ /* 0x001fd60003f85270 */
[----:B------:R-:W0:Y:S08]  /*2b50*/  @!P3 LDC.64 R6, c[0x0][0x428] ;  /* 0x00010a00ff06bb82 */ /* 0x000e300000000a00 */
[----:B--2---:R-:W2:Y:S08]  /*2b60*/  @!P3 LDC.64 R4, c[0x0][0x418] ;  /* 0x00010600ff04bb82 */ /* 0x004eb00000000a00 */
[----:B----4-:R-:W3:Y:S08]  /*2b70*/  @P4 LDC R9, c[0x0][0x434] ;  /* 0x00010d00ff094b82 */ /* 0x010ef00000000800 */
[----:B------:R-:W4:Y:S01]  /*2b80*/  @P4 LDC R10, c[0x0][0x438] ;  /* 0x00010e00ff0a4b82 */ /* 0x000f220000000800 */
[----:B---3--:R-:W-:-:S05]  /*2b90*/  @P4 IMAD.HI.U32 R9, R12, R9, RZ ;  /* 0x000000090c094227 */ /* 0x008fca00078e00ff */
[----:B----4-:R-:W-:Y:S01]  /*2ba0*/  @P4 SHF.R.U32.HI R8, RZ, R10, R9 ;  /* 0x0000000aff084219 */ /* 0x010fe20000011609 */
[----:B0-----:R-:W-:-:S03]  /*2bb0*/  @!P3 IMAD R10, R59, R6, RZ ;  /* 0x000000063b0ab224 */ /* 0x001fc600078e02ff */
[----:B------:R-:W-:Y:S01]  /*2bc0*/  @!P3 SHF.R.S32.HI R9, RZ, 0x1f, R8 ;  /* 0x0000001fff09b819 */ /* 0x000fe20000011408 */
[C---:B------:R-:W-:Y:S02]  /*2bd0*/  @!P3 IMAD R11, R0.reuse, R7, R10 ;  /* 0x00000007000bb224 */ /* 0x040fe400078e020a */
[----:B------:R-:W-:-:S04]  /*2be0*/  @!P3 IMAD.WIDE.U32 R6, R0, R6, R8 ;  /* 0x000000060006b225 */ /* 0x000fc800078e0008 */
[----:B------:R-:W-:Y:S01]  /*2bf0*/  @!P3 IMAD.IADD R7, R7, 0x1, R11 ;  /* 0x000000010707b824 */ /* 0x000fe200078e020b */
[----:B--2---:R-:W-:-:S04]  /*2c00*/  @!P3 LEA R4, P4, R6, R4, 0x2 ;  /* 0x000000040604b211 */ /* 0x004fc800078810ff */
[----:B------:R-:W-:Y:S02]  /*2c10*/  @!P3 LEA.HI.X R5, R6, R5, R7, 0x2, P4 ;  /* 0x000000050605b211 */ /* 0x000fe400020f1407 */
[----:B------:R-:W-:-:S03]  /*2c20*/  SHF.R.U32.HI R13, RZ, 0x3, R202 ;  /* 0x00000003ff0d7819 */ /* 0x000fc600000116ca */
[----:B------:R0:W5:Y:S01]  /*2c30*/  @!P3 LDG.E R71, desc[UR36][R4.64] ;  /* 0x000000240447b981 */ /* 0x000162000c1e1900 */
[----:B-1----:R-:W-:Y:S01]  /*2c40*/  ISETP.GE.AND P3, PT, R78, 0x1, PT ;  /* 0x000000014e00780c */ /* 0x002fe20003f66270 */
[----:B------:R-:W-:Y:S01]  /*2c50*/  IMAD.MOV R7, RZ, RZ, -R8 ;  /* 0x000000ffff077224 */ /* 0x000fe200078e0a08 */
[----:B------:R-:W-:Y:S01]  /*2c60*/  LOP3.LUT R6, R202, 0x70, R16, 0xf8, !PT ;  /* 0x00000070ca067812 */ /* 0x000fe200078ef810 */
[----:B------:R-:W-:Y:S05]  /*2c70*/  YIELD ;  /* 0x0000000000007946 */ /* 0x000fea0003800000 */
[----:B------:R-:W-:Y:S01]  /*2c80*/  LOP3.LUT R6, R203, R6, R13, 0xf6, !PT ;  /* 0x00000006cb067212 */ /* 0x000fe200078ef60d */
[----:B------:R-:W-:Y:S01]  /*2c90*/  IMAD R72, R72, R7, R12 ;  /* 0x0000000748487224 */ /* 0x000fe200078e020c */
[----:B------:R-:W-:Y:S01]  /*2ca0*/  ISETP.GT.AND P4, PT, R43, R44, PT ;  /* 0x0000002c2b00720c */ /* 0x000fe20003f84270 */
[----:B------:R-:W-:Y:S02]  /*2cb0*/  BSSY B0, `(.L_x_1791) ;  /* 0x00004a3000007945 */ /* 0x000fe40003800000 */
[----:B------:R-:W-:Y:S01]  /*2cc0*/  IMAD R7, R185, 0x4000, R6 ;  /* 0x00004000b9077824 */ /* 0x000fe200078e0206 */
[----:B------:R-:W-:-:S03]  /*2cd0*/  P2R R67, PR, RZ, 0x10 ;  /* 0x00000010ff437803 */ /* 0x000fc60000000000 */
[----:B------:R-:W-:Y:S01]  /*2ce0*/  IMAD.IADD R70, R22, 0x1, R7 ;  /* 0x0000000116467824 */ /* 0x000fe200078e0207 */
[----:B0-----:R-:W-:Y:S06]  /*2cf0*/  @!P3 BRA `(.L_x_1792) ;  /* 0x00000044006cb947 */ /* 0x001fec0003800000 */
[----:B------:R-:W-:Y:S01]  /*2d00*/  SHF.R.S32.HI R73, RZ, 0x1f, R72 ;  /* 0x0000001fff497819 */ /* 0x000fe20000011448 */
[----:B------:R-:W-:Y:S01]  /*2d10*/  ULDC.64 UR4, c[0x0][0x300] ;  /* 0x0000c00000047ab9 */ /* 0x000fe20000000a00 */
[----:B-----5:R-:W-:Y:S01]  /*2d20*/  SHF.R.S32.HI R74, RZ, 0x1f, R71 ;  /* 0x0000001fff4a7819 */ /* 0x020fe20000011447 */
[----:B------:R-:W-:Y:S01]  /*2d30*/  IMAD.WIDE.U32 R4, R72, UR4, RZ ;  /* 0x0000000448047c25 */ /* 0x000fe2000f8e00ff */
[----:B------:R-:W-:-:S03]  /*2d40*/  ULDC.64 UR6, c[0x0][0x2e8] ;  /* 0x0000ba0000067ab9 */ /* 0x000fc60000000a00 */
[----:B------:R-:W-:Y:S02]  /*2d50*/  IMAD R7, R73, UR4, RZ ;  /* 0x0000000449077c24 */ /* 0x000fe4000f8e02ff */
[----:B------:R-:W-:Y:S02]  /*2d60*/  IMAD R8, R52, R43, RZ ;  /* 0x0000002b34087224 */ /* 0x000fe400078e02ff */
[----:B------:R-:W-:Y:S01]  /*2d70*/  IMAD R7, R72, UR5, R7 ;  /* 0x0000000548077c24 */ /* 0x000fe2000f8e0207 */
[----:B------:R-:W-:Y:S01]  /*2d80*/  ULDC.64 UR4, c[0x0][0x310] ;  /* 0x0000c40000047ab9 */ /* 0x000fe20000000a00 */
[----:B------:R-:W-:Y:S02]  /*2d90*/  IMAD R75, R43, -0x40, R39 ;  /* 0xffffffc02b4b7824 */ /* 0x000fe400078e0227 */
[----:B------:R-:W-:Y:S02]  /*2da0*/  IMAD R6, R74, UR4, RZ ;  /* 0x000000044a067c24 */ /* 0x000fe4000f8e02ff */
[----:B------:R-:W-:Y:S01]  /*2db0*/  IMAD.IADD R5, R5, 0x1, R7 ;  /* 0x0000000105057824 */ /* 0x000fe200078e0207 */
[----:B------:R-:W-:Y:S01]  /*2dc0*/  VIMNMX R75, R75, 0x40, PT ;  /* 0x000000404b4b7848 */ /* 0x000fe20003fe0100 */
[----:B------:R-:W-:-:S02]  /*2dd0*/  IMAD R7, R71, UR5, R6 ;  /* 0x0000000547077c24 */ /* 0x000fc4000f8e0206 */
[----:B------:R-:W-:Y:S01]  /*2de0*/  IMAD.WIDE.U32 R4, R71, UR4, R4 ;  /* 0x0000000447047c25 */ /* 0x000fe2000f8e0004 */
[----:B------:R-:W-:-:S03]  /*2df0*/  ULDC.64 UR4, c[0x0][0x308] ;  /* 0x0000c20000047ab9 */ /* 0x000fc60000000a00 */
[----:B------:R-:W-:Y:S01]  /*2e00*/  IMAD R6, R48, R43, RZ ;  /* 0x0000002b30067224 */ /* 0x000fe200078e02ff */
[----:B------:R-:W-:Y:S02]  /*2e10*/  IADD3 R5, R5, R7, RZ ;  /* 0x0000000705057210 */ /* 0x000fe40007ffe0ff */
[----:B------:R-:W-:Y:S01]  /*2e20*/  SHF.R.S32.HI R7, RZ, 0x1f, R43 ;  /* 0x0000001fff077819 */ /* 0x000fe2000001142b */
[C---:B------:R-:W-:Y:S01]  /*2e30*/  IMAD.WIDE.U32 R4, R188.reuse, UR4, R4 ;  /* 0x00000004bc047c25 */ /* 0x040fe2000f8e0004 */
[----:B------:R-:W-:Y:S02]  /*2e40*/  ULDC.U8 UR4, c[0x0][0x410] ;  /* 0x0001040000047ab9 */ /* 0x000fe40000000000 */
[----:B------:R-:W-:Y:S01]  /*2e50*/  ISETP.NE.AND P3, PT, RZ, UR4, PT ;  /* 0x00000004ff007c0c */ /* 0x000fe2000bf65270 */
[----:B------:R-:W-:Y:S01]  /*2e60*/  IMAD R80, R188, UR5, R5 ;  /* 0x00000005bc507c24 */ /* 0x000fe2000f8e0205 */
[----:B------:R-:W-:Y:S01]  /*2e70*/  IADD3 R79, P4, R4, UR6, RZ ;  /* 0x00000006044f7c10 */ /* 0x000fe2000ff9e0ff */
[----:B------:R-:W-:-:S02]  /*2e80*/  IMAD R9, R7, R50, R6 ;  /* 0x0000003207097224 */ /* 0x000fc400078e0206 */
[----:B------:R-:W-:Y:S01]  /*2e90*/  IMAD R11, R7, R54, R8 ;  /* 0x00000036070b7224 */ /* 0x000fe200078e0208 */
[----:B------:R-:W-:Y:S01]  /*2ea0*/  IADD3.X R80, R80, UR7, RZ, P4, !PT ;  /* 0x0000000750507c10 */ /* 0x000fe2000a7fe4ff */
[----:B------:R-:W-:-:S04]  /*2eb0*/  IMAD.WIDE.U32 R6, R50, R43, RZ ;  /* 0x0000002b32067225 */ /* 0x000fc800078e00ff */
[----:B------:R-:W-:-:S04]  /*2ec0*/  IMAD.WIDE.U32 R4, R54, R43, RZ ;  /* 0x0000002b36047225 */ /* 0x000fc800078e00ff */
[----:B------:R-:W-:Y:S02]  /*2ed0*/  IMAD.IADD R14, R7, 0x1, R9 ;  /* 0x00000001070e7824 */ /* 0x000fe400078e0209 */
[----:B------:R-:W-:Y:S01]  /*2ee0*/  IMAD.IADD R76, R5, 0x1, R11 ;  /* 0x00000001054c7824 */ /* 0x000fe200078e020b */
[----:B------:R-:W-:Y:S06]  /*2ef0*/  @!P3 BRA `(.L_x_1793) ;  /* 0x000000200064b947 */ /* 0x000fec0003800000 */
[----:B------:R-:W-:Y:S01]  /*2f00*/  ISETP.GE.AND P3, PT, R187, R75, PT ;  /* 0x0000004bbb00720c */ /* 0x000fe20003f66270 */
[----:B------:R-:W-:Y:S01]  /*2f10*/  BSSY B1, `(.L_x_1794) ;  /* 0x0000017000017945 */ /* 0x000fe20003800000 */
[----:B------:R-:W-:Y:S02]  /*2f20*/  CS2R R8, SRZ ;  /* 0x0000000000087805 */ /* 0x000fe4000001ff00 */
[----:B------:R-:W-:Y:S02]  /*2f30*/  CS2R R30, SRZ ;  /* 0x00000000001e7805 */ /* 0x000fe4000001ff00 */
[----:B------:R-:W-:Y:S02]  /*2f40*/  CS2R R34, SRZ ;  /* 0x0000000000227805 */ /* 0x000fe4000001ff00 */
[----:B------:R-:W-:Y:S02]  /*2f50*/  CS2R R32, SRZ ;  /* 0x0000000000207805 */ /* 0x000fe4000001ff00 */
[----:B------:R-:W-:-:S03]  /*2f60*/  CS2R R68, SRZ ;  /* 0x0000000000447805 */ /* 0x000fc6000001ff00 */
[----:B------:R-:W-:Y:S05]  /*2f70*/  @P3 BRA `(.L_x_1795) ;  /* 0x0000000000403947 */ /* 0x000fea0003800000 */
        /* <DEDUP_REMOVED lines=16> */
.L_x_1795:
[----:B------:R-:W-:Y:S05]  /*3080*/  BSYNC B1 ;  /* 0x0000000000017941 */ /* 0x000fea0003800000 */
.L_x_1794:
[----:B0-----:R-:W-:Y:S01]  /*3090*/  VIADD R10, R187, 0x20 ;  /* 0x00000020bb0a7836 */ /* 0x001fe20000000000 */
[----:B------:R-:W-:Y:S01]  /*30a0*/  BSSY B1, `(.L_x_1796) ;  /* 0x000001c000017945 */ /* 0x000fe20003800000 */
[----:B------:R-:W-:Y:S02]  /*30b0*/  CS2R R26, SRZ ;  /* 0x00000000001a7805 */ /* 0x000fe4000001ff00 */
[----:B------:R-:W-:Y:S01]  /*30c0*/  CS2R R24, SRZ ;  /* 0x0000000000187805 */ /* 0x000fe2000001ff00 */
[----:B-----5:R-:W-:Y:S01]  /*30d0*/  IMAD.MOV.U32 R86, RZ, RZ, R30 ;  /* 0x000000ffff567224 */ /* 0x020fe200078e001e */
[----:B------:R-:W-:Y:S01]  /*30e0*/  ISETP.GE.AND P4, PT, R10, R75, PT ;  /* 0x0000004b0a00720c */ /* 0x000fe20003f86270 */
[----:B------:R-:W-:Y:S01]  /*30f0*/  IMAD.MOV.U32 R88, RZ, RZ, R34 ;  /* 0x000000ffff587224 */ /* 0x000fe200078e0022 */
[----:B------:R-:W-:-:S11]  /*3100*/  CS2R R28, SRZ ;  /* 0x00000000001c7805 */ /* 0x000fd6000001ff00 */
        /* <DEDUP_REMOVED lines=21> */
.L_x_1797:
[----:B------:R-:W-:Y:S05]  /*3260*/  BSYNC B1 ;  /* 0x0000000000017941 */ /* 0x000fea0003800000 */
.L_x_1796:
[----:B------:R-:W-:Y:S01]  /*3270*/  UISETP.NE.AND UP0, UPT, UR61, 0x3, UPT ;  /* 0x000000033d00788c */ /* 0x000fe2000bf05270 */
[----:B------:R-:W-:Y:S02]  /*3280*/  IMAD.MOV.U32 R87, RZ, RZ, R32 ;  /* 0x000000ffff577224 */ /* 0x000fe400078e0020 */
[----:B------:R-:W-:Y:S02]  /*3290*/  IMAD.MOV.U32 R89, RZ, RZ, R68 ;  /* 0x000000ffff597224 */ /* 0x000fe400078e0044 */
[----:B-----5:R-:W-:Y:S01]  /*32a0*/  IMAD.MOV.U32 R82, RZ, RZ, R8 ;  /* 0x000000ffff527224 */ /* 0x020fe200078e0008 */
[----:B------:R-:W-:Y:S01]  /*32b0*/  PLOP3.LUT P5, PT, PT, PT, UP0, 0x80, 0x0 ;  /* 0x000000000000781c */ /* 0x000fe20003faf008 */
[----:B------:R-:W-:Y:S02]  /*32c0*/  IMAD.MOV.U32 R84, RZ, RZ, R26 ;  /* 0x000000ffff547224 */ /* 0x000fe400078e001a */
[----:B------:R-:W-:Y:S02]  /*32d0*/  IMAD.MOV.U32 R83, RZ, RZ, R24 ;  /* 0x000000ffff537224 */ /* 0x000fe400078e0018 */
[----:B------:R-:W-:-:S08]  /*32e0*/  IMAD.MOV.U32 R85, RZ, RZ, R28 ;  /* 0x000000ffff557224 */ /* 0x000fd000078e001c */
[----:B------:R-:W-:Y:S05]  /*32f0*/  @!P5 BRA `(.L_x_1798) ;  /* 0x000000000004d947 */ /* 0x000fea0003800000 */
[----:B------:R-:W-:Y:S01]  /*3300*/  BPT.TRAP 0x1 ;  /* 0x000000040000795c */ /* 0x000fe20000300000 */
.L_x_1798:
[----:B------:R-:W-:Y:S01]  /*3310*/  IMAD R76, R185, 0x8, R22 ;  /* 0x00000008b94c7824 */ /* 0x000fe200078e0216 */
[----:B------:R-:W-:Y:S01]  /*3320*/  SHF.L.U32 R77, R200, 0x1f, RZ ;  /* 0x0000001fc84d7819 */ /* 0x000fe200000006ff */
[----:B------:R-:W-:Y:S03]  /*3330*/  BSSY B1, `(.L_x_1799) ;  /* 0x0000003000017945 */ /* 0x000fe60003800000 */
[----:B------:R-:W1:Y:S02]  /*3340*/  SYNCS.PHASECHK.TRANS64.TRYWAIT P6, [R76+URZ+0x28490], R77 ;  /* 0x0284904d4c0075a7 */ /* 0x000e6400080c017f */
[----:B-1----:R-:W-:Y:S05]  /*3350*/  @!P6 BRA `(.L_x_1800) ;  /* 0x0000027800d0e947 */ /* 0x002fea0003800000 */
.L_x_2184:
[----:B------:R-:W-:Y:S05]  /*3360*/  BSYNC B1 ;  /* 0x0000000000017941 */ /* 0x000fea0003800000 */
.L_x_1799:
[----:B------:R-:W-:-:S03]  /*3370*/  UMOV UR4, 0xffffffff ;  /* 0xffffffff00047882 */ /* 0x000fc60000000000 */
[----:B------:R-:W-:Y:S05]  /*3380*/  BRA.DIV UR4, `(.L_x_1801) ;  /* 0x0000027a04d87947 */ /* 0x000fea000b800000 */
[----:B------:R2:W3:Y:S04]  /*3390*/  SHFL.IDX PT, R81, R80, RZ, 0x181f ;  /* 0x00181fff50517589 */ /* 0x0004e800000e0000 */
[----:B------:R2:W4:Y:S02]  /*33a0*/  SHFL.IDX PT, R14, R79, RZ, 0x181f ;  /* 0x00181fff4f0e7589 */ /* 0x00052400000e0000 */
.L_x_2188:
[----:B------:R-:W-:Y:S04]  /*33b0*/  BSSY B1, `(.L_x_1802) ;  /* 0x00000e4000017945 */ /* 0x000fe80003800000 */
[----:B------:R-:W-:Y:S05]  /*33c0*/  @P3 BRA `(.L_x_1803) ;  /* 0x0000000c00883947 */ /* 0x000fea0003800000 */
[----:B------:R-:W-:Y:S04]  /*33d0*/  BSSY B2, `(.L_x_1804) ;  /* 0x0000071000027945 */ /* 0x000fe80003800000 */
[----:B------:R-:W-:Y:S05]  /*33e0*/  @P1 BRA `(.L_x_1805) ;  /* 0x0000000400bc1947 */ /* 0x000fea0003800000 */
[----:B0-----:R0:W0:Y:S01]  /*33f0*/  LDS.128 R4, [R70+0x20000] ;  /* 0x0200000046047984 */ /* 0x0010220000000c00 */
[----:B----4-:R-:W-:Y:S01]  /*3400*/  IADD3 R10, P3, R16, R14, RZ ;  /* 0x0000000e100a7210 */ /* 0x010fe20007f7e0ff */
[----:B------:R-:W-:Y:S04]  /*3410*/  BSSY B3, `(.L_x_1806) ;  /* 0x000006b000037945 */ /* 0x000fe80003800000 */
[----:B---3--:R-:W-:Y:S01]  /*3420*/  IMAD.X R11, R81, 0x1, R17, P3 ;  /* 0x00000001510b7824 */ /* 0x008fe200018e0611 */
[----:B------:R-:W-:-:S13]  /*3430*/  ISETP.GE.AND P3, PT, R18, R78, PT ;  /* 0x0000004e1200720c */ /* 0x000fda0003f66270 */
[----:B------:R-:W-:Y:S05]  /*3440*/  @P3 BRA `(.L_x_1807) ;  /* 0x00000004009c3947 */ /* 0x000fea0003800000 */
[----:B------:R-:W-:Y:S01]  /*3450*/  SHF.R.U32.HI R12, RZ, 0x8, R35 ;  /* 0x00000008ff0c7819 */ /* 0x000fe20000011623 */
[----:B0-----:R-:W-:Y:S01]  /*3460*/  IMAD.MOV.U32 R15, RZ, RZ, R4 ;  /* 0x000000ffff0f7224 */ /* 0x001fe200078e0004 */
[----:B------:R-:W-:Y:S02]  /*3470*/  SHF.R.U32.HI R34, RZ, 0x8, R69 ;  /* 0x00000008ff227819 */ /* 0x000fe40000011645 */
[----:B------:R-:W-:Y:S01]  /*3480*/  SHF.R.U32.HI R90, RZ, 0x10, R35 ;  /* 0x00000010ff5a7819 */ /* 0x000fe20000011623 */
[----:B------:R-:W-:Y:S01]  /*3490*/  IMAD.SHL.U32 R12, R12, 0x100, RZ ;  /* 0x000001000c0c7824 */ /* 0x000fe200078e00ff */
[----:B------:R-:W-:Y:S01]  /*34a0*/  LOP3.LUT R13, R35, 0xff0000ff, RZ, 0xc0, !PT ;  /* 0xff0000ff230d7812 */ /* 0x000fe200078ec0ff */
[----:B------:R-:W-:Y:S01]  /*34b0*/  IMAD.SHL.U32 R34, R34, 0x100, RZ ;  /* 0x0000010022227824 */ /* 0x000fe200078e00ff */
[----:B------:R-:W-:Y:S02]  /*34c0*/  SHF.R.U32.HI R68, RZ, 0x10, R69 ;  /* 0x00000010ff447819 */ /* 0x000fe40000011645 */
[----:B------:R-:W-:-:S02]  /*34d0*/  LOP3.LUT R35, R69, 0xff0000ff, RZ, 0xc0, !PT ;  /* 0xff0000ff45237812 */ /* 0x000fc400078ec0ff */
[----:B------:R-:W-:Y:S02]  /*34e0*/  LOP3.LUT R13, R13, 0xff00, R12, 0xf8, !PT ;  /* 0x0000ff000d0d7812 */ /* 0x000fe400078ef80c */
[----:B------:R-:W-:Y:S01]  /*34f0*/  LOP3.LUT R69, R35, 0xff00, R34, 0xf8, !PT ;  /* 0x0000ff0023457812 */ /* 0x000fe200078ef822 */
[----:B------:R-:W-:Y:S01]  /*3500*/  IMAD.U32 R34, R68, 0x10000, RZ ;  /* 0x0001000044227824 */ /* 0x000fe200078e00ff */
[----:B------:R-:W-:Y:S02]  /*3510*/  SHF.L.U32 R12, R90, 0x10, RZ ;  /* 0x000000105a0c7819 */ /* 0x000fe400000006ff */
[----:B------:R-:W-:Y:S02]  /*3520*/  F2FP.F16.E4M3.UNPACK_B R4, R5 ;  /* 0x00000005ff04723e */ /* 0x000fe400020006ff */
[----:B------:R-:W-:Y:S02]  /*3530*/  F2FP.F16.E4M3.UNPACK_B R35, R89.H1 ;  /* 0x00000059ff23723e */ /* 0x000fe400030006ff */
[----:B------:R-:W-:-:S02]  /*3540*/  LOP3.LUT R12, R13, 0xff0000, R12, 0xf8, !PT ;  /* 0x00ff00000d0c7812 */ /* 0x000fc400078ef80c */
[----:B------:R-:W-:Y:S01]  /*3550*/  LOP3.LUT R13, R69, 0xff0000, R34, 0xf8, !PT ;  /* 0x00ff0000450d7812 */ /* 0x000fe200078ef822 */
[--C-:B------:R-:W-:Y:S01]  /*3560*/  HADD2.F32 R34, -RZ, R4.reuse.H1_H1 ;  /* 0x30000004ff227230 */ /* 0x100fe20000004100 */
[-C--:B------:R-:W-:Y:S01]  /*3570*/  F2FP.F16.E4M3.UNPACK_B R69, R88.reuse.H1 ;  /* 0x00000058ff45723e */ /* 0x080fe200030006ff */
[--C-:B------:R-:W-:Y:S01]  /*3580*/  HADD2.F32 R93, -RZ, R35.reuse.H0_H0 ;  /* 0x20000023ff5d7230 */ /* 0x100fe20000004100 */
[----:B------:R-:W-:Y:S01]  /*3590*/  F2FP.F16.E4M3.UNPACK_B R5, R5.H1 ;  /* 0x00000005ff05723e */ /* 0x000fe200030006ff */
[----:B------:R-:W-:Y:S01]  /*35a0*/  HADD2.F32 R4, -RZ, R4.H0_H0 ;  /* 0x20000004ff047230 */ /* 0x000fe20000004100 */
[----:B------:R-:W-:Y:S01]  /*35b0*/  F2FP.F16.E4M3.UNPACK_B R89, R89 ;  /* 0x00000059ff59723e */ /* 0x000fe200020006ff */
[----:B------:R-:W-:Y:S02]  /*35c0*/  HADD2.F32 R90, -RZ, R35.H1_H1 ;  /* 0x30000023ff5a7230 */ /* 0x000fe40000004100 */
[----:B------:R-:W-:Y:S01]  /*35d0*/  FMUL.FTZ R95, R34, R93 ;  /* 0x0000005d225f7220 */ /* 0x000fe20000410000 */
[----:B------:R-:W-:Y:S01]  /*35e0*/  HADD2.F32 R91, -RZ, R69.H0_H0 ;  /* 0x20000045ff5b7230 */ /* 0x000fe20000004100 */
[----:B------:R-:W-:Y:S01]  /*35f0*/  F2FP.F16.E4M3.UNPACK_B R88, R88 ;  /* 0x00000058ff58723e */ /* 0x000fe200020006ff */
[----:B------:R-:W-:-:S02]  /*3600*/  HADD2.F32 R68, -RZ, R5.H1_H1 ;  /* 0x30000005ff447230 */ /* 0x000fc40000004100 */
[----:B------:R-:W-:Y:S02]  /*3610*/  HADD2.F32 R35, -RZ, R5.H0_H0 ;  /* 0x20000005ff237230 */ /* 0x000fe40000004100 */
[----:B------:R-:W-:Y:S01]  /*3620*/  FMUL.FTZ R5, R4, R93 ;  /* 0x0000005d04057220 */ /* 0x000fe20000410000 */
[----:B------:R-:W-:Y:S02]  /*3630*/  HADD2.F32 R69, -RZ, R69.H1_H1 ;  /* 0x30000045ff457230 */ /* 0x000fe40000004100 */
[-C--:B------:R-:W-:Y:S01]  /*3640*/  FMUL.FTZ R92, R68, R90.reuse ;  /* 0x0000005a445c7220 */ /* 0x080fe20000410000 */
[-C--:B------:R-:W-:Y:S01]  /*3650*/  FFMA.FTZ R4, R4, R91.reuse, -R95 ;  /* 0x0000005b04047223 */ /* 0x080fe2000001085f */
[----:B------:R-:W-:Y:S01]  /*3660*/  FFMA.FTZ R5, R34, R91, R5 ;  /* 0x0000005b22057223 */ /* 0x000fe20000010005 */
[C---:B------:R-:W-:Y:S01]  /*3670*/  FMUL.FTZ R93, R35.reuse, R90 ;  /* 0x0000005a235d7220 */ /* 0x040fe20000410000 */
[----:B------:R-:W-:Y:S01]  /*3680*/  F2FP.F16.E4M3.UNPACK_B R34, R15.H1 ;  /* 0x0000000fff22723e */ /* 0x000fe200030006ff */
[----:B------:R-:W-:Y:S01]  /*3690*/  FFMA.FTZ R94, R35, R69, -R92 ;  /* 0x00000045235e7223 */ /* 0x000fe2000001085c */
[----:B------:R-:W-:Y:S01]  /*36a0*/  F2FP.F16.E4M3.UNPACK_B R15, R15 ;  /* 0x0000000fff0f723e */ /* 0x000fe200020006ff */
[----:B------:R-:W-:Y:S01]  /*36b0*/  FFMA.FTZ R95, R68, R69, R93 ;  /* 0x00000045445f7223 */ /* 0x000fe2000001005d */
[----:B------:R-:W-:-:S02]  /*36c0*/  HADD2.F32 R90, -RZ, R89.H1_H1 ;  /* 0x30000059ff5a7230 */ /* 0x000fc40000004100 */
[--C-:B------:R-:W-:Y:S02]  /*36d0*/  HADD2.F32 R68, -RZ, R34.reuse.H0_H0 ;  /* 0x20000022ff447230 */ /* 0x100fe40000004100 */
[----:B------:R-:W-:Y:S02]  /*36e0*/  HADD2.F32 R69, -RZ, R34.H1_H1 ;  /* 0x30000022ff457230 */ /* 0x000fe40000004100 */
[----:B------:R-:W-:Y:S02]  /*36f0*/  HADD2.F32 R89, -RZ, R89.H0_H0 ;  /* 0x20000059ff597230 */ /* 0x000fe40000004100 */
[-C--:B------:R-:W-:Y:S01]  /*3700*/  FMUL.FTZ R92, R68, R90.reuse ;  /* 0x0000005a445c7220 */ /* 0x080fe20000410000 */
[--C-:B------:R-:W-:Y:S02]  /*3710*/  HADD2.F32 R35, -RZ, R15.reuse.H1_H1 ;  /* 0x3000000fff237230 */ /* 0x100fe40000004100 */
[----:B------:R-:W-:Y:S01]  /*3720*/  FMUL.FTZ R93, R69, R90 ;  /* 0x0000005a455d7220 */ /* 0x000fe20000410000 */
[----:B------:R-:W-:-:S02]  /*3730*/  HADD2.F32 R34, -RZ, R15.H0_H0 ;  /* 0x2000000fff227230 */ /* 0x000fc40000004100 */
[--C-:B------:R-:W-:Y:S02]  /*3740*/  HADD2.F32 R15, -RZ, R88.reuse.H1_H1 ;  /* 0x30000058ff0f7230 */ /* 0x100fe40000004100 */
[-C--:B------:R-:W-:Y:S01]  /*3750*/  FMUL.FTZ R91, R35, R89.reuse ;  /* 0x00000059235b7220 */ /* 0x080fe20000410000 */
[----:B------:R-:W-:Y:S02]  /*3760*/  HADD2.F32 R88, -RZ, R88.H0_H0 ;  /* 0x20000058ff587230 */ /* 0x000fe40000004100 */
[----:B------:R-:W-:Y:S01]  /*3770*/  FMUL.FTZ R90, R34, R89 ;  /* 0x00000059225a7220 */ /* 0x000fe20000410000 */
[-C--:B------:R-:W-:Y:S01]  /*3780*/  FFMA.FTZ R68, R68, R15.reuse, -R93 ;  /* 0x0000000f44447223 */ /* 0x080fe2000001085d */
[----:B------:R-:W-:Y:S01]  /*3790*/  FFMA.FTZ R69, R69, R15, R92 ;  /* 0x0000000f45457223 */ /* 0x000fe2000001005c */
[-C--:B------:R-:W-:Y:S01]  /*37a0*/  FFMA.FTZ R15, R34, R88.reuse, -R91 ;  /* 0x00000058220f7223 */ /* 0x080fe2000001085b */
[----:B------:R-:W-:Y:S01]  /*37b0*/  FFMA.FTZ R34, R35, R88, R90 ;  /* 0x0000005823227223 */ /* 0x000fe2000001005a */
[----:B------:R-:W-:-:S02]  /*37c0*/  F2FP.F16.E4M3.UNPACK_B R88, R7.H1 ;  /* 0x00000007ff58723e */ /* 0x000fc400030006ff */
[----:B------:R-:W-:Y:S02]  /*37d0*/  F2FP.SATFINITE.E4M3.F32.PACK_AB_MERGE_C R35, R95, R94, RZ ;  /* 0x0000005e5f23723e */ /* 0x000fe400048070ff */
[----:B------:R-:W-:Y:S01]  /*37e0*/  F2FP.SATFINITE.E4M3.F32.PACK_AB_MERGE_C R68, R69, R68, RZ ;  /* 0x000000444544723e */ /* 0x000fe200048070ff */
[--C-:B------:R-:W-:Y:S01]  /*37f0*/  HADD2.F32 R89, -RZ, R88.reuse.H0_H0 ;  /* 0x20000058ff597230 */ /* 0x100fe20000004100 */
[-C--:B------:R-:W-:Y:S01]  /*3800*/  F2FP.F16.E4M3.UNPACK_B R95, R13.reuse.H1 ;  /* 0x0000000dff5f723e */ /* 0x080fe200030006ff */
[----:B------:R-:W-:Y:S01]  /*3810*/  HADD2.F32 R88, -RZ, R88.H1_H1 ;  /* 0x30000058ff587230 */ /* 0x000fe20000004100 */
[----:B------:R-:W-:Y:S02]  /*3820*/  F2FP.F16.E4M3.UNPACK_B R69, R6.H1 ;  /* 0x00000006ff45723e */ /* 0x000fe400030006ff */
[----:B------:R-:W-:Y:S01]  /*3830*/  F2FP.F16.E4M3.UNPACK_B R94, R13 ;  /* 0x0000000dff5e723e */ /* 0x000fe200020006ff */
[----:B------:R-:W-:Y:S01]  /*3840*/  HADD2.F32 R92, -RZ, R95.H1_H1 ;  /* 0x3000005fff5c7230 */ /* 0x000fe20000004100 */
[-C--:B------:R-:W-:Y:S01]  /*3850*/  F2FP.F16.E4M3.UNPACK_B R91, R12.reuse.H1 ;  /* 0x0000000cff5b723e */ /* 0x080fe200030006ff */
[----:B------:R-:W-:Y:S01]  /*3860*/  HADD2.F32 R13, -RZ, R69.H1_H1 ;  /* 0x30000045ff0d7230 */ /* 0x000fe20000004100 */
[----:B------:R-:W-:Y:S01]  /*3870*/  F2FP.F16.E4M3.UNPACK_B R90, R12 ;  /* 0x0000000cff5a723e */ /* 0x000fe200020006ff */
[----:B------:R-:W-:-:S02]  /*3880*/  HADD2.F32 R96, -RZ, R94.H1_H1 ;  /* 0x3000005eff607230 */ /* 0x000fc40000004100 */
[CC--:B------:R-:W-:Y:S01]  /*3890*/  FMUL.FTZ R12, R88.reuse, R92.reuse ;  /* 0x0000005c580c7220 */ /* 0x0c0fe20000410000 */
[----:B------:R-:W-:Y:S02]  /*38a0*/  HADD2.F32 R69, -RZ, R69.H0_H0 ;  /* 0x20000045ff457230 */ /* 0x000fe40000004100 */
[----:B------:R-:W-:Y:S01]  /*38b0*/  FMUL.FTZ R97, R89, R92 ;  /* 0x0000005c59617220 */ /* 0x000fe20000410000 */
[----:B------:R-:W-:Y:S02]  /*38c0*/  HADD2.F32 R93, -RZ, R91.H1_H1 ;  /* 0x3000005bff5d7230 */ /* 0x000fe40000004100 */
[-C--:B------:R-:W-:Y:S01]  /*38d0*/  FMUL.FTZ R98, R13, R96.reuse ;  /* 0x000000600d627220 */ /* 0x080fe20000410000 */
[----:B------:R-:W-:Y:S01]  /*38e0*/  HADD2.F32 R92, -RZ, R90.H1_H1 ;  /* 0x3000005aff5c7230 */ /* 0x000fe20000004100 */
[----:B------:R-:W-:Y:S01]  /*38f0*/  F2FP.F16.E4M3.UNPACK_B R7, R7 ;  /* 0x00000007ff07723e */ /* 0x000fe200020006ff */
[----:B------:R-:W-:Y:S01]  /*3900*/  FMUL.FTZ R96, R69, R96 ;  /* 0x0000006045607220 */ /* 0x000fe20000410000 */
[----:B------:R-:W-:Y:S01]  /*3910*/  F2FP.F16.E4M3.UNPACK_B R6, R6 ;  /* 0x00000006ff06723e */ /* 0x000fe200020006ff */
[-C--:B------:R-:W-:Y:S01]  /*3920*/  FFMA.FTZ R12, R89, R93.reuse, -R12 ;  /* 0x0000005d590c7223 */ /* 0x080fe2000001080c */
[----:B------:R-:W-:Y:S01]  /*3930*/  FFMA.FTZ R97, R88, R93, R97 ;  /* 0x0000005d58617223 */ /* 0x000fe20000010061 */
[-C--:B------:R-:W-:Y:S01]  /*3940*/  FFMA.FTZ R98, R69, R92.reuse, -R98 ;  /* 0x0000005c45627223 */ /* 0x080fe20000010862 */
[----:B------:R-:W-:Y:S01]  /*3950*/  FFMA.FTZ R93, R13, R92, R96 ;  /* 0x0000005c0d5d7223 */ /* 0x000fe20000010060 */
[--C-:B------:R-:W-:Y:S01]  /*3960*/  HADD2.F32 R13, -RZ, R7.reuse.H0_H0 ;  /* 0x20000007ff0d7230 */ /* 0x100fe20000004100 */
[----:B------:R-:W-:Y:S01]  /*3970*/  F2FP.SATFINITE.E4M3.F32.PACK_AB_MERGE_C R5, R5, R4, R35 ;  /* 0x000000040505723e */ /* 0x000fe20004807023 */
[----:B------:R-:W-:Y:S01]  /*3980*/  HADD2.F32 R69, -RZ, R7.H1_H1 ;  /* 0x30000007ff457230 */ /* 0x000fe20000004100 */
[----:B------:R-:W-:Y:S01]  /*3990*/  F2FP.SATFINITE.E4M3.F32.PACK_AB_MERGE_C R12, R97, R12, RZ ;  /* 0x0000000c610c723e */ /* 0x000fe200048070ff */
[----:B------:R-:W-:Y:S01]  /*39a0*/  HADD2.F32 R92, -RZ, R95.H0_H0 ;  /* 0x2000005fff5c7230 */ /* 0x000fe20000004100 */
[----:B------:R-:W-:Y:S01]  /*39b0*/  F2FP.SATFINITE.E4M3.F32.PACK_AB_MERGE_C R93, R93, R98, RZ ;  /* 0x000000625d5d723e */ /* 0x000fe200048070ff */
[--C-:B------:R-:W-:Y:S01]  /*39c0*/  HADD2.F32 R7, -RZ, R6.reuse.H0_H0 ;  /* 0x20000006ff077230 */ /* 0x100fe20000004100 */
[----:B------:R-:W-:Y:S01]  /*39d0*/  F2FP.SATFINITE.E4M3.F32.PACK_AB_MERGE_C R4, R34, R15, R68 ;  /* 0x0000000f2204723e */ /* 0x000fe20004807044 */
[----:B------:R-:W-:-:S02]  /*39e0*/  HADD2.F32 R6, -RZ, R6.H1_H1 ;  /* 0x30000006ff067230 */ /* 0x000fc40000004100 */
[-C--:B------:R-:W-:Y:S01]  /*39f0*/  FMUL.FTZ R96, R69, R92.reuse ;  /* 0x0000005c45607220 */ /* 0x080fe20000410000 */
[----:B------:R-:W-:Y:S02]  /*3a00*/  HADD2.F32 R94, -RZ, R94.H0_H0 ;  /* 0x2000005eff5e7230 */ /* 0x000fe40000004100 */
[----:B------:R-:W-:Y:S01]  /*3a10*/  FMUL.FTZ R100, R13, R92 ;  /* 0x0000005c0d647220 */ /* 0x000fe20000410000 */
[----:B------:R-:W-:Y:S02]  /*3a20*/  HADD2.F32 R88, -RZ, R91.H0_H0 ;  /* 0x2000005bff587230 */ /* 0x000fe40000004100 */
[----:B------:R-:W-:Y:S02]  /*3a30*/  HADD2.F32 R90, -RZ, R90.H0_H0 ;  /* 0x2000005aff5a7230 */ /* 0x000fe40000004100 */
[CC--:B------:R-:W-:Y:S01]  /*3a40*/  FMUL.FTZ R92, R6.reuse, R94.reuse ;  /* 0x0000005e065c7220 */ /* 0x0c0fe20000410000 */
[----:B------:R-:W-:Y:S01]  /*3a50*/  FMUL.FTZ R89, R7, R94 ;  /* 0x0000005e07597220 */ /* 0x000fe20000410000 */
[-C--:B------:R-:W-:Y:S01]  /*3a60*/  FFMA.FTZ R96, R13, R88.reuse, -R96 ;  /* 0x000000580d607223 */ /* 0x080fe20000010860 */
[----:B------:R-:W-:Y:S01]  /*3a70*/  FFMA.FTZ R69, R69, R88, R100 ;  /* 0x0000005845457223 */ /* 0x000fe20000010064 */
[-C--:B------:R-:W-:Y:S01]  /*3a80*/  FFMA.FTZ R92, R7, R90.reuse, -R92 ;  /* 0x0000005a075c7223 */ /* 0x080fe2000001085c */
[----:B------:R-:W-:-:S03]  /*3a90*/  FFMA.FTZ R89, R6, R90, R89 ;  /* 0x0000005a06597223 */ /* 0x000fc60000010059 */
[----:B------:R-:W-:Y:S02]  /*3aa0*/  F2FP.SATFINITE.E4M3.F32.PACK_AB_MERGE_C R7, R69, R96, R12 ;  /* 0x000000604507723e */ /* 0x000fe4000480700c */
[----:B------:R-:W-:-:S07]  /*3ab0*/  F2FP.SATFINITE.E4M3.F32.PACK_AB_MERGE_C R6, R89, R92, R93 ;  /* 0x0000005c5906723e */ /* 0x000fce000480705d */
.L_x_1807:
[----:B------:R-:W-:Y:S05]  /*3ac0*/  BSYNC B3 ;  /* 0x0000000000037941 */ /* 0x000fea0003800000 */
.L_x_1806:
[----:B0-----:R0:W-:Y:S02]  /*3ad0*/  ST.E.128 desc[UR36][R10.64], R4 ;  /* 0x000000040a007985 */ /* 0x0011e4000c101d24 */
.L_x_1805:
[----:B------:R-:W-:Y:S05]  /*3ae0*/  BSYNC B2 ;  /* 0x0000000000027941 */ /* 0x000fea0003800000 */
.L_x_1804:
        /* <DEDUP_REMOVED lines=10> */
[----:B------:R-:W-:Y:S01]  /*3b90*/  LOP3.LUT R12, R31, 0xff0000ff, RZ, 0xc0, !PT ;  /* 0xff0000ff1f0c7812 */ /* 0x000fe200078ec0ff */
[----:B------:R-:W-:Y:S01]  /*3ba0*/  IMAD.SHL.U32 R13, R13, 0x100, RZ ;  /* 0x000001000d0d7824 */ /* 0x000fe200078e00ff */
[----:B------:R-:W-:Y:S01]  /*3bb0*/  SHF.R.U32.HI R31, RZ, 0x10, R31 ;  /* 0x00000010ff1f7819 */ /* 0x000fe2000001161f */
[----:B------:R-:W-:Y:S01]  /*3bc0*/  IMAD.SHL.U32 R30, R30, 0x100, RZ ;  /* 0x000001001e1e7824 */ /* 0x000fe200078e00ff */
[----:B------:R-:W-:Y:S02]  /*3bd0*/  SHF.R.U32.HI R32, RZ, 0x10, R33 ;  /* 0x00000010ff207819 */ /* 0x000fe40000011621 */
[----:B------:R-:W-:-:S02]  /*3be0*/  LOP3.LUT R15, R33, 0xff0000ff, RZ, 0xc0, !PT ;  /* 0xff0000ff210f7812 */ /* 0x000fc400078ec0ff */
[----:B------:R-:W-:Y:S01]  /*3bf0*/  LOP3.LUT R12, R12, 0xff00, R13, 0xf8, !PT ;  /* 0x0000ff000c0c7812 */ /* 0x000fe200078ef80d */
[----:B------:R-:W-:Y:S01]  /*3c00*/  IMAD.U32 R13, R31, 0x10000, RZ ;  /* 0x000100001f0d7824 */ /* 0x000fe200078e00ff */
[----:B------:R-:W-:Y:S01]  /*3c10*/  LOP3.LUT R15, R15, 0xff00, R30, 0xf8, !PT ;  /* 0x0000ff000f0f7812 */ /* 0x000fe200078ef81e */
[----:B------:R-:W-:Y:S01]  /*3c20*/  IMAD.U32 R32, R32, 0x10000, RZ ;  /* 0x0001000020207824 */ /* 0x000fe200078e00ff */
[----:B------:R-:W-:Y:S02]  /*3c30*/  F2FP.F16.E4M3.UNPACK_B R30, R87.H1 ;  /* 0x00000057ff1e723e */ /* 0x000fe400030006ff */
[-C--:B------:R-:W-:Y:S02]  /*3c40*/  F2FP.F16.E4M3.UNPACK_B R4, R5.reuse ;  /* 0x00000005ff04723e */ /* 0x080fe400020006ff */
[----:B------:R-:W-:Y:S01]  /*3c50*/  LOP3.LUT R12, R12, 0xff0000, R13, 0xf8, !PT ;  /* 0x00ff00000c0c7812 */ /* 0x000fe200078ef80d */
[----:B------:R-:W-:Y:S01]  /*3c60*/  HADD2.F32 R34, -RZ, R30.H0_H0 ;  /* 0x2000001eff227230 */ /* 0x000fe20000004100 */
[----:B------:R-:W-:Y:S01]  /*3c70*/  LOP3.LUT R13, R15, 0xff0000, R32, 0xf8, !PT ;  /* 0x00ff00000f0d7812 */ /* 0x000fe200078ef820 */
[--C-:B------:R-:W-:Y:S01]  /*3c80*/  HADD2.F32 R15, -RZ, R4.reuse.H1_H1 ;  /* 0x30000004ff0f7230 */ /* 0x100fe20000004100 */
[----:B------:R-:W-:Y:S01]  /*3c90*/  F2FP.F16.E4M3.UNPACK_B R32, R86.H1 ;  /* 0x00000056ff20723e */ /* 0x000fe200030006ff */
[----:B------:R-:W-:Y:S01]  /*3ca0*/  HADD2.F32 R4, -RZ, R4.H0_H0 ;  /* 0x20000004ff047230 */ /* 0x000fe20000004100 */
[----:B------:R-:W-:Y:S01]  /*3cb0*/  F2FP.F16.E4M3.UNPACK_B R5, R5.H1 ;  /* 0x00000005ff05723e */ /* 0x000fe200030006ff */
[----:B------:R-:W-:-:S02]  /*3cc0*/  HADD2.F32 R35, -RZ, R30.H1_H1 ;  /* 0x3000001eff237230 */ /* 0x000fc40000004100 */
[CC--:B------:R-:W-:Y:S01]  /*3cd0*/  FMUL.FTZ R69, R15.reuse, R34.reuse ;  /* 0x000000220f457220 */ /* 0x0c0fe20000410000 */
[--C-:B------:R-:W-:Y:S02]  /*3ce0*/  HADD2.F32 R33, -RZ, R32.reuse.H0_H0 ;  /* 0x20000020ff217230 */ /* 0x100fe40000004100 */
        /* <DEDUP_REMOVED lines=15> */
[--C-:B------:R-:W-:Y:S01]  /*3de0*/  HADD2.F32 R32, -RZ, R15.reuse.H1_H1 ;  /* 0x3000000fff207230 */ /* 0x100fe20000004100 */
[----:B------:R-:W-:Y:S01]  /*3df0*/  F2FP.F16.E4M3.UNPACK_B R81, R13 ;  /* 0x0000000dff51723e */ /* 0x000fe200020006ff */
[----:B------:R-:W-:Y:S01]  /*3e00*/  HADD2.F32 R31, -RZ, R15.H0_H0 ;  /* 0x2000000fff1f7230 */ /* 0x000fe20000004100 */
[----:B------:R-:W-:Y:S01]  /*3e10*/  F2FP.F16.E4M3.UNPACK_B R35, R12 ;  /* 0x0000000cff23723e */ /* 0x000fe200020006ff */
[----:B------:R-:W-:-:S02]  /*3e20*/  HADD2.F32 R87, -RZ, R87.H0_H0 ;  /* 0x20000057ff577230 */ /* 0x000fc40000004100 */
[-C--:B------:R-:W-:Y:S01]  /*3e30*/  FMUL.FTZ R68, R32, R33.reuse ;  /* 0x0000002120447220 */ /* 0x080fe20000410000 */
[--C-:B------:R-:W-:Y:S02]  /*3e40*/  HADD2.F32 R30, -RZ, R14.reuse.H1_H1 ;  /* 0x3000000eff1e7230 */ /* 0x100fe40000004100 */
[----:B------:R-:W-:Y:S01]  /*3e50*/  FMUL.FTZ R33, R31, R33 ;  /* 0x000000211f217220 */ /* 0x000fe20000410000 */
[----:B------:R-:W-:Y:S02]  /*3e60*/  HADD2.F32 R15, -RZ, R14.H0_H0 ;  /* 0x2000000eff0f7230 */ /* 0x000fe40000004100 */
        /* <DEDUP_REMOVED lines=8> */
[----:B------:R-:W-:Y:S01]  /*3ef0*/  F2FP.F16.E4M3.UNPACK_B R33, R7.H1 ;  /* 0x00000007ff21723e */ /* 0x000fe200030006ff */
[--C-:B------:R-:W-:Y:S01]  /*3f00*/  HADD2.F32 R87, -RZ, R81.reuse.H1_H1 ;  /* 0x30000051ff577230 */ /* 0x100fe20000004100 */
[----:B------:R-:W-:Y:S01]  /*3f10*/  F2FP.F16.E4M3.UNPACK_B R86, R13.H1 ;  /* 0x0000000dff56723e */ /* 0x000fe200030006ff */
[----:B------:R-:W-:Y:S01]  /*3f20*/  HADD2.F32 R81, -RZ, R81.H0_H0 ;  /* 0x20000051ff517230 */ /* 0x000fe20000004100 */
[----:B------:R-:W-:Y:S01]  /*3f30*/  F2FP.SATFINITE.E4M3.F32.PACK_AB_MERGE_C R31, R32, R31, RZ ;  /* 0x0000001f201f723e */ /* 0x000fe200048070ff */
[--C-:B------:R-:W-:Y:S01]  /*3f40*/  HADD2.F32 R34, -RZ, R33.reuse.H0_H0 ;  /* 0x20000021ff227230 */ /* 0x100fe20000004100 */
[----:B------:R-:W-:Y:S01]  /*3f50*/  F2FP.SATFINITE.E4M3.F32.PACK_AB_MERGE_C R30, R88, R69, RZ ;  /* 0x00000045581e723e */ /* 0x000fe200048070ff */
[----:B------:R-:W-:Y:S01]  /*3f60*/  HADD2.F32 R33, -RZ, R33.H1_H1 ;  /* 0x30000021ff217230 */ /* 0x000fe20000004100 */
[----:B------:R-:W-:Y:S01]  /*3f70*/  F2FP.F16.E4M3.UNPACK_B R32, R6.H1 ;  /* 0x00000006ff20723e */ /* 0x000fe200030006ff */
[----:B------:R-:W-:Y:S01]  /*3f80*/  HADD2.F32 R88, -RZ, R86.H1_H1 ;  /* 0x30000056ff587230 */ /* 0x000fe20000004100 */
[----:B------:R-:W-:Y:S01]  /*3f90*/  F2FP.F16.E4M3.UNPACK_B R68, R12.H1 ;  /* 0x0000000cff44723e */ /* 0x000fe200030006ff */
[----:B------:R-:W-:Y:S01]  /*3fa0*/  HADD2.F32 R12, -RZ, R35.H1_H1 ;  /* 0x30000023ff0c7230 */ /* 0x000fe20000004100 */
[----:B------:R-:W-:Y:S01]  /*3fb0*/  F2FP.F16.E4M3.UNPACK_B R7, R7 ;  /* 0x00000007ff07723e */ /* 0x000fe200020006ff */
[----:B------:R-:W-:-:S02]  /*3fc0*/  HADD2.F32 R13, -RZ, R32.H1_H1 ;  /* 0x30000020ff0d7230 */ /* 0x000fc40000004100 */
[-C--:B------:R-:W-:Y:S01]  /*3fd0*/  FMUL.FTZ R89, R33, R88.reuse ;  /* 0x0000005821597220 */ /* 0x080fe20000410000 */
[----:B------:R-:W-:Y:S02]  /*3fe0*/  HADD2.F32 R69, -RZ, R68.H1_H1 ;  /* 0x30000044ff457230 */ /* 0x000fe40000004100 */
[C---:B------:R-:W-:Y:S01]  /*3ff0*/  FMUL.FTZ R90, R34.reuse, R88 ;  /* 0x00000058225a7220 */ /* 0x040fe20000410000 */
[----:B------:R-:W-:Y:S01]  /*4000*/  HADD2.F32 R32, -RZ, R32.H0_H0 ;  /* 0x20000020ff207230 */ /* 0x000fe20000004100 */
[----:B------:R-:W-:Y:S01]  /*4010*/  F2FP.F16.E4M3.UNPACK_B R6, R6 ;  /* 0x00000006ff06723e */ /* 0x000fe200020006ff */
[----:B------:R-:W-:Y:S02]  /*4020*/  HADD2.F32 R86, -RZ, R86.H0_H0 ;  /* 0x20000056ff567230 */ /* 0x000fe40000004100 */
[----:B------:R-:W-:Y:S01]  /*4030*/  FFMA.FTZ R88, R34, R69, -R89 ;  /* 0x0000004522587223 */ /* 0x000fe20000010859 */
[-C--:B------:R-:W-:Y:S01]  /*4040*/  FMUL.FTZ R89, R13, R87.reuse ;  /* 0x000000570d597220 */ /* 0x080fe20000410000 */
[----:B------:R-:W-:Y:S01]  /*4050*/  FMUL.FTZ R34, R32, R87 ;  /* 0x0000005720227220 */ /* 0x000fe20000410000 */
[----:B------:R-:W-:Y:S01]  /*4060*/  FFMA.FTZ R69, R33, R69, R90 ;  /* 0x0000004521457223 */ /* 0x000fe2000001005a */
[----:B------:R-:W-:-:S02]  /*4070*/  HADD2.F32 R68, -RZ, R68.H0_H0 ;  /* 0x20000044ff447230 */ /* 0x000fc40000004100 */
[-C--:B------:R-:W-:Y:S01]  /*4080*/  FFMA.FTZ R89, R32, R12.reuse, -R89 ;  /* 0x0000000c20597223 */ /* 0x080fe20000010859 */
[----:B------:R-:W-:Y:S01]  /*4090*/  FFMA.FTZ R34, R13, R12, R34 ;  /* 0x0000000c0d227223 */ /* 0x000fe20000010022 */
[--C-:B------:R-:W-:Y:S01]  /*40a0*/  HADD2.F32 R12, -RZ, R7.reuse.H0_H0 ;  /* 0x20000007ff0c7230 */ /* 0x100fe20000004100 */
[----:B------:R-:W-:Y:S01]  /*40b0*/  F2FP.SATFINITE.E4M3.F32.PACK_AB_MERGE_C R69, R69, R88, RZ ;  /* 0x000000584545723e */ /* 0x000fe200048070ff */
[----:B------:R-:W-:Y:S01]  /*40c0*/  HADD2.F32 R13, -RZ, R7.H1_H1 ;  /* 0x30000007ff0d7230 */ /* 0x000fe20000004100 */
[----:B------:R-:W-:Y:S01]  /*40d0*/  F2FP.SATFINITE.E4M3.F32.PACK_AB_MERGE_C R5, R5, R4, R30 ;  /* 0x000000040505723e */ /* 0x000fe2000480701e */
[--C-:B------:R-:W-:Y:S01]  /*40e0*/  HADD2.F32 R7, -RZ, R6.reuse.H0_H0 ;  /* 0x20000006ff077230 */ /* 0x100fe20000004100 */
[----:B------:R-:W-:Y:S01]  /*40f0*/  F2FP.SATFINITE.E4M3.F32.PACK_AB_MERGE_C R34, R34, R89, RZ ;  /* 0x000000592222723e */ /* 0x000fe200048070ff */
[----:B------:R-:W-:Y:S02]  /*4100*/  HADD2.F32 R6, -RZ, R6.H1_H1 ;  /* 0x30000006ff067230 */ /* 0x000fe40000004100 */
[----:B------:R-:W-:Y:S01]  /*4110*/  FMUL.FTZ R33, R13, R86 ;  /* 0x000000560d217220 */ /* 0x000fe20000410000 */
[----:B------:R-:W-:-:S02]  /*4120*/  HADD2.F32 R35, -RZ, R35.H0_H0 ;  /* 0x20000023ff237230 */ /* 0x000fc40000004100 */
[----:B------:R-:W-:Y:S01]  /*4130*/  FMUL.FTZ R86, R12, R86 ;  /* 0x000000560c567220 */ /* 0x000fe20000410000 */
[----:B------:R-:W-:Y:S01]  /*4140*/  F2FP.SATFINITE.E4M3.F32.PACK_AB_MERGE_C R4, R15, R14, R31 ;  /* 0x0000000e0f04723e */ /* 0x000fe2000480701f */
[-C--:B------:R-:W-:Y:S01]  /*4150*/  FMUL.FTZ R32, R6, R81.reuse ;  /* 0x0000005106207220 */ /* 0x080fe20000410000 */
[----:B------:R-:W-:Y:S01]  /*4160*/  FMUL.FTZ R81, R7, R81 ;  /* 0x0000005107517220 */ /* 0x000fe20000410000 */
[-C--:B------:R-:W-:Y:S01]  /*4170*/  FFMA.FTZ R33, R12, R68.reuse, -R33 ;  /* 0x000000440c217223 */ /* 0x080fe20000010821 */
[----:B------:R-:W-:Y:S01]  /*4180*/  FFMA.FTZ R86, R13, R68, R86 ;  /* 0x000000440d567223 */ /* 0x000fe20000010056 */
[-C--:B------:R-:W-:Y:S01]  /*4190*/  FFMA.FTZ R32, R7, R35.reuse, -R32 ;  /* 0x0000002307207223 */ /* 0x080fe20000010820 */
[----:B------:R-:W-:-:S03]  /*41a0*/  FFMA.FTZ R81, R6, R35, R81 ;  /* 0x0000002306517223 */ /* 0x000fc60000010051 */
[----:B------:R-:W-:Y:S02]  /*41b0*/  F2FP.SATFINITE.E4M3.F32.PACK_AB_MERGE_C R7, R86, R33, R69 ;  /* 0x000000215607723e */ /* 0x000fe40004807045 */
[----:B------:R-:W-:-:S07]  /*41c0*/  F2FP.SATFINITE.E4M3.F32.PACK_AB_MERGE_C R6, R81, R32, R34 ;  /* 0x000000205106723e */ /* 0x000fce0004807022 */
.L_x_1809:
[----:B------:R-:W-:Y:S05]  /*41d0*/  BSYNC B2 ;  /* 0x0000000000027941 */ /* 0x000fea0003800000 */
.L_x_1808:
[----:B0-----:R0:W-:Y:S02]  /*41e0*/  ST.E.128 desc[UR36][R10.64], R4 ;  /* 0x000000040a007985 */ /* 0x0011e4000c101d24 */
.L_x_1803:
[----:B------:R-:W-:Y:S05]  /*41f0*/  BSYNC B1 ;  /* 0x0000000000017941 */ /* 0x000fea0003800000 */
.L_x_1802:
[----:B------:R-:W-:-:S03]  /*4200*/  UMOV UR4, 0xffffffff ;  /* 0xffffffff00047882 */ /* 0x000fc60000000000 */
[----:B------:R-:W-:Y:S05]  /*4210*/  BRA.DIV UR4, `(.L_x_1810) ;  /* 0x0000026e047c7947 */ /* 0x000fea000b800000 */
[----:B--2---:R-:W2:Y:S04]  /*4220*/  SHFL.IDX PT, R80, R80, 0x1, 0x181f ;  /* 0x00381f0050507f89 */ /* 0x004ea800000e0000 */
[----:B----4-:R4:W0:Y:S02]  /*4230*/  SHFL.IDX PT, R14, R79, 0x1, 0x181f ;  /* 0x00381f004f0e7f89 */ /* 0x01082400000e0000 */
.L_x_2192:
[----:B------:R-:W-:Y:S05]  /*4240*/  @P4 BRA `(.L_x_1811) ;  /* 0x0000003400244947 */ /* 0x000fea0003800000 */
[----:B------:R-:W-:Y:S04]  /*4250*/  BSSY B1, `(.L_x_1812) ;  /* 0x0000072000017945 */ /* 0x000fe80003800000 */
[----:B------:R-:W-:Y:S05]  /*4260*/  @P1 BRA `(.L_x_1813) ;  /* 0x0000000400c01947 */ /* 0x000fea0003800000 */
[----:B0-----:R0:W0:Y:S01]  /*4270*/  LDS.128 R4, [R70+0x21000] ;  /* 0x0210000046047984 */ /* 0x0010220000000c00 */
[----:B------:R-:W-:Y:S01]  /*4280*/  IADD3 R10, P3, R16, R14, RZ ;  /* 0x0000000e100a7210 */ /* 0x000fe20007f7e0ff */
[----:B------:R-:W-:Y:S04]  /*4290*/  BSSY B2, `(.L_x_1814) ;  /* 0x000006c000027945 */ /* 0x000fe80003800000 */
[----:B--2---:R-:W-:Y:S01]  /*42a0*/  IMAD.X R11, R80, 0x1, R17, P3 ;  /* 0x00000001500b7824 */ /* 0x004fe200018e0611 */
[----:B------:R-:W-:-:S13]  /*42b0*/  ISETP.GE.AND P3, PT, R18, R78, PT ;  /* 0x0000004e1200720c */ /* 0x000fda0003f66270 */
[----:B------:R-:W-:Y:S05]  /*42c0*/  @P3 BRA `(.L_x_1815) ;  /* 0x0000000400a03947 */ /* 0x000fea0003800000 */
[----:B------:R-:W-:Y:S02]  /*42d0*/  SHF.R.U32.HI R15, RZ, 0x8, R27 ;  /* 0x00000008ff0f7819 */ /* 0x000fe4000001161b */
[----:B------:R-:W-:Y:S02]  /*42e0*/  SHF.R.U32.HI R13, RZ, 0x8, R29 ;  /* 0x00000008ff0d7819 */ /* 0x000fe4000001161d */
[----:B------:R-:W-:Y:S02]  /*42f0*/  LOP3.LUT R12, R27, 0xff0000ff, RZ, 0xc0, !PT ;  /* 0xff0000ff1b0c7812 */ /* 0x000fe400078ec0ff */
[----:B------:R-:W-:Y:S01]  /*4300*/  SHF.R.U32.HI R30, RZ, 0x10, R27 ;  /* 0x00000010ff1e7819 */ /* 0x000fe2000001161b */
[----:B------:R-:W-:Y:S01]  /*4310*/  IMAD.SHL.U32 R27, R15, 0x100, RZ ;  /* 0x000001000f1b7824 */ /* 0x000fe200078e00ff */
[----:B------:R-:W-:Y:S01]  /*4320*/  LOP3.LUT R26, R29, 0xff0000ff, RZ, 0xc0, !PT ;  /* 0xff0000ff1d1a7812 */ /* 0x000fe200078ec0ff */
[----:B0-----:R-:W-:Y:S01]  /*4330*/  IMAD.MOV.U32 R15, RZ, RZ, R4 ;  /* 0x000000ffff0f7224 */ /* 0x001fe200078e0004 */
[----:B------:R-:W-:Y:S01]  /*4340*/  SHF.R.U32.HI R28, RZ, 0x10, R29 ;  /* 0x00000010ff1c7819 */ /* 0x000fe2000001161d */
[----:B------:R-:W-:-:S02]  /*4350*/  IMAD.SHL.U32 R29, R13, 0x100, RZ ;  /* 0x000001000d1d7824 */ /* 0x000fc400078e00ff */
[----:B------:R-:W-:Y:S01]  /*4360*/  IMAD.MOV.U32 R13, RZ, RZ, R5 ;  /* 0x000000ffff0d7224 */ /* 0x000fe200078e0005 */
[----:B------:R-:W-:Y:S01]  /*4370*/  LOP3.LUT R5, R12, 0xff00, R27, 0xf8, !PT ;  /* 0x0000ff000c057812 */ /* 0x000fe200078ef81b */
[----:B------:R-:W-:Y:S01]  /*4380*/  IMAD.U32 R12, R30, 0x10000, RZ ;  /* 0x000100001e0c7824 */ /* 0x000fe200078e00ff */
[----:B------:R-:W-:Y:S01]  /*4390*/  LOP3.LUT R26, R26, 0xff00, R29, 0xf8, !PT ;  /* 0x0000ff001a1a7812 */ /* 0x000fe200078ef81d */
[----:B------:R-:W-:Y:S01]  /*43a0*/  IMAD.U32 R29, R28, 0x10000, RZ ;  /* 0x000100001c1d7824 */ /* 0x000fe200078e00ff */
[----:B------:R-:W-:Y:S02]  /*43b0*/  F2FP.F16.E4M3.UNPACK_B R4, R13 ;  /* 0x0000000dff04723e */ /* 0x000fe400020006ff */
[----:B------:R-:W-:Y:S02]  /*43c0*/  F2FP.F16.E4M3.UNPACK_B R27, R85.H1 ;  /* 0x00000055ff1b723e */ /* 0x000fe400030006ff */
[----:B------:R-:W-:Y:S02]  /*43d0*/  LOP3.LUT R5, R5, 0xff0000, R12, 0xf8, !PT ;  /* 0x00ff000005057812 */ /* 0x000fe400078ef80c */
[----:B------:R-:W-:Y:S01]  /*43e0*/  LOP3.LUT R12, R26, 0xff0000, R29, 0xf8, !PT ;  /* 0x00ff00001a0c7812 */ /* 0x000fe200078ef81d */
[--C-:B------:R-:W-:Y:S01]  /*43f0*/  HADD2.F32 R26, -RZ, R4.reuse.H1_H1 ;  /* 0x30000004ff1a7230 */ /* 0x100fe20000004100 */
[----:B------:R-:W-:Y:S01]  /*4400*/  F2FP.F16.E4M3.UNPACK_B R29, R84.H1 ;  /* 0x00000054ff1d723e */ /* 0x000fe200030006ff */
[--C-:B------:R-:W-:Y:S01]  /*4410*/  HADD2.F32 R33, -RZ, R27.reuse.H0_H0 ;  /* 0x2000001bff217230 */ /* 0x100fe20000004100 */
[----:B------:R-:W-:Y:S01]  /*4420*/  F2FP.F16.E4M3.UNPACK_B R13, R13.H1 ;  /* 0x0000000dff0d723e */ /* 0x000fe200030006ff */
[----:B------:R-:W-:Y:S01]  /*4430*/  HADD2.F32 R4, -RZ, R4.H0_H0 ;  /* 0x20000004ff047230 */ /* 0x000fe20000004100 */
[----:B------:R-:W-:Y:S01]  /*4440*/  F2FP.F16.E4M3.UNPACK_B R85, R85 ;  /* 0x00000055ff55723e */ /* 0x000fe200020006ff */
[----:B------:R-:W-:-:S02]  /*4450*/  HADD2.F32 R30, -RZ, R27.H1_H1 ;  /* 0x3000001bff1e7230 */ /* 0x000fc40000004100 */
[-C--:B------:R-:W-:Y:S01]  /*4460*/  FMUL.FTZ R35, R26, R33.reuse ;  /* 0x000000211a237220 */ /* 0x080fe20000410000 */
[----:B------:R-:W-:Y:S01]  /*4470*/  HADD2.F32 R31, -RZ, R29.H0_H0 ;  /* 0x2000001dff1f7230 */ /* 0x000fe20000004100 */
[----:B------:R-:W-:Y:S01]  /*4480*/  F2FP.F16.E4M3.UNPACK_B R84, R84 ;  /* 0x00000054ff54723e */ /* 0x000fe200020006ff */
[--C-:B------:R-:W-:Y:S02]  /*4490*/  HADD2.F32 R28, -RZ, R13.reuse.H1_H1 ;  /* 0x3000000dff1c7230 */ /* 0x100fe40000004100 */
        /* <DEDUP_REMOVED lines=13> */
[----:B------:R-:W-:Y:S01]  /*4570*/  HADD2.F32 R29, -RZ, R26.H1_H1 ;  /* 0x3000001aff1d7230 */ /* 0x000fe20000004100 */
[----:B---3--:R-:W-:Y:S01]  /*4580*/  F2FP.SATFINITE.E4M3.F32.PACK_AB_MERGE_C R81, R35, R34, RZ ;  /* 0x000000222351723e */ /* 0x008fe200048070ff */
[--C-:B------:R-:W-:Y:S02]  /*4590*/  HADD2.F32 R26, -RZ, R15.reuse.H0_H0 ;  /* 0x2000000fff1a7230 */ /* 0x100fe40000004100 */
[-C--:B------:R-:W-:Y:S01]  /*45a0*/  FMUL.FTZ R32, R28, R30.reuse ;  /* 0x0000001e1c207220 */ /* 0x080fe20000410000 */
[----:B------:R-:W-:Y:S02]  /*45b0*/  HADD2.F32 R27, -RZ, R15.H1_H1 ;  /* 0x3000000fff1b7230 */ /* 0x000fe40000004100 */
[----:B------:R-:W-:Y:S01]  /*45c0*/  FMUL.FTZ R33, R29, R30 ;  /* 0x0000001e1d217220 */ /* 0x000fe20000410000 */
[----:B------:R-:W-:Y:S01]  /*45d0*/  HADD2.F32 R85, -RZ, R85.H0_H0 ;  /* 0x20000055ff557230 */ /* 0x000fe20000004100 */
[----:B------:R-:W-:Y:S01]  /*45e0*/  F2FP.F16.E4M3.UNPACK_B R34, R12.H1 ;  /* 0x0000000cff22723e */ /* 0x000fe200030006ff */
[----:B------:R-:W-:-:S02]  /*45f0*/  HADD2.F32 R15, -RZ, R84.H1_H1 ;  /* 0x30000054ff0f7230 */ /* 0x000fc40000004100 */
[----:B------:R-:W-:Y:S02]  /*4600*/  HADD2.F32 R84, -RZ, R84.H0_H0 ;  /* 0x20000054ff547230 */ /* 0x000fe40000004100 */
[-C--:B------:R-:W-:Y:S01]  /*4610*/  FMUL.FTZ R31, R27, R85.reuse ;  /* 0x000000551b1f7220 */ /* 0x080fe20000410000 */
[----:B------:R-:W-:Y:S01]  /*4620*/  FMUL.FTZ R30, R26, R85 ;  /* 0x000000551a1e7220 */ /* 0x000fe20000410000 */
[-C--:B------:R-:W-:Y:S01]  /*4630*/  FFMA.FTZ R33, R28, R15.reuse, -R33 ;  /* 0x0000000f1c217223 */ /* 0x080fe20000010821 */
[----:B------:R-:W-:Y:S01]  /*4640*/  FFMA.FTZ R32, R29, R15, R32 ;  /* 0x0000000f1d207223 */ /* 0x000fe20000010020 */
[-C--:B------:R-:W-:Y:S01]  /*4650*/  FFMA.FTZ R15, R26, R84.reuse, -R31 ;  /* 0x000000541a0f7223 */ /* 0x080fe2000001081f */
[----:B------:R-:W-:Y:S01]  /*4660*/  F2FP.F16.E4M3.UNPACK_B R28, R7.H1 ;  /* 0x00000007ff1c723e */ /* 0x000fe200030006ff */
[----:B------:R-:W-:Y:S01]  /*4670*/  FFMA.FTZ R26, R27, R84, R30 ;  /* 0x000000541b1a7223 */ /* 0x000fe2000001001e */
[----:B------:R-:W-:Y:S01]  /*4680*/  F2FP.F16.E4M3.UNPACK_B R27, R6.H1 ;  /* 0x00000006ff1b723e */ /* 0x000fe200030006ff */
[----:B------:R-:W-:Y:S01]  /*4690*/  HADD2.F32 R68, -RZ, R34.H1_H1 ;  /* 0x30000022ff447230 */ /* 0x000fe20000004100 */
[----:B----4-:R-:W-:Y:S01]  /*46a0*/  F2FP.SATFINITE.E4M3.F32.PACK_AB_MERGE_C R79, R32, R33, RZ ;  /* 0x00000021204f723e */ /* 0x010fe200048070ff */
[--C-:B------:R-:W-:Y:S01]  /*46b0*/  HADD2.F32 R29, -RZ, R28.reuse.H0_H0 ;  /* 0x2000001cff1d7230 */ /* 0x100fe20000004100 */
[----:B------:R-:W-:Y:S01]  /*46c0*/  F2FP.F16.E4M3.UNPACK_B R33, R12 ;  /* 0x0000000cff21723e */ /* 0x000fe200020006ff */
[----:B------:R-:W-:Y:S01]  /*46d0*/  HADD2.F32 R28, -RZ, R28.H1_H1 ;  /* 0x3000001cff1c7230 */ /* 0x000fe20000004100 */
[-C--:B------:R-:W-:Y:S01]  /*46e0*/  F2FP.F16.E4M3.UNPACK_B R30, R5.reuse ;  /* 0x00000005ff1e723e */ /* 0x080fe200020006ff */
[----:B------:R-:W-:Y:S01]  /*46f0*/  HADD2.F32 R12, -RZ, R27.H1_H1 ;  /* 0x3000001bff0c7230 */ /* 0x000fe20000004100 */
[----:B------:R-:W-:Y:S01]  /*4700*/  F2FP.F16.E4M3.UNPACK_B R31, R5.H1 ;  /* 0x00000005ff1f723e */ /* 0x000fe200030006ff */
[----:B------:R-:W-:-:S02]  /*4710*/  HADD2.F32 R35, -RZ, R33.H1_H1 ;  /* 0x30000021ff237230 */ /* 0x000fc40000004100 */
        /* <DEDUP_REMOVED lines=12> */
[----:B------:R-:W-:Y:S02]  /*47e0*/  HADD2.F32 R5, -RZ, R6.H0_H0 ;  /* 0x20000006ff057230 */ /* 0x000fe40000004100 */
[-C--:B------:R-:W-:Y:S01]  /*47f0*/  FFMA.FTZ R69, R28, R32.reuse, R69 ;  /* 0x000000201c457223 */ /* 0x080fe20000010045 */
[----:B------:R-:W-:Y:S02]  /*4800*/  HADD2.F32 R7, -RZ, R7.H1_H1 ;  /* 0x30000007ff077230 */ /* 0x000fe40000004100 */
[----:B------:R-:W-:Y:S01]  /*4810*/  FFMA.FTZ R84, R29, R32, -R84 ;  /* 0x000000201d547223 */ /* 0x000fe20000010854 */
[----:B------:R-:W-:Y:S01]  /*4820*/  HADD2.F32 R34, -RZ, R34.H0_H0 ;  /* 0x20000022ff227230 */ /* 0x000fe20000004100 */
[----:B------:R-:W-:Y:S01]  /*4830*/  F2FP.SATFINITE.E4M3.F32.PACK_AB_MERGE_C R35, R35, R68, RZ ;  /* 0x000000442323723e */ /* 0x000fe200048070ff */
[----:B------:R-:W-:-:S02]  /*4840*/  HADD2.F32 R6, -RZ, R6.H1_H1 ;  /* 0x30000006ff067230 */ /* 0x000fc40000004100 */
[----:B------:R-:W-:Y:S02]  /*4850*/  HADD2.F32 R33, -RZ, R33.H0_H0 ;  /* 0x20000021ff217230 */ /* 0x000fe40000004100 */
        /* <DEDUP_REMOVED lines=15> */
.L_x_1815:
[----:B------:R-:W-:Y:S05]  /*4950*/  BSYNC B2 ;  /* 0x0000000000027941 */ /* 0x000fea0003800000 */
.L_x_1814:
[----:B0-----:R0:W-:Y:S02]  /*4960*/  ST.E.128 desc[UR36][R10.64], R4 ;  /* 0x000000040a007985 */ /* 0x0011e4000c101d24 */
.L_x_1813:
[----:B------:R-:W-:Y:S05]  /*4970*/  BSYNC B1 ;  /* 0x0000000000017941 */ /* 0x000fea0003800000 */
.L_x_1812:
        /* <DEDUP_REMOVED lines=9> */
[----:B------:R-:W-:Y:S02]  /*4a10*/  SHF.R.U32.HI R26, RZ, 0x10, R9 ;  /* 0x00000010ff1a7819 */ /* 0x000fe40000011609 */
[----:B------:R-:W-:Y:S01]  /*4a20*/  LOP3.LUT R12, R9, 0xff0000ff, RZ, 0xc0, !PT ;  /* 0xff0000ff090c7812 */ /* 0x000fe200078ec0ff */
[----:B------:R-:W-:Y:S01]  /*4a30*/  IMAD.SHL.U32 R9, R8, 0x100, RZ ;  /* 0x0000010008097824 */ /* 0x000fe200078e00ff */
[----:B------:R-:W-:Y:S01]  /*4a40*/  SHF.R.U32.HI R24, RZ, 0x10, R25 ;  /* 0x00000010ff187819 */ /* 0x000fe20000011619 */
[----:B0-----:R-:W-:Y:S01]  /*4a50*/  IMAD.MOV.U32 R8, RZ, RZ, R4 ;  /* 0x000000ffff087224 */ /* 0x001fe200078e0004 */
[----:B------:R-:W-:-:S02]  /*4a60*/  LOP3.LUT R14, R25, 0xff0000ff, RZ, 0xc0, !PT ;  /* 0xff0000ff190e7812 */ /* 0x000fc400078ec0ff */
[----:B------:R-:W-:Y:S02]  /*4a70*/  SHF.L.U32 R13, R13, 0x8, RZ ;  /* 0x000000080d0d7819 */ /* 0x000fe400000006ff */
[----:B------:R-:W-:Y:S01]  /*4a80*/  LOP3.LUT R12, R12, 0xff00, R9, 0xf8, !PT ;  /* 0x0000ff000c0c7812 */ /* 0x000fe200078ef809 */
[----:B------:R-:W-:Y:S01]  /*4a90*/  IMAD.U32 R9, R26, 0x10000, RZ ;  /* 0x000100001a097824 */ /* 0x000fe200078e00ff */
[----:B------:R-:W-:Y:S01]  /*4aa0*/  LOP3.LUT R15, R14, 0xff00, R13, 0xf8, !PT ;  /* 0x0000ff000e0f7812 */ /* 0x000fe200078ef80d */
[----:B------:R-:W-:Y:S01]  /*4ab0*/  IMAD.U32 R14, R24, 0x10000, RZ ;  /* 0x00010000180e7824 */ /* 0x000fe200078e00ff */
[----:B------:R-:W-:Y:S02]  /*4ac0*/  F2FP.F16.E4M3.UNPACK_B R4, R5 ;  /* 0x00000005ff04723e */ /* 0x000fe400020006ff */
[----:B------:R-:W-:Y:S02]  /*4ad0*/  F2FP.F16.E4M3.UNPACK_B R13, R83.H1 ;  /* 0x00000053ff0d723e */ /* 0x000fe400030006ff */
[----:B------:R-:W-:Y:S01]  /*4ae0*/  LOP3.LUT R24, R12, 0xff0000, R9, 0xf8, !PT ;  /* 0x00ff00000c187812 */ /* 0x000fe200078ef809 */
[--C-:B------:R-:W-:Y:S01]  /*4af0*/  HADD2.F32 R9, -RZ, R4.reuse.H1_H1 ;  /* 0x30000004ff097230 */ /* 0x100fe20000004100 */
[----:B------:R-:W-:Y:S01]  /*4b00*/  LOP3.LUT R27, R15, 0xff0000, R14, 0xf8, !PT ;  /* 0x00ff00000f1b7812 */ /* 0x000fe200078ef80e */
[--C-:B------:R-:W-:Y:S01]  /*4b10*/  HADD2.F32 R25, -RZ, R13.reuse.H0_H0 ;  /* 0x2000000dff197230 */ /* 0x100fe20000004100 */
[----:B------:R-:W-:Y:S01]  /*4b20*/  F2FP.F16.E4M3.UNPACK_B R14, R82.H1 ;  /* 0x00000052ff0e723e */ /* 0x000fe200030006ff */
[----:B------:R-:W-:Y:S01]  /*4b30*/  HADD2.F32 R4, -RZ, R4.H0_H0 ;  /* 0x20000004ff047230 */ /* 0x000fe20000004100 */
[----:B------:R-:W-:Y:S01]  /*4b40*/  F2FP.F16.E4M3.UNPACK_B R5, R5.H1 ;  /* 0x00000005ff05723e */ /* 0x000fe200030006ff */
[----:B------:R-:W-:-:S02]  /*4b50*/  HADD2.F32 R26, -RZ, R13.H1_H1 ;  /* 0x3000000dff1a7230 */ /* 0x000fc40000004100 */
[CC--:B------:R-:W-:Y:S01]  /*4b60*/  FMUL.FTZ R29, R9.reuse, R25.reuse ;  /* 0x00000019091d7220 */ /* 0x0c0fe20000410000 */
[--C-:B------:R-:W-:Y:S02]  /*4b70*/  HADD2.F32 R15, -RZ, R14.reuse.H0_H0 ;  /* 0x2000000eff0f7230 */ /* 0x100fe40000004100 */
[----:B------:R-:W-:Y:S01]  /*4b80*/  FMUL.FTZ R28, R4, R25 ;  /* 0x00000019041c7220 */ /* 0x000fe20000410000 */
[--C-:B------:R-:W-:Y:S01]  /*4b90*/  HADD2.F32 R13, -RZ, R5.reuse.H1_H1 ;  /* 0x30000005ff0d7230 */ /* 0x100fe20000004100 */
[----:B------:R-:W-:Y:S01]  /*4ba0*/  F2FP.F16.E4M3.UNPACK_B R83, R83 ;  /* 0x00000053ff53723e */ /* 0x000fe200020006ff */
[----:B------:R-:W-:Y:S02]  /*4bb0*/  HADD2.F32 R12, -RZ, R5.H0_H0 ;  /* 0x20000005ff0c7230 */ /* 0x000fe40000004100 */
[-C--:B------:R-:W-:Y:S01]  /*4bc0*/  FFMA.FTZ R5, R9, R15.reuse, R28 ;  /* 0x0000000f09057223 */ /* 0x080fe2000001001c */
[----:B------:R-:W-:Y:S02]  /*4bd0*/  HADD2.F32 R14, -RZ, R14.H1_H1 ;  /* 0x3000000eff0e7230 */ /* 0x000fe40000004100 */
[C---:B------:R-:W-:Y:S01]  /*4be0*/  FMUL.FTZ R25, R13.reuse, R26 ;  /* 0x0000001a0d197220 */ /* 0x040fe20000410000 */
[----:B------:R-:W-:Y:S01]  /*4bf0*/  F2FP.F16.E4M3.UNPACK_B R9, R8.H1 ;  /* 0x00000008ff09723e */ /* 0x000fe200030006ff */
[----:B------:R-:W-:Y:S01]  /*4c00*/  FMUL.FTZ R26, R12, R26 ;  /* 0x0000001a0c1a7220 */ /* 0x000fe20000410000 */
[----:B------:R-:W-:Y:S01]  /*4c10*/  FFMA.FTZ R4, R4, R15, -R29 ;  /* 0x0000000f04047223 */ /* 0x000fe2000001081d */
[----:B------:R-:W-:Y:S01]  /*4c20*/  FFMA.FTZ R30, R12, R14, -R25 ;  /* 0x0000000e0c1e7223 */ /* 0x000fe20000010819 */
[----:B------:R-:W-:Y:S01]  /*4c30*/  F2FP.F16.E4M3.UNPACK_B R8, R8 ;  /* 0x00000008ff08723e */ /* 0x000fe200020006ff */
[----:B------:R-:W-:Y:S01]  /*4c40*/  FFMA.FTZ R31, R13, R14, R26 ;  /* 0x0000000e0d1f7223 */ /* 0x000fe2000001001a */
[----:B------:R-:W-:Y:S01]  /*4c50*/  F2FP.F16.E4M3.UNPACK_B R82, R82 ;  /* 0x00000052ff52723e */ /* 0x000fe200020006ff */
[----:B------:R-:W-:-:S02]  /*4c60*/  HADD2.F32 R15, -RZ, R83.H1_H1 ;  /* 0x30000053ff0f7230 */ /* 0x000fc40000004100 */
[--C-:B------:R-:W-:Y:S01]  /*4c70*/  HADD2.F32 R12, -RZ, R9.reuse.H0_H0 ;  /* 0x20000009ff0c7230 */ /* 0x100fe20000004100 */
[----:B------:R-:W-:Y:S01]  /*4c80*/  F2FP.SATFINITE.E4M3.F32.PACK_AB_MERGE_C R33, R31, R30, RZ ;  /* 0x0000001e1f21723e */ /* 0x000fe200048070ff */
[----:B------:R-:W-:Y:S02]  /*4c90*/  HADD2.F32 R13, -RZ, R9.H1_H1 ;  /* 0x30000009ff0d7230 */ /* 0x000fe40000004100 */
[----:B------:R-:W-:Y:S02]  /*4ca0*/  HADD2.F32 R9, -RZ, R8.H0_H0 ;  /* 0x20000008ff097230 */ /* 0x000fe40000004100 */
[-C--:B------:R-:W-:Y:S01]  /*4cb0*/  FMUL.FTZ R28, R12, R15.reuse ;  /* 0x0000000f0c1c7220 */ /* 0x080fe20000410000 */
[----:B------:R-:W-:Y:S02]  /*4cc0*/  HADD2.F32 R14, -RZ, R82.H1_H1 ;  /* 0x30000052ff0e7230 */ /* 0x000fe40000004100 */
[----:B------:R-:W-:Y:S01]  /*4cd0*/  FMUL.FTZ R25, R13, R15 ;  /* 0x0000000f0d197220 */ /* 0x000fe20000410000 */
[----:B------:R-:W-:Y:S01]  /*4ce0*/  HADD2.F32 R83, -RZ, R83.H0_H0 ;  /* 0x20000053ff537230 */ /* 0x000fe20000004100 */
[----:B------:R-:W-:Y:S01]  /*4cf0*/  F2FP.SATFINITE.E4M3.F32.PACK_AB_MERGE_C R5, R5, R4, R33 ;  /* 0x000000040505723e */ /* 0x000fe20004807021 */
[----:B------:R-:W-:-:S02]  /*4d00*/  HADD2.F32 R8, -RZ, R8.H1_H1 ;  /* 0x30000008ff087230 */ /* 0x000fc40000004100 */
[-C--:B------:R-:W-:Y:S01]  /*4d10*/  FFMA.FTZ R25, R12, R14.reuse, -R25 ;  /* 0x0000000e0c197223 */ /* 0x080fe20000010819 */
[----:B------:R-:W-:Y:S02]  /*4d20*/  HADD2.F32 R82, -RZ, R82.H0_H0 ;  /* 0x20000052ff527230 */ /* 0x000fe40000004100 */
[----:B------:R-:W-:Y:S01]  /*4d30*/  FFMA.FTZ R28, R13, R14, R28 ;  /* 0x0000000e0d1c7223 */ /* 0x000fe2000001001c */
[-C--:B------:R-:W-:Y:S01]  /*4d40*/  F2FP.F16.E4M3.UNPACK_B R14, R24.reuse.H1 ;  /* 0x00000018ff0e723e */ /* 0x080fe200030006ff */
[-C--:B------:R-:W-:Y:S01]  /*4d50*/  FMUL.FTZ R26, R8, R83.reuse ;  /* 0x00000053081a7220 */ /* 0x080fe20000410000 */
[C---:B------:R-:W-:Y:S01]  /*4d60*/  FMUL.FTZ R83, R9.reuse, R83 ;  /* 0x0000005309537220 */ /* 0x040fe20000410000 */
[----:B------:R-:W-:Y:S02]  /*4d70*/  F2FP.F16.E4M3.UNPACK_B R24, R24 ;  /* 0x00000018ff18723e */ /* 0x000fe400020006ff */
[-C--:B------:R-:W-:Y:S01]  /*4d80*/  FFMA.FTZ R29, R9, R82.reuse, -R26 ;  /* 0x00000052091d7223 */ /* 0x080fe2000001081a */
[----:B------:R-:W-:Y:S01]  /*4d90*/  F2FP.SATFINITE.E4M3.F32.PACK_AB_MERGE_C R32, R28, R25, RZ ;  /* 0x000000191c20723e */ /* 0x000fe200048070ff */
[----:B------:R-:W-:Y:S01]  /*4da0*/  FFMA.FTZ R82, R8, R82, R83 ;  /* 0x0000005208527223 */ /* 0x000fe20000010053 */
[----:B------:R-:W-:Y:S01]  /*4db0*/  F2FP.F16.E4M3.UNPACK_B R9, R7.H1 ;  /* 0x00000007ff09723e */ /* 0x000fe200030006ff */
[--C-:B------:R-:W-:Y:S01]  /*4dc0*/  HADD2.F32 R15, -RZ, R14.reuse.H1_H1 ;  /* 0x3000000eff0f7230 */ /* 0x100fe20000004100 */
[-C--:B------:R-:W-:Y:S01]  /*4dd0*/  F2FP.F16.E4M3.UNPACK_B R25, R27.reuse.H1 ;  /* 0x0000001bff19723e */ /* 0x080fe200030006ff */
[----:B------:R-:W-:Y:S01]  /*4de0*/  HADD2.F32 R14, -RZ, R14.H0_H0 ;  /* 0x2000000eff0e7230 */ /* 0x000fe20000004100 */
[-C--:B------:R-:W-:Y:S01]  /*4df0*/  F2FP.F16.E4M3.UNPACK_B R8, R6.reuse.H1 ;  /* 0x00000006ff08723e */ /* 0x080fe200030006ff */
[----:B------:R-:W-:Y:S01]  /*4e00*/  HADD2.F32 R13, -RZ, R9.H1_H1 ;  /* 0x30000009ff0d7230 */ /* 0x000fe20000004100 */
[----:B------:R-:W-:Y:S01]  /*4e10*/  F2FP.F16.E4M3.UNPACK_B R27, R27 ;  /* 0x0000001bff1b723e */ /* 0x000fe200020006ff */
[----:B------:R-:W-:Y:S01]  /*4e20*/  HADD2.F32 R28, -RZ, R25.H1_H1 ;  /* 0x30000019ff1c7230 */ /* 0x000fe20000004100 */
[----:B------:R-:W-:Y:S01]  /*4e30*/  F2FP.F16.E4M3.UNPACK_B R7, R7 ;  /* 0x00000007ff07723e */ /* 0x000fe200020006ff */
[----:B------:R-:W-:Y:S01]  /*4e40*/  HADD2.F32 R12, -RZ, R9.H0_H0 ;  /* 0x20000009ff0c7230 */ /* 0x000fe20000004100 */
[----:B------:R-:W-:Y:S01]  /*4e50*/  F2FP.F16.E4M3.UNPACK_B R6, R6 ;  /* 0x00000006ff06723e */ /* 0x000fe200020006ff */
[----:B------:R-:W-:-:S02]  /*4e60*/  HADD2.F32 R9, -RZ, R8.H1_H1 ;  /* 0x30000008ff097230 */ /* 0x000fc40000004100 */
[-C--:B------:R-:W-:Y:S01]  /*4e70*/  FMUL.FTZ R31, R13, R28.reuse ;  /* 0x0000001c0d1f7220 */ /* 0x080fe20000410000 */
[--C-:B------:R-:W-:Y:S02]  /*4e80*/  HADD2.F32 R26, -RZ, R27.reuse.H1_H1 ;  /* 0x3000001bff1a7230 */ /* 0x100fe40000004100 */
[C---:B------:R-:W-:Y:S01]  /*4e90*/  FMUL.FTZ R28, R12.reuse, R28 ;  /* 0x0000001c0c1c7220 */ /* 0x040fe20000410000 */
[----:B------:R-:W-:Y:S02]  /*4ea0*/  HADD2.F32 R8, -RZ, R8.H0_H0 ;  /* 0x20000008ff087230 */ /* 0x000fe40000004100 */
[----:B------:R-:W-:Y:S01]  /*4eb0*/  FFMA.FTZ R30, R12, R15, -R31 ;  /* 0x0000000f0c1e7223 */ /* 0x000fe2000001081f */
[----:B------:R-:W-:Y:S02]  /*4ec0*/  HADD2.F32 R12, -RZ, R24.H1_H1 ;  /* 0x30000018ff0c7230 */ /* 0x000fe40000004100 */
[----:B------:R-:W-:Y:S01]  /*4ed0*/  FMUL.FTZ R31, R9, R26 ;  /* 0x0000001a091f7220 */ /* 0x000fe20000410000 */
[----:B------:R-:W-:-:S02]  /*4ee0*/  HADD2.F32 R27, -RZ, R27.H0_H0 ;  /* 0x2000001bff1b7230 */ /* 0x000fc40000004100 */
[C---:B------:R-:W-:Y:S01]  /*4ef0*/  FMUL.FTZ R26, R8.reuse, R26 ;  /* 0x0000001a081a7220 */ /* 0x040fe20000410000 */
[----:B------:R-:W-:Y:S02]  /*4f00*/  HADD2.F32 R25, -RZ, R25.H0_H0 ;  /* 0x20000019ff197230 */ /* 0x000fe40000004100 */
[-C--:B------:R-:W-:Y:S01]  /*4f10*/  FFMA.FTZ R31, R8, R12.reuse, -R31 ;  /* 0x0000000c081f7223 */ /* 0x080fe2000001081f */
[--C-:B------:R-:W-:Y:S02]  /*4f20*/  HADD2.F32 R8, -RZ, R7.reuse.H0_H0 ;  /* 0x20000007ff087230 */ /* 0x100fe40000004100 */
[----:B------:R-:W-:Y:S01]  /*4f30*/  FFMA.FTZ R26, R9, R12, R26 ;  /* 0x0000000c091a7223 */ /* 0x000fe2000001001a */
[----:B------:R-:W-:Y:S02]  /*4f40*/  HADD2.F32 R9, -RZ, R7.H1_H1 ;  /* 0x30000007ff097230 */ /* 0x000fe40000004100 */
[----:B------:R-:W-:Y:S01]  /*4f50*/  FFMA.FTZ R15, R13, R15, R28 ;  /* 0x0000000f0d0f7223 */ /* 0x000fe2000001001c */
[----:B------:R-:W-:-:S02]  /*4f60*/  HADD2.F32 R7, -RZ, R6.H0_H0 ;  /* 0x20000006ff077230 */ /* 0x000fc40000004100 */
[-C--:B------:R-:W-:Y:S01]  /*4f70*/  FMUL.FTZ R28, R8, R25.reuse ;  /* 0x00000019081c7220 */ /* 0x080fe20000410000 */
[----:B------:R-:W-:Y:S02]  /*4f80*/  HADD2.F32 R6, -RZ, R6.H1_H1 ;  /* 0x30000006ff067230 */ /* 0x000fe40000004100 */
[C---:B------:R-:W-:Y:S01]  /*4f90*/  FMUL.FTZ R13, R9.reuse, R25 ;  /* 0x00000019090d7220 */ /* 0x040fe20000410000 */
[----:B------:R-:W-:Y:S02]  /*4fa0*/  HADD2.F32 R24, -RZ, R24.H0_H0 ;  /* 0x20000018ff187230 */ /* 0x000fe40000004100 */
[-C--:B------:R-:W-:Y:S01]  /*4fb0*/  FFMA.FTZ R28, R9, R14.reuse, R28 ;  /* 0x0000000e091c7223 */ /* 0x080fe2000001001c */
[----:B------:R-:W-:Y:S01]  /*4fc0*/  F2FP.SATFINITE.E4M3.F32.PACK_AB_MERGE_C R26, R26, R31, RZ ;  /* 0x0000001f1a1a723e */ /* 0x000fe200048070ff */
[-C--:B------:R-:W-:Y:S01]  /*4fd0*/  FMUL.FTZ R12, R6, R27.reuse ;  /* 0x0000001b060c7220 */ /* 0x080fe20000410000 */
[----:B------:R-:W-:Y:S01]  /*4fe0*/  FMUL.FTZ R27, R7, R27 ;  /* 0x0000001b071b7220 */ /* 0x000fe20000410000 */
[----:B------:R-:W-:Y:S01]  /*4ff0*/  FFMA.FTZ R13, R8, R14, -R13 ;  /* 0x0000000e080d7223 */ /* 0x000fe2000001080d */
[----:B------:R-:W-:Y:S01]  /*5000*/  F2FP.SATFINITE.E4M3.F32.PACK_AB_MERGE_C R15, R15, R30, RZ ;  /* 0x0000001e0f0f723e */ /* 0x000fe200048070ff */
[-C--:B------:R-:W-:Y:S01]  /*5010*/  FFMA.FTZ R12, R7, R24.reuse, -R12 ;  /* 0x00000018070c7223 */ /* 0x080fe2000001080c */
[----:B------:R-:W-:Y:S01]  /*5020*/  FFMA.FTZ R27, R6, R24, R27 ;  /* 0x00000018061b7223 */ /* 0x000fe2000001001b */
[----:B------:R-:W-:-:S02]  /*5030*/  F2FP.SATFINITE.E4M3.F32.PACK_AB_MERGE_C R4, R82, R29, R32 ;  /* 0x0000001d5204723e */ /* 0x000fc40004807020 */
[----:B------:R-:W-:Y:S02]  /*5040*/  F2FP.SATFINITE.E4M3.F32.PACK_AB_MERGE_C R7, R28, R13, R15 ;  /* 0x0000000d1c07723e */ /* 0x000fe4000480700f */
[----:B------:R-:W-:-:S07]  /*5050*/  F2FP.SATFINITE.E4M3.F32.PACK_AB_MERGE_C R6, R27, R12, R26 ;  /* 0x0000000c1b06723e */ /* 0x000fce000480701a */
.L_x_1817:
[----:B------:R-:W-:Y:S05]  /*5060*/  BSYNC B1 ;  /* 0x0000000000017941 */ /* 0x000fea0003800000 */
.L_x_1816:
[----:B0-----:R0:W-:Y:S01]  /*5070*/  ST.E.128 desc[UR36][R10.64], R4 ;  /* 0x000000040a007985 */ /* 0x0011e2000c101d24 */
[----:B------:R-:W-:Y:S05]  /*5080*/  BRA `(.L_x_1811) ;  /* 0x0000002400947947 */ /* 0x000fea0003800000 */
.L_x_1793:
[----:B------:R-:W-:Y:S01]  /*5090*/  VIADD R8, R187, 0x20 ;  /* 0x00000020bb087836 */ /* 0x000fe20000000000 */
[----:B------:R-:W-:Y:S02]  /*50a0*/  CS2R R26, SRZ ;  /* 0x00000000001a7805 */ /* 0x000fe4000001ff00 */
[----:B------:R-:W-:Y:S02]  /*50b0*/  CS2R R24, SRZ ;  /* 0x0000000000187805 */ /* 0x000fe4000001ff00 */
[----:B------:R-:W-:-:S04]  /*50c0*/  ISETP.GE.AND P3, PT, R8, R75, PT ;  /* 0x0000004b0800720c */ /* 0x000fc80003f66270 */
[----:B------:R-:W-:-:S13]  /*50d0*/  ISETP.GE.OR P3, PT, R16, R78, P3 ;  /* 0x0000004e1000720c */ /* 0x000fda0001f66670 */
[----:B------:R-:W-:Y:S01]  /*50e0*/  @!P3 IADD3 R31, P4, P5, R20, R6, R51 ;  /* 0x00000006141fb210 */ /* 0x000fe20007d9e033 */
[----:B------:R-:W0:Y:S03]  /*50f0*/  @!P3 LDC.64 R10, c[0x0][0x400] ;  /* 0x00010000ff0abb82 */ /* 0x000e260000000a00 */
[----:B------:R-:W-:Y:S02]  /*5100*/  @!P3 IADD3.X R30, R61, R14, R49, P4, P5 ;  /* 0x0000000e3d1eb210 */ /* 0x000fe400027ea431 */
[----:B------:R-:W-:-:S04]  /*5110*/  ISETP.GE.AND P4, PT, R187, R75, PT ;  /* 0x0000004bbb00720c */ /* 0x000fc80003f86270 */
[----:B------:R-:W-:-:S13]  /*5120*/  ISETP.GE.OR P4, PT, R16, R78, P4 ;  /* 0x0000004e1000720c */ /* 0x000fda0002786670 */
[----:B------:R-:W1:Y:S08]  /*5130*/  @!P4 LDC.64 R8, c[0x0][0x3e8] ;  /* 0x0000fa00ff08cb82 */ /* 0x000e700000000a00 */
[----:B------:R-:W2:Y:S01]  /*5140*/  @!P4 LDC.64 R12, c[0x0][0x400] ;  /* 0x00010000ff0ccb82 */ /* 0x000ea20000000a00 */
[----:B-1----:R-:W-:Y:S02]  /*5150*/  @!P4 IADD3 R8, P5, P6, R20, R8, R6 ;  /* 0x000000081408c210 */ /* 0x002fe40007ebe006 */
[----:B------:R-:W-:-:S02]  /*5160*/  CS2R R6, SRZ ;  /* 0x0000000000067805 */ /* 0x000fc4000001ff00 */
[----:B------:R-:W-:-:S03]  /*5170*/  @!P4 IADD3.X R9, R61, R9, R14, P5, P6 ;  /* 0x000000093d09c210 */ /* 0x000fc60002fec40e */
[----:B------:R-:W1:Y:S01]  /*5180*/  @!P3 LDC.64 R14, c[0x0][0x3e8] ;  /* 0x0000fa00ff0ebb82 */ /* 0x000e620000000a00 */
[----:B--2---:R-:W-:-:S04]  /*5190*/  @!P4 IADD3 R12, P5, P6, R40, R12, R4 ;  /* 0x0000000c280cc210 */ /* 0x004fc80007ebe004 */
[----:B------:R-:W-:Y:S02]  /*51a0*/  @!P4 IADD3.X R13, R64, R13, R76, P5, P6 ;  /* 0x0000000d400dc210 */ /* 0x000fe40002fec44c */
[----:B------:R-:W-:Y:S02]  /*51b0*/  @!P3 IADD3 R29, P5, P6, R40, R4, R55 ;  /* 0x00000004281db210 */ /* 0x000fe40007ebe037 */
[----:B------:R-:W-:Y:S01]  /*51c0*/  CS2R R4, SRZ ;  /* 0x0000000000047805 */ /* 0x000fe2000001ff00 */
[----:B------:R-:W2:Y:S01]  /*51d0*/  @!P4 LDG.E.128 R24, desc[UR36][R12.64] ;  /* 0x000000240c18c981 */ /* 0x000ea2000c1e1d00 */
[----:B------:R-:W-:-:S04]  /*51e0*/  @!P3 IADD3.X R28, R64, R76, R53, P5, P6 ;  /* 0x0000004c401cb210 */ /* 0x000fc80002fec435 */
[----:B------:R1:W3:Y:S02]  /*51f0*/  @!P4 LDG.E.128 R4, desc[UR36][R8.64] ;  /* 0x000000240804c981 */ /* 0x0002e4000c1e1d00 */
[----:B-1----:R-:W-:-:S05]  /*5200*/  @!P3 IADD3 R8, P4, R31, R14, RZ ;  /* 0x0000000e1f08b210 */ /* 0x002fca0007f9e0ff */
[----:B------:R-:W-:Y:S01]  /*5210*/  @!P3 IMAD.X R9, R30, 0x1, R15, P4 ;  /* 0x000000011e09b824 */ /* 0x000fe200020e060f */
[----:B0-----:R-:W-:Y:S02]  /*5220*/  @!P3 IADD3 R10, P4, R29, R10, RZ ;  /* 0x0000000a1d0ab210 */ /* 0x001fe40007f9e0ff */
[----:B------:R-:W-:Y:S02]  /*5230*/  CS2R R30, SRZ ;  /* 0x00000000001e7805 */ /* 0x000fe4000001ff00 */
[----:B------:R-:W-:Y:S02]  /*5240*/  CS2R R34, SRZ ;  /* 0x0000000000227805 */ /* 0x000fe4000001ff00 */
[----:B------:R-:W-:Y:S01]  /*5250*/  CS2R R32, SRZ ;  /* 0x0000000000207805 */ /* 0x000fe2000001ff00 */
[----:B------:R-:W-:Y:S01]  /*5260*/  @!P3 IMAD.X R11, R28, 0x1, R11, P4 ;  /* 0x000000011c0bb824 */ /* 0x000fe200020e060b */
[----:B------:R-:W-:-:S04]  /*5270*/  CS2R R28, SRZ ;  /* 0x00000000001c7805 */ /* 0x000fc8000001ff00 */
[----:B------:R-:W4:Y:S04]  /*5280*/  @!P3 LDG.E.128 R32, desc[UR36][R10.64] ;  /* 0x000000240a20b981 */ /* 0x000f28000c1e1d00 */
[----:B------:R-:W5:Y:S01]  /*5290*/  @!P3 LDG.E.128 R28, desc[UR36][R8.64] ;  /* 0x00000024081cb981 */ /* 0x000f62000c1e1d00 */
[----:B------:R-:W-:-:S06]  /*52a0*/  UISETP.NE.AND UP0, UPT, UR61, 0x3, UPT ;  /* 0x000000033d00788c */ /* 0x000fcc000bf05270 */
[----:B------:R-:W-:Y:S02]  /*52b0*/  PLOP3.LUT P5, PT, PT, PT, UP0, 0x80, 0x0 ;  /* 0x000000000000781c */ /* 0x000fe40003faf008 */
[----:B------:R-:W-:Y:S01]  /*52c0*/  ISETP.GE.AND P3, PT, R16, R78, PT ;  /* 0x0000004e1000720c */ /* 0x000fe20003f66270 */
[----:B--2---:R-:W-:Y:S02]  /*52d0*/  IMAD.MOV.U32 R89, RZ, RZ, R26 ;  /* 0x000000ffff597224 */ /* 0x004fe400078e001a */
[----:B------:R-:W-:Y:S02]  /*52e0*/  IMAD.MOV.U32 R92, RZ, RZ, R24 ;  /* 0x000000ffff5c7224 */ /* 0x000fe400078e0018 */
[----:B---3--:R-:W-:Y:S02]  /*52f0*/  IMAD.MOV.U32 R90, RZ, RZ, R6 ;  /* 0x000000ffff5a7224 */ /* 0x008fe400078e0006 */
[----:B------:R-:W-:Y:S02]  /*5300*/  IMAD.MOV.U32 R91, RZ, RZ, R4 ;  /* 0x000000ffff5b7224 */ /* 0x000fe400078e0004 */
[----:B----4-:R-:W-:-:S02]  /*5310*/  IMAD.MOV.U32 R84, RZ, RZ, R34 ;  /* 0x000000ffff547224 */ /* 0x010fc400078e0022 */
[----:B------:R-:W-:Y:S02]  /*5320*/  IMAD.MOV.U32 R85, RZ, RZ, R32 ;  /* 0x000000ffff557224 */ /* 0x000fe400078e0020 */
[----:B-----5:R-:W-:Y:S02]  /*5330*/  IMAD.MOV.U32 R78, RZ, RZ, R30 ;  /* 0x000000ffff4e7224 */ /* 0x020fe400078e001e */
[----:B------:R-:W-:Y:S01]  /*5340*/  IMAD.MOV.U32 R82, RZ, RZ, R28 ;  /* 0x000000ffff527224 */ /* 0x000fe200078e001c */
[----:B------:R-:W-:Y:S06]  /*5350*/  @!P5 BRA `(.L_x_1818) ;  /* 0x000000000004d947 */ /* 0x000fec0003800000 */
[----:B------:R-:W-:Y:S01]  /*5360*/  BPT.TRAP 0x1 ;  /* 0x000000040000795c */ /* 0x000fe20000300000 */
.L_x_1818:
[----:B------:R-:W-:Y:S01]  /*5370*/  IMAD R76, R185, 0x8, R22 ;  /* 0x00000008b94c7824 */ /* 0x000fe200078e0216 */
[----:B------:R-:W-:Y:S01]  /*5380*/  SHF.L.U32 R77, R200, 0x1f, RZ ;  /* 0x0000001fc84d7819 */ /* 0x000fe200000006ff */
[----:B------:R-:W0:Y:S01]  /*5390*/  LDC R86, c[0x0][0x2f4] ;  /* 0x0000bd00ff567b82 */ /* 0x000e220000000800 */
[----:B------:R-:W-:Y:S02]  /*53a0*/  BSSY B1, `(.L_x_1819) ;  /* 0x0000003000017945 */ /* 0x000fe40003800000 */
[----:B------:R-:W1:Y:S02]  /*53b0*/  SYNCS.PHASECHK.TRANS64.TRYWAIT P4, [R76+URZ+0x28490], R77 ;  /* 0x0284904d4c0075a7 */ /* 0x000e64000808017f */
[----:B-1----:R-:W-:Y:S05]  /*53c0*/  @!P4 BRA `(.L_x_1820) ;  /* 0x0000025c0058c947 */ /* 0x002fea0003800000 */
.L_x_2193:
[----:B------:R-:W-:Y:S05]  /*53d0*/  BSYNC B1 ;  /* 0x0000000000017941 */ /* 0x000fea0003800000 */
.L_x_1819:
[----:B------:R-:W-:Y:S01]  /*53e0*/  UMOV UR4, 0xffffffff ;  /* 0xffffffff00047882 */ /* 0x000fe20000000000 */
[----:B0-----:R-:W-:Y:S02]  /*53f0*/  IMAD.IADD R88, R86, 0x1, -R57 ;  /* 0x0000000156587824 */ /* 0x001fe400078e0a39 */
[----:B------:R-:W-:Y:S05]  /*5400*/  BRA.DIV UR4, `(.L_x_1821) ;  /* 0x0000025e045c7947 */ /* 0x000fea000b800000 */
[----:B------:R0:W2:Y:S04]  /*5410*/  SHFL.IDX PT, R81, R80, RZ, 0x181f ;  /* 0x00181fff50517589 */ /* 0x0000a800000e0000 */
[----:B------:R0:W3:Y:S02]  /*5420*/  SHFL.IDX PT, R83, R79, RZ, 0x181f ;  /* 0x00181fff4f537589 */ /* 0x0000e400000e0000 */
.L_x_2197:
[----:B------:R-:W-:Y:S01]  /*5430*/  ISETP.GE.OR P4, PT, R187, R75, P1 ;  /* 0x0000004bbb00720c */ /* 0x000fe20000f86670 */
[----:B------:R-:W-:-:S12]  /*5440*/  BSSY B1, `(.L_x_1822) ;  /* 0x00000ed000017945 */ /* 0x000fd80003800000 */
[----:B------:R-:W-:Y:S05]  /*5450*/  @P4 BRA `(.L_x_1823) ;  /* 0x0000000c00ac4947 */ /* 0x000fea0003800000 */
[----:B------:R-:W-:Y:S01]  /*5460*/  SEL R8, R57, R88, !P0 ;  /* 0x0000005839087207 */ /* 0x000fe20004000000 */
[----:B------:R-:W-:Y:S01]  /*5470*/  BSSY B2, `(.L_x_1824) ;  /* 0x00000e4000027945 */ /* 0x000fe20003800000 */
[----:B------:R-:W-:Y:S02]  /*5480*/  SHF.R.U32.HI R10, RZ, 0x3, R202 ;  /* 0x00000003ff0a7819 */ /* 0x000fe400000116ca */
[----:B------:R-:W-:Y:S02]  /*5490*/  SHF.R.S32.HI R9, RZ, 0x1f, R8 ;  /* 0x0000001fff097819 */ /* 0x000fe40000011408 */
[----:B---3--:R-:W-:Y:S02]  /*54a0*/  IADD3 R68, P4, R62, R83, RZ ;  /* 0x000000533e447210 */ /* 0x008fe40007f9e0ff */
[----:B------:R-:W-:Y:S02]  /*54b0*/  LEA.HI R8, R9, R8, RZ, 0x5 ;  /* 0x0000000809087211 */ /* 0x000fe400078f28ff */
[----:B--2---:R-:W-:-:S02]  /*54c0*/  IADD3.X R69, R81, R66, RZ, P4, !PT ;  /* 0x0000004251457210 */ /* 0x004fc400027fe4ff */
[----:B------:R-:W-:-:S04]  /*54d0*/  LEA.HI.SX32 R8, R8, R65, 0x1b ;  /* 0x0000004108087211 */ /* 0x000fc800078fdaff */
[----:B------:R-:W-:Y:S01]  /*54e0*/  SHF.R.S32.HI R9, RZ, 0x1f, R8 ;  /* 0x0000001fff097819 */ /* 0x000fe20000011408 */
[----:B------:R-:W-:-:S03]  /*54f0*/  IMAD.SHL.U32 R87, R8, 0x10, RZ ;  /* 0x0000001008577824 */ /* 0x000fc600078e00ff */
[----:B------:R-:W-:Y:S02]  /*5500*/  LEA.HI R9, R9, R8, RZ, 0x3 ;  /* 0x0000000809097211 */ /* 0x000fe400078f18ff */
[----:B------:R-:W-:-:S03]  /*5510*/  LOP3.LUT R8, R202, 0x70, R87, 0xf8, !PT ;  /* 0x00000070ca087812 */ /* 0x000fc600078ef857 */
[----:B------:R-:W-:Y:S01]  /*5520*/  IMAD.SHL.U32 R9, R9, 0x400, RZ ;  /* 0x0000040009097824 */ /* 0x000fe200078e00ff */
[----:B------:R-:W-:-:S04]  /*5530*/  LOP3.LUT R10, R8, R10, RZ, 0x3c, !PT ;  /* 0x0000000a080a7212 */ /* 0x000fc800078e3cff */
[----:B------:R-:W-:Y:S01]  /*5540*/  LOP3.LUT R8, R9, 0xffffe000, RZ, 0xc0, !PT ;  /* 0xffffe00009087812 */ /* 0x000fe200078ec0ff */
[----:B------:R-:W-:-:S03]  /*5550*/  IMAD R9, R185, 0x4000, R46 ;  /* 0x00004000b9097824 */ /* 0x000fc600078e022e */
[----:B------:R-:W-:Y:S01]  /*5560*/  IADD3 R8, R10, R8, R203 ;  /* 0x000000080a087210 */ /* 0x000fe20007ffe0cb */
[----:B------:R-:W-:-:S04]  /*5570*/  IMAD.IADD R9, R22, 0x1, R9 ;  /* 0x0000000116097824 */ /* 0x000fc800078e0209 */
[----:B------:R-:W-:-:S04]  /*5580*/  IMAD R11, R185, 0x4000, R8 ;  /* 0x00004000b90b7824 */ /* 0x000fc800078e0208 */
[----:B------:R-:W-:Y:S02]  /*5590*/  IMAD.IADD R12, R22, 0x1, R11 ;  /* 0x00000001160c7824 */ /* 0x000fe400078e020b */
[----:B------:R-:W2:Y:S04]  /*55a0*/  LDS.128 R8, [R9+0x20000] ;  /* 0x0200000009087984 */ /* 0x000ea80000000c00 */
[----:B------:R-:W3:Y:S01]  /*55b0*/  LDS.128 R12, [R12+0x20000] ;  /* 0x020000000c0c7984 */ /* 0x000ee20000000c00 */
[----:B------:R-:W-:Y:S05]  /*55c0*/  @P3 BRA `(.L_x_1825) ;  /* 0x0000000c00383947 */ /* 0x000fea0003800000 */
[----:B------:R-:W-:Y:S01]  /*55d0*/  SHF.R.U32.HI R98, RZ, 0x8, R5 ;  /* 0x00000008ff627819 */ /* 0x000fe20000011605 */
[----:B--2---:R-:W-:Y:S01]  /*55e0*/  IMAD.MOV.U32 R24, RZ, RZ, R8 ;  /* 0x000000ffff187224 */ /* 0x004fe200078e0008 */
[--C-:B------:R-:W-:Y:S02]  /*55f0*/  SHF.R.U32.HI R93, RZ, 0x8, R7.reuse ;  /* 0x00000008ff5d7819 */ /* 0x100fe40000011607 */
[----:B------:R-:W-:Y:S02]  /*5600*/  LOP3.LUT R6, R7, 0xff0000ff, RZ, 0xc0, !PT ;  /* 0xff0000ff07067812 */ /* 0x000fe400078ec0ff */
[----:B------:R-:W-:Y:S01]  /*5610*/  SHF.R.U32.HI R99, RZ, 0x10, R7 ;  /* 0x00000010ff637819 */ /* 0x000fe20000011607 */
[----:B------:R-:W-:Y:S01]  /*5620*/  IMAD.SHL.U32 R93, R93, 0x100, RZ ;  /* 0x000001005d5d7824 */ /* 0x000fe200078e00ff */
[----:B------:R-:W-:Y:S02]  /*5630*/  SHF.R.U32.HI R97, RZ, 0x8, R27 ;  /* 0x00000008ff617819 */ /* 0x000fe4000001161b */
[----:B------:R-:W-:-:S02]  /*5640*/  LOP3.LUT R96, R27, 0xff0000ff, RZ, 0xc0, !PT ;  /* 0xff0000ff1b607812 */ /* 0x000fc400078ec0ff */
[----:B------:R-:W-:Y:S01]  /*5650*/  SHF.R.U32.HI R7, RZ, 0x10, R27 ;  /* 0x00000010ff077819 */ /* 0x000fe2000001161b */
[----:B------:R-:W-:Y:S01]  /*5660*/  IMAD.SHL.U32 R27, R98, 0x100, RZ ;  /* 0x00000100621b7824 */ /* 0x000fe200078e00ff */
[----:B------:R-:W-:Y:S01]  /*5670*/  LOP3.LUT R4, R5, 0xff0000ff, RZ, 0xc0, !PT ;  /* 0xff0000ff05047812 */ /* 0x000fe200078ec0ff */
[----:B------:R-:W-:Y:S01]  /*5680*/  IMAD.SHL.U32 R97, R97, 0x100, RZ ;  /* 0x0000010061617824 */ /* 0x000fe200078e00ff */
[----:B------:R-:W-:Y:S02]  /*5690*/  SHF.R.U32.HI R94, RZ, 0x10, R5 ;  /* 0x00000010ff5e7819 */ /* 0x000fe40000011605 */
[----:B------:R-:W-:Y:S02]  /*56a0*/  SHF.R.U32.HI R95, RZ, 0x8, R25 ;  /* 0x00000008ff5f7819 */ /* 0x000fe40000011619 */
[----:B------:R-:W-:Y:S01]  /*56b0*/  LOP3.LUT R4, R4, 0xff00, R27, 0xf8, !PT ;  /* 0x0000ff0004047812 */ /* 0x000fe200078ef81b */
[----:B------:R-:W-:Y:S01]  /*56c0*/  IMAD.U32 R27, R94, 0x10000, RZ ;  /* 0x000100005e1b7824 */ /* 0x000fe200078e00ff */
[----:B------:R-:W-:Y:S01]  /*56d0*/  LOP3.LUT R26, R25, 0xff0000ff, RZ, 0xc0, !PT ;  /* 0xff0000ff191a7812 */ /* 0x000fe200078ec0ff */
[----:B------:R-:W-:Y:S01]  /*56e0*/  IMAD.SHL.U32 R95, R95, 0x100, RZ ;  /* 0x000001005f5f7824 */ /* 0x000fe200078e00ff */
[----:B------:R-:W-:Y:S01]  /*56f0*/  SHF.R.U32.HI R5, RZ, 0x10, R25 ;  /* 0x00000010ff057819 */ /* 0x000fe20000011619 */
[----:B---3--:R-:W-:Y:S01]  /*5700*/  IMAD.MOV.U32 R25, RZ, RZ, R12 ;  /* 0x000000ffff197224 */ /* 0x008fe200078e000c */
[----:B------:R-:W-:-:S02]  /*5710*/  LOP3.LUT R93, R6, 0xff00, R93, 0xf8, !PT ;  /* 0x0000ff00065d7812 */ /* 0x000fc400078ef85d */
[----:B------:R-:W-:Y:S01]  /*5720*/  LOP3.LUT R6, R4, 0xff0000, R27, 0xf8, !PT ;  /* 0x00ff000004067812 */ /* 0x000fe200078ef81b */
[----:B------:R-:W-:Y:S01]  /*5730*/  IMAD.U32 R4, R99, 0x10000, RZ ;  /* 0x0001000063047824 */ /* 0x000fe200078e00ff */
[----:B------:R-:W-:Y:S01]  /*5740*/  LOP3.LUT R98, R96, 0xff00, R97, 0xf8, !PT ;  /* 0x0000ff0060627812 */ /* 0x000fe200078ef861 */
[----:B------:R-:W-:Y:S01]  /*5750*/  IMAD.U32 R5, R5, 0x10000, RZ ;  /* 0x0001000005057824 */ /* 0x000fe200078e00ff */
[----:B------:R-:W-:Y:S01]  /*5760*/  LOP3.LUT R94, R26, 0xff00, R95, 0xf8, !PT ;  /* 0x0000ff001a5e7812 */ /* 0x000fe200078ef85f */
[----:B------:R-:W-:Y:S01]  /*5770*/  IMAD.U32 R99, R7, 0x10000, RZ ;  /* 0x0001000007637824 */ /* 0x000fe200078e00ff */
[----:B------:R-:W-:Y:S02]  /*5780*/  F2FP.F16.E4M3.UNPACK_B R96, R92.H1 ;  /* 0x0000005cff60723e */ /* 0x000fe400030006ff */
[----:B------:R-:W-:Y:S02]  /*5790*/  F2FP.F16.E4M3.UNPACK_B R27, R25.H1 ;  /* 0x00000019ff1b723e */ /* 0x000fe400030006ff */
[----:B------:R-:W-:Y:S01]  /*57a0*/  F2FP.F16.E4M3.UNPACK_B R26, R24.H1 ;  /* 0x00000018ff1a723e */ /* 0x000fe200030006ff */
[----:B------:R-:W-:Y:S01]  /*57b0*/  HADD2.F32 R97, -RZ, R96.H0_H0 ;  /* 0x20000060ff617230 */ /* 0x000fe20000004100 */
[----:B------:R-:W-:Y:S01]  /*57c0*/  LOP3.LUT R4, R93, 0xff0000, R4, 0xf8, !PT ;  /* 0x00ff00005d047812 */ /* 0x000fe200078ef804 */
[----:B------:R-:W-:Y:S01]  /*57d0*/  HADD2.F32 R12, -RZ, R27.H0_H0 ;  /* 0x2000001bff0c7230 */ /* 0x000fe20000004100 */
[----:B------:R-:W-:Y:S01]  /*57e0*/  F2FP.F16.E4M3.UNPACK_B R93, R91.H1 ;  /* 0x0000005bff5d723e */ /* 0x000fe200030006ff */
[--C-:B------:R-:W-:Y:S01]  /*57f0*/  HADD2.F32 R8, -RZ, R26.reuse.H0_H0 ;  /* 0x2000001aff087230 */ /* 0x100fe20000004100 */
[----:B------:R-:W-:Y:S01]  /*5800*/  LOP3.LUT R7, R94, 0xff0000, R5, 0xf8, !PT ;  /* 0x00ff00005e077812 */ /* 0x000fe200078ef805 */
[----:B------:R-:W-:-:S02]  /*5810*/  HADD2.F32 R26, -RZ, R26.H1_H1 ;  /* 0x3000001aff1a7230 */ /* 0x000fc40000004100 */
[-C--:B------:R-:W-:Y:S01]  /*5820*/  FMUL.FTZ R101, R12, R97.reuse ;  /* 0x000000610c657220 */ /* 0x080fe20000410000 */
[--C-:B------:R-:W-:Y:S02]  /*5830*/  HADD2.F32 R95, -RZ, R93.reuse.H0_H0 ;  /* 0x2000005dff5f7230 */ /* 0x100fe40000004100 */
[----:B------:R-:W-:Y:S01]  /*5840*/  FMUL.FTZ R97, R8, R97 ;  /* 0x0000006108617220 */ /* 0x000fe20000410000 */
[----:B------:R-:W-:Y:S01]  /*5850*/  HADD2.F32 R94, -RZ, R93.H1_H1 ;  /* 0x3000005dff5e7230 */ /* 0x000fe20000004100 */
[----:B------:R-:W-:Y:S01]  /*5860*/  LOP3.LUT R5, R98, 0xff0000, R99, 0xf8, !PT ;  /* 0x00ff000062057812 */ /* 0x000fe200078ef863 */
[----:B------:R-:W-:Y:S02]  /*5870*/  HADD2.F32 R93, -RZ, R96.H1_H1 ;  /* 0x30000060ff5d7230 */ /* 0x000fe40000004100 */
[-C--:B------:R-:W-:Y:S01]  /*5880*/  FFMA.FTZ R8, R8, R95.reuse, -R101 ;  /* 0x0000005f08087223 */ /* 0x080fe20000010865 */
[----:B------:R-:W-:Y:S02]  /*5890*/  HADD2.F32 R27, -RZ, R27.H1_H1 ;  /* 0x3000001bff1b7230 */ /* 0x000fe40000004100 */
[----:B------:R-:W-:Y:S01]  /*58a0*/  FFMA.FTZ R12, R12, R95, R97 ;  /* 0x0000005f0c0c7223 */ /* 0x000fe20000010061 */
[----:B------:R-:W-:Y:S01]  /*58b0*/  F2FP.F16.E4M3.UNPACK_B R96, R92 ;  /* 0x0000005cff60723e */ /* 0x000fe200020006ff */
[----:B------:R-:W-:Y:S01]  /*58c0*/  FMUL.FTZ R98, R26, R93 ;  /* 0x0000005d1a627220 */ /* 0x000fe20000410000 */
[----:B------:R-:W-:-:S02]  /*58d0*/  F2FP.F16.E4M3.UNPACK_B R95, R91 ;  /* 0x0000005bff5f723e */ /* 0x000fc400020006ff */
[----:B------:R-:W-:Y:S01]  /*58e0*/  F2FP.F16.E4M3.UNPACK_B R92, R25 ;  /* 0x00000019ff5c723e */ /* 0x000fe200020006ff */
[C---:B------:R-:W-:Y:S01]  /*58f0*/  FMUL.FTZ R25, R27.reuse, R93 ;  /* 0x0000005d1b197220 */ /* 0x040fe20000410000 */
[----:B------:R-:W-:Y:S01]  /*5900*/  F2FP.F16.E4M3.UNPACK_B R91, R24 ;  /* 0x00000018ff5b723e */ /* 0x000fe200020006ff */
[----:B------:R-:W-:Y:S02]  /*5910*/  HADD2.F32 R97, -RZ, R96.H0_H0 ;  /* 0x20000060ff617230 */ /* 0x000fe40000004100 */
[-C--:B------:R-:W-:Y:S01]  /*5920*/  FFMA.FTZ R27, R27, R94.reuse, R98 ;  /* 0x0000005e1b1b7223 */ /* 0x080fe20000010062 */
[----:B------:R-:W-:Y:S02]  /*5930*/  HADD2.F32 R93, -RZ, R92.H0_H0 ;  /* 0x2000005cff5d7230 */ /* 0x000fe40000004100 */
[----:B------:R-:W-:Y:S01]  /*5940*/  FFMA.FTZ R25, R26, R94, -R25 ;  /* 0x0000005e1a197223 */ /* 0x000fe20000010819 */
[----:B------:R-:W-:Y:S02]  /*5950*/  HADD2.F32 R24, -RZ, R91.H0_H0 ;  /* 0x2000005bff187230 */ /* 0x000fe40000004100 */
[----:B------:R-:W-:-:S02]  /*5960*/  HADD2.F32 R96, -RZ, R96.H1_H1 ;  /* 0x30000060ff607230 */ /* 0x000fc40000004100 */
[-C--:B------:R-:W-:Y:S01]  /*5970*/  FMUL.FTZ R99, R93, R97.reuse ;  /* 0x000000615d637220 */ /* 0x080fe20000410000 */
[----:B------:R-:W-:Y:S02]  /*5980*/  HADD2.F32 R94, -RZ, R92.H1_H1 ;  /* 0x3000005cff5e7230 */ /* 0x000fe40000004100 */
[----:B------:R-:W-:Y:S01]  /*5990*/  FMUL.FTZ R98, R24, R97 ;  /* 0x0000006118627220 */ /* 0x000fe20000410000 */
[----:B------:R-:W-:Y:S01]  /*59a0*/  HADD2.F32 R26, -RZ, R95.H0_H0 ;  /* 0x2000005fff1a7230 */ /* 0x000fe20000004100 */
[----:B------:R-:W-:Y:S01]  /*59b0*/  F2FP.SATFINITE.E4M3.F32.PACK_AB_MERGE_C R8, R25, R8, RZ ;  /* 0x000000081908723e */ /* 0x000fe200048070ff */
[----:B------:R-:W-:Y:S02]  /*59c0*/  HADD2.F32 R91, -RZ, R91.H1_H1 ;  /* 0x3000005bff5b7230 */ /* 0x000fe40000004100 */
[----:B------:R-:W-:Y:S01]  /*59d0*/  FMUL.FTZ R92, R94, R96 ;  /* 0x000000605e5c7220 */ /* 0x000fe20000410000 */
[----:B------:R-:W-:Y:S02]  /*59e0*/  HADD2.F32 R97, -RZ, R95.H1_H1 ;  /* 0x3000005fff617230 */ /* 0x000fe40000004100 */
[-C--:B------:R-:W-:Y:S01]  /*59f0*/  FFMA.FTZ R24, R24, R26.reuse, -R99 ;  /* 0x0000001a18187223 */ /* 0x080fe20000010863 */
[----:B------:R-:W-:Y:S01]  /*5a00*/  FFMA.FTZ R26, R93, R26, R98 ;  /* 0x0000001a5d1a7223 */ /* 0x000fe20000010062 */
[----:B------:R-:W-:Y:S01]  /*5a10*/  F2FP.F16.E4M3.UNPACK_B R99, R89.H1 ;  /* 0x00000059ff63723e */ /* 0x000fe200030006ff */
[C---:B------:R-:W-:Y:S01]  /*5a20*/  FMUL.FTZ R103, R91.reuse, R96 ;  /* 0x000000605b677220 */ /* 0x040fe20000410000 */
[----:B------:R-:W-:Y:S01]  /*5a30*/  F2FP.F16.E4M3.UNPACK_B R95, R14.H1 ;  /* 0x0000000eff5f723e */ /* 0x000fe200030006ff */
[----:B------:R-:W-:Y:S01]  /*5a40*/  FFMA.FTZ R93, R91, R97, -R92 ;  /* 0x000000615b5d7223 */ /* 0x000fe2000001085c */
[----:B------:R-:W-:Y:S01]  /*5a50*/  F2FP.F16.E4M3.UNPACK_B R92, R10.H1 ;  /* 0x0000000aff5c723e */ /* 0x000fe200030006ff */
[----:B------:R-:W-:Y:S01]  /*5a60*/  HADD2.F32 R101, -RZ, R99.H0_H0 ;  /* 0x20000063ff657230 */ /* 0x000fe20000004100 */
[----:B------:R-:W-:Y:S01]  /*5a70*/  F2FP.F16.E4M3.UNPACK_B R98, R90.H1 ;  /* 0x0000005aff62723e */ /* 0x000fe200030006ff */
[----:B------:R-:W-:-:S02]  /*5a80*/  HADD2.F32 R96, -RZ, R95.H0_H0 ;  /* 0x2000005fff607230 */ /* 0x000fc40000004100 */
        /* <DEDUP_REMOVED lines=8> */
[----:B------:R-:W-:Y:S01]  /*5b10*/  F2FP.SATFINITE.E4M3.F32.PACK_AB_MERGE_C R12, R27, R12, RZ ;  /* 0x0000000c1b0c723e */ /* 0x000fe200048070ff */
[----:B------:R-:W-:-:S02]  /*5b20*/  HADD2.F32 R95, -RZ, R92.H1_H1 ;  /* 0x3000005cff5f7230 */ /* 0x000fc40000004100 */
[-C--:B------:R-:W-:Y:S01]  /*5b30*/  FMUL.FTZ R102, R97, R100.reuse ;  /* 0x0000006461667220 */ /* 0x080fe20000410000 */
[----:B------:R-:W-:Y:S02]  /*5b40*/  HADD2.F32 R98, -RZ, R98.H1_H1 ;  /* 0x30000062ff627230 */ /* 0x000fe40000004100 */
[-C--:B------:R-:W-:Y:S01]  /*5b50*/  FFMA.FTZ R92, R94, R99.reuse, -R103 ;  /* 0x000000635e5c7223 */ /* 0x080fe20000010867 */
[----:B------:R-:W-:Y:S01]  /*5b60*/  FFMA.FTZ R94, R96, R99, R101 ;  /* 0x00000063605e7223 */ /* 0x000fe20000010065 */
[C---:B------:R-:W-:Y:S01]  /*5b70*/  FMUL.FTZ R100, R95.reuse, R100 ;  /* 0x000000645f647220 */ /* 0x040fe20000410000 */
[----:B------:R-:W-:Y:S01]  /*5b80*/  F2FP.F16.E4M3.UNPACK_B R96, R89 ;  /* 0x00000059ff60723e */ /* 0x000fe200020006ff */
[----:B------:R-:W-:Y:S01]  /*5b90*/  FFMA.FTZ R89, R95, R98, -R102 ;  /* 0x000000625f597223 */ /* 0x000fe20000010866 */
[----:B------:R-:W-:Y:S01]  /*5ba0*/  F2FP.F16.E4M3.UNPACK_B R95, R14 ;  /* 0x0000000eff5f723e */ /* 0x000fe200020006ff */
[----:B------:R-:W-:Y:S01]  /*5bb0*/  FFMA.FTZ R105, R97, R98, R100 ;  /* 0x0000006261697223 */ /* 0x000fe20000010064 */
[----:B------:R-:W-:Y:S01]  /*5bc0*/  HADD2.F32 R14, -RZ, R10.H0_H0 ;  /* 0x2000000aff0e7230 */ /* 0x000fe20000004100 */
[----:B------:R-:W-:Y:S01]  /*5bd0*/  F2FP.SATFINITE.E4M3.F32.PACK_AB_MERGE_C R8, R93, R24, R8 ;  /* 0x000000185d08723e */ /* 0x000fe20004807008 */
[--C-:B------:R-:W-:Y:S01]  /*5be0*/  HADD2.F32 R99, -RZ, R96.reuse.H0_H0 ;  /* 0x20000060ff637230 */ /* 0x100fe20000004100 */
[----:B------:R-:W-:Y:S01]  /*5bf0*/  F2FP.F16.E4M3.UNPACK_B R27, R13 ;  /* 0x0000000dff1b723e */ /* 0x000fe200020006ff */
[----:B------:R-:W-:Y:S01]  /*5c00*/  HADD2.F32 R98, -RZ, R96.H1_H1 ;  /* 0x30000060ff627230 */ /* 0x000fe20000004100 */
[----:B------:R-:W-:Y:S01]  /*5c10*/  F2FP.F16.E4M3.UNPACK_B R96, R90 ;  /* 0x0000005aff60723e */ /* 0x000fe200020006ff */
[--C-:B------:R-:W-:Y:S01]  /*5c20*/  HADD2.F32 R90, -RZ, R95.reuse.H0_H0 ;  /* 0x2000005fff5a7230 */ /* 0x100fe20000004100 */
[----:B------:R-:W-:Y:S01]  /*5c30*/  F2FP.F16.E4M3.UNPACK_B R93, R7 ;  /* 0x00000007ff5d723e */ /* 0x000fe200020006ff */
[----:B------:R-:W-:Y:S01]  /*5c40*/  HADD2.F32 R95, -RZ, R95.H1_H1 ;  /* 0x3000005fff5f7230 */ /* 0x000fe20000004100 */
[----:B------:R-:W-:Y:S01]  /*5c50*/  F2FP.F16.E4M3.UNPACK_B R25, R9 ;  /* 0x00000009ff19723e */ /* 0x000fe200020006ff */
[----:B------:R-:W-:-:S02]  /*5c60*/  HADD2.F32 R10, -RZ, R10.H1_H1 ;  /* 0x3000000aff0a7230 */ /* 0x000fc40000004100 */
[-C--:B------:R-:W-:Y:S01]  /*5c70*/  FMUL.FTZ R101, R90, R99.reuse ;  /* 0x000000635a657220 */ /* 0x080fe20000410000 */
[--C-:B------:R-:W-:Y:S02]  /*5c80*/  HADD2.F32 R97, -RZ, R96.reuse.H0_H0 ;  /* 0x20000060ff617230 */ /* 0x100fe40000004100 */
[-C--:B------:R-:W-:Y:S01]  /*5c90*/  FMUL.FTZ R103, R95, R98.reuse ;  /* 0x000000625f677220 */ /* 0x080fe20000410000 */
[----:B------:R-:W-:Y:S02]  /*5ca0*/  HADD2.F32 R96, -RZ, R96.H1_H1 ;  /* 0x30000060ff607230 */ /* 0x000fe40000004100 */
[----:B------:R-:W-:Y:S01]  /*5cb0*/  FMUL.FTZ R99, R14, R99 ;  /* 0x000000630e637220 */ /* 0x000fe20000410000 */
[----:B------:R-:W-:Y:S01]  /*5cc0*/  FMUL.FTZ R98, R10, R98 ;  /* 0x000000620a627220 */ /* 0x000fe20000410000 */
[-C--:B------:R-:W-:Y:S01]  /*5cd0*/  FFMA.FTZ R101, R14, R97.reuse, -R101 ;  /* 0x000000610e657223 */ /* 0x080fe20000010865 */
[----:B------:R-:W-:Y:S01]  /*5ce0*/  F2FP.SATFINITE.E4M3.F32.PACK_AB_MERGE_C R12, R91, R26, R12 ;  /* 0x0000001a5b0c723e */ /* 0x000fe2000480700c */
[-C--:B------:R-:W-:Y:S01]  /*5cf0*/  FFMA.FTZ R10, R10, R96.reuse, -R103 ;  /* 0x000000600a0a7223 */ /* 0x080fe20000010867 */
[----:B------:R-:W-:Y:S01]  /*5d00*/  FFMA.FTZ R14, R90, R97, R99 ;  /* 0x000000615a0e7223 */ /* 0x000fe20000010063 */
[----:B------:R-:W-:Y:S01]  /*5d10*/  FFMA.FTZ R95, R95, R96, R98 ;  /* 0x000000605f5f7223 */ /* 0x000fe20000010062 */
[----:B------:R-:W-:Y:S01]  /*5d20*/  F2FP.SATFINITE.E4M3.F32.PACK_AB_MERGE_C R92, R89, R92, RZ ;  /* 0x0000005c595c723e */ /* 0x000fe200048070ff */
[----:B------:R-:W-:Y:S01]  /*5d30*/  HADD2.F32 R89, -RZ, R27.H0_H0 ;  /* 0x2000001bff597230 */ /* 0x000fe20000004100 */
[----:B------:R-:W-:Y:S01]  /*5d40*/  F2FP.F16.E4M3.UNPACK_B R91, R6 ;  /* 0x00000006ff5b723e */ /* 0x000fe200020006ff */
[----:B------:R-:W-:Y:S01]  /*5d50*/  HADD2.F32 R26, -RZ, R93.H0_H0 ;  /* 0x2000005dff1a7230 */ /* 0x000fe20000004100 */
[----:B------:R-:W-:Y:S01]  /*5d60*/  F2FP.SATFINITE.E4M3.F32.PACK_AB_MERGE_C R94, R105, R94, RZ ;  /* 0x0000005e695e723e */ /* 0x000fe200048070ff */
[----:B------:R-:W-:Y:S01]  /*5d70*/  HADD2.F32 R24, -RZ, R25.H0_H0 ;  /* 0x20000019ff187230 */ /* 0x000fe20000004100 */
[----:B------:R-:W-:Y:S01]  /*5d80*/  F2FP.SATFINITE.E4M3.F32.PACK_AB_MERGE_C R10, R10, R101, R92 ;  /* 0x000000650a0a723e */ /* 0x000fe2000480705c */
[----:B------:R-:W-:Y:S01]  /*5d90*/  HADD2.F32 R92, -RZ, R91.H0_H0 ;  /* 0x2000005bff5c7230 */ /* 0x000fe20000004100 */
[----:B------:R-:W-:Y:S01]  /*5da0*/  F2FP.SATFINITE.E4M3.F32.PACK_AB_MERGE_C R14, R95, R14, R94 ;  /* 0x0000000e5f0e723e */ /* 0x000fe2000480705e */
        /* <DEDUP_REMOVED lines=14> */
[----:B------:R-:W-:Y:S01]  /*5e90*/  F2FP.F16.E4M3.UNPACK_B R6, R6.H1 ;  /* 0x00000006ff06723e */ /* 0x000fe200030006ff */
[----:B------:R-:W-:Y:S02]  /*5ea0*/  HADD2.F32 R89, -RZ, R13.H0_H0 ;  /* 0x2000000dff597230 */ /* 0x000fe40000004100 */
[----:B------:R-:W-:Y:S01]  /*5eb0*/  FFMA.FTZ R26, R90, R91, R93 ;  /* 0x0000005b5a1a7223 */ /* 0x000fe2000001005d */
[----:B------:R-:W-:Y:S01]  /*5ec0*/  HADD2.F32 R94, -RZ, R92.H0_H0 ;  /* 0x2000005cff5e7230 */ /* 0x000fe20000004100 */
[----:B------:R-:W-:Y:S01]  /*5ed0*/  F2FP.F16.E4M3.UNPACK_B R91, R15 ;  /* 0x0000000fff5b723e */ /* 0x000fe200020006ff */
[----:B------:R-:W-:Y:S01]  /*5ee0*/  HADD2.F32 R7, -RZ, R27.H0_H0 ;  /* 0x2000001bff077230 */ /* 0x000fe20000004100 */
[----:B------:R-:W-:Y:S01]  /*5ef0*/  F2FP.F16.E4M3.UNPACK_B R99, R5 ;  /* 0x00000005ff63723e */ /* 0x000fe200020006ff */
[----:B------:R-:W-:-:S02]  /*5f00*/  HADD2.F32 R90, -RZ, R13.H1_H1 ;  /* 0x3000000dff5a7230 */ /* 0x000fc40000004100 */
[-C--:B------:R-:W-:Y:S01]  /*5f10*/  FMUL.FTZ R96, R89, R94.reuse ;  /* 0x0000005e59607220 */ /* 0x080fe20000410000 */
[----:B------:R-:W-:Y:S02]  /*5f20*/  HADD2.F32 R13, -RZ, R92.H1_H1 ;  /* 0x3000005cff0d7230 */ /* 0x000fe40000004100 */
[C---:B------:R-:W-:Y:S01]  /*5f30*/  FMUL.FTZ R94, R7.reuse, R94 ;  /* 0x0000005e075e7220 */ /* 0x040fe20000410000 */
[--C-:B------:R-:W-:Y:S01]  /*5f40*/  HADD2.F32 R92, -RZ, R6.reuse.H0_H0 ;  /* 0x20000006ff5c7230 */ /* 0x100fe20000004100 */
[----:B------:R-:W-:Y:S01]  /*5f50*/  F2FP.F16.E4M3.UNPACK_B R100, R5.H1 ;  /* 0x00000005ff64723e */ /* 0x000fe200030006ff */
[----:B------:R-:W-:Y:S02]  /*5f60*/  HADD2.F32 R27, -RZ, R27.H1_H1 ;  /* 0x3000001bff1b7230 */ /* 0x000fe40000004100 */
[CC--:B------:R-:W-:Y:S01]  /*5f70*/  FMUL.FTZ R98, R90.reuse, R13.reuse ;  /* 0x0000000d5a627220 */ /* 0x0c0fe20000410000 */
[----:B------:R-:W-:Y:S02]  /*5f80*/  HADD2.F32 R93, -RZ, R6.H1_H1 ;  /* 0x30000006ff5d7230 */ /* 0x000fe40000004100 */
[-C--:B------:R-:W-:Y:S01]  /*5f90*/  FFMA.FTZ R6, R7, R92.reuse, -R96 ;  /* 0x0000005c07067223 */ /* 0x080fe20000010860 */
[----:B------:R-:W-:Y:S01]  /*5fa0*/  FFMA.FTZ R7, R89, R92, R94 ;  /* 0x0000005c59077223 */ /* 0x000fe2000001005e */
[C---:B------:R-:W-:Y:S01]  /*5fb0*/  FMUL.FTZ R89, R27.reuse, R13 ;  /* 0x0000000d1b597220 */ /* 0x040fe20000410000 */
[----:B------:R-:W-:Y:S01]  /*5fc0*/  F2FP.F16.E4M3.UNPACK_B R92, R15.H1 ;  /* 0x0000000fff5c723e */ /* 0x000fe200030006ff */
[----:B------:R-:W-:Y:S01]  /*5fd0*/  FFMA.FTZ R13, R27, R93, -R98 ;  /* 0x0000005d1b0d7223 */ /* 0x000fe20000010862 */
[----:B------:R-:W-:Y:S01]  /*5fe0*/  F2FP.F16.E4M3.UNPACK_B R27, R11 ;  /* 0x0000000bff1b723e */ /* 0x000fe200020006ff */
[----:B------:R-:W-:Y:S01]  /*5ff0*/  FFMA.FTZ R90, R90, R93, R89 ;  /* 0x0000005d5a5a7223 */ /* 0x000fe20000010059 */
[----:B------:R-:W-:Y:S01]  /*6000*/  F2FP.F16.E4M3.UNPACK_B R11, R11.H1 ;  /* 0x0000000bff0b723e */ /* 0x000fe200030006ff */
[----:B------:R-:W-:Y:S01]  /*6010*/  HADD2.F32 R93, -RZ, R91.H0_H0 ;  /* 0x2000005bff5d7230 */ /* 0x000fe20000004100 */
[-C--:B------:R-:W-:Y:S01]  /*6020*/  F2FP.F16.E4M3.UNPACK_B R95, R4.reuse ;  /* 0x00000004ff5f723e */ /* 0x080fe200020006ff */
[----:B------:R-:W-:Y:S01]  /*6030*/  HADD2.F32 R15, -RZ, R27.H0_H0 ;  /* 0x2000001bff0f7230 */ /* 0x000fe20000004100 */
[----:B------:R-:W-:Y:S01]  /*6040*/  F2FP.F16.E4M3.UNPACK_B R96, R4.H1 ;  /* 0x00000004ff60723e */ /* 0x000fe200030006ff */
[----:B------:R-:W-:Y:S01]  /*6050*/  HADD2.F32 R4, -RZ, R99.H0_H0 ;  /* 0x20000063ff047230 */ /* 0x000fe20000004100 */
[----:B------:R-:W-:Y:S01]  /*6060*/  F2FP.SATFINITE.E4M3.F32.PACK_AB_MERGE_C R6, R13, R6, RZ ;  /* 0x000000060d06723e */ /* 0x000fe200048070ff */
[----:B------:R-:W-:Y:S01]  /*6070*/  HADD2.F32 R89, -RZ, R11.H0_H0 ;  /* 0x2000000bff597230 */ /* 0x000fe20000004100 */
[----:B------:R-:W-:Y:S01]  /*6080*/  F2FP.SATFINITE.E4M3.F32.PACK_AB_MERGE_C R7, R90, R7, RZ ;  /* 0x000000075a07723e */ /* 0x000fe200048070ff */
[----:B------:R-:W-:-:S02]  /*6090*/  HADD2.F32 R94, -RZ, R92.H0_H0 ;  /* 0x2000005cff5e7230 */ /* 0x000fc40000004100 */
[-C--:B------:R-:W-:Y:S01]  /*60a0*/  FMUL.FTZ R102, R93, R4.reuse ;  /* 0x000000045d667220 */ /* 0x080fe20000410000 */
[----:B------:R-:W-:Y:S02]  /*60b0*/  HADD2.F32 R5, -RZ, R100.H0_H0 ;  /* 0x20000064ff057230 */ /* 0x000fe40000004100 */
[----:B------:R-:W-:Y:S01]  /*60c0*/  FMUL.FTZ R104, R15, R4 ;  /* 0x000000040f687220 */ /* 0x000fe20000410000 */
[----:B------:R-:W-:Y:S01]  /*60d0*/  HADD2.F32 R98, -RZ, R95.H0_H0 ;  /* 0x2000005fff627230 */ /* 0x000fe20000004100 */
[----:B------:R-:W-:Y:S01]  /*60e0*/  F2FP.SATFINITE.E4M3.F32.PACK_AB_MERGE_C R9, R9, R24, R6 ;  /* 0x000000180909723e */ /* 0x000fe20004807006 */
[----:B------:R-:W-:Y:S02]  /*60f0*/  HADD2.F32 R92, -RZ, R92.H1_H1 ;  /* 0x3000005cff5c7230 */ /* 0x000fe40000004100 */
[-C--:B------:R-:W-:Y:S01]  /*6100*/  FMUL.FTZ R106, R94, R5.reuse ;  /* 0x000000055e6a7220 */ /* 0x080fe20000410000 */
[----:B------:R-:W-:Y:S02]  /*6110*/  HADD2.F32 R100, -RZ, R100.H1_H1 ;  /* 0x30000064ff647230 */ /* 0x000fe40000004100 */
[----:B------:R-:W-:Y:S01]  /*6120*/  FMUL.FTZ R101, R89, R5 ;  /* 0x0000000559657220 */ /* 0x000fe20000410000 */
[----:B------:R-:W-:-:S02]  /*6130*/  HADD2.F32 R11, -RZ, R11.H1_H1 ;  /* 0x3000000bff0b7230 */ /* 0x000fc40000004100 */
[-C--:B------:R-:W-:Y:S01]  /*6140*/  FFMA.FTZ R4, R15, R98.reuse, -R102 ;  /* 0x000000620f047223 */ /* 0x080fe20000010866 */
[----:B------:R-:W-:Y:S02]  /*6150*/  HADD2.F32 R97, -RZ, R96.H0_H0 ;  /* 0x20000060ff617230 */ /* 0x000fe40000004100 */
[----:B------:R-:W-:Y:S01]  /*6160*/  FFMA.FTZ R5, R93, R98, R104 ;  /* 0x000000625d057223 */ /* 0x000fe20000010068 */
[----:B------:R-:W-:Y:S02]  /*6170*/  HADD2.F32 R91, -RZ, R91.H1_H1 ;  /* 0x3000005bff5b7230 */ /* 0x000fe40000004100 */
[-C--:B------:R-:W-:Y:S01]  /*6180*/  FMUL.FTZ R102, R92, R100.reuse ;  /* 0x000000645c667220 */ /* 0x080fe20000410000 */
[----:B------:R-:W-:Y:S02]  /*6190*/  HADD2.F32 R98, -RZ, R99.H1_H1 ;  /* 0x30000063ff627230 */ /* 0x000fe40000004100 */
[----:B------:R-:W-:Y:S01]  /*61a0*/  FMUL.FTZ R15, R11, R100 ;  /* 0x000000640b0f7220 */ /* 0x000fe20000410000 */
[----:B------:R-:W-:-:S02]  /*61b0*/  HADD2.F32 R27, -RZ, R27.H1_H1 ;  /* 0x3000001bff1b7230 */ /* 0x000fc40000004100 */
[-C--:B------:R-:W-:Y:S01]  /*61c0*/  FFMA.FTZ R101, R94, R97.reuse, R101 ;  /* 0x000000615e657223 */ /* 0x080fe20000010065 */
[----:B------:R-:W-:Y:S02]  /*61d0*/  HADD2.F32 R96, -RZ, R96.H1_H1 ;  /* 0x30000060ff607230 */ /* 0x000fe40000004100 */
[-C--:B------:R-:W-:Y:S01]  /*61e0*/  FMUL.FTZ R100, R91, R98.reuse ;  /* 0x000000625b647220 */ /* 0x080fe20000410000 */
[----:B------:R-:W-:Y:S02]  /*61f0*/  HADD2.F32 R94, -RZ, R95.H1_H1 ;  /* 0x3000005fff5e7230 */ /* 0x000fe40000004100 */
[----:B------:R-:W-:Y:S01]  /*6200*/  FFMA.FTZ R106, R89, R97, -R106 ;  /* 0x00000061596a7223 */ /* 0x000fe2000001086a */
[----:B------:R-:W-:Y:S01]  /*6210*/  FMUL.FTZ R98, R27, R98 ;  /* 0x000000621b627220 */ /* 0x000fe20000410000 */
[-C--:B------:R-:W-:Y:S01]  /*6220*/  FFMA.FTZ R11, R11, R96.reuse, -R102 ;  /* 0x000000600b0b7223 */ /* 0x080fe20000010866 */
[----:B------:R-:W-:Y:S01]  /*6230*/  FFMA.FTZ R92, R92, R96, R15 ;  /* 0x000000605c5c7223 */ /* 0x000fe2000001000f */
[-C--:B------:R-:W-:Y:S01]  /*6240*/  FFMA.FTZ R27, R27, R94.reuse, -R100 ;  /* 0x0000005e1b1b7223 */ /* 0x080fe20000010864 */
[----:B------:R-:W-:Y:S01]  /*6250*/  FFMA.FTZ R98, R91, R94, R98 ;  /* 0x0000005e5b627223 */ /* 0x000fe20000010062 */
[----:B------:R-:W-:-:S02]  /*6260*/  F2FP.SATFINITE.E4M3.F32.PACK_AB_MERGE_C R13, R26, R25, R7 ;  /* 0x000000191a0d723e */ /* 0x000fc40004807007 */
[----:B------:R-:W-:Y:S02]  /*6270*/  F2FP.SATFINITE.E4M3.F32.PACK_AB_MERGE_C R11, R11, R106, RZ ;  /* 0x0000006a0b0b723e */ /* 0x000fe400048070ff */
[----:B------:R-:W-:Y:S02]  /*6280*/  F2FP.SATFINITE.E4M3.F32.PACK_AB_MERGE_C R92, R92, R101, RZ ;  /* 0x000000655c5c723e */ /* 0x000fe400048070ff */
[----:B------:R-:W-:Y:S02]  /*6290*/  F2FP.SATFINITE.E4M3.F32.PACK_AB_MERGE_C R11, R27, R4, R11 ;  /* 0x000000041b0b723e */ /* 0x000fe4000480700b */
[----:B------:R-:W-:-:S07]  /*62a0*/  F2FP.SATFINITE.E4M3.F32.PACK_AB_MERGE_C R15, R98, R5, R92 ;  /* 0x00000005620f723e */ /* 0x000fce000480705c */
.L_x_1825:
[----:B------:R-:W-:Y:S05]  /*62b0*/  BSYNC B2 ;  /* 0x0000000000027941 */ /* 0x000fea0003800000 */
.L_x_1824:
[----:B------:R-:W-:Y:S01]  /*62c0*/  ISETP.GE.AND P4, PT, R87, R86, PT ;  /* 0x000000565700720c */ /* 0x000fe20003f86270 */
[----:B--2---:R4:W-:-:S12]  /*62d0*/  ST.E.128 desc[UR36][R68.64], R8 ;  /* 0x0000000844007985 */ /* 0x0049d8000c101d24 */
[----:B------:R-:W-:-:S04]  /*62e0*/  @!P4 IADD3 R4, P6, R83, R87, RZ ;  /* 0x000000575304c210 */ /* 0x000fc80007fde0ff */
[----:B------:R-:W-:-:S05]  /*62f0*/  @!P4 LEA.HI.X.SX32 R5, R87, R81, 0x1, P6 ;  /* 0x000000515705c211 */ /* 0x000fca00030f0eff */
[----:B---3--:R4:W-:Y:S04]  /*6300*/  @!P4 ST.E.128 desc[UR36][R4.64], R12 ;  /* 0x0000000c0400c985 */ /* 0x0089e8000c101d24 */
.L_x_1823:
[----:B------:R-:W-:Y:S05]  /*6310*/  BSYNC B1 ;  /* 0x0000000000017941 */ /* 0x000fea0003800000 */
.L_x_1822:
[----:B------:R-:W-:-:S03]  /*6320*/  UMOV UR4, 0xffffffff ;  /* 0xffffffff00047882 */ /* 0x000fc60000000000 */
[----:B------:R-:W-:Y:S05]  /*6330*/  BRA.DIV UR4, `(.L_x_1826) ;  /* 0x0000024e04dc7947 */ /* 0x000fea000b800000 */
[----:B------:R0:W0:Y:S04]  /*6340*/  SHFL.IDX PT, R25, R80, 0x1, 0x181f ;  /* 0x00381f0050197f89 */ /* 0x00002800000e0000 */
[----:B----4-:R4:W0:Y:S02]  /*6350*/  SHFL.IDX PT, R14, R79, 0x1, 0x181f ;  /* 0x00381f004f0e7f89 */ /* 0x01082400000e0000 */
.L_x_2201:
[----:B------:R-:W-:-:S04]  /*6360*/  IADD3 R4, R187, 0x20, RZ ;  /* 0x00000020bb047810 */ /* 0x000fc80007ffe0ff */
[----:B------:R-:W-:-:S13]  /*6370*/  ISETP.GE.OR P4, PT, R4, R75, P1 ;  /* 0x0000004b0400720c */ /* 0x000fda0000f86670 */
[----:B------:R-:W-:Y:S05]  /*6380*/  @P4 BRA `(.L_x_1811) ;  /* 0x0000001000d44947 */ /* 0x000fea0003800000 */
[----:B------:R-:W-:Y:S01]  /*6390*/  SEL R88, R57, R88, !P0 ;  /* 0x0000005839587207 */ /* 0x000fe20004000000 */
[----:B------:R-:W-:Y:S01]  /*63a0*/  BSSY B1, `(.L_x_1827) ;  /* 0x00000e9000017945 */ /* 0x000fe20003800000 */
[----:B------:R-:W-:Y:S02]  /*63b0*/  SHF.R.U32.HI R7, RZ, 0x3, R209 ;  /* 0x00000003ff077819 */ /* 0x000fe400000116d1 */
[----:B------:R-:W-:Y:S02]  /*63c0*/  SHF.R.S32.HI R5, RZ, 0x1f, R88 ;  /* 0x0000001fff057819 */ /* 0x000fe40000011458 */
[----:B0-----:R-:W-:Y:S02]  /*63d0*/  IADD3 R12, P4, R62, R14, RZ ;  /* 0x0000000e3e0c7210 */ /* 0x001fe40007f9e0ff */
[----:B------:R-:W-:-:S03]  /*63e0*/  LEA.HI R88, R5, R88, RZ, 0x5 ;  /* 0x0000005805587211 */ /* 0x000fc600078f28ff */
[----:B------:R-:W-:Y:S01]  /*63f0*/  IMAD.X R13, R25, 0x1, R66, P4 ;  /* 0x00000001190d7824 */ /* 0x000fe200020e0642 */
[----:B------:R-:W-:-:S04]  /*6400*/  LEA.HI.SX32 R88, R88, R65, 0x1b ;  /* 0x0000004158587211 */ /* 0x000fc800078fdaff */
[----:B------:R-:W-:Y:S01]  /*6410*/  SHF.R.S32.HI R5, RZ, 0x1f, R88 ;  /* 0x0000001fff057819 */ /* 0x000fe20000011458 */
[----:B------:R-:W-:-:S03]  /*6420*/  IMAD.SHL.U32 R15, R88, 0x10, RZ ;  /* 0x00000010580f7824 */ /* 0x000fc600078e00ff */
[----:B------:R-:W-:Y:S02]  /*6430*/  LEA.HI R5, R5, R88, RZ, 0x3 ;  /* 0x0000005805057211 */ /* 0x000fe400078f18ff */
[----:B------:R-:W-:-:S03]  /*6440*/  LOP3.LUT R4, R209, 0x70, R15, 0xf8, !PT ;  /* 0x00000070d1047812 */ /* 0x000fc600078ef80f */
[----:B------:R-:W-:Y:S01]  /*6450*/  IMAD.SHL.U32 R6, R5, 0x400, RZ ;  /* 0x0000040005067824 */ /* 0x000fe200078e00ff */
[----:B------:R-:W-:-:S04]  /*6460*/  LOP3.LUT R5, R4, R7, RZ, 0x3c, !PT ;  /* 0x0000000704057212 */ /* 0x000fc800078e3cff */
[----:B------:R-:W-:-:S04]  /*6470*/  LOP3.LUT R4, R6, 0xffffe000, RZ, 0xc0, !PT ;  /* 0xffffe00006047812 */ /* 0x000fc800078ec0ff */
[----:B------:R-:W-:Y:S01]  /*6480*/  IADD3 R4, R5, R4, R212 ;  /* 0x0000000405047210 */ /* 0x000fe20007ffe0d4 */
[----:B------:R-:W-:-:S04]  /*6490*/  IMAD R5, R185, 0x4000, R47 ;  /* 0x00004000b9057824 */ /* 0x000fc800078e022f */
[----:B------:R-:W-:Y:S02]  /*64a0*/  IMAD R7, R185, 0x4000, R4 ;  /* 0x00004000b9077824 */ /* 0x000fe400078e0204 */
[C---:B------:R-:W-:Y:S02]  /*64b0*/  IMAD.IADD R5, R22.reuse, 0x1, R5 ;  /* 0x0000000116057824 */ /* 0x040fe400078e0205 */
[----:B------:R-:W-:-:S04]  /*64c0*/  IMAD.IADD R8, R22, 0x1, R7 ;  /* 0x0000000116087824 */ /* 0x000fc800078e0207 */
[----:B------:R-:W0:Y:S04]  /*64d0*/  LDS.128 R4, [R5+0x20000] ;  /* 0x0200000005047984 */ /* 0x000e280000000c00 */
[----:B------:R-:W0:Y:S01]  /*64e0*/  LDS.128 R8, [R8+0x20000] ;  /* 0x0200000008087984 */ /* 0x000e220000000c00 */
[----:B------:R-:W-:Y:S05]  /*64f0*/  @P3 BRA `(.L_x_1828) ;  /* 0x0000000c004c3947 */ /* 0x000fea0003800000 */
[--C-:B------:R-:W-:Y:S01]  /*6500*/  SHF.R.U32.HI R26, RZ, 0x8, R29.reuse ;  /* 0x00000008ff1a7819 */ /* 0x100fe2000001161d */
[----:B0-----:R-:W-:Y:S01]  /*6510*/  IMAD.MOV.U32 R30, RZ, RZ, R8 ;  /* 0x000000ffff1e7224 */ /* 0x001fe200078e0008 */
[----:B----4-:R-:W-:Y:S01]  /*6520*/  SHF.R.U32.HI R79, RZ, 0x10, R29 ;  /* 0x00000010ff4f7819 */ /* 0x010fe2000001161d */
[----:B------:R-:W-:Y:S01]  /*6530*/  IMAD.MOV.U32 R24, RZ, RZ, R5 ;  /* 0x000000ffff187224 */ /* 0x000fe200078e0005 */
[----:B------:R-:W-:Y:S01]  /*6540*/  LOP3.LUT R27, R29, 0xff0000ff, RZ, 0xc0, !PT ;  /* 0xff0000ff1d1b7812 */ /* 0x000fe200078ec0ff */
[----:B------:R-:W-:Y:S01]  /*6550*/  IMAD.MOV.U32 R29, RZ, RZ, R4 ;  /* 0x000000ffff1d7224 */ /* 0x000fe200078e0004 */
[----:B------:R-:W-:Y:S01]  /*6560*/  SHF.R.U32.HI R69, RZ, 0x8, R31 ;  /* 0x00000008ff457819 */ /* 0x000fe2000001161f */
[----:B------:R-:W-:Y:S01]  /*6570*/  IMAD.SHL.U32 R4, R26, 0x100, RZ ;  /* 0x000001001a047824 */ /* 0x000fe200078e00ff */
[----:B------:R-:W-:Y:S01]  /*6580*/  SHF.R.U32.HI R32, RZ, 0x8, R33 ;  /* 0x00000008ff207819 */ /* 0x000fe20000011621 */
[----:B------:R-:W-:Y:S01]  /*6590*/  IMAD.MOV.U32 R26, RZ, RZ, R6 ;  /* 0x000000ffff1a7224 */ /* 0x000fe200078e0006 */
[----:B------:R-:W-:Y:S01]  /*65a0*/  SHF.R.U32.HI R28, RZ, 0x8, R35 ;  /* 0x00000008ff1c7819 */ /* 0x000fe20000011623 */
[----:B------:R-:W-:Y:S01]  /*65b0*/  IMAD.U32 R6, R79, 0x10000, RZ ;  /* 0x000100004f067824 */ /* 0x000fe200078e00ff */
[----:B------:R-:W-:Y:S01]  /*65c0*/  LOP3.LUT R27, R27, 0xff00, R4, 0xf8, !PT ;  /* 0x0000ff001b1b7812 */ /* 0x000fe200078ef804 */
[----:B------:R-:W-:Y:S01]  /*65d0*/  IMAD.SHL.U32 R4, R69, 0x100, RZ ;  /* 0x0000010045047824 */ /* 0x000fe200078e00ff */
[----:B------:R-:W-:Y:S01]  /*65e0*/  SHF.R.U32.HI R80, RZ, 0x10, R31 ;  /* 0x00000010ff507819 */ /* 0x000fe2000001161f */
[----:B------:R-:W-:Y:S01]  /*65f0*/  IMAD.SHL.U32 R8, R32, 0x100, RZ ;  /* 0x0000010020087824 */ /* 0x000fe200078e00ff */
[----:B------:R-:W-:Y:S01]  /*6600*/  SHF.R.U32.HI R34, RZ, 0x10, R33 ;  /* 0x00000010ff227819 */ /* 0x000fe20000011621 */
[----:B------:R-:W-:Y:S01]  /*6610*/  IMAD.SHL.U32 R28, R28, 0x100, RZ ;  /* 0x000001001c1c7824 */ /* 0x000fe200078e00ff */
[----:B------:R-:W-:-:S02]  /*6620*/  SHF.R.U32.HI R68, RZ, 0x10, R35 ;  /* 0x00000010ff447819 */ /* 0x000fc40000011623 */
[----:B------:R-:W-:Y:S02]  /*6630*/  LOP3.LUT R31, R31, 0xff0000ff, RZ, 0xc0, !PT ;  /* 0xff0000ff1f1f7812 */ /* 0x000fe400078ec0ff */
[----:B------:R-:W-:Y:S01]  /*6640*/  LOP3.LUT R33, R33, 0xff0000ff, RZ, 0xc0, !PT ;  /* 0xff0000ff21217812 */ /* 0x000fe200078ec0ff */
[----:B------:R-:W-:Y:S01]  /*6650*/  IMAD.U32 R68, R68, 0x10000, RZ ;  /* 0x0001000044447824 */ /* 0x000fe200078e00ff */
[----:B------:R-:W-:Y:S02]  /*6660*/  LOP3.LUT R35, R35, 0xff0000ff, RZ, 0xc0, !PT ;  /* 0xff0000ff23237812 */ /* 0x000fe400078ec0ff */
[----:B------:R-:W-:Y:S02]  /*6670*/  LOP3.LUT R5, R31, 0xff00, R4, 0xf8, !PT ;  /* 0x0000ff001f057812 */ /* 0x000fe400078ef804 */
[----:B------:R-:W-:Y:S01]  /*6680*/  LOP3.LUT R69, R33, 0xff00, R8, 0xf8, !PT ;  /* 0x0000ff0021457812 */ /* 0x000fe200078ef808 */
[----:B------:R-:W-:Y:S01]  /*6690*/  IMAD.U32 R8, R34, 0x10000, RZ ;  /* 0x0001000022087824 */ /* 0x000fe200078e00ff */
[----:B------:R-:W-:-:S02]  /*66a0*/  LOP3.LUT R79, R35, 0xff00, R28, 0xf8, !PT ;  /* 0x0000ff00234f7812 */ /* 0x000fc400078ef81c */
[----:B------:R-:W-:Y:S02]  /*66b0*/  SHF.L.U32 R4, R80, 0x10, RZ ;  /* 0x0000001050047819 */ /* 0x000fe400000006ff */
[----:B------:R-:W-:Y:S02]  /*66c0*/  F2FP.F16.E4M3.UNPACK_B R35, R85.H1 ;  /* 0x00000055ff23723e */ /* 0x000fe400030006ff */
[----:B------:R-:W-:Y:S02]  /*66d0*/  F2FP.F16.E4M3.UNPACK_B R33, R30.H1 ;  /* 0x0000001eff21723e */ /* 0x000fe400030006ff */
[----:B------:R-:W-:Y:S02]  /*66e0*/  F2FP.F16.E4M3.UNPACK_B R31, R29.H1 ;  /* 0x0000001dff1f723e */ /* 0x000fe400030006ff */
[----:B------:R-:W-:Y:S01]  /*66f0*/  LOP3.LUT R6, R27, 0xff0000, R6, 0xf8, !PT ;  /* 0x00ff00001b067812 */ /* 0x000fe200078ef806 */
[----:B------:R-:W-:Y:S01]  /*6700*/  HADD2.F32 R28, -RZ, R33.H0_H0 ;  /* 0x20000021ff1c7230 */ /* 0x000fe20000004100 */
[----:B------:R-:W-:Y:S01]  /*6710*/  LOP3.LUT R4, R5, 0xff0000, R4, 0xf8, !PT ;  /* 0x00ff000005047812 */ /* 0x000fe200078ef804 */
[----:B------:R-:W-:Y:S01]  /*6720*/  HADD2.F32 R5, -RZ, R35.H0_H0 ;  /* 0x20000023ff057230 */ /* 0x000fe20000004100 */
[----:B------:R-:W-:Y:S01]  /*6730*/  F2FP.F16.E4M3.UNPACK_B R32, R82.H1 ;  /* 0x00000052ff20723e */ /* 0x000fe200030006ff */
[----:B------:R-:W-:Y:S01]  /*6740*/  HADD2.F32 R27, -RZ, R31.H0_H0 ;  /* 0x2000001fff1b7230 */ /* 0x000fe20000004100 */
[----:B------:R-:W-:Y:S01]  /*6750*/  LOP3.LUT R8, R69, 0xff0000, R8, 0xf8, !PT ;  /* 0x00ff000045087812 */ /* 0x000fe200078ef808 */
[----:B------:R-:W-:-:S02]  /*6760*/  HADD2.F32 R35, -RZ, R35.H1_H1 ;  /* 0x30000023ff237230 */ /* 0x000fc40000004100 */
[CC--:B------:R-:W-:Y:S01]  /*6770*/  FMUL.FTZ R80, R28.reuse, R5.reuse ;  /* 0x000000051c507220 */ /* 0x0c0fe20000410000 */
[--C-:B------:R-:W-:Y:S02]  /*6780*/  HADD2.F32 R34, -RZ, R32.reuse.H0_H0 ;  /* 0x20000020ff227230 */ /* 0x100fe40000004100 */
[----:B--2---:R-:W-:Y:S01]  /*6790*/  FMUL.FTZ R81, R27, R5 ;  /* 0x000000051b517220 */ /* 0x004fe20000410000 */
[----:B------:R-:W-:Y:S01]  /*67a0*/  LOP3.LUT R5, R79, 0xff0000, R68, 0xf8, !PT ;  /* 0x00ff00004f057812 */ /* 0x000fe200078ef844 */
[----:B------:R-:W-:Y:S01]  /*67b0*/  HADD2.F32 R69, -RZ, R32.H1_H1 ;  /* 0x30000020ff457230 */ /* 0x000fe20000004100 */
[----:B------:R-:W-:Y:S01]  /*67c0*/  F2FP.F16.E4M3.UNPACK_B R85, R85 ;  /* 0x00000055ff55723e */ /* 0x000fe200020006ff */
[----:B------:R-:W-:Y:S02]  /*67d0*/  HADD2.F32 R68, -RZ, R33.H1_H1 ;  /* 0x30000021ff447230 */ /* 0x000fe40000004100 */
[-C--:B------:R-:W-:Y:S01]  /*67e0*/  FFMA.FTZ R27, R27, R34.reuse, -R80 ;  /* 0x000000221b1b7223 */ /* 0x080fe20000010850 */
[----:B------:R-:W-:Y:S01]  /*67f0*/  FFMA.FTZ R28, R28, R34, R81 ;  /* 0x000000221c1c7223 */ /* 0x000fe20000010051 */
[----:B------:R-:W-:Y:S01]  /*6800*/  HADD2.F32 R32, -RZ, R31.H1_H1 ;  /* 0x3000001fff207230 */ /* 0x000fe20000004100 */
[----:B------:R-:W-:Y:S01]  /*6810*/  F2FP.F16.E4M3.UNPACK_B R34, R30 ;  /* 0x0000001eff22723e */ /* 0x000fe200020006ff */
[----:B------:R-:W-:Y:S01]  /*6820*/  HADD2.F32 R80, -RZ, R85.H0_H0 ;  /* 0x20000055ff507230 */ /* 0x000fe20000004100 */
[----:B------:R-:W-:Y:S01]  /*6830*/  F2FP.F16.E4M3.UNPACK_B R33, R29 ;  /* 0x0000001dff21723e */ /* 0x000fe200020006ff */
[-C--:B------:R-:W-:Y:S01]  /*6840*/  FMUL.FTZ R29, R68, R35.reuse ;  /* 0x00000023441d7220 */ /* 0x080fe20000410000 */
[----:B------:R-:W-:Y:S01]  /*6850*/  F2FP.F16.E4M3.UNPACK_B R82, R82 ;  /* 0x00000052ff52723e */ /* 0x000fe200020006ff */
[----:B------:R-:W-:Y:S01]  /*6860*/  FMUL.FTZ R79, R32, R35 ;  /* 0x00000023204f7220 */ /* 0x000fe20000410000 */
[----:B------:R-:W-:-:S02]  /*6870*/  HADD2.F32 R35, -RZ, R34.H0_H0 ;  /* 0x20000022ff237230 */ /* 0x000fc40000004100 */
[-C--:B------:R-:W-:Y:S01]  /*6880*/  FFMA.FTZ R30, R32, R69.reuse, -R29 ;  /* 0x00000045201e7223 */ /* 0x080fe2000001081d */
[----:B------:R-:W-:Y:S02]  /*6890*/  HADD2.F32 R31, -RZ, R33.H0_H0 ;  /* 0x20000021ff1f7230 */ /* 0x000fe40000004100 */
[----:B------:R-:W-:Y:S01]  /*68a0*/  FFMA.FTZ R29, R68, R69, R79 ;  /* 0x00000045441d7223 */ /* 0x000fe2000001004f */
[----:B------:R-:W-:Y:S02]  /*68b0*/  HADD2.F32 R32, -RZ, R82.H0_H0 ;  /* 0x20000052ff207230 */ /* 0x000fe40000004100 */
[-C--:B------:R-:W-:Y:S01]  /*68c0*/  FMUL.FTZ R88, R35, R80.reuse ;  /* 0x0000005023587220 */ /* 0x080fe20000410000 */
[----:B------:R-:W-:Y:S02]  /*68d0*/  HADD2.F32 R85, -RZ, R85.H1_H1 ;  /* 0x30000055ff557230 */ /* 0x000fe40000004100 */
[----:B------:R-:W-:Y:S01]  /*68e0*/  FMUL.FTZ R80, R31, R80 ;  /* 0x000000501f507220 */ /* 0x000fe20000410000 */
[----:B------:R-:W-:Y:S01]  /*68f0*/  HADD2.F32 R68, -RZ, R34.H1_H1 ;  /* 0x30000022ff447230 */ /* 0x000fe20000004100 */
[----:B------:R-:W-:Y:S01]  /*6900*/  F2FP.F16.E4M3.UNPACK_B R81, R84.H1 ;  /* 0x00000054ff51723e */ /* 0x000fe200030006ff */
[----:B------:R-:W-:Y:S01]  /*6910*/  HADD2.F32 R33, -RZ, R33.H1_H1 ;  /* 0x30000021ff217230 */ /* 0x000fe20000004100 */
[----:B------:R-:W-:Y:S01]  /*6920*/  F2FP.F16.E4M3.UNPACK_B R69, R10.H1 ;  /* 0x0000000aff45723e */ /* 0x000fe200030006ff */
[----:B------:R-:W-:-:S02]  /*6930*/  HADD2.F32 R82, -RZ, R82.H1_H1 ;  /* 0x30000052ff527230 */ /* 0x000fc40000004100 */
[-C--:B------:R-:W-:Y:S01]  /*6940*/  FFMA.FTZ R31, R31, R32.reuse, -R88 ;  /* 0x000000201f1f7223 */ /* 0x080fe20000010858 */
[CC--:B------:R-:W-:Y:S01]  /*6950*/  FMUL.FTZ R34, R68.reuse, R85.reuse ;  /* 0x0000005544227220 */ /* 0x0c0fe20000410000 */
[----:B------:R-:W-:Y:S01]  /*6960*/  FFMA.FTZ R32, R35, R32, R80 ;  /* 0x0000002023207223 */ /* 0x000fe20000010050 */
[C---:B------:R-:W-:Y:S01]  /*6970*/  FMUL.FTZ R85, R33.reuse, R85 ;  /* 0x0000005521557220 */ /* 0x040fe20000410000 */
[----:B------:R-:W-:Y:S01]  /*6980*/  F2FP.F16.E4M3.UNPACK_B R80, R78.H1 ;  /* 0x0000004eff50723e */ /* 0x000fe200030006ff */
[----:B---3--:R-:W-:Y:S01]  /*6990*/  HADD2.F32 R83, -RZ, R81.H0_H0 ;  /* 0x20000051ff537230 */ /* 0x008fe20000004100 */
[----:B------:R-:W-:Y:S01]  /*69a0*/  F2FP.F16.E4M3.UNPACK_B R35, R26.H1 ;  /* 0x0000001aff23723e */ /* 0x000fe200030006ff */
[----:B------:R-:W-:Y:S02]  /*69b0*/  HADD2.F32 R79, -RZ, R69.H0_H0 ;  /* 0x20000045ff4f7230 */ /* 0x000fe40000004100 */
[-C--:B------:R-:W-:Y:S01]  /*69c0*/  FFMA.FTZ R34, R33, R82.reuse, -R34 ;  /* 0x0000005221227223 */ /* 0x080fe20000010822 */
[----:B------:R-:W-:Y:S01]  /*69d0*/  FFMA.FTZ R33, R68, R82, R85 ;  /* 0x0000005244217223 */ /* 0x000fe20000010055 */
[----:B------:R-:W-:Y:S01]  /*69e0*/  HADD2.F32 R82, -RZ, R81.H1_H1 ;  /* 0x30000051ff527230 */ /* 0x000fe20000004100 */
[----:B------:R-:W-:Y:S01]  /*69f0*/  F2FP.F16.E4M3.UNPACK_B R84, R84 ;  /* 0x00000054ff54723e */ /* 0x000fe200020006ff */
[----:B------:R-:W-:-:S02]  /*6a00*/  HADD2.F32 R68, -RZ, R35.H0_H0 ;  /* 0x20000023ff447230 */ /* 0x000fc40000004100 */
[-C--:B------:R-:W-:Y:S01]  /*6a10*/  FMUL.FTZ R85, R79, R83.reuse ;  /* 0x000000534f557220 */ /* 0x080fe20000410000 */
[--C-:B------:R-:W-:Y:S01]  /*6a20*/  HADD2.F32 R81, -RZ, R80.reuse.H0_H0 ;  /* 0x20000050ff517230 */ /* 0x100fe20000004100 */
[----:B------:R-:W-:Y:S01]  /*6a30*/  F2FP.F16.E4M3.UNPACK_B R26, R26 ;  /* 0x0000001aff1a723e */ /* 0x000fe200020006ff */
[----:B------:R-:W-:Y:S02]  /*6a40*/  HADD2.F32 R69, -RZ, R69.H1_H1 ;  /* 0x30000045ff457230 */ /* 0x000fe40000004100 */
[C---:B------:R-:W-:Y:S01]  /*6a50*/  FMUL.FTZ R88, R68.reuse, R83 ;  /* 0x0000005344587220 */ /* 0x040fe20000410000 */
[----:B------:R-:W-:Y:S02]  /*6a60*/  HADD2.F32 R35, -RZ, R35.H1_H1 ;  /* 0x30000023ff237230 */ /* 0x000fe40000004100 */
[-C--:B------:R-:W-:Y:S01]  /*6a70*/  FFMA.FTZ R85, R68, R81.reuse, -R85 ;  /* 0x0000005144557223 */ /* 0x080fe20000010855 */
[----:B------:R-:W-:Y:S02]  /*6a80*/  HADD2.F32 R80, -RZ, R80.H1_H1 ;  /* 0x30000050ff507230 */ /* 0x000fe40000004100 */
[-C--:B------:R-:W-:Y:S01]  /*6a90*/  FMUL.FTZ R68, R69, R82.reuse ;  /* 0x0000005245447220 */ /* 0x080fe20000410000 */
[----:B------:R-:W-:Y:S01]  /*6aa0*/  FFMA.FTZ R88, R79, R81, R88 ;  /* 0x000000514f587223 */ /* 0x000fe20000010058 */
[C---:B------:R-:W-:Y:S01]  /*6ab0*/  FMUL.FTZ R90, R35.reuse, R82 ;  /* 0x00000052235a7220 */ /* 0x040fe20000410000 */
[----:B------:R-:W-:Y:S01]  /*6ac0*/  F2FP.F16.E4M3.UNPACK_B R78, R78 ;  /* 0x0000004eff4e723e */ /* 0x000fe200020006ff */
[----:B------:R-:W-:Y:S01]  /*6ad0*/  FFMA.FTZ R82, R35, R80, -R68 ;  /* 0x0000005023527223 */ /* 0x000fe20000010844 */
[----:B------:R-:W-:Y:S01]  /*6ae0*/  F2FP.F16.E4M3.UNPACK_B R35, R10 ;  /* 0x0000000aff23723e */ /* 0x000fe200020006ff */
[----:B------:R-:W-:-:S02]  /*6af0*/  HADD2.F32 R79, -RZ, R84.H0_H0 ;  /* 0x20000054ff4f7230 */ /* 0x000fc40000004100 */
[----:B------:R-:W-:Y:S01]  /*6b00*/  FFMA.FTZ R87, R69, R80, R90 ;  /* 0x0000005045577223 */ /* 0x000fe2000001005a */
[----:B------:R-:W-:Y:S01]  /*6b10*/  HADD2.F32 R84, -RZ, R84.H1_H1 ;  /* 0x30000054ff547230 */ /* 0x000fe20000004100 */
[----:B------:R-:W-:Y:S01]  /*6b20*/  F2FP.SATFINITE.E4M3.F32.PACK_AB_MERGE_C R27, R30, R27, RZ ;  /* 0x0000001b1e1b723e */ /* 0x000fe200048070ff */
[--C-:B------:R-:W-:Y:S01]  /*6b30*/  HADD2.F32 R68, -RZ, R35.reuse.H0_H0 ;  /* 0x20000023ff447230 */ /* 0x100fe20000004100 */
[----:B------:R-:W-:Y:S01]  /*6b40*/  F2FP.SATFINITE.E4M3.F32.PACK_AB_MERGE_C R29, R29, R28, RZ ;  /* 0x0000001c1d1d723e */ /* 0x000fe200048070ff */
[--C-:B------:R-:W-:Y:S01]  /*6b50*/  HADD2.F32 R10, -RZ, R26.reuse.H0_H0 ;  /* 0x2000001aff0a7230 */ /* 0x100fe20000004100 */
[----:B------:R-:W-:Y:S01]  /*6b60*/  F2FP.F16.E4M3.UNPACK_B R30, R24 ;  /* 0x00000018ff1e723e */ /* 0x000fe200020006ff */
[----:B------:R-:W-:Y:S02]  /*6b70*/  HADD2.F32 R35, -RZ, R35.H1_H1 ;  /* 0x30000023ff237230 */ /* 0x000fe40000004100 */
[----:B------:R-:W-:Y:S01]  /*6b80*/  FMUL.FTZ R81, R68, R79 ;  /* 0x0000004f44517220 */ /* 0x000fe20000410000 */
[----:B------:R-:W-:-:S02]  /*6b90*/  HADD2.F32 R26, -RZ, R26.H1_H1 ;  /* 0x3000001aff1a7230 */ /* 0x000fc40000004100 */
[----:B------:R-:W-:Y:S01]  /*6ba0*/  FMUL.FTZ R79, R10, R79 ;  /* 0x0000004f0a4f7220 */ /* 0x000fe20000410000 */
[--C-:B------:R-:W-:Y:S02]  /*6bb0*/  HADD2.F32 R69, -RZ, R78.reuse.H0_H0 ;  /* 0x2000004eff457230 */ /* 0x100fe40000004100 */
[CC--:B------:R-:W-:Y:S01]  /*6bc0*/  FMUL.FTZ R83, R35.reuse, R84.reuse ;  /* 0x0000005423537220 */ /* 0x0c0fe20000410000 */
[----:B------:R-:W-:Y:S02]  /*6bd0*/  HADD2.F32 R78, -RZ, R78.H1_H1 ;  /* 0x3000004eff4e7230 */ /* 0x000fe40000004100 */
[----:B------:R-:W-:Y:S01]  /*6be0*/  FMUL.FTZ R84, R26, R84 ;  /* 0x000000541a547220 */ /* 0x000fe20000410000 */
[----:B------:R-:W-:Y:S01]  /*6bf0*/  F2FP.SATFINITE.E4M3.F32.PACK_AB_MERGE_C R28, R34, R31, R27 ;  /* 0x0000001f221c723e */ /* 0x000fe2000480701b */
[-C--:B------:R-:W-:Y:S01]  /*6c00*/  FFMA.FTZ R81, R10, R69.reuse, -R81 ;  /* 0x000000450a517223 */ /* 0x080fe20000010851 */
[----:B------:R-:W-:Y:S01]  /*6c10*/  FFMA.FTZ R10, R68, R69, R79 ;  /* 0x00000045440a7223 */ /* 0x000fe2000001004f */
[-C--:B------:R-:W-:Y:S01]  /*6c20*/  FFMA.FTZ R69, R35, R78.reuse, R84 ;  /* 0x0000004e23457223 */ /* 0x080fe20000010054 */
[----:B------:R-:W-:Y:S01]  /*6c30*/  F2FP.F16.E4M3.UNPACK_B R35, R9 ;  /* 0x00000009ff23723e */ /* 0x000fe200020006ff */
[----:B------:R-:W-:Y:S01]  /*6c40*/  FFMA.FTZ R26, R26, R78, -R83 ;  /* 0x0000004e1a1a7223 */ /* 0x000fe20000010853 */
[----:B------:R-:W-:-:S02]  /*6c50*/  F2FP.F16.E4M3.UNPACK_B R68, R8 ;  /* 0x00000008ff44723e */ /* 0x000fc400020006ff */
[----:B------:R-:W-:Y:S01]  /*6c60*/  F2FP.SATFINITE.E4M3.F32.PACK_AB_MERGE_C R27, R33, R32, R29 ;  /* 0x00000020211b723e */ /* 0x000fe2000480701d */
[----:B------:R-:W-:Y:S01]  /*6c70*/  HADD2.F32 R31, -RZ, R35.H0_H0 ;  /* 0x20000023ff1f7230 */ /* 0x000fe20000004100 */
[----:B------:R-:W-:Y:S01]  /*6c80*/  F2FP.F16.E4M3.UNPACK_B R33, R6 ;  /* 0x00000006ff21723e */ /* 0x000fe200020006ff */
[----:B------:R-:W-:Y:S01]  /*6c90*/  HADD2.F32 R32, -RZ, R68.H0_H0 ;  /* 0x20000044ff207230 */ /* 0x000fe20000004100 */
[----:B------:R-:W-:Y:S01]  /*6ca0*/  F2FP.SATFINITE.E4M3.F32.PACK_AB_MERGE_C R87, R87, R88, RZ ;  /* 0x000000585757723e */ /* 0x000fe200048070ff */
[----:B------:R-:W-:Y:S01]  /*6cb0*/  HADD2.F32 R29, -RZ, R30.H0_H0 ;  /* 0x2000001eff1d7230 */ /* 0x000fe20000004100 */
[----:B------:R-:W-:Y:S01]  /*6cc0*/  F2FP.F16.E4M3.UNPACK_B R6, R6.H1 ;  /* 0x00000006ff06723e */ /* 0x000fe200030006ff */
[----:B------:R-:W-:Y:S02]  /*6cd0*/  HADD2.F32 R34, -RZ, R33.H0_H0 ;  /* 0x20000021ff227230 */ /* 0x000fe40000004100 */
[----:B------:R-:W-:Y:S01]  /*6ce0*/  FMUL.FTZ R78, R31, R32 ;  /* 0x000000201f4e7220 */ /* 0x000fe20000410000 */
[----:B------:R-:W-:-:S02]  /*6cf0*/  HADD2.F32 R35, -RZ, R35.H1_H1 ;  /* 0x30000023ff237230 */ /* 0x000fc40000004100 */
[----:B------:R-:W-:Y:S01]  /*6d00*/  FMUL.FTZ R80, R29, R32 ;  /* 0x000000201d507220 */ /* 0x000fe20000410000 */
[----:B------:R-:W-:Y:S01]  /*6d10*/  HADD2.F32 R68, -RZ, R68.H1_H1 ;  /* 0x30000044ff447230 */ /* 0x000fe20000004100 */
[----:B------:R-:W-:Y:S01]  /*6d20*/  F2FP.SATFINITE.E4M3.F32.PACK_AB_MERGE_C R10, R69, R10, R87 ;  /* 0x0000000a450a723e */ /* 0x000fe20004807057 */
[----:B------:R-:W-:Y:S02]  /*6d30*/  HADD2.F32 R32, -RZ, R30.H1_H1 ;  /* 0x3000001eff207230 */ /* 0x000fe40000004100 */
[-C--:B------:R-:W-:Y:S01]  /*6d40*/  FFMA.FTZ R29, R29, R34.reuse, -R78 ;  /* 0x000000221d1d7223 */ /* 0x080fe2000001084e */
[----:B------:R-:W-:Y:S01]  /*6d50*/  FFMA.FTZ R30, R31, R34, R80 ;  /* 0x000000221f1e7223 */ /* 0x000fe20000010050 */
[----:B------:R-:W-:Y:S02]  /*6d60*/  HADD2.F32 R34, -RZ, R33.H1_H1 ;  /* 0x30000021ff227230 */ /* 0x000fe40000004100 */
[-C--:B------:R-:W-:Y:S01]  /*6d70*/  FMUL.FTZ R69, R35, R68.reuse ;  /* 0x0000004423457220 */ /* 0x080fe20000410000 */
[----:B------:R-:W-:Y:S01]  /*6d80*/  FMUL.FTZ R78, R32, R68 ;  /* 0x00000044204e7220 */ /* 0x000fe20000410000 */
[----:B------:R-:W-:-:S02]  /*6d90*/  F2FP.F16.E4M3.UNPACK_B R33, R9.H1 ;  /* 0x00000009ff21723e */ /* 0x000fc400030006ff */
[----:B------:R-:W-:Y:S01]  /*6da0*/  F2FP.F16.E4M3.UNPACK_B R68, R8.H1 ;  /* 0x00000008ff44723e */ /* 0x000fe200030006ff */
[----:B------:R-:W-:Y:S01]  /*6db0*/  FFMA.FTZ R9, R35, R34, R78 ;  /* 0x0000002223097223 */ /* 0x000fe2000001004e */
[----:B------:R-:W-:Y:S01]  /*6dc0*/  F2FP.F16.E4M3.UNPACK_B R31, R24.H1 ;  /* 0x00000018ff1f723e */ /* 0x000fe200030006ff */
[----:B------:R-:W-:Y:S01]  /*6dd0*/  FFMA.FTZ R24, R32, R34, -R69 ;  /* 0x0000002220187223 */ /* 0x000fe20000010845 */
[----:B------:R-:W-:Y:S01]  /*6de0*/  HADD2.F32 R32, -RZ, R33.H0_H0 ;  /* 0x20000021ff207230 */ /* 0x000fe20000004100 */
[----:B------:R-:W-:Y:S01]  /*6df0*/  F2FP.SATFINITE.E4M3.F32.PACK_AB_MERGE_C R82, R82, R85, RZ ;  /* 0x000000555252723e */ /* 0x000fe200048070ff */
[----:B------:R-:W-:Y:S01]  /*6e00*/  HADD2.F32 R69, -RZ, R68.H0_H0 ;  /* 0x20000044ff457230 */ /* 0x000fe20000004100 */
[----:B------:R-:W-:Y:S01]  /*6e10*/  F2FP.F16.E4M3.UNPACK_B R80, R5.H1 ;  /* 0x00000005ff50723e */ /* 0x000fe200030006ff */
[----:B------:R-:W-:Y:S01]  /*6e20*/  HADD2.F32 R8, -RZ, R31.H0_H0 ;  /* 0x2000001fff087230 */ /* 0x000fe20000004100 */
[----:B------:R-:W-:Y:S01]  /*6e30*/  F2FP.SATFINITE.E4M3.F32.PACK_AB_MERGE_C R26, R26, R81, R82 ;  /* 0x000000511a1a723e */ /* 0x000fe20004807052 */
[----:B------:R-:W-:-:S02]  /*6e40*/  HADD2.F32 R35, -RZ, R6.H0_H0 ;  /* 0x20000006ff237230 */ /* 0x000fc40000004100 */
[-C--:B------:R-:W-:Y:S01]  /*6e50*/  FMUL.FTZ R79, R32, R69.reuse ;  /* 0x00000045204f7220 */ /* 0x080fe20000410000 */
[----:B------:R-:W-:Y:S02]  /*6e60*/  HADD2.F32 R31, -RZ, R31.H1_H1 ;  /* 0x3000001fff1f7230 */ /* 0x000fe40000004100 */
[C---:B------:R-:W-:Y:S01]  /*6e70*/  FMUL.FTZ R69, R8.reuse, R69 ;  /* 0x0000004508457220 */ /* 0x040fe20000410000 */
[----:B------:R-:W-:Y:S02]  /*6e80*/  HADD2.F32 R34, -RZ, R68.H1_H1 ;  /* 0x30000044ff227230 */ /* 0x000fe40000004100 */
[----:B------:R-:W-:Y:S02]  /*6e90*/  HADD2.F32 R68, -RZ, R6.H1_H1 ;  /* 0x30000006ff447230 */ /* 0x000fe40000004100 */
[-C--:B------:R-:W-:Y:S01]  /*6ea0*/  FFMA.FTZ R6, R8, R35.reuse, -R79 ;  /* 0x0000002308067223 */ /* 0x080fe2000001084f */
[----:B------:R-:W-:Y:S02]  /*6eb0*/  HADD2.F32 R33, -RZ, R33.H1_H1 ;  /* 0x30000021ff217230 */ /* 0x000fe40000004100 */
[----:B------:R-:W-:Y:S01]  /*6ec0*/  FFMA.FTZ R8, R32, R35, R69 ;  /* 0x0000002320087223 */ /* 0x000fe20000010045 */
[----:B------:R-:W-:Y:S01]  /*6ed0*/  FMUL.FTZ R32, R31, R34 ;  /* 0x000000221f207220 */ /* 0x000fe20000410000 */
[----:B------:R-:W-:Y:S01]  /*6ee0*/  F2FP.F16.E4M3.UNPACK_B R79, R5 ;  /* 0x00000005ff4f723e */ /* 0x000fe200020006ff */
[----:B------:R-:W-:-:S02]  /*6ef0*/  HADD2.F32 R81, -RZ, R80.H0_H0 ;  /* 0x20000050ff517230 */ /* 0x000fc40000004100 */
[C---:B------:R-:W-:Y:S01]  /*6f00*/  FMUL.FTZ R78, R33.reuse, R34 ;  /* 0x00000022214e7220 */ /* 0x040fe20000410000 */
[-C--:B------:R-:W-:Y:S01]  /*6f10*/  FFMA.FTZ R85, R33, R68.reuse, R32 ;  /* 0x0000004421557223 */ /* 0x080fe20000010020 */
[----:B------:R-:W-:Y:S01]  /*6f20*/  F2FP.F16.E4M3.UNPACK_B R33, R11.H1 ;  /* 0x0000000bff21723e */ /* 0x000fe200030006ff */
[----:B------:R-:W-:Y:S02]  /*6f30*/  HADD2.F32 R80, -RZ, R80.H1_H1 ;  /* 0x30000050ff507230 */ /* 0x000fe40000004100 */
[----:B------:R-:W-:Y:S01]  /*6f40*/  FFMA.FTZ R83, R31, R68, -R78 ;  /* 0x000000441f537223 */ /* 0x000fe2000001084e */
[-C--:B------:R-:W-:Y:S01]  /*6f50*/  F2FP.F16.E4M3.UNPACK_B R31, R7.reuse ;  /* 0x00000007ff1f723e */ /* 0x080fe200020006ff */
[--C-:B------:R-:W-:Y:S01]  /*6f60*/  HADD2.F32 R82, -RZ, R79.reuse.H0_H0 ;  /* 0x2000004fff527230 */ /* 0x100fe20000004100 */
[----:B------:R-:W-:Y:S01]  /*6f70*/  F2FP.F16.E4M3.UNPACK_B R7, R7.H1 ;  /* 0x00000007ff07723e */ /* 0x000fe200030006ff */
[----:B------:R-:W-:Y:S01]  /*6f80*/  HADD2.F32 R79, -RZ, R79.H1_H1 ;  /* 0x3000004fff4f7230 */ /* 0x000fe20000004100 */
[----:B------:R-:W-:-:S02]  /*6f90*/  F2FP.F16.E4M3.UNPACK_B R5, R4 ;  /* 0x00000004ff05723e */ /* 0x000fc400020006ff */
[----:B------:R-:W-:Y:S01]  /*6fa0*/  F2FP.F16.E4M3.UNPACK_B R68, R4.H1 ;  /* 0x00000004ff44723e */ /* 0x000fe200030006ff */
[----:B------:R-:W-:Y:S01]  /*6fb0*/  HADD2.F32 R4, -RZ, R33.H0_H0 ;  /* 0x20000021ff047230 */ /* 0x000fe20000004100 */
[----:B------:R-:W-:Y:S01]  /*6fc0*/  F2FP.F16.E4M3.UNPACK_B R34, R11 ;  /* 0x0000000bff22723e */ /* 0x000fe200020006ff */
        /* <DEDUP_REMOVED lines=8> */
[--C-:B------:R-:W-:Y:S02]  /*7050*/  HADD2.F32 R35, -RZ, R34.reuse.H0_H0 ;  /* 0x20000022ff237230 */ /* 0x100fe40000004100 */
[-C--:B------:R-:W-:Y:S01]  /*7060*/  FMUL.FTZ R32, R33, R80.reuse ;  /* 0x0000005021207220 */ /* 0x080fe20000410000 */
[--C-:B------:R-:W-:Y:S02]  /*7070*/  HADD2.F32 R11, -RZ, R31.reuse.H0_H0 ;  /* 0x2000001fff0b7230 */ /* 0x100fe40000004100 */
[----:B------:R-:W-:Y:S01]  /*7080*/  FMUL.FTZ R80, R7, R80 ;  /* 0x0000005007507220 */ /* 0x000fe20000410000 */
[----:B------:R-:W-:Y:S02]  /*7090*/  HADD2.F32 R34, -RZ, R34.H1_H1 ;  /* 0x30000022ff227230 */ /* 0x000fe40000004100 */
[----:B------:R-:W-:Y:S01]  /*70a0*/  FFMA.FTZ R81, R4, R69, R81 ;  /* 0x0000004504517223 */ /* 0x000fe20000010051 */
[----:B------:R-:W-:-:S02]  /*70b0*/  HADD2.F32 R31, -RZ, R31.H1_H1 ;  /* 0x3000001fff1f7230 */ /* 0x000fc40000004100 */
[-C--:B------:R-:W-:Y:S01]  /*70c0*/  FMUL.FTZ R84, R35, R82.reuse ;  /* 0x0000005223547220 */ /* 0x080fe20000410000 */
[----:B------:R-:W-:Y:S02]  /*70d0*/  HADD2.F32 R68, -RZ, R68.H1_H1 ;  /* 0x30000044ff447230 */ /* 0x000fe40000004100 */
[CC--:B------:R-:W-:Y:S01]  /*70e0*/  FMUL.FTZ R4, R34.reuse, R79.reuse ;  /* 0x0000004f22047220 */ /* 0x0c0fe20000410000 */
[--C-:B------:R-:W-:Y:S02]  /*70f0*/  HADD2.F32 R78, -RZ, R5.reuse.H0_H0 ;  /* 0x20000005ff4e7230 */ /* 0x100fe40000004100 */
[----:B------:R-:W-:Y:S01]  /*7100*/  FMUL.FTZ R82, R11, R82 ;  /* 0x000000520b527220 */ /* 0x000fe20000410000 */
[----:B------:R-:W-:Y:S02]  /*7110*/  HADD2.F32 R5, -RZ, R5.H1_H1 ;  /* 0x30000005ff057230 */ /* 0x000fe40000004100 */
[----:B------:R-:W-:Y:S01]  /*7120*/  FMUL.FTZ R79, R31, R79 ;  /* 0x0000004f1f4f7220 */ /* 0x000fe20000410000 */
[-C--:B------:R-:W-:Y:S01]  /*7130*/  FFMA.FTZ R32, R7, R68.reuse, -R32 ;  /* 0x0000004407207223 */ /* 0x080fe20000010820 */
[----:B------:R-:W-:Y:S01]  /*7140*/  FFMA.FTZ R80, R33, R68, R80 ;  /* 0x0000004421507223 */ /* 0x000fe20000010050 */
[-C--:B------:R-:W-:Y:S01]  /*7150*/  FFMA.FTZ R84, R11, R78.reuse, -R84 ;  /* 0x0000004e0b547223 */ /* 0x080fe20000010854 */
[----:B------:R-:W-:Y:S01]  /*7160*/  FFMA.FTZ R82, R35, R78, R82 ;  /* 0x0000004e23527223 */ /* 0x000fe20000010052 */
[-C--:B------:R-:W-:Y:S01]  /*7170*/  FFMA.FTZ R31, R31, R5.reuse, -R4 ;  /* 0x000000051f1f7223 */ /* 0x080fe20000010804 */
[----:B------:R-:W-:Y:S01]  /*7180*/  FFMA.FTZ R79, R34, R5, R79 ;  /* 0x00000005224f7223 */ /* 0x000fe2000001004f */
[----:B------:R-:W-:Y:S01]  /*7190*/  F2FP.SATFINITE.E4M3.F32.PACK_AB_MERGE_C R8, R85, R8, RZ ;  /* 0x000000085508723e */ /* 0x000fe200048070ff */
[----:B------:R-:W-:Y:S01]  /*71a0*/  IMAD.MOV.U32 R4, RZ, RZ, R28 ;  /* 0x000000ffff047224 */ /* 0x000fe200078e001c */
[----:B------:R-:W-:-:S02]  /*71b0*/  F2FP.SATFINITE.E4M3.F32.PACK_AB_MERGE_C R32, R32, R87, RZ ;  /* 0x000000572020723e */ /* 0x000fc400048070ff */
[----:B------:R-:W-:Y:S02]  /*71c0*/  F2FP.SATFINITE.E4M3.F32.PACK_AB_MERGE_C R80, R80, R81, RZ ;  /* 0x000000515050723e */ /* 0x000fe400048070ff */
[----:B------:R-:W-:Y:S01]  /*71d0*/  F2FP.SATFINITE.E4M3.F32.PACK_AB_MERGE_C R5, R24, R29, R6 ;  /* 0x0000001d1805723e */ /* 0x000fe20004807006 */
[----:B------:R-:W-:Y:S01]  /*71e0*/  IMAD.MOV.U32 R6, RZ, RZ, R26 ;  /* 0x000000ffff067224 */ /* 0x000fe200078e001a */
[----:B------:R-:W-:Y:S01]  /*71f0*/  F2FP.SATFINITE.E4M3.F32.PACK_AB_MERGE_C R9, R9, R30, R8 ;  /* 0x0000001e0909723e */ /* 0x000fe20004807008 */
[----:B------:R-:W-:Y:S01]  /*7200*/  IMAD.MOV.U32 R8, RZ, RZ, R27 ;  /* 0x000000ffff087224 */ /* 0x000fe200078e001b */
[----:B------:R-:W-:Y:S02]  /*7210*/  F2FP.SATFINITE.E4M3.F32.PACK_AB_MERGE_C R7, R31, R84, R32 ;  /* 0x000000541f07723e */ /* 0x000fe40004807020 */
[----:B------:R-:W-:-:S07]  /*7220*/  F2FP.SATFINITE.E4M3.F32.PACK_AB_MERGE_C R11, R79, R82, R80 ;  /* 0x000000524f0b723e */ /* 0x000fce0004807050 */
.L_x_1828:
[----:B------:R-:W-:Y:S05]  /*7230*/  BSYNC B1 ;  /* 0x0000000000017941 */ /* 0x000fea0003800000 */
.L_x_1827:
[----:B0-----:R0:W-:Y:S01]  /*7240*/  ST.E.128 desc[UR36][R12.64], R4 ;  /* 0x000000040c007985 */ /* 0x0011e2000c101d24 */
[----:B------:R-:W-:-:S13]  /*7250*/  ISETP.GE.AND P3, PT, R15, R86, PT ;  /* 0x000000560f00720c */ /* 0x000fda0003f66270 */
[----:B------:R-:W-:Y:S05]  /*7260*/  @P3 BRA `(.L_x_1811) ;  /* 0x00000004001c3947 */ /* 0x000fea0003800000 */
[----:B0-----:R-:W-:-:S04]  /*7270*/  IADD3 R4, P3, R15, R14, RZ ;  /* 0x0000000e0f047210 */ /* 0x001fc80007f7e0ff */
[----:B------:R-:W-:-:S05]  /*7280*/  LEA.HI.X.SX32 R5, R15, R25, 0x1, P3 ;  /* 0x000000190f057211 */ /* 0x000fca00018f0eff */
[----:B------:R0:W-:Y:S01]  /*7290*/  ST.E.128 desc[UR36][R4.64], R8 ;  /* 0x0000000804007985 */ /* 0x0001e2000c101d24 */
[----:B------:R-:W-:Y:S05]  /*72a0*/  BRA `(.L_x_1811) ;  /* 0x00000004000c7947 */ /* 0x000fea0003800000 */
.L_x_1792:
[----:B------:R-:W-:-:S06]  /*72b0*/  UISETP.NE.AND UP0, UPT, UR61, 0x3, UPT ;  /* 0x000000033d00788c */ /* 0x000fcc000bf05270 */
[----:B------:R-:W-:-:S13]  /*72c0*/  PLOP3.LUT P5, PT, PT, PT, UP0, 0x80, 0x0 ;  /* 0x000000000000781c */ /* 0x000fda0003faf008 */
[----:B------:R-:W-:Y:S05]  /*72d0*/  @!P5 BRA `(.L_x_1829) ;  /* 0x000000000004d947 */ /* 0x000fea0003800000 */
[----:B------:R-:W-:Y:S01]  /*72e0*/  BPT.TRAP 0x1 ;  /* 0x000000040000795c */ /* 0x000fe20000300000 */
.L_x_1829:
[----:B------:R-:W-:Y:S01]  /*72f0*/  IMAD R76, R185, 0x8, R22 ;  /* 0x00000008b94c7824 */ /* 0x000fe200078e0216 */
[----:B------:R-:W-:Y:S01]  /*7300*/  SHF.L.U32 R77, R200, 0x1f, RZ ;  /* 0x0000001fc84d7819 */ /* 0x000fe200000006ff */
[----:B------:R-:W-:Y:S01]  /*7310*/  BSSY B1, `(.L_x_1830) ;  /* 0x0000004000017945 */ /* 0x000fe20003800000 */
[----:B------:R-:W-:Y:S02]  /*7320*/  SHF.R.S32.HI R73, RZ, 0x1f, R72 ;  /* 0x0000001fff497819 */ /* 0x000fe40000011448 */
[----:B------:R-:W0:Y:S02]  /*7330*/  SYNCS.PHASECHK.TRANS64.TRYWAIT P3, [R76+URZ+0x28490], R77 ;  /* 0x0284904d4c0075a7 */ /* 0x000e24000806017f */
[----:B0-----:R-:W-:Y:S05]  /*7340*/  @!P3 BRA `(.L_x_1831) ;  /* 0x000002400020b947 */ /* 0x001fea0003800000 */
.L_x_2202:
[----:B------:R-:W-:Y:S05]  /*7350*/  BSYNC B1 ;  /* 0x0000000000017941 */ /* 0x000fea0003800000 */
.L_x_1830:
[----:B------:R-:W-:Y:S01]  /*7360*/  ULDC.64 UR4, c[0x0][0x300] ;  /* 0x0000c00000047ab9 */ /* 0x000fe20000000a00 */
[----:B-----5:R-:W-:Y:S01]  /*7370*/  SHF.R.S32.HI R74, RZ, 0x1f, R71 ;  /* 0x0000001fff4a7819 */ /* 0x020fe20000011447 */
[----:B------:R-:W-:Y:S01]  /*7380*/  IMAD R7, R73, UR4, RZ ;  /* 0x0000000449077c24 */ /* 0x000fe2000f8e02ff */
[----:B------:R-:W-:Y:S01]  /*7390*/  ULDC.64 UR6, c[0x0][0x2e8] ;  /* 0x0000ba0000067ab9 */ /* 0x000fe20000000a00 */
[----:B------:R-:W-:-:S04]  /*73a0*/  IMAD.WIDE.U32 R4, R72, UR4, RZ ;  /* 0x0000000448047c25 */ /* 0x000fc8000f8e00ff */
        /* <DEDUP_REMOVED lines=20> */
.L_x_2206:
[----:B------:R-:W-:Y:S04]  /*74f0*/  BSSY B1, `(.L_x_1833) ;  /* 0x000000d000017945 */ /* 0x000fe80003800000 */
[----:B------:R-:W-:Y:S05]  /*7500*/  @!P3 BRA `(.L_x_1834) ;  /* 0x00000000002cb947 */ /* 0x000fea0003800000 */
[----:B------:R-:W-:Y:S02]  /*7510*/  ULDC UR4, c[0x0][0x2f4] ;  /* 0x0000bd0000047ab9 */ /* 0x000fe40000000800 */
[----:B------:R-:W-:-:S13]  /*7520*/  ISETP.GE.AND P3, PT, R16, UR4, PT ;  /* 0x0000000410007c0c */ /* 0x000fda000bf66270 */
[----:B---3--:R-:W-:-:S05]  /*7530*/  @!P3 IADD3 R10, P4, R16, R14, RZ ;  /* 0x0000000e100ab210 */ /* 0x008fca0007f9e0ff */
[----:B--2---:R-:W-:Y:S01]  /*7540*/  @!P3 IMAD.X R11, R4, 0x1, R17, P4 ;  /* 0x00000001040bb824 */ /* 0x004fe200020e0611 */
[----:B------:R-:W-:-:S13]  /*7550*/  ISETP.GE.AND P4, PT, R184, UR4, PT ;  /* 0x00000004b8007c0c */ /* 0x000fda000bf86270 */
[----:B------:R-:W-:-:S05]  /*7560*/  @!P4 IADD3 R8, P6, R184, R14, RZ ;  /* 0x0000000eb808c210 */ /* 0x000fca0007fde0ff */
[----:B------:R-:W-:Y:S02]  /*7570*/  @!P4 IMAD.X R9, R4, 0x1, R193, P6 ;  /* 0x000000010409c824 */ /* 0x000fe400030e06c1 */
[----:B------:R-:W2:Y:S04]  /*7580*/  @!P3 LDS.128 R4, [R70+0x20000] ;  /* 0x020000004604b984 */ /* 0x000ea80000000c00 */
[----:B--2---:R-:W-:Y:S04]  /*7590*/  @!P3 ST.E.128 desc[UR36][R10.64], R4 ;  /* 0x000000040a00b985 */ /* 0x004fe8000c101d24 */
[----:B------:R-:W2:Y:S04]  /*75a0*/  @!P4 LDS.128 R4, [R70+0x22000] ;  /* 0x022000004604c984 */ /* 0x000ea80000000c00 */
[----:B--2---:R4:W-:Y:S02]  /*75b0*/  @!P4 ST.E.128 desc[UR36][R8.64], R4 ;  /* 0x000000040800c985 */ /* 0x0049e4000c101d24 */
.L_x_1834:
[----:B------:R-:W-:Y:S05]  /*75c0*/  BSYNC B1 ;  /* 0x0000000000017941 */ /* 0x000fea0003800000 */
.L_x_1833:
[----:B------:R-:W-:-:S03]  /*75d0*/  UMOV UR4, 0xffffffff ;  /* 0xffffffff00047882 */ /* 0x000fc60000000000 */
[----:B------:R-:W-:Y:S05]  /*75e0*/  BRA.DIV UR4, `(.L_x_1835) ;  /* 0x0000023e04d47947 */ /* 0x000fea000b800000 */
[----:B--2-4-:R2:W4:Y:S04]  /*75f0*/  SHFL.IDX PT, R4, R25, 0x1, 0x181f ;  /* 0x00381f0019047f89 */ /* 0x01452800000e0000 */
[----:B---3--:R2:W3:Y:S02]  /*7600*/  SHFL.IDX PT, R14, R24, 0x1, 0x181f ;  /* 0x00381f00180e7f89 */ /* 0x0084e400000e0000 */
.L_x_2210:
[----:B------:R-:W-:-:S13]  /*7610*/  ISETP.GE.AND P3, PT, R26, 0x21, PT ;  /* 0x000000211a00780c */ /* 0x000fda0003f66270 */
[----:B------:R-:W-:Y:S05]  /*7620*/  @!P3 BRA `(.L_x_1811) ;  /* 0x00000000002cb947 */ /* 0x000fea0003800000 */
[----:B------:R-:W-:Y:S02]  /*7630*/  ULDC UR4, c[0x0][0x2f4] ;  /* 0x0000bd0000047ab9 */ /* 0x000fe40000000800 */
[----:B------:R-:W-:-:S13]  /*7640*/  ISETP.GE.AND P3, PT, R16, UR4, PT ;  /* 0x0000000410007c0c */ /* 0x000fda000bf66270 */
[----:B---3--:R-:W-:-:S05]  /*7650*/  @!P3 IADD3 R10, P4, R16, R14, RZ ;  /* 0x0000000e100ab210 */ /* 0x008fca0007f9e0ff */
[----:B----4-:R-:W-:Y:S01]  /*7660*/  @!P3 IMAD.X R11, R4, 0x1, R17, P4 ;  /* 0x00000001040bb824 */ /* 0x010fe200020e0611 */
[----:B------:R-:W-:-:S13]  /*7670*/  ISETP.GE.AND P4, PT, R184, UR4, PT ;  /* 0x00000004b8007c0c */ /* 0x000fda000bf86270 */
[----:B------:R-:W-:-:S05]  /*7680*/  @!P4 IADD3 R8, P6, R184, R14, RZ ;  /* 0x0000000eb808c210 */ /* 0x000fca0007fde0ff */
[----:B------:R-:W-:Y:S02]  /*7690*/  @!P4 IMAD.X R9, R4, 0x1, R193, P6 ;  /* 0x000000010409c824 */ /* 0x000fe400030e06c1 */
[----:B------:R-:W3:Y:S04]  /*76a0*/  @!P3 LDS.128 R4, [R70+0x21000] ;  /* 0x021000004604b984 */ /* 0x000ee80000000c00 */
[----:B---3--:R-:W-:Y:S04]  /*76b0*/  @!P3 ST.E.128 desc[UR36][R10.64], R4 ;  /* 0x000000040a00b985 */ /* 0x008fe8000c101d24 */
[----:B------:R-:W3:Y:S04]  /*76c0*/  @!P4 LDS.128 R4, [R70+0x23000] ;  /* 0x023000004604c984 */ /* 0x000ee80000000c00 */
[----:B---3--:R3:W-:Y:S02]  /*76d0*/  @!P4 ST.E.128 desc[UR36][R8.64], R4 ;  /* 0x000000040800c985 */ /* 0x0087e4000c101d24 */
.L_x_1811:
[----:B------:R-:W-:Y:S05]  /*76e0*/  BSYNC B0 ;  /* 0x0000000000007941 */ /* 0x000fea0003800000 */
.L_x_1791:
[----:B0--34-:R-:W0:Y:S01]  /*76f0*/  S2R R4, SR_TID.X ;  /* 0x0000000000047919 */ /* 0x019e220000002100 */
[----:B------:R-:W-:Y:S01]  /*7700*/  @!PT LDS RZ, [RZ] ;  /* 0x00000000fffff984 */ /* 0x000fe20000000800 */
[----:B------:R-:W-:Y:S01]  /*7710*/  @!PT LDS RZ, [RZ] ;  /* 0x00000000fffff984 */ /* 0x000fe20000000800 */
[----:B------:R-:W-:Y:S01]  /*7720*/  @!PT LDS RZ, [RZ] ;  /* 0x00000000fffff984 */ /* 0x000fe20000000800 */
[----:B------:R-:W-:Y:S01]  /*7730*/  @!PT LDS RZ, [RZ] ;  /* 0x00000000fffff984 */ /* 0x000fe20000000800 */
[----:B------:R3:W-:Y:S06]  /*7740*/  MEMBAR.ALL.CTA ;  /* 0x0000000000007992 */ /* 0x0007ec0000008000 */
[----:B---3--:R-:W3:Y:S01]  /*7750*/  FENCE.VIEW.ASYNC.S ;  /* 0x00000000000073c6 */ /* 0x008ee20000000000 */
[----:B------:R-:W-:Y:S05]  /*7760*/  WARPSYNC.ALL ;  /* 0x0000000000007948 */ /* 0x000fea0003800000 */
[----:B------:R-:W-:Y:S01]  /*7770*/  BSSY B0, `(.L_x_1836) ;  /* 0x0000008000007945 */ /* 0x000fe20003800000 */
[----:B---3--:R3:W-:Y:S01]  /*7780*/  BAR.SYNC.DEFER_BLOCKING R56, 0x80 ;  /* 0x000200380000751d */ /* 0x0087e20000010000 */
[----:B0-----:R-:W-:-:S13]  /*7790*/  LOP3.LUT P3, RZ, R4, 0x7f, RZ, 0xc0, !PT ;  /* 0x0000007f04ff7812 */ /* 0x001fda000786c0ff */
[----:B------:R-:W-:-:S05]  /*77a0*/  @!P3 VIADD R4, R76, 0x284a0 ;  /* 0x000284a04c04b836 */ /* 0x000fca0000000000 */
[----:B------:R-:W-:-:S04]  /*77b0*/  @!P3 PRMT R4, RZ, 0x654, R4 ;  /* 0x00000654ff04b816 */ /* 0x000fc80000000004 */
[----:B------:R3:W-:Y:S01]  /*77c0*/  @!P3 SYNCS.ARRIVE.TRANS64.RED.A1T0 RZ, [R4+URZ], RZ ;  /* 0x000000ff04ffb9a7 */ /* 0x0007e2000810043f */
[----:B------:R-:W-:Y:S05]  /*77d0*/  @!P5 BRA `(.L_x_1837) ;  /* 0x000000000004d947 */ /* 0x000fea0003800000 */
[----:B------:R-:W-:Y:S01]  /*77e0*/  BPT.TRAP 0x1 ;  /* 0x000000040000795c */ /* 0x000fe20000300000 */
.L_x_1837:
[----:B------:R-:W-:Y:S05]  /*77f0*/  BSYNC B0 ;  /* 0x0000000000007941 */ /* 0x000fea0003800000 */
.L_x_1836:
[----:B------:R-:W0:Y:S01]  /*7800*/  SYNCS.PHASECHK.TRANS64.TRYWAIT P4, [R76+URZ+0x284b0], R77 ;  /* 0x0284b04d4c0075a7 */ /* 0x000e22000808017f */
[----:B------:R-:W-:Y:S04]  /*7810*/  BSSY B0, `(.L_x_1838) ;  /* 0x0000002000007945 */ /* 0x000fe80003800000 */
[----:B0-----:R-:W-:Y:S05]  /*7820*/  @!P4 BRA `(.L_x_1839) ;  /* 0x0000023c008cc947 */ /* 0x001fea0003800000 */
.L_x_2211:
[----:B------:R-:W-:Y:S05]  /*7830*/  BSYNC B0 ;  /* 0x0000000000007941 */ /* 0x000fea0003800000 */
.L_x_1838:
[----:B------:R-:W-:Y:S01]  /*7840*/  ULDC.64 UR4, c[0x0][0x328] ;  /* 0x0000ca0000047ab9 */ /* 0x000fe20000000a00 */
[----:B------:R-:W-:Y:S01]  /*7850*/  ULDC.64 UR6, c[0x0][0x318] ;  /* 0x0000c60000067ab9 */ /* 0x000fe20000000a00 */
[----:B------:R-:W-:Y:S01]  /*7860*/  IMAD R73, R73, UR4, RZ ;  /* 0x0000000449497c24 */ /* 0x000fe2000f8e02ff */
[----:B------:R-:W-:Y:S01]  /*7870*/  IADD3 R75, -R187, R75, RZ ;  /* 0x0000004bbb4b7210 */ /* 0x000fe20007ffe1ff */
[C---:B---3--:R-:W-:Y:S01]  /*7880*/  IMAD.WIDE.U32 R4, R72.reuse, UR4, RZ ;  /* 0x0000000448047c25 */ /* 0x048fe2000f8e00ff */
[----:B------:R-:W-:Y:S03]  /*7890*/  BSSY B0, `(.L_x_1840) ;  /* 0x000001c000007945 */ /* 0x000fe60003800000 */
[----:B------:R-:W-:Y:S01]  /*78a0*/  IMAD R73, R72, UR5, R73 ;  /* 0x0000000548497c24 */ /* 0x000fe2000f8e0249 */
[----:B------:R-:W-:Y:S02]  /*78b0*/  ULDC.64 UR4, c[0x0][0x338] ;  /* 0x0000ce0000047ab9 */ /* 0x000fe40000000a00 */
[----:B------:R-:W-:-:S02]  /*78c0*/  IMAD R74, R74, UR4, RZ ;  /* 0x000000044a4a7c24 */ /* 0x000fc4000f8e02ff */
[----:B------:R-:W-:Y:S02]  /*78d0*/  IMAD.IADD R5, R5, 0x1, R73 ;  /* 0x0000000105057824 */ /* 0x000fe400078e0249 */
[C---:B------:R-:W-:Y:S02]  /*78e0*/  IMAD R7, R71.reuse, UR5, R74 ;  /* 0x0000000547077c24 */ /* 0x040fe4000f8e024a */
[----:B------:R-:W-:Y:S01]  /*78f0*/  IMAD.WIDE.U32 R4, R71, UR4, R4 ;  /* 0x0000000447047c25 */ /* 0x000fe2000f8e0004 */
[----:B------:R-:W-:-:S03]  /*7900*/  ULDC.64 UR4, c[0x0][0x330] ;  /* 0x0000cc0000047ab9 */ /* 0x000fc60000000a00 */
[----:B------:R-:W-:Y:S02]  /*7910*/  IMAD.IADD R5, R5, 0x1, R7 ;  /* 0x0000000105057824 */ /* 0x000fe400078e0207 */
[----:B------:R-:W-:-:S04]  /*7920*/  IMAD.WIDE.U32 R4, R188, UR4, R4 ;  /* 0x00000004bc047c25 */ /* 0x000fc8000f8e0004 */
[----:B------:R-:W-:Y:S01]  /*7930*/  IMAD R5, R188, UR5, R5 ;  /* 0x00000005bc057c24 */ /* 0x000fe2000f8e0205 */
[----:B------:R-:W-:-:S04]  /*7940*/  IADD3 R12, P4, R4, UR6, RZ ;  /* 0x00000006040c7c10 */ /* 0x000fc8000ff9e0ff */
[----:B------:R-:W-:Y:S01]  /*7950*/  IADD3.X R13, R5, UR7, RZ, P4, !PT ;  /* 0x00000007050d7c10 */ /* 0x000fe2000a7fe4ff */
[----:B------:R3:W4:Y:S01]  /*7960*/  SHFL.IDX PT, R9, R12, RZ, 0x181f ;  /* 0x00181fff0c097589 */ /* 0x00072200000e0000 */
[----:B------:R-:W-:-:S03]  /*7970*/  ISETP.GE.AND P4, PT, R75, 0x1, PT ;  /* 0x000000014b00780c */ /* 0x000fc60003f86270 */
[----:B------:R3:W0:Y:S10]  /*7980*/  SHFL.IDX PT, R4, R13, RZ, 0x181f ;  /* 0x00181fff0d047589 */ /* 0x00063400000e0000 */
[----:B---3--:R-:W-:Y:S05]  /*7990*/  @!P4 BRA `(.L_x_1841) ;  /* 0x00000000002cc947 */ /* 0x008fea0003800000 */
[----:B------:R-:W-:Y:S02]  /*79a0*/  ULDC UR4, c[0x0][0x2f4] ;  /* 0x0000bd0000047ab9 */ /* 0x000fe40000000800 */
[----:B------:R-:W-:-:S13]  /*79b0*/  ISETP.GE.AND P4, PT, R16, UR4, PT ;  /* 0x0000000410007c0c */ /* 0x000fda000bf86270 */
[----:B----4-:R-:W-:-:S05]  /*79c0*/  @!P4 IADD3 R10, P5, R16, R9, RZ ;  /* 0x00000009100ac210 */ /* 0x010fca0007fbe0ff */
[----:B0-----:R-:W-:Y:S01]  /*79d0*/  @!P4 IMAD.X R11, R4, 0x1, R17, P5 ;  /* 0x00000001040bc824 */ /* 0x001fe200028e0611 */
[----:B------:R-:W-:-:S13]  /*79e0*/  ISETP.GE.AND P5, PT, R184, UR4, PT ;  /* 0x00000004b8007c0c */ /* 0x000fda000bfa6270 */
[----:B------:R-:W-:-:S05]  /*79f0*/  @!P5 IADD3 R8, P6, R184, R9, RZ ;  /* 0x00000009b808d210 */ /* 0x000fca0007fde0ff */
[----:B------:R-:W-:Y:S02]  /*7a00*/  @!P5 IMAD.X R9, R4, 0x1, R193, P6 ;  /* 0x000000010409d824 */ /* 0x000fe400030e06c1 */
[----:B------:R-:W0:Y:S04]  /*7a10*/  @!P4 LDS.128 R4, [R70+0x10000] ;  /* 0x010000004604c984 */ /* 0x000e280000000c00 */
[----:B0-----:R-:W-:Y:S04]  /*7a20*/  @!P4 ST.E.128 desc[UR36][R10.64], R4 ;  /* 0x000000040a00c985 */ /* 0x001fe8000c101d24 */
[----:B------:R-:W0:Y:S04]  /*7a30*/  @!P5 LDS.128 R4, [R70+0x12000] ;  /* 0x012000004604d984 */ /* 0x000e280000000c00 */
[----:B0-----:R3:W-:Y:S02]  /*7a40*/  @!P5 ST.E.128 desc[UR36][R8.64], R4 ;  /* 0x000000040800d985 */ /* 0x0017e4000c101d24 */
.L_x_1841:
[----:B------:R-:W-:Y:S05]  /*7a50*/  BSYNC B0 ;  /* 0x0000000000007941 */ /* 0x000fea0003800000 */
.L_x_1840:
[----:B------:R-:W-:Y:S01]  /*7a60*/  ISETP.GE.AND P4, PT, R75, 0x21, PT ;  /* 0x000000214b00780c */ /* 0x000fe20003f86270 */
[----:B------:R-:W0:Y:S01]  /*7a70*/  SHFL.IDX PT, R13, R13, 0x1, 0x181f ;  /* 0x00381f000d0d7f89 */ /* 0x000e2200000e0000 */
[----:B------:R-:W-:Y:S03]  /*7a80*/  BSSY B0, `(.L_x_1842) ;  /* 0x000000e000007945 */ /* 0x000fe60003800000 */
[----:B---34-:R3:W4:Y:S08]  /*7a90*/  SHFL.IDX PT, R9, R12, 0x1, 0x181f ;  /* 0x00381f000c097f89 */ /* 0x01873000000e0000 */
[----:B---3--:R-:W-:Y:S05]  /*7aa0*/  @!P4 BRA `(.L_x_1843) ;  /* 0x00000000002cc947 */ /* 0x008fea0003800000 */
[----:B------:R-:W-:Y:S02]  /*7ab0*/  ULDC UR4, c[0x0][0x2f4] ;  /* 0x0000bd0000047ab9 */ /* 0x000fe40000000800 */
[----:B------:R-:W-:-:S13]  /*7ac0*/  ISETP.GE.AND P4, PT, R16, UR4, PT ;  /* 0x0000000410007c0c */ /* 0x000fda000bf86270 */
[----:B0-----:R-:W0:Y:S01]  /*7ad0*/  @!P4 LDS.128 R4, [R70+0x11000] ;  /* 0x011000004604c984 */ /* 0x001e220000000c00 */
[----:B----4-:R-:W-:-:S05]  /*7ae0*/  @!P4 IADD3 R10, P5, R16, R9, RZ ;  /* 0x00000009100ac210 */ /* 0x010fca0007fbe0ff */
[----:B------:R-:W-:Y:S01]  /*7af0*/  @!P4 IMAD.X R11, R13, 0x1, R17, P5 ;  /* 0x000000010d0bc824 */ /* 0x000fe200028e0611 */
[----:B------:R-:W-:-:S13]  /*7b00*/  ISETP.GE.AND P5, PT, R184, UR4, PT ;  /* 0x00000004b8007c0c */ /* 0x000fda000bfa6270 */
[----:B------:R-:W-:-:S05]  /*7b10*/  @!P5 IADD3 R8, P6, R184, R9, RZ ;  /* 0x00000009b808d210 */ /* 0x000fca0007fde0ff */
[----:B------:R-:W-:Y:S01]  /*7b20*/  @!P5 IMAD.X R9, R13, 0x1, R193, P6 ;  /* 0x000000010d09d824 */ /* 0x000fe200030e06c1 */
[----:B0-----:R-:W-:Y:S04]  /*7b30*/  @!P4 ST.E.128 desc[UR36][R10.64], R4 ;  /* 0x000000040a00c985 */ /* 0x001fe8000c101d24 */
[----:B------:R-:W0:Y:S04]  /*7b40*/  @!P5 LDS.128 R4, [R70+0x13000] ;  /* 0x013000004604d984 */ /* 0x000e280000000c00 */
[----:B0-----:R3:W-:Y:S02]  /*7b50*/  @!P5 ST.E.128 desc[UR36][R8.64], R4 ;  /* 0x000000040800d985 */ /* 0x0017e4000c101d24 */
.L_x_1843:
[----:B------:R-:W-:Y:S05]  /*7b60*/  BSYNC B0 ;  /* 0x0000000000007941 */ /* 0x000fea0003800000 */
.L_x_1842:
[----:B------:R-:W-:Y:S01]  /*7b70*/  @!PT LDS RZ, [RZ] ;  /* 0x00000000fffff984 */ /* 0x000fe20000000800 */
[----:B------:R-:W-:Y:S01]  /*7b80*/  @!PT LDS RZ, [RZ] ;  /* 0x00000000fffff984 */ /* 0x000fe20000000800 */
[----:B------:R-:W-:Y:S01]  /*7b90*/  @!PT LDS RZ, [RZ] ;  /* 0x00000000fffff984 */ /* 0x000fe20000000800 */
[----:B------:R-:W-:Y:S01]  /*7ba0*/  @!PT LDS RZ, [RZ] ;  /* 0x00000000fffff984 */ /* 0x000fe20000000800 */
[----:B------:R5:W-:Y:S06]  /*7bb0*/  MEMBAR.ALL.CTA ;  /* 0x0000000000007992 */ /* 0x000bec0000008000 */
[----:B-----5:R-:W5:Y:S01]  /*7bc0*/  FENCE.VIEW.ASYNC.S ;  /* 0x00000000000073c6 */ /* 0x020f620000000000 */
[----:B01----:R-:W-:Y:S01]  /*7bd0*/  @!P3 VIADD R76, R76, 0x284c0 ;  /* 0x000284c04c4cb836 */ /* 0x003fe20000000000 */
[----:B-----5:R0:W-:Y:S01]  /*7be0*/  BAR.SYNC.DEFER_BLOCKING R56, 0x80 ;  /* 0x000200380000751d */ /* 0x0201e20000010000 */
[----:B------:R-:W-:Y:S01]  /*7bf0*/  ISETP.NE.AND P4, PT, R67, RZ, PT ;  /* 0x000000ff4300720c */ /* 0x000fe20003f85270 */
[----:B------:R-:W-:-:S02]  /*7c00*/  VIADD R185, R185, 0x1 ;  /* 0x00000001b9b97836 */ /* 0x000fc40000000000 */
[----:B------:R-:W-:-:S04]  /*7c10*/  @!P3 PRMT R76, RZ, 0x654, R76 ;  /* 0x00000654ff4cb816 */ /* 0x000fc8000000004c */
[----:B------:R0:W-:Y:S01]  /*7c20*/  @!P3 SYNCS.ARRIVE.TRANS64.RED.A1T0 RZ, [R76+URZ], RZ ;  /* 0x000000ff4cffb9a7 */ /* 0x0001e2000810043f */
[----:B------:R-:W-:-:S04]  /*7c30*/  ISETP.NE.AND P3, PT, R185, 0x2, PT ;  /* 0x00000002b900780c */ /* 0x000fc80003f65270 */
[----:B---3--:R-:W-:Y:S02]  /*7c40*/  SEL R5, RZ, 0x1, P3 ;  /* 0x00000001ff057807 */ /* 0x008fe40001800000 */
[----:B------:R-:W-:Y:S02]  /*7c50*/  SEL R185, R185, RZ, P3 ;  /* 0x000000ffb9b97207 */ /* 0x000fe40001800000 */
[----:B------:R-:W-:Y:S01]  /*7c60*/  LOP3.LUT R200, R200, R5, RZ, 0x3c, !PT ;  /* 0x00000005c8c87212 */ /* 0x000fe200078e3cff */
[----:B0-----:R-:W-:Y:S06]  /*7c70*/  @P4 BRA `(.L_x_1844) ;  /* 0xffffffac008c4947 */ /* 0x001fec000383ffff */
[----:B------:R-:W0:Y:S01]  /*7c80*/  S2R R4, SR_TID.X ;  /* 0x0000000000047919 */ /* 0x000e220000002100 */
[----:B------:R-:W-:Y:S02]  /*7c90*/  PLOP3.LUT P0, PT, PT, PT, PT, 0x8, 0x0 ;  /* 0x000000000000781c */ /* 0x000fe40003f0e170 */
[----:B0-----:R-:W-:-:S04]  /*7ca0*/  SHF.R.U32.HI R4, RZ, 0x7, R4 ;  /* 0x00000007ff047819 */ /* 0x001fc80000011604 */
[----:B------:R-:W-:-:S13]  /*7cb0*/  ISETP.NE.AND P4, PT, R4, 0x1, PT ;  /* 0x000000010400780c */ /* 0x000fda0003f85270 */
[----:B------:R-:W-:Y:S06]  /*7cc0*/  @!P4 BAR.ARV 0x9, 0x100 ;  /* 0x024400000000cb1d */ /* 0x000fec0000002000 */
.L_x_1786:
[----:B------:R-:W-:Y:S05]  /*7cd0*/  @P0 BRA `(.L_x_1845) ;  /* 0x00000000000c0947 */ /* 0x000fea0003800000 */
[----:B------:R-:W0:Y:S01]  /*7ce0*/  FENCE.VIEW.ASYNC.G ;  /* 0x00000000000073c6 */ /* 0x000e220000000100 */
[----:B------:R-:W-:Y:S05]  /*7cf0*/  WARPSYNC.ALL ;  /* 0x0000000000007948 */ /* 0x000fea0003800000 */
[----:B0-----:R-:W-:Y:S06]  /*7d00*/  BAR.ARV 0xc, 0x180 ;  /* 0x0306000000007b1d */ /* 0x001fec0000002000 */
.L_x_1845:
[----:B------:R-:W-:Y:S01]  /*7d10*/  ULDC.64 UR6, c[0x0][0x998] ;  /* 0x0002660000067ab9 */ /* 0x000fe20000000a00 */
[----:B------:R-:W-:Y:S01]  /*7d20*/  ULDC.64 UR4, c[0x0][0x990] ;  /* 0x0002640000047ab9 */ /* 0x000fe20000000a00 */
[----:B------:R-:W-:Y:S02]  /*7d30*/  ISETP.NE.U32.AND P1, PT, RZ, UR6, PT ;  /* 0x00000006ff007c0c */ /* 0x000fe4000bf25070 */
[----:B------:R-:W-:Y:S02]  /*7d40*/  ISETP.NE.U32.AND P0, PT, RZ, UR4, PT ;  /* 0x00000004ff007c0c */ /* 0x000fe4000bf05070 */
[----:B------:R-:W-:Y:S02]  /*7d50*/  ISETP.NE.AND.EX P1, PT, RZ, UR7, PT, P1 ;  /* 0x00000007ff007c0c */ /* 0x000fe4000bf25310 */
[----:B------:R-:W-:-:S11]  /*7d60*/  ISETP.NE.AND.EX P0, PT, RZ, UR5, PT, P0 ;  /* 0x00000005ff007c0c */ /* 0x000fd6000bf05300 */
[----:B------:R-:W0:Y:S01]  /*7d70*/  @P1 LDC.64 R6, c[0x0][0x9b8] ;  /* 0x00026e00ff061b82 */ /* 0x000e220000000a00 */
[--C-:B------:R-:W-:Y:S02]  /*7d80*/  @P1 SHF.R.S32.HI R13, RZ, 0x1f, R207.reuse ;  /* 0x0000001fff0d1819 */ /* 0x100fe400000114cf */
[----:B------:R-:W-:-:S05]  /*7d90*/  @P0 SHF.R.S32.HI R11, RZ, 0x1f, R207 ;  /* 0x0000001fff0b0819 */ /* 0x000fca00000114cf */
[----:B----4-:R-:W1:Y:S08]  /*7da0*/  @P0 LDC.64 R8, c[0x0][0x9a8] ;  /* 0x00026a00ff080b82 */ /* 0x010e700000000a00 */
[----:B------:R-:W3:Y:S08]  /*7db0*/  @P1 LDC.64 R4, c[0x0][0x9c0] ;  /* 0x00027000ff041b82 */ /* 0x000ef00000000a00 */
[----:B------:R-:W4:Y:S01]  /*7dc0*/  @P0 LDC.64 R2, c[0x0][0x9b0] ;  /* 0x00026c00ff020b82 */ /* 0x000f220000000a00 */
[----:B0-----:R-:W-:-:S04]  /*7dd0*/  @P1 IMAD R10, R13, R6, RZ ;  /* 0x000000060d0a1224 */ /* 0x001fc800078e02ff */
[C---:B------:R-:W-:Y:S02]  /*7de0*/  @P1 IMAD R13, R207.reuse, R7, R10 ;  /* 0x00000007cf0d1224 */ /* 0x040fe400078e020a */
[----:B------:R-:W-:-:S04]  /*7df0*/  @P1 IMAD.WIDE.U32 R6, R207, R6, RZ ;  /* 0x00000006cf061225 */ /* 0x000fc800078e00ff */
[-C--:B-1----:R-:W-:Y:S02]  /*7e00*/  @P0 IMAD R0, R11, R8.reuse, RZ ;  /* 0x000000080b000224 */ /* 0x082fe400078e02ff */
[----:B------:R-:W-:Y:S02]  /*7e10*/  @P1 IMAD.IADD R7, R7, 0x1, R13 ;  /* 0x0000000107071824 */ /* 0x000fe400078e020d */
[C---:B------:R-:W-:Y:S02]  /*7e20*/  @P0 IMAD R11, R207.reuse, R9, R0 ;  /* 0x00000009cf0b0224 */ /* 0x040fe400078e0200 */
[----:B------:R-:W-:-:S04]  /*7e30*/  @P0 IMAD.WIDE.U32 R8, R207, R8, RZ ;  /* 0x00000008cf080225 */ /* 0x000fc800078e00ff */
[----:B------:R-:W-:Y:S02]  /*7e40*/  @P0 IMAD.IADD R9, R9, 0x1, R11 ;  /* 0x0000000109090824 */ /* 0x000fe400078e020b */
[----:B---3--:R-:W-:-:S04]  /*7e50*/  @P1 IMAD.WIDE.U32 R6, R188, R4, R6 ;  /* 0x00000004bc061225 */ /* 0x008fc800078e0006 */
[----:B----4-:R-:W-:Y:S01]  /*7e60*/  @P0 IMAD.WIDE.U32 R8, R188, R2, R8 ;  /* 0x00000002bc080225 */ /* 0x010fe200078e0008 */
[----:B------:R-:W-:-:S03]  /*7e70*/  @P1 LEA R2, P3, R6, UR6, 0x2 ;  /* 0x0000000606021c11 */ /* 0x000fc6000f8610ff */
[----:B------:R-:W-:Y:S01]  /*7e80*/  @P1 IMAD R5, R188, R5, R7 ;  /* 0x00000005bc051224 */ /* 0x000fe200078e0207 */
[----:B------:R-:W-:Y:S01]  /*7e90*/  @P0 LEA R4, P2, R8, UR4, 0x2 ;  /* 0x0000000408040c11 */ /* 0x000fe2000f8410ff */
[----:B------:R-:W-:Y:S01]  /*7ea0*/  @P0 IMAD R7, R188, R3, R9 ;  /* 0x00000003bc070224 */ /* 0x000fe200078e0209 */
[----:B------:R-:W-:Y:S01]  /*7eb0*/  ULDC UR4, c[0x0][0x988] ;  /* 0x0002620000047ab9 */ /* 0x000fe20000000800 */
[----:B------:R-:W-:Y:S01]  /*7ec0*/  IMAD.MOV.U32 R0, RZ, RZ, 0x3f800000 ;  /* 0x3f800000ff007424 */ /* 0x000fe200078e00ff */
[----:B------:R-:W-:Y:S02]  /*7ed0*/  @P1 LEA.HI.X R3, R6, UR7, R5, 0x2, P3 ;  /* 0x0000000706031c11 */ /* 0x000fe400098f1405 */
[----:B------:R-:W-:Y:S01]  /*7ee0*/  @P0 LEA.HI.X R5, R8, UR5, R7, 0x2, P2 ;  /* 0x0000000508050c11 */ /* 0x000fe200090f1407 */
[----:B------:R-:W-:Y:S01]  /*7ef0*/  IMAD.MOV.U32 R7, RZ, RZ, 0x3f800000 ;  /* 0x3f800000ff077424 */ /* 0x000fe200078e00ff */
[----:B------:R-:W0:Y:S01]  /*7f00*/  LDC R6, c[0x0][0x448] ;  /* 0x00011200ff067b82 */ /* 0x000e220000000800 */
[----:B------:R1:W3:Y:S04]  /*7f10*/  @P1 LDG.E R0, desc[UR36][R2.64] ;  /* 0x0000002402001981 */ /* 0x0002e8000c1e1900 */
[----:B------:R-:W3:Y:S03]  /*7f20*/  @P0 LDG.E R7, desc[UR36][R4.64] ;  /* 0x0000002404070981 */ /* 0x000ee6000c1e1900 */
[----:B-1----:R-:W1:Y:S01]  /*7f30*/  LDC.64 R2, c[0x0][0x9e0] ;  /* 0x00027800ff027b82 */ /* 0x002e620000000a00 */
[----:B0-----:R-:W-:Y:S01]  /*7f40*/  ISETP.NE.AND P1, PT, R6, 0x1, PT ;  /* 0x000000010600780c */ /* 0x001fe20003f25270 */
[----:B------:R-:W-:Y:S01]  /*7f50*/  VIADD R6, R201, 0x7f ;  /* 0x0000007fc9067836 */ /* 0x000fe20000000000 */
[----:B-1----:R-:W-:-:S11]  /*7f60*/  ISETP.GE.AND P2, PT, R3, 0x1, PT ;  /* 0x000000010300780c */ /* 0x002fd60003f46270 */
[----:B------:R-:W0:Y:S08]  /*7f70*/  @P1 LDC R9, c[0x0][0x44c] ;  /* 0x00011300ff091b82 */ /* 0x000e300000000800 */
[----:B------:R-:W1:Y:S01]  /*7f80*/  @P1 LDC R8, c[0x0][0x450] ;  /* 0x00011400ff081b82 */ /* 0x000e620000000800 */
[----:B0-----:R-:W-:-:S05]  /*7f90*/  @P1 IMAD.HI.U32 R9, R6, R9, RZ ;  /* 0x0000000906091227 */ /* 0x001fca00078e00ff */
[----:B-1----:R-:W-:Y:S02]  /*7fa0*/  @P1 SHF.R.U32.HI R6, RZ, R8, R9 ;  /* 0x00000008ff061219 */ /* 0x002fe40000011609 */
[----:B------:R-:W-:-:S05]  /*7fb0*/  IADD3 R9, R192, 0x1, -R189 ;  /* 0x00000001c0097810 */ /* 0x000fca0007ffe8bd */
[----:B------:R-:W-:-:S04]  /*7fc0*/  IMAD.IADD R9, R9, 0x1, R6 ;  /* 0x0000000109097824 */ /* 0x000fc800078e0206 */
[----:B------:R-:W-:Y:S02]  /*7fd0*/  IMAD.IADD R6, R9, 0x1, R2 ;  /* 0x0000000109067824 */ /* 0x000fe400078e0202 */
[----:B---3--:R-:W-:-:S04]  /*7fe0*/  FMUL.FTZ R0, R7, R0 ;  /* 0x0000000007007220 */ /* 0x008fc80000410000 */
[----:B------:R-:W-:Y:S01]  /*7ff0*/  FMUL.FTZ R2, R0, UR4 ;  /* 0x0000000400027c20 */ /* 0x000fe20008410000 */
        /* <DEDUP_REMOVED lines=12> */
.L_x_1848:
[----:B------:R-:W-:-:S13]  /*80c0*/  ISETP.NE.AND P0, PT, R3, 0x1, PT ;  /* 0x000000010300780c */ /* 0x000fda0003f05270 */
[----:B------:R-:W0:Y:S02]  /*80d0*/  @P0 LDC.64 R4, c[0x0][0x9e8] ;  /* 0x00027a00ff040b82 */ /* 0x000e240000000a00 */
[----:B0-----:R-:W-:-:S05]  /*80e0*/  @P0 IMAD.HI.U32 R4, R0, R4, RZ ;  /* 0x0000000400040227 */ /* 0x001fca00078e00ff */
[----:B------:R-:W-:-:S07]  /*80f0*/  @P0 SHF.R.U32.HI R0, RZ, R5, R4 ;  /* 0x00000005ff000219 */ /* 0x000fce0000011604 */
.L_x_1849:
[----:B------:R-:W-:Y:S05]  /*8100*/  BSYNC B0 ;  /* 0x0000000000007941 */ /* 0x000fea0003800000 */
.L_x_1847:
[----:B------:R-:W-:-:S05]  /*8110*/  IMAD R5, R0, R3, R3 ;  /* 0x0000000300057224 */ /* 0x000fca00078e0203 */
[----:B------:R-:W-:-:S07]  /*8120*/  VIMNMX R6, R6, R5, PT ;  /* 0x0000000506067248 */ /* 0x000fce0003fe0100 */
.L_x_1846:
[----:B------:R-:W0:Y:S01]  /*8130*/  @P1 LDC R0, c[0x0][0x44c] ;  /* 0x00011300ff001b82 */ /* 0x000e220000000800 */
[----:B------:R-:W-:Y:S01]  /*8140*/  VIADD R6, R6, 0x3f ;  /* 0x0000003f06067836 */ /* 0x000fe20000000000 */
[----:B------:R-:W-:-:S04]  /*8150*/  ULDC UR4, c[0x0][0x9dc] ;  /* 0x0002770000047ab9 */ /* 0x000fc80000000800 */
[----:B------:R-:W-:Y:S02]  /*8160*/  SHF.R.S32.HI R5, RZ, 0x1f, R6 ;  /* 0x0000001fff057819 */ /* 0x000fe40000011406 */
[----:B------:R-:W1:Y:S02]  /*8170*/  @P1 LDC R7, c[0x0][0x450] ;  /* 0x00011400ff071b82 */ /* 0x000e640000000800 */
[----:B------:R-:W-:-:S04]  /*8180*/  LEA.HI R5, R5, R6, RZ, 0x6 ;  /* 0x0000000605057211 */ /* 0x000fc800078f30ff */
[----:B------:R-:W-:-:S04]  /*8190*/  SHF.R.S32.HI R5, RZ, 0x6, R5 ;  /* 0x00000006ff057819 */ /* 0x000fc80000011405 */
[----:B------:R-:W-:Y:S01]  /*81a0*/  VIMNMX R42, R42, R5, PT ;  /* 0x000000052a2a7248 */ /* 0x000fe20003fe0100 */
[----:B0-----:R-:W-:Y:S01]  /*81b0*/  @P1 IMAD.HI.U32 R4, R201, R0, RZ ;  /* 0x00000000c9041227 */ /* 0x001fe200078e00ff */
[----:B------:R-:W-:-:S04]  /*81c0*/  MOV R0, R201 ;  /* 0x000000c900007202 */ /* 0x000fc80000000f00 */
[----:B-1----:R-:W-:-:S05]  /*81d0*/  @P1 SHF.R.U32.HI R0, RZ, R7, R4 ;  /* 0x00000007ff001219 */ /* 0x002fca0000011604 */
[----:B------:R-:W-:-:S04]  /*81e0*/  IMAD.IADD R0, R161, 0x1, R0 ;  /* 0x00000001a1007824 */ /* 0x000fc800078e0200 */
        /* <DEDUP_REMOVED lines=12> */
.L_x_1852:
[----:B------:R-:W-:-:S13]  /*82b0*/  ISETP.NE.AND P0, PT, R3, 0x1, PT ;  /* 0x000000010300780c */ /* 0x000fda0003f05270 */
[----:B------:R-:W0:Y:S02]  /*82c0*/  @P0 LDC.64 R4, c[0x0][0x9e8] ;  /* 0x00027a00ff040b82 */ /* 0x000e240000000a00 */
[----:B0-----:R-:W-:-:S05]  /*82d0*/  @P0 IMAD.HI.U32 R4, R0, R4, RZ ;  /* 0x0000000400040227 */ /* 0x001fca00078e00ff */
[----:B------:R-:W-:-:S07]  /*82e0*/  @P0 SHF.R.U32.HI R0, RZ, R5, R4 ;  /* 0x00000005ff000219 */ /* 0x000fce0000011604 */
.L_x_1853:
[----:B------:R-:W-:Y:S05]  /*82f0*/  BSYNC B0 ;  /* 0x0000000000007941 */ /* 0x000fea0003800000 */
.L_x_1851:
[----:B------:R-:W-:-:S05]  /*8300*/  IMAD R3, R0, R3, RZ ;  /* 0x0000000300037224 */ /* 0x000fca00078e02ff */
[----:B------:R-:W-:-:S07]  /*8310*/  VIMNMX R6, R6, R3, !PT ;  /* 0x0000000306067248 */ /* 0x000fce0007fe0100 */
.L_x_1850:
[----:B------:R-:W-:Y:S01]  /*8320*/  SHF.R.S32.HI R3, RZ, 0x1f, R6 ;  /* 0x0000001fff037819 */ /* 0x000fe20000011406 */
[----:B------:R-:W-:Y:S03]  /*8330*/  BSSY B0, `(.L_x_1854) ;  /* 0x0000026000007945 */ /* 0x000fe60003800000 */
[----:B------:R-:W-:-:S04]  /*8340*/  LEA.HI R3, R3, R6, RZ, 0x6 ;  /* 0x0000000603037211 */ /* 0x000fc800078f30ff */
        /* <DEDUP_REMOVED lines=23> */
[----:B------:R-:W-:-:S04]  /*84c0*/  IMAD.HI.U32 R5, R5, R7, R4 ;  /* 0x0000000705057227 */ /* 0x000fc800078e0004 */
        /* <DEDUP_REMOVED lines=12> */
.L_x_1855:
[----:B------:R-:W-:Y:S05]  /*8590*/  BSYNC B0 ;  /* 0x0000000000007941 */ /* 0x000fea0003800000 */
.L_x_1854:
[-C--:B------:R-:W-:Y:S01]  /*85a0*/  IMAD R204, R220, R3.reuse, R9 ;  /* 0x00000003dccc7224 */ /* 0x080fe200078e0209 */
[----:B------:R-:W-:Y:S02]  /*85b0*/  PLOP3.LUT P0, PT, PT, PT, PT, 0x80, 0x0 ;  /* 0x000000000000781c */ /* 0x000fe40003f0f070 */
[----:B------:R-:W-:Y:S02]  /*85c0*/  CS2R R28, SRZ ;  /* 0x00000000001c7805 */ /* 0x000fe4000001ff00 */
[----:B------:R-:W-:Y:S01]  /*85d0*/  CS2R R162, SRZ ;  /* 0x0000000000a27805 */ /* 0x000fe2000001ff00 */
[----:B------:R-:W-:Y:S01]  /*85e0*/  IMAD.MOV.U32 R164, RZ, RZ, RZ ;  /* 0x000000ffffa47224 */ /* 0x000fe200078e00ff */
[----:B------:R-:W-:Y:S01]  /*85f0*/  VIADDMNMX R160, R204, R3, R42, PT ;  /* 0x00000003cca07246 */ /* 0x000fe2000380012a */
[----:B------:R-:W-:Y:S01]  /*8600*/  IMAD.MOV.U32 R5, RZ, RZ, RZ ;  /* 0x000000ffff057224 */ /* 0x000fe200078e00ff */
[----:B------:R-:W-:Y:S02]  /*8610*/  CS2R R146, SRZ ;  /* 0x0000000000927805 */ /* 0x000fe4000001ff00 */
[----:B------:R-:W-:-:S02]  /*8620*/  CS2R R64, SRZ ;  /* 0x0000000000407805 */ /* 0x000fc4000001ff00 */
[----:B------:R-:W-:Y:S02]  /*8630*/  ISETP.GT.AND P1, PT, R160, R204, PT ;  /* 0x000000cca000720c */ /* 0x000fe40003f24270 */
[----:B------:R-:W-:Y:S02]  /*8640*/  CS2R R152, SRZ ;  /* 0x0000000000987805 */ /* 0x000fe4000001ff00 */
[----:B------:R-:W-:Y:S02]  /*8650*/  MOV R0, RZ ;  /* 0x000000ff00007202 */ /* 0x000fe40000000f00 */
        /* <DEDUP_REMOVED lines=16> */
[----:B------:R-:W-:Y:S01]  /*8760*/  CS2R R68, SRZ ;  /* 0x0000000000447805 */ /* 0x000fe2000001ff00 */
[----:B------:R-:W-:Y:S01]  /*8770*/  IMAD.MOV.U32 R20, RZ, RZ, RZ ;  /* 0x000000ffff147224 */ /* 0x000fe200078e00ff */
[----:B------:R-:W-:Y:S02]  /*8780*/  CS2R R70, SRZ ;  /* 0x0000000000467805 */ /* 0x000fe4000001ff00 */
[----:B------:R-:W-:Y:S02]  /*8790*/  CS2R R66, SRZ ;  /* 0x0000000000427805 */ /* 0x000fe4000001ff00 */
[----:B------:R-:W-:Y:S02]  /*87a0*/  CS2R R76, SRZ ;  /* 0x00000000004c7805 */ /* 0x000fe4000001ff00 */
[----:B------:R-:W-:-:S02]  /*87b0*/  CS2R R72, SRZ ;  /* 0x0000000000487805 */ /* 0x000fc4000001ff00 */
[----:B------:R-:W-:Y:S02]  /*87c0*/  CS2R R78, SRZ ;  /* 0x00000000004e7805 */ /* 0x000fe4000001ff00 */
[----:B------:R-:W-:Y:S02]  /*87d0*/  CS2R R74, SRZ ;  /* 0x00000000004a7805 */ /* 0x000fe4000001ff00 */
[----:B------:R-:W-:Y:S02]  /*87e0*/  CS2R R84, SRZ ;  /* 0x0000000000547805 */ /* 0x000fe4000001ff00 */
[----:B--2---:R-:W-:Y:S02]  /*87f0*/  CS2R R80, SRZ ;  /* 0x0000000000507805 */ /* 0x004fe4000001ff00 */
        /* <DEDUP_REMOVED lines=33> */
[----:B------:R-:W-:Y:S06]  /*8a10*/  @!P1 BRA `(.L_x_1856) ;  /* 0x0000012c00f89947 */ /* 0x000fec0003800000 */
        /* <DEDUP_REMOVED lines=8> */
.L_x_2214:
[----:B------:R-:W2:Y:S02]  /*8aa0*/  LDL R0, [R1+0x8c] ;  /* 0x00008c0001007983 */ /* 0x000ea40000100800 */
[----:B--2---:R-:W-:Y:S02]  /*8ab0*/  R2UR UR4, R0 ;  /* 0x00000000000472ca */ /* 0x004fe400000e0000 */
[----:B-1----:R-:W-:-:S04]  /*8ac0*/  LEA.HI R0, R14, R14, RZ, 0x1 ;  /* 0x0000000e0e007211 */ /* 0x002fc800078f08ff */
[----:B------:R-:W-:-:S05]  /*8ad0*/  LOP3.LUT R3, R0, 0x1e, RZ, 0xc0, !PT ;  /* 0x0000001e00037812 */ /* 0x000fca00078ec0ff */
[----:B------:R-:W-:Y:S02]  /*8ae0*/  IMAD.IADD R3, R14, 0x1, -R3 ;  /* 0x000000010e037824 */ /* 0x000fe400078e0a03 */
[----:B------:R-:W-:-:S03]  /*8af0*/  ULOP3.LUT UP0, URZ, UR4, 0x1bf, URZ, 0xc0, !UPT ;  /* 0x000001bf043f7892 */ /* 0x000fc6000f80c03f */
[----:B------:R-:W-:-:S03]  /*8b00*/  LEA R3, R3, UR4, 0xd ;  /* 0x0000000403037c11 */ /* 0x000fc6000f8e68ff */
[----:B------:R-:W-:Y:S02]  /*8b10*/  PLOP3.LUT P0, PT, PT, PT, UP0, 0x80, 0x0 ;  /* 0x000000000000781c */ /* 0x000fe40003f0f008 */
[----:B------:R-:W-:-:S04]  /*8b20*/  SHF.R.U32.HI R3, RZ, 0x4, R3 ;  /* 0x00000004ff037819 */ /* 0x000fc80000011603 */
[----:B------:R-:W-:-:S07]  /*8b30*/  LOP3.LUT R36, R3, 0x3fff, RZ, 0xc0, !PT ;  /* 0x00003fff03247812 */ /* 0x000fce00078ec0ff */
[----:B------:R-:W-:Y:S05]  /*8b40*/  @!P0 BRA `(.L_x_1858) ;  /* 0x0000000000408947 */ /* 0x000fea0003800000 */
[----:B------:R-:W-:Y:S01]  /*8b50*/  MOV R14, 0x0 ;  /* 0x00000000000e7802 */ /* 0x000fe20000000f00 */
[----:B------:R-:W-:Y:S01]  /*8b60*/  ULDC.64 UR4, c[0x4][0xc0] ;  /* 0x0100300000047ab9 */ /* 0x000fe20000000a00 */
[----:B------:R-:W-:Y:S01]  /*8b70*/  ULDC.64 UR6, c[0x4][0xc8] ;  /* 0x0100320000067ab9 */ /* 0x000fe20000000a00 */
[----:B------:R-:W-:Y:S02]  /*8b80*/  IMAD.U32 R4, RZ, RZ, UR4 ;  /* 0x00000004ff047e24 */ /* 0x000fe4000f8e00ff */
[----:B------:R-:W-:Y:S01]  /*8b90*/  IMAD.U32 R5, RZ, RZ, UR5 ;  /* 0x00000005ff057e24 */ /* 0x000fe2000f8e00ff */
[----:B------:R-:W1:Y:S01]  /*8ba0*/  LDC.64 R14, c[0x4][R14] ;  /* 0x010000000e0e7b82 */ /* 0x000e620000000a00 */
[----:B------:R-:W-:Y:S01]  /*8bb0*/  ULDC.64 UR4, c[0x4][0x60] ;  /* 0x0100180000047ab9 */ /* 0x000fe20000000a00 */
[----:B------:R-:W-:Y:S02]  /*8bc0*/  IMAD.U32 R6, RZ, RZ, UR6 ;  /* 0x00000006ff067e24 */ /* 0x000fe4000f8e00ff */
[----:B------:R-:W-:-:S02]  /*8bd0*/  IMAD.U32 R7, RZ, RZ, UR7 ;  /* 0x00000007ff077e24 */ /* 0x000fc4000f8e00ff */
[----:B------:R-:W-:Y:S02]  /*8be0*/  IMAD.U32 R10, RZ, RZ, UR4 ;  /* 0x00000004ff0a7e24 */ /* 0x000fe4000f8e00ff */
[----:B------:R-:W-:Y:S02]  /*8bf0*/  IMAD.U32 R11, RZ, RZ, UR5 ;  /* 0x00000005ff0b7e24 */ /* 0x000fe4000f8e00ff */
[----:B------:R-:W-:Y:S02]  /*8c00*/  IMAD.MOV.U32 R8, RZ, RZ, 0x70 ;  /* 0x00000070ff087424 */ /* 0x000fe400078e00ff */
[----:B------:R-:W-:Y:S02]  /*8c10*/  IMAD.MOV.U32 R12, RZ, RZ, 0x1 ;  /* 0x00000001ff0c7424 */ /* 0x000fe400078e00ff */
[----:B0-----:R-:W-:-:S07]  /*8c20*/  IMAD.MOV.U32 R13, RZ, RZ, RZ ;  /* 0x000000ffff0d7224 */ /* 0x001fce00078e00ff */
[----:B------:R-:W-:-:S07]  /*8c30*/  LEPC R20, `(.L_x_1858) ;  /* 0x000000001014794e */ /* 0x000fce0000000000 */
[----:B-1---5:R-:W-:Y:S05]  /*8c40*/  CALL.ABS.NOINC R14 ;  /* 0x000000000e007343 */ /* 0x022fea0003c00000 */
.L_x_1858:
[----:B------:R-:W-:Y:S02]  /*8c50*/  ULDC UR4, c[0x0][0x3f4] ;  /* 0x0000fd0000047ab9 */ /* 0x000fe40000000800 */
[----:B------:R-:W-:-:S13]  /*8c60*/  ISETP.LT.AND P0, PT, RZ, UR4, PT ;  /* 0x00000004ff007c0c */ /* 0x000fda000bf01270 */
[----:B------:R-:W-:Y:S05]  /*8c70*/  @P0 BRA `(.L_x_1859) ;  /* 0x00000000003c0947 */ /* 0x000fea0003800000 */
[----:B------:R-:W-:-:S04]  /*8c80*/  LEA.HI R0, R217, R217, RZ, 0x1 ;  /* 0x000000d9d9007211 */ /* 0x000fc800078f08ff */
        /* <DEDUP_REMOVED lines=8> */
.L_x_1862:
[----:B--2---:R2:W3:Y:S02]  /*8d10*/  SYNCS.PHASECHK.TRANS64.TRYWAIT P0, [R22+URZ+0x28400], R3 ;  /* 0x02840003160075a7 */ /* 0x0044e4000800017f */
[----:B---3--:R-:W-:Y:S05]  /*8d20*/  @!P0 NANOSLEEP.SYNCS 0x989680 ;  /* 0x009896800000895d */ /* 0x008fea0003900000 */
[----:B------:R-:W3:Y:S02]  /*8d30*/  @!P0 SYNCS.PHASECHK.TRANS64 P0, [R22+URZ+0x28400], R3 ;  /* 0x02840003160085a7 */ /* 0x000ee4000800007f */
[----:B---3--:R-:W-:Y:S05]  /*8d40*/  @!P0 BRA `(.L_x_1862) ;  /* 0xfffffffc00f08947 */ /* 0x008fea000383ffff */
.L_x_1861:
[----:B------:R-:W-:Y:S05]  /*8d50*/  BSYNC B0 ;  /* 0x0000000000007941 */ /* 0x000fea0003800000 */
.L_x_1860:
[----:B------:R-:W-:Y:S05]  /*8d60*/  BRA `(.L_x_1863) ;  /* 0x0000009400647947 */ /* 0x000fea0003800000 */
.L_x_1859:
[----:B------:R-:W2:Y:S01]  /*8d70*/  LDL R0, [R1+0x8c] ;  /* 0x00008c0001007983 */ /* 0x000ea20000100800 */
[----:B------:R-:W-:Y:S01]  /*8d80*/  ULDC.64 UR6, c[0x0][0x408] ;  /* 0x0001020000067ab9 */ /* 0x000fe20000000a00 */
[----:B--2---:R-:W-:Y:S02]  /*8d90*/  R2UR UR4, R0 ;  /* 0x00000000000472ca */ /* 0x004fe400000e0000 */
[----:B-----5:R-:W-:-:S05]  /*8da0*/  SHF.R.S32.HI R0, RZ, 0x1f, R38 ;  /* 0x0000001fff007819 */ /* 0x020fca0000011426 */
[----:B------:R-:W-:-:S04]  /*8db0*/  IMAD R5, R0, UR6, RZ ;  /* 0x0000000600057c24 */ /* 0x000fc8000f8e02ff */
[----:B------:R-:W-:Y:S02]  /*8dc0*/  IMAD R5, R38, UR7, R5 ;  /* 0x0000000726057c24 */ /* 0x000fe4000f8e0205 */
[----:B------:R-:W-:-:S03]  /*8dd0*/  ULOP3.LUT UP0, URZ, UR4, 0x3ff, URZ, 0xc0, !UPT ;  /* 0x000003ff043f7892 */ /* 0x000fc6000f80c03f */
[----:B------:R-:W-:Y:S02]  /*8de0*/  ULDC.64 UR4, c[0x0][0x3f8] ;  /* 0x0000fe0000047ab9 */ /* 0x000fe40000000a00 */
[----:B------:R-:W-:Y:S01]  /*8df0*/  IMAD R3, R0, UR4, RZ ;  /* 0x0000000400037c24 */ /* 0x000fe2000f8e02ff */
[----:B------:R-:W-:Y:S01]  /*8e00*/  PLOP3.LUT P0, PT, PT, PT, UP0, 0x80, 0x0 ;  /* 0x000000000000781c */ /* 0x000fe20003f0f008 */
[----:B------:R-:W-:-:S04]  /*8e10*/  IMAD.WIDE.U32 R24, R38, UR4, RZ ;  /* 0x0000000426187c25 */ /* 0x000fc8000f8e00ff */
[C---:B------:R-:W-:Y:S02]  /*8e20*/  IMAD R3, R38.reuse, UR5, R3 ;  /* 0x0000000526037c24 */ /* 0x040fe4000f8e0203 */
[----:B------:R-:W-:-:S04]  /*8e30*/  IMAD.WIDE.U32 R38, R38, UR6, RZ ;  /* 0x0000000626267c25 */ /* 0x000fc8000f8e00ff */
[----:B------:R-:W-:Y:S02]  /*8e40*/  IMAD.IADD R27, R3, 0x1, R25 ;  /* 0x00000001031b7824 */ /* 0x000fe400078e0219 */
[----:B------:R-:W-:Y:S01]  /*8e50*/  IMAD.IADD R29, R5, 0x1, R39 ;  /* 0x00000001051d7824 */ /* 0x000fe200078e0227 */
[----:B------:R-:W-:Y:S06]  /*8e60*/  @!P0 BRA `(.L_x_1864) ;  /* 0x0000000000408947 */ /* 0x000fec0003800000 */
[----:B------:R-:W-:Y:S01]  /*8e70*/  MOV R14, 0x0 ;  /* 0x00000000000e7802 */ /* 0x000fe20000000f00 */
[----:B------:R-:W-:Y:S01]  /*8e80*/  ULDC.64 UR4, c[0x4][0xc0] ;  /* 0x0100300000047ab9 */ /* 0x000fe20000000a00 */
[----:B------:R-:W-:Y:S01]  /*8e90*/  ULDC.64 UR6, c[0x4][0xc8] ;  /* 0x0100320000067ab9 */ /* 0x000fe20000000a00 */
[----:B------:R-:W-:Y:S01]  /*8ea0*/  IMAD.U32 R4, RZ, RZ, UR4 ;  /* 0x00000004ff047e24 */ /* 0x000fe2000f8e00ff */
[----:B------:R-:W-:Y:S01]  /*8eb0*/  MOV R5, UR5 ;  /* 0x0000000500057c02 */ /* 0x000fe20008000f00 */
[----:B------:R-:W-:Y:S01]  /*8ec0*/  ULDC.64 UR4, c[0x4][0x28] ;  /* 0x01000a0000047ab9 */ /* 0x000fe20000000a00 */
[----:B------:R-:W1:Y:S01]  /*8ed0*/  LDC.64 R14, c[0x4][R14] ;  /* 0x010000000e0e7b82 */ /* 0x000e620000000a00 */
        /* <DEDUP_REMOVED lines=9> */
.L_x_1864:
[----:B------:R-:W-:Y:S01]  /*8f70*/  ULDC.U8 UR4, c[0x0][0x410] ;  /* 0x0001040000047ab9 */ /* 0x000fe20000000000 */
[----:B------:R-:W-:Y:S01]  /*8f80*/  LEA.HI R31, R31, R26, RZ, 0x3 ;  /* 0x0000001a1f1f7211 */ /* 0x000fe200078f18ff */
[----:B------:R-:W-:Y:S01]  /*8f90*/  IMAD.IADD R10, R187, 0x1, R201 ;  /* 0x00000001bb0a7824 */ /* 0x000fe200078e02c9 */
[----:B------:R-:W-:Y:S01]  /*8fa0*/  ISETP.NE.AND P0, PT, RZ, UR4, PT ;  /* 0x00000004ff007c0c */ /* 0x000fe2000bf05270 */
[----:B------:R-:W-:Y:S01]  /*8fb0*/  BSSY B0, `(.L_x_1865) ;  /* 0x000092c000007945 */ /* 0x000fe20003800000 */
[----:B------:R-:W-:-:S05]  /*8fc0*/  LOP3.LUT R31, R31, 0xfffffff8, RZ, 0xc0, !PT ;  /* 0xfffffff81f1f7812 */ /* 0x000fca00078ec0ff */
[----:B------:R-:W-:-:S04]  /*8fd0*/  IMAD.IADD R0, R26, 0x1, -R31 ;  /* 0x000000011a007824 */ /* 0x000fc800078e0a1f */
[----:B------:R-:W-:Y:S02]  /*8fe0*/  IMAD R3, R0, 0x20, R10 ;  /* 0x0000002000037824 */ /* 0x000fe400078e020a */
[----:B------:R-:W-:Y:S05]  /*8ff0*/  @!P0 BRA `(.L_x_1866) ;  /* 0x0000004800588947 */ /* 0x000fea0003800000 */
[----:B------:R-:W1:Y:S01]  /*9000*/  LDC R6, c[0x0][0x448] ;  /* 0x00011200ff067b82 */ /* 0x000e620000000800 */
[----:B------:R-:W-:Y:S01]  /*9010*/  ULDC.64 UR4, c[0x0][0x3f8] ;  /* 0x0000fe0000047ab9 */ /* 0x000fe20000000a00 */
[----:B------:R-:W-:Y:S01]  /*9020*/  IMAD.MOV.U32 R25, RZ, RZ, R27 ;  /* 0x000000ffff197224 */ /* 0x000fe200078e001b */
[----:B------:R-:W-:Y:S01]  /*9030*/  ULDC.64 UR6, c[0x0][0x408] ;  /* 0x0001020000067ab9 */ /* 0x000fe20000000a00 */
[----:B------:R-:W-:Y:S01]  /*9040*/  IMAD.MOV.U32 R39, RZ, RZ, R29 ;  /* 0x000000ffff277224 */ /* 0x000fe200078e001d */
[----:B------:R-:W-:Y:S01]  /*9050*/  ULDC.64 UR8, c[0x0][0x400] ;  /* 0x0001000000087ab9 */ /* 0x000fe20000000a00 */
[----:B-1----:R-:W-:-:S13]  /*9060*/  ISETP.NE.AND P0, PT, R6, 0x1, PT ;  /* 0x000000010600780c */ /* 0x002fda0003f05270 */
[----:B------:R-:W1:Y:S08]  /*9070*/  @P0 LDC R0, c[0x0][0x44c] ;  /* 0x00011300ff000b82 */ /* 0x000e700000000800 */
[----:B------:R-:W2:Y:S01]  /*9080*/  @P0 LDC R5, c[0x0][0x450] ;  /* 0x00011400ff050b82 */ /* 0x000ea20000000800 */
[----:B-1----:R-:W-:-:S05]  /*9090*/  @P0 IMAD.HI.U32 R0, R3, R0, RZ ;  /* 0x0000000003000227 */ /* 0x002fca00078e00ff */
[----:B--2---:R-:W-:-:S04]  /*90a0*/  @P0 SHF.R.U32.HI R3, RZ, R5, R0 ;  /* 0x00000005ff030219 */ /* 0x004fc80000011600 */
[----:B------:R-:W-:Y:S01]  /*90b0*/  SHF.R.S32.HI R0, RZ, 0x1f, R3 ;  /* 0x0000001fff007819 */ /* 0x000fe20000011403 */
[----:B------:R-:W-:-:S04]  /*90c0*/  IMAD.WIDE.U32 R24, R3, UR4, R24 ;  /* 0x0000000403187c25 */ /* 0x000fc8000f8e0018 */
[----:B------:R-:W-:Y:S02]  /*90d0*/  IMAD R4, R0, UR4, RZ ;  /* 0x0000000400047c24 */ /* 0x000fe4000f8e02ff */
[----:B------:R-:W-:-:S04]  /*90e0*/  IMAD.WIDE.U32 R38, R3, UR6, R38 ;  /* 0x0000000603267c25 */ /* 0x000fc8000f8e0026 */
[C---:B------:R-:W-:Y:S01]  /*90f0*/  IMAD R5, R3.reuse, UR5, R4 ;  /* 0x0000000503057c24 */ /* 0x040fe2000f8e0204 */
[----:B------:R-:W-:Y:S01]  /*9100*/  ULDC.64 UR4, c[0x0][0x3e8] ;  /* 0x0000fa0000047ab9 */ /* 0x000fe20000000a00 */
[----:B------:R-:W-:Y:S01]  /*9110*/  IMAD R4, R0, UR6, RZ ;  /* 0x0000000600047c24 */ /* 0x000fe2000f8e02ff */
[----:B------:R-:W-:Y:S01]  /*9120*/  IADD3 R0, P0, R24, UR4, RZ ;  /* 0x0000000418007c10 */ /* 0x000fe2000ff1e0ff */
[----:B------:R-:W-:Y:S01]  /*9130*/  UMOV UR4, 0xffffffff ;  /* 0xffffffff00047882 */ /* 0x000fe20000000000 */
[----:B------:R-:W-:Y:S01]  /*9140*/  IADD3 R49, P1, R38, UR8, RZ ;  /* 0x0000000826317c10 */ /* 0x000fe2000ff3e0ff */
[----:B------:R-:W-:Y:S01]  /*9150*/  IMAD R37, R3, UR7, R4 ;  /* 0x0000000703257c24 */ /* 0x000fe2000f8e0204 */
[----:B------:R-:W-:-:S04]  /*9160*/  IADD3.X R48, R25, UR5, R5, P0, !PT ;  /* 0x0000000519307c10 */ /* 0x000fc800087fe405 */
[----:B------:R-:W-:Y:S01]  /*9170*/  IADD3.X R37, R39, UR9, R37, P1, !PT ;  /* 0x0000000927257c10 */ /* 0x000fe20008ffe425 */
[----:B------:R-:W-:Y:S06]  /*9180*/  BRA.DIV UR4, `(.L_x_1867) ;  /* 0x00000226046c7947 */ /* 0x000fec000b800000 */
[----:B------:R1:W2:Y:S04]  /*9190*/  SHFL.IDX PT, R3, R48, RZ, 0x181f ;  /* 0x00181fff30037589 */ /* 0x0002a800000e0000 */
[----:B------:R1:W3:Y:S04]  /*91a0*/  SHFL.IDX PT, R5, R0, RZ, 0x181f ;  /* 0x00181fff00057589 */ /* 0x0002e800000e0000 */
[----:B------:R1:W4:Y:S04]  /*91b0*/  SHFL.IDX PT, R9, R37, RZ, 0x181f ;  /* 0x00181fff25097589 */ /* 0x00032800000e0000 */
[----:B------:R1:W0:Y:S02]  /*91c0*/  SHFL.IDX PT, R14, R49, RZ, 0x181f ;  /* 0x00181fff310e7589 */ /* 0x00022400000e0000 */
.L_x_2220:
[----:B------:R-:W-:Y:S01]  /*91d0*/  IMAD R53, R189, R6, RZ ;  /* 0x00000006bd357224 */ /* 0x000fe200078e02ff */
[----:B------:R-:W-:Y:S01]  /*91e0*/  BSSY B1, `(.L_x_1868) ;  /* 0x000001a000017945 */ /* 0x000fe20003800000 */
[----:B------:R-:W-:Y:S02]  /*91f0*/  CS2R R40, SRZ ;  /* 0x0000000000287805 */ /* 0x000fe4000001ff00 */
[----:B------:R-:W-:Y:S02]  /*9200*/  CS2R R44, SRZ ;  /* 0x00000000002c7805 */ /* 0x000fe4000001ff00 */
[----:B------:R-:W-:Y:S02]  /*9210*/  CS2R R42, SRZ ;  /* 0x00000000002a7805 */ /* 0x000fe4000001ff00 */
[----:B------:R-:W-:Y:S02]  /*9220*/  ISETP.GE.AND P0, PT, R10, R53, PT ;  /* 0x000000350a00720c */ /* 0x000fe40003f06270 */
[----:B------:R-:W-:-:S11]  /*9230*/  CS2R R46, SRZ ;  /* 0x00000000002e7805 */ /* 0x000fd6000001ff00 */
[----:B------:R-:W-:Y:S05]  /*9240*/  @P0 BRA `(.L_x_1869) ;  /* 0x00000000004c0947 */ /* 0x000fea0003800000 */
[----:B------:R-:W-:Y:S01]  /*9250*/  ULDC UR4, c[0x0][0x3f4] ;  /* 0x0000fd0000047ab9 */ /* 0x000fe20000000800 */
[----:B------:R-:W-:Y:S02]  /*9260*/  CS2R R40, SRZ ;  /* 0x0000000000287805 */ /* 0x000fe4000001ff00 */
[----:B------:R-:W-:Y:S02]  /*9270*/  ISETP.GE.AND P4, PT, R190, UR4, PT ;  /* 0x00000004be007c0c */ /* 0x000fe4000bf86270 */
[----:B------:R-:W-:Y:S02]  /*9280*/  CS2R R44, SRZ ;  /* 0x00000000002c7805 */ /* 0x000fe4000001ff00 */
[----:B------:R-:W-:-:S09]  /*9290*/  ISETP.GE.AND P3, PT, R18, UR4, PT ;  /* 0x0000000412007c0c */ /* 0x000fd2000bf66270 */
[----:B---3--:R-:W-:-:S05]  /*92a0*/  @!P4 IADD3 R6, P0, R190, R5, RZ ;  /* 0x00000005be06c210 */ /* 0x008fca0007f1e0ff */
[C---:B--2---:R-:W-:Y:S01]  /*92b0*/  @!P4 IMAD.X R7, R3.reuse, 0x1, R214, P0 ;  /* 0x000000010307c824 */ /* 0x044fe200000e06d6 */
[----:B------:R-:W-:Y:S02]  /*92c0*/  @!P3 IADD3 R4, P0, R18, R5, RZ ;  /* 0x000000051204b210 */ /* 0x000fe40007f1e0ff */
[----:B0-----:R-:W-:Y:S02]  /*92d0*/  @!P4 IADD3 R8, P2, R190, R14, RZ ;  /* 0x0000000ebe08c210 */ /* 0x001fe40007f5e0ff */
[----:B------:R0:W5:Y:S01]  /*92e0*/  @!P4 LD.E.64 R40, desc[UR36][R6.64] ;  /* 0x000000240628c980 */ /* 0x000162000c101b00 */
[----:B------:R-:W-:Y:S02]  /*92f0*/  CS2R R46, SRZ ;  /* 0x00000000002e7805 */ /* 0x000fe4000001ff00 */
[----:B------:R-:W-:Y:S01]  /*9300*/  CS2R R42, SRZ ;  /* 0x00000000002a7805 */ /* 0x000fe2000001ff00 */
[----:B------:R-:W-:-:S05]  /*9310*/  @!P3 IMAD.X R5, R3, 0x1, R19, P0 ;  /* 0x000000010305b824 */ /* 0x000fca00000e0613 */
[----:B------:R2:W5:Y:S01]  /*9320*/  @!P3 LD.E.64 R44, desc[UR36][R4.64] ;  /* 0x00000024042cb980 */ /* 0x000562000c101b00 */
[----:B0-----:R-:W-:-:S05]  /*9330*/  @!P3 IADD3 R6, P1, R18, R14, RZ ;  /* 0x0000000e1206b210 */ /* 0x001fca0007f3e0ff */
[C---:B----4-:R-:W-:Y:S02]  /*9340*/  @!P3 IMAD.X R7, R9.reuse, 0x1, R19, P1 ;  /* 0x000000010907b824 */ /* 0x050fe400008e0613 */
[----:B------:R-:W-:-:S03]  /*9350*/  @!P4 IMAD.X R9, R9, 0x1, R214, P2 ;  /* 0x000000010909c824 */ /* 0x000fc600010e06d6 */
[----:B------:R2:W5:Y:S04]  /*9360*/  @!P3 LD.E.64 R46, desc[UR36][R6.64] ;  /* 0x00000024062eb980 */ /* 0x000568000c101b00 */
[----:B------:R2:W5:Y:S02]  /*9370*/  @!P4 LD.E.64 R42, desc[UR36][R8.64] ;  /* 0x00000024082ac980 */ /* 0x000564000c101b00 */
.L_x_1869:
[----:B------:R-:W-:Y:S05]  /*9380*/  BSYNC B1 ;  /* 0x0000000000017941 */ /* 0x000fea0003800000 */
.L_x_1868:
[----:B------:R-:W-:Y:S01]  /*9390*/  UMOV UR4, 0xffffffff ;  /* 0xffffffff00047882 */ /* 0x000fe20000000000 */
[----:B------:R-:W-:Y:S02]  /*93a0*/  CS2R R30, SRZ ;  /* 0x00000000001e7805 */ /* 0x000fe4000001ff00 */
[----:B------:R-:W-:Y:S05]  /*93b0*/  BRA.DIV UR4, `(.L_x_1870) ;  /* 0x0000022604507947 */ /* 0x000fea000b800000 */
[----:B--2---:R2:W1:Y:S04]  /*93c0*/  SHFL.IDX PT, R3, R48, 0x1, 0x181f ;  /* 0x00381f0030037f89 */ /* 0x00446800000e0000 */
[----:B---3--:R2:W3:Y:S04]  /*93d0*/  SHFL.IDX PT, R5, R0, 0x1, 0x181f ;  /* 0x00381f0000057f89 */ /* 0x0084e800000e0000 */
[----:B----4-:R2:W4:Y:S04]  /*93e0*/  SHFL.IDX PT, R9, R37, 0x1, 0x181f ;  /* 0x00381f0025097f89 */ /* 0x01052800000e0000 */
[----:B0-----:R2:W0:Y:S02]  /*93f0*/  SHFL.IDX PT, R14, R49, 0x1, 0x181f ;  /* 0x00381f00310e7f89 */ /* 0x00142400000e0000 */
.L_x_2226:
[----:B------:R-:W-:Y:S01]  /*9400*/  IADD3 R4, R10, 0x20, RZ ;  /* 0x000000200a047810 */ /* 0x000fe20007ffe0ff */
[----:B------:R-:W-:Y:S01]  /*9410*/  BSSY B1, `(.L_x_1871) ;  /* 0x0000019000017945 */ /* 0x000fe20003800000 */
        /* <DEDUP_REMOVED lines=11> */
[C---:B-1----:R-:W-:Y:S01]  /*94d0*/  @!P4 IMAD.X R7, R3.reuse, 0x1, R214, P0 ;  /* 0x000000010307c824 */ /* 0x042fe200000e06d6 */
        /* <DEDUP_REMOVED lines=12> */
.L_x_1872:
[----:B------:R-:W-:Y:S05]  /*95a0*/  BSYNC B1 ;  /* 0x0000000000017941 */ /* 0x000fea0003800000 */
.L_x_1871:
[----:B------:R-:W-:-:S03]  /*95b0*/  UMOV UR4, 0xffffffff ;  /* 0xffffffff00047882 */ /* 0x000fc60000000000 */
[----:B------:R-:W-:Y:S05]  /*95c0*/  BRA.DIV UR4, `(.L_x_1873) ;  /* 0x00000226043c7947 */ /* 0x000fea000b800000 */
[----:B-1----:R1:W1:Y:S04]  /*95d0*/  SHFL.IDX PT, R3, R48, 0x2, 0x181f ;  /* 0x00581f0030037f89 */ /* 0x00226800000e0000 */
[----:B---3--:R3:W1:Y:S04]  /*95e0*/  SHFL.IDX PT, R5, R0, 0x2, 0x181f ;  /* 0x00581f0000057f89 */ /* 0x00866800000e0000 */
[----:B----4-:R3:W4:Y:S04]  /*95f0*/  SHFL.IDX PT, R9, R37, 0x2, 0x181f ;  /* 0x00581f0025097f89 */ /* 0x01072800000e0000 */
[----:B0-----:R3:W0:Y:S02]  /*9600*/  SHFL.IDX PT, R14, R49, 0x2, 0x181f ;  /* 0x00581f00310e7f89 */ /* 0x00162400000e0000 */
.L_x_2232:
[----:B------:R-:W-:Y:S01]  /*9610*/  VIADD R4, R10, 0x40 ;  /* 0x000000400a047836 */ /* 0x000fe20000000000 */
        /* <DEDUP_REMOVED lines=12> */
[----:B-1----:R-:W-:-:S05]  /*96e0*/  @!P4 IADD3 R6, P0, R190, R5, RZ ;  /* 0x00000005be06c210 */ /* 0x002fca0007f1e0ff */
[C---:B------:R-:W-:Y:S01]  /*96f0*/  @!P4 IMAD.X R7, R3.reuse, 0x1, R214, P0 ;  /* 0x000000010307c824 */ /* 0x040fe200000e06d6 */
        /* <DEDUP_REMOVED lines=12> */
.L_x_1875:
[----:B------:R-:W-:Y:S05]  /*97c0*/  BSYNC B1 ;  /* 0x0000000000017941 */ /* 0x000fea0003800000 */
.L_x_1874:
[----:B------:R-:W-:Y:S01]  /*97d0*/  UMOV UR4, 0xffffffff ;  /* 0xffffffff00047882 */ /* 0x000fe20000000000 */
[----:B-1--4-:R-:W-:Y:S02]  /*97e0*/  CS2R R8, SRZ ;  /* 0x0000000000087805 */ /* 0x012fe4000001ff00 */
[----:B------:R-:W-:Y:S05]  /*97f0*/  BRA.DIV UR4, `(.L_x_1876) ;  /* 0x0000022604207947 */ /* 0x000fea000b800000 */
[----:B------:R1:W4:Y:S04]  /*9800*/  SHFL.IDX PT, R3, R48, 0x3, 0x181f ;  /* 0x00781f0030037f89 */ /* 0x00032800000e0000 */
[----:B------:R1:W0:Y:S04]  /*9810*/  SHFL.IDX PT, R5, R0, 0x3, 0x181f ;  /* 0x00781f0000057f89 */ /* 0x00022800000e0000 */
[----:B--23--:R-:W2:Y:S04]  /*9820*/  SHFL.IDX PT, R37, R37, 0x3, 0x181f ;  /* 0x00781f0025257f89 */ /* 0x00cea800000e0000 */
[----:B-1----:R-:W3:Y:S02]  /*9830*/  SHFL.IDX PT, R49, R49, 0x3, 0x181f ;  /* 0x00781f0031317f89 */ /* 0x002ee400000e0000 */
.L_x_2238:
[----:B------:R-:W-:Y:S01]  /*9840*/  VIADD R10, R10, 0x60 ;  /* 0x000000600a0a7836 */ /* 0x000fe20000000000 */
[----:B------:R-:W-:Y:S01]  /*9850*/  LEA.HI R0, R217, R217, RZ, 0x1 ;  /* 0x000000d9d9007211 */ /* 0x000fe200078f08ff */
[----:B------:R-:W-:Y:S01]  /*9860*/  BSSY B1, `(.L_x_1877) ;  /* 0x000001c000017945 */ /* 0x000fe20003800000 */
[----:B------:R-:W-:Y:S02]  /*9870*/  CS2R R12, SRZ ;  /* 0x00000000000c7805 */ /* 0x000fe4000001ff00 */
[----:B0-----:R-:W-:Y:S02]  /*9880*/  CS2R R14, SRZ ;  /* 0x00000000000e7805 */ /* 0x001fe4000001ff00 */
[----:B------:R-:W-:Y:S02]  /*9890*/  ISETP.GE.AND P0, PT, R10, R53, PT ;  /* 0x000000350a00720c */ /* 0x000fe40003f06270 */
[----:B------:R-:W-:Y:S02]  /*98a0*/  CS2R R10, SRZ ;  /* 0x00000000000a7805 */ /* 0x000fe4000001ff00 */
[----:B------:R-:W-:-:S05]  /*98b0*/  LOP3.LUT R0, R0, 0xfffffffe, RZ, 0xc0, !PT ;  /* 0xfffffffe00007812 */ /* 0x000fca00078ec0ff */
[----:B------:R-:W-:-:S05]  /*98c0*/  IMAD.IADD R0, R217, 0x1, -R0 ;  /* 0x00000001d9007824 */ /* 0x000fca00078e0a00 */
[----:B------:R-:W-:Y:S01]  /*98d0*/  SHF.L.U32 R51, R0, 0x1f, RZ ;  /* 0x0000001f00337819 */ /* 0x000fe200000006ff */
[----:B------:R-:W-:Y:S06]  /*98e0*/  @P0 BRA `(.L_x_1878) ;  /* 0x00000000004c0947 */ /* 0x000fec0003800000 */
[----:B------:R-:W-:Y:S01]  /*98f0*/  ULDC UR4, c[0x0][0x3f4] ;  /* 0x0000fd0000047ab9 */ /* 0x000fe20000000800 */
[----:B------:R-:W-:Y:S02]  /*9900*/  CS2R R8, SRZ ;  /* 0x0000000000087805 */ /* 0x000fe4000001ff00 */
[----:B------:R-:W-:Y:S02]  /*9910*/  ISETP.GE.AND P4, PT, R190, UR4, PT ;  /* 0x00000004be007c0c */ /* 0x000fe4000bf86270 */
[----:B------:R-:W-:Y:S02]  /*9920*/  CS2R R12, SRZ ;  /* 0x00000000000c7805 */ /* 0x000fe4000001ff00 */
[----:B------:R-:W-:-:S09]  /*9930*/  ISETP.GE.AND P3, PT, R18, UR4, PT ;  /* 0x0000000412007c0c */ /* 0x000fd2000bf66270 */
[----:B------:R-:W-:-:S05]  /*9940*/  @!P4 IADD3 R6, P0, R190, R5, RZ ;  /* 0x00000005be06c210 */ /* 0x000fca0007f1e0ff */
[C---:B----4-:R-:W-:Y:S01]  /*9950*/  @!P4 IMAD.X R7, R3.reuse, 0x1, R214, P0 ;  /* 0x000000010307c824 */ /* 0x050fe200000e06d6 */
[----:B------:R-:W-:Y:S02]  /*9960*/  @!P3 IADD3 R4, P0, R18, R5, RZ ;  /* 0x000000051204b210 */ /* 0x000fe40007f1e0ff */
[----:B---3--:R-:W-:Y:S02]  /*9970*/  @!P4 IADD3 R48, P2, R190, R49, RZ ;  /* 0x00000031be30c210 */ /* 0x008fe40007f5e0ff */
[----:B------:R0:W5:Y:S01]  /*9980*/  @!P4 LD.E.64 R8, desc[UR36][R6.64] ;  /* 0x000000240608c980 */ /* 0x000162000c101b00 */
[----:B------:R-:W-:Y:S02]  /*9990*/  CS2R R14, SRZ ;  /* 0x00000000000e7805 */ /* 0x000fe4000001ff00 */
[----:B------:R-:W-:Y:S01]  /*99a0*/  CS2R R10, SRZ ;  /* 0x00000000000a7805 */ /* 0x000fe2000001ff00 */
[----:B------:R-:W-:-:S05]  /*99b0*/  @!P3 IMAD.X R5, R3, 0x1, R19, P0 ;  /* 0x000000010305b824 */ /* 0x000fca00000e0613 */
[----:B------:R1:W5:Y:S01]  /*99c0*/  @!P3 LD.E.64 R12, desc[UR36][R4.64] ;  /* 0x00000024040cb980 */ /* 0x000362000c101b00 */
[----:B0-----:R-:W-:Y:S01]  /*99d0*/  @!P3 IADD3 R6, P1, R18, R49, RZ ;  /* 0x000000311206b210 */ /* 0x001fe20007f3e0ff */
[----:B--2---:R-:W-:-:S04]  /*99e0*/  @!P4 IMAD.X R49, R37, 0x1, R214, P2 ;  /* 0x000000012531c824 */ /* 0x004fc800010e06d6 */
[----:B------:R-:W-:Y:S01]  /*99f0*/  @!P3 IMAD.X R7, R37, 0x1, R19, P1 ;  /* 0x000000012507b824 */ /* 0x000fe200008e0613 */
[----:B------:R1:W5:Y:S04]  /*9a00*/  @!P4 LD.E.64 R10, desc[UR36][R48.64] ;  /* 0x00000024300ac980 */ /* 0x000368000c101b00 */
[----:B------:R1:W5:Y:S03]  /*9a10*/  @!P3 LD.E.64 R14, desc[UR36][R6.64] ;  /* 0x00000024060eb980 */ /* 0x000366000c101b00 */
.L_x_1878:
[----:B------:R-:W-:Y:S05]  /*9a20*/  BSYNC B1 ;  /* 0x0000000000017941 */ /* 0x000fea0003800000 */
.L_x_1877:
[----:B------:R-:W0:Y:S01]  /*9a30*/  SYNCS.PHASECHK.TRANS64.TRYWAIT P0, [R22+URZ+0x28400], R51 ;  /* 0x02840033160075a7 */ /* 0x000e22000800017f */
[----:B------:R-:W-:Y:S01]  /*9a40*/  VIADDMNMX R0, R53, -R201, 0x80, PT ;  /* 0x0000008035007446 */ /* 0x000fe200038009c9 */
[----:B------:R-:W-:Y:S03]  /*9a50*/  BSSY B1, `(.L_x_1879) ;  /* 0x0000003000017945 */ /* 0x000fe60003800000 */
[----:B------:R-:W-:Y:S01]  /*9a60*/  ISETP.GE.AND P1, PT, R187, R0, PT ;  /* 0x00000000bb00720c */ /* 0x000fe20003f26270 */
[----:B0-----:R-:W-:-:S12]  /*9a70*/  @!P0 BRA `(.L_x_1880) ;  /* 0x0000022000f48947 */ /* 0x001fd80003800000 */
.L_x_2239:
[----:B------:R-:W-:Y:S05]  /*9a80*/  BSYNC B1 ;  /* 0x0000000000017941 */ /* 0x000fea0003800000 */
.L_x_1879:
[----:B------:R-:W-:Y:S04]  /*9a90*/  BSSY B1, `(.L_x_1881) ;  /* 0x00000f9000017945 */ /* 0x000fe80003800000 */
[----:B------:R-:W-:Y:S05]  /*9aa0*/  @P1 BRA `(.L_x_1882) ;  /* 0x0000000c00dc1947 */ /* 0x000fea0003800000 */
[----:B----4-:R-:W0:Y:S01]  /*9ab0*/  LDC R3, c[0x0][0x3f4] ;  /* 0x0000fd00ff037b82 */ /* 0x010e220000000800 */
[----:B------:R-:W-:Y:S01]  /*9ac0*/  BSSY B2, `(.L_x_1883) ;  /* 0x000007a000027945 */ /* 0x000fe20003800000 */
[-C--:B0-----:R-:W-:Y:S02]  /*9ad0*/  ISETP.GE.AND P0, PT, R18, R3.reuse, PT ;  /* 0x000000031200720c */ /* 0x081fe40003f06270 */
[----:B------:R-:W-:-:S11]  /*9ae0*/  ISETP.GE.AND P1, PT, R190, R3, PT ;  /* 0x00000003be00720c */ /* 0x000fd60003f26270 */
[----:B------:R-:W-:Y:S05]  /*9af0*/  @P0 BRA `(.L_x_1884) ;  /* 0x0000000400d80947 */ /* 0x000fea0003800000 */
[----:B-1----:R-:W0:Y:S01]  /*9b00*/  LDS.128 R4, [R213+0x18000] ;  /* 0x01800000d5047984 */ /* 0x002e220000000c00 */
[----:B--2--5:R-:W-:Y:S02]  /*9b10*/  SHF.R.U32.HI R37, RZ, 0x8, R44 ;  /* 0x00000008ff257819 */ /* 0x024fe4000001162c */
[----:B------:R-:W-:Y:S02]  /*9b20*/  SHF.R.U32.HI R50, RZ, 0x8, R45 ;  /* 0x00000008ff327819 */ /* 0x000fe4000001162d */
[----:B------:R-:W-:Y:S02]  /*9b30*/  LOP3.LUT R3, R44, 0xff, RZ, 0xc0, !PT ;  /* 0x000000ff2c037812 */ /* 0x000fe400078ec0ff */
[----:B------:R-:W-:Y:S02]  /*9b40*/  LOP3.LUT R48, R37, 0xff, RZ, 0xc0, !PT ;  /* 0x000000ff25307812 */ /* 0x000fe400078ec0ff */
[----:B------:R-:W-:Y:S02]  /*9b50*/  SHF.R.U32.HI R52, RZ, 0x8, R47 ;  /* 0x00000008ff347819 */ /* 0x000fe4000001162f */
[----:B---3--:R-:W-:-:S02]  /*9b60*/  LOP3.LUT R49, R45, 0xff, RZ, 0xc0, !PT ;  /* 0x000000ff2d317812 */ /* 0x008fc400078ec0ff */
[----:B------:R-:W-:Y:S02]  /*9b70*/  LOP3.LUT R50, R50, 0xff, RZ, 0xc0, !PT ;  /* 0x000000ff32327812 */ /* 0x000fe400078ec0ff */
[----:B------:R-:W-:Y:S02]  /*9b80*/  PRMT R3, R48, 0x7604, R3 ;  /* 0x0000760430037816 */ /* 0x000fe40000000003 */
[----:B------:R-:W-:Y:S02]  /*9b90*/  SHF.R.U32.HI R54, RZ, 0x10, R45 ;  /* 0x00000010ff367819 */ /* 0x000fe4000001162d */
[----:B------:R-:W-:Y:S02]  /*9ba0*/  SHF.R.U32.HI R48, RZ, 0x8, R46 ;  /* 0x00000008ff307819 */ /* 0x000fe4000001162e */
[----:B------:R-:W-:Y:S02]  /*9bb0*/  LOP3.LUT R51, R47, 0xff, RZ, 0xc0, !PT ;  /* 0x000000ff2f337812 */ /* 0x000fe400078ec0ff */
[----:B------:R-:W-:-:S02]  /*9bc0*/  LOP3.LUT R52, R52, 0xff, RZ, 0xc0, !PT ;  /* 0x000000ff34347812 */ /* 0x000fc400078ec0ff */
[----:B------:R-:W-:Y:S02]  /*9bd0*/  SHF.R.U32.HI R53, RZ, 0x10, R47 ;  /* 0x00000010ff357819 */ /* 0x000fe4000001162f */
[----:B------:R-:W-:Y:S02]  /*9be0*/  PRMT R49, R50, 0x7604, R49 ;  /* 0x0000760432317816 */ /* 0x000fe40000000031 */
[----:B------:R-:W-:Y:S01]  /*9bf0*/  LOP3.LUT R50, R48, 0xff, RZ, 0xc0, !PT ;  /* 0x000000ff30327812 */ /* 0x000fe200078ec0ff */
[----:B------:R-:W-:Y:S01]  /*9c00*/  IMAD.U32 R48, R54, 0x10000, RZ ;  /* 0x0001000036307824 */ /* 0x000fe200078e00ff */
[----:B------:R-:W-:Y:S02]  /*9c10*/  PRMT R52, R52, 0x7604, R51 ;  /* 0x0000760434347816 */ /* 0x000fe40000000033 */
[----:B------:R-:W-:Y:S02]  /*9c20*/  SHF.L.U32 R53, R53, 0x10, RZ ;  /* 0x0000001035357819 */ /* 0x000fe400000006ff */
[----:B------:R-:W-:-:S02]  /*9c30*/  LOP3.LUT R49, R49, 0xff0000, R48, 0xf8, !PT ;  /* 0x00ff000031317812 */ /* 0x000fc400078ef830 */
[----:B------:R-:W-:Y:S02]  /*9c40*/  LOP3.LUT R53, R52, 0xff0000, R53, 0xf8, !PT ;  /* 0x00ff000034357812 */ /* 0x000fe400078ef835 */
[----:B------:R-:W-:Y:S02]  /*9c50*/  LOP3.LUT R37, R46, 0xff, RZ, 0xc0, !PT ;  /* 0x000000ff2e257812 */ /* 0x000fe400078ec0ff */
[----:B------:R-:W-:Y:S02]  /*9c60*/  LOP3.LUT R53, R53, 0xff000000, R47, 0xf8, !PT ;  /* 0xff00000035357812 */ /* 0x000fe400078ef82f */
[----:B------:R-:W-:Y:S02]  /*9c70*/  LOP3.LUT R49, R49, 0xff000000, R45, 0xf8, !PT ;  /* 0xff00000031317812 */ /* 0x000fe400078ef82d */
[----:B------:R-:W-:Y:S02]  /*9c80*/  PRMT R51, R50, 0x7604, R37 ;  /* 0x0000760432337816 */ /* 0x000fe40000000025 */
[----:B------:R-:W-:-:S02]  /*9c90*/  LOP3.LUT R37, R3, 0xff0000, R44, 0xf8, !PT ;  /* 0x00ff000003257812 */ /* 0x000fc400078ef82c */
[-C--:B0-----:R-:W-:Y:S02]  /*9ca0*/  F2FP.F16.E4M3.UNPACK_B R3, R6.reuse.H1 ;  /* 0x00000006ff03723e */ /* 0x081fe400030006ff */
[----:B------:R-:W-:Y:S02]  /*9cb0*/  F2FP.F16.E4M3.UNPACK_B R52, R53 ;  /* 0x00000035ff34723e */ /* 0x000fe400020006ff */
[----:B------:R-:W-:Y:S02]  /*9cc0*/  F2FP.F16.E4M3.UNPACK_B R47, R49 ;  /* 0x00000031ff2f723e */ /* 0x000fe400020006ff */
[----:B------:R-:W-:Y:S01]  /*9cd0*/  LOP3.LUT R48, R37, 0xff000000, R44, 0xf8, !PT ;  /* 0xff00000025307812 */ /* 0x000fe200078ef82c */
[----:B------:R-:W-:Y:S01]  /*9ce0*/  HADD2.F32 R37, -RZ, R3.H1_H1 ;  /* 0x30000003ff257230 */ /* 0x000fe20000004100 */
[--C-:B------:R-:W-:Y:S01]  /*9cf0*/  LOP3.LUT R51, R51, 0xff0000, R46.reuse, 0xf8, !PT ;  /* 0x00ff000033337812 */ /* 0x100fe200078ef82e */
[--C-:B------:R-:W-:Y:S01]  /*9d00*/  HADD2.F32 R54, -RZ, R52.reuse.H1_H1 ;  /* 0x30000034ff367230 */ /* 0x100fe20000004100 */
[----:B------:R-:W-:Y:S01]  /*9d10*/  F2FP.F16.E4M3.UNPACK_B R6, R6 ;  /* 0x00000006ff06723e */ /* 0x000fe200020006ff */
[----:B------:R-:W-:Y:S01]  /*9d20*/  HADD2.F32 R50, -RZ, R47.H1_H1 ;  /* 0x3000002fff327230 */ /* 0x000fe20000004100 */
[----:B------:R-:W-:Y:S01]  /*9d30*/  LOP3.LUT R51, R51, 0xff000000, R46, 0xf8, !PT ;  /* 0xff00000033337812 */ /* 0x000fe200078ef82e */
[----:B------:R-:W-:Y:S01]  /*9d40*/  HADD2.F32 R44, -RZ, R3.H0_H0 ;  /* 0x20000003ff2c7230 */ /* 0x000fe20000004100 */
[-C--:B------:R-:W-:Y:S01]  /*9d50*/  F2FP.F16.E4M3.UNPACK_B R45, R7.reuse ;  /* 0x00000007ff2d723e */ /* 0x080fe200020006ff */
[C---:B------:R-:W-:Y:S01]  /*9d60*/  FMUL.FTZ R55, R37.reuse, R54 ;  /* 0x0000003625377220 */ /* 0x040fe20000410000 */
[----:B------:R-:W-:Y:S01]  /*9d70*/  F2FP.F16.E4M3.UNPACK_B R46, R7.H1 ;  /* 0x00000007ff2e723e */ /* 0x000fe200030006ff */
[-C--:B------:R-:W-:Y:S01]  /*9d80*/  FMUL.FTZ R57, R37, R50.reuse ;  /* 0x0000003225397220 */ /* 0x080fe20000410000 */
[-C--:B------:R-:W-:Y:S01]  /*9d90*/  F2FP.F16.E4M3.UNPACK_B R7, R5.reuse ;  /* 0x00000005ff07723e */ /* 0x080fe200020006ff */
[----:B------:R-:W-:Y:S01]  /*9da0*/  HADD2.F32 R52, -RZ, R52.H0_H0 ;  /* 0x20000034ff347230 */ /* 0x000fe20000004100 */
[----:B------:R-:W-:Y:S01]  /*9db0*/  F2FP.F16.E4M3.UNPACK_B R37, R5.H1 ;  /* 0x00000005ff25723e */ /* 0x000fe200030006ff */
[--C-:B------:R-:W-:Y:S01]  /*9dc0*/  HADD2.F32 R5, -RZ, R6.reuse.H1_H1 ;  /* 0x30000006ff057230 */ /* 0x100fe20000004100 */
[----:B------:R-:W-:Y:S01]  /*9dd0*/  F2FP.F16.E4M3.UNPACK_B R53, R53.H1 ;  /* 0x00000035ff35723e */ /* 0x000fe200030006ff */
[----:B------:R-:W-:Y:S01]  /*9de0*/  HADD2.F32 R47, -RZ, R47.H0_H0 ;  /* 0x2000002fff2f7230 */ /* 0x000fe20000004100 */
[----:B------:R-:W-:Y:S01]  /*9df0*/  F2FP.F16.E4M3.UNPACK_B R49, R49.H1 ;  /* 0x00000031ff31723e */ /* 0x000fe200030006ff */
[C---:B------:R-:W-:Y:S01]  /*9e00*/  FFMA.FTZ R56, R44.reuse, R50, -R55 ;  /* 0x000000322c387223 */ /* 0x040fe20000010837 */
[----:B------:R-:W-:Y:S01]  /*9e10*/  FFMA.FTZ R59, R44, R54, R57 ;  /* 0x000000362c3b7223 */ /* 0x000fe20000010039 */
[----:B------:R-:W-:-:S02]  /*9e20*/  HADD2.F32 R6, -RZ, R6.H0_H0 ;  /* 0x20000006ff067230 */ /* 0x000fc40000004100 */
[C---:B------:R-:W-:Y:S01]  /*9e30*/  FMUL.FTZ R55, R5.reuse, R52 ;  /* 0x0000003405377220 */ /* 0x040fe20000410000 */
[-C--:B------:R-:W-:Y:S01]  /*9e40*/  FMUL.FTZ R57, R5, R47.reuse ;  /* 0x0000002f05397220 */ /* 0x080fe20000410000 */
[----:B------:R-:W-:Y:S01]  /*9e50*/  HADD2.F32 R5, -RZ, R45.H1_H1 ;  /* 0x3000002dff057230 */ /* 0x000fe20000004100 */
[----:B------:R-:W-:Y:S01]  /*9e60*/  F2FP.F16.E4M3.UNPACK_B R3, R4 ;  /* 0x00000004ff03723e */ /* 0x000fe200020006ff */
[----:B------:R-:W-:Y:S02]  /*9e70*/  HADD2.F32 R50, -RZ, R53.H0_H0 ;  /* 0x20000035ff327230 */ /* 0x000fe40000004100 */
[C---:B------:R-:W-:Y:S01]  /*9e80*/  FFMA.FTZ R55, R6.reuse, R47, -R55 ;  /* 0x0000002f06377223 */ /* 0x040fe20000010837 */
[----:B------:R-:W-:Y:S02]  /*9e90*/  HADD2.F32 R44, -RZ, R49.H0_H0 ;  /* 0x20000031ff2c7230 */ /* 0x000fe40000004100 */
[----:B------:R-:W-:Y:S01]  /*9ea0*/  FFMA.FTZ R54, R6, R52, R57 ;  /* 0x0000003406367223 */ /* 0x000fe20000010039 */
[----:B------:R-:W-:-:S02]  /*9eb0*/  HADD2.F32 R45, -RZ, R45.H0_H0 ;  /* 0x2000002dff2d7230 */ /* 0x000fc40000004100 */
[C---:B------:R-:W-:Y:S01]  /*9ec0*/  FMUL.FTZ R52, R5.reuse, R50 ;  /* 0x0000003205347220 */ /* 0x040fe20000410000 */
[----:B------:R-:W-:Y:S02]  /*9ed0*/  HADD2.F32 R53, -RZ, R53.H1_H1 ;  /* 0x30000035ff357230 */ /* 0x000fe40000004100 */
[-C--:B------:R-:W-:Y:S01]  /*9ee0*/  FMUL.FTZ R58, R5, R44.reuse ;  /* 0x0000002c053a7220 */ /* 0x080fe20000410000 */
[--C-:B------:R-:W-:Y:S02]  /*9ef0*/  HADD2.F32 R6, -RZ, R46.reuse.H1_H1 ;  /* 0x3000002eff067230 */ /* 0x100fe40000004100 */
[C---:B------:R-:W-:Y:S01]  /*9f00*/  FFMA.FTZ R57, R45.reuse, R44, -R52 ;  /* 0x0000002c2d397223 */ /* 0x040fe20000010834 */
[----:B------:R-:W-:Y:S02]  /*9f10*/  HADD2.F32 R49, -RZ, R49.H1_H1 ;  /* 0x30000031ff317230 */ /* 0x000fe40000004100 */
[----:B------:R-:W-:Y:S01]  /*9f20*/  FFMA.FTZ R58, R45, R50, R58 ;  /* 0x000000322d3a7223 */ /* 0x000fe2000001003a */
[----:B------:R-:W-:-:S02]  /*9f30*/  HADD2.F32 R46, -RZ, R46.H0_H0 ;  /* 0x2000002eff2e7230 */ /* 0x000fc40000004100 */
[C---:B------:R-:W-:Y:S01]  /*9f40*/  FMUL.FTZ R47, R6.reuse, R53 ;  /* 0x00000035062f7220 */ /* 0x040fe20000410000 */
[----:B------:R-:W-:Y:S01]  /*9f50*/  F2FP.F16.E4M3.UNPACK_B R5, R51 ;  /* 0x00000033ff05723e */ /* 0x000fe200020006ff */
[-C--:B------:R-:W-:Y:S01]  /*9f60*/  FMUL.FTZ R45, R6, R49.reuse ;  /* 0x00000031062d7220 */ /* 0x080fe20000410000 */
[----:B------:R-:W-:Y:S01]  /*9f70*/  F2FP.F16.E4M3.UNPACK_B R4, R4.H1 ;  /* 0x00000004ff04723e */ /* 0x000fe200030006ff */
[C---:B------:R-:W-:Y:S01]  /*9f80*/  FFMA.FTZ R60, R46.reuse, R49, -R47 ;  /* 0x000000312e3c7223 */ /* 0x040fe2000001082f */
[-C--:B------:R-:W-:Y:S01]  /*9f90*/  F2FP.F16.E4M3.UNPACK_B R44, R48.reuse ;  /* 0x00000030ff2c723e */ /* 0x080fe200020006ff */
[----:B------:R-:W-:Y:S01]  /*9fa0*/  FFMA.FTZ R53, R46, R53, R45 ;  /* 0x000000352e357223 */ /* 0x000fe2000001002d */
[--C-:B------:R-:W-:Y:S01]  /*9fb0*/  HADD2.F32 R47, -RZ, R5.reuse.H1_H1 ;  /* 0x30000005ff2f7230 */ /* 0x100fe20000004100 */
[----:B------:R-:W-:Y:S01]  /*9fc0*/  F2FP.F16.E4M3.UNPACK_B R48, R48.H1 ;  /* 0x00000030ff30723e */ /* 0x000fe200030006ff */
[----:B------:R-:W-:Y:S01]  /*9fd0*/  HADD2.F32 R46, -RZ, R5.H0_H0 ;  /* 0x20000005ff2e7230 */ /* 0x000fe20000004100 */
[----:B------:R-:W-:Y:S01]  /*9fe0*/  F2FP.F16.E4M3.UNPACK_B R51, R51.H1 ;  /* 0x00000033ff33723e */ /* 0x000fe200030006ff */
[----:B------:R-:W-:-:S02]  /*9ff0*/  HADD2.F32 R6, -RZ, R4.H1_H1 ;  /* 0x30000004ff067230 */ /* 0x000fc40000004100 */
[----:B------:R-:W-:Y:S02]  /*a000*/  HADD2.F32 R45, -RZ, R44.H1_H1 ;  /* 0x3000002cff2d7230 */ /* 0x000fe40000004100 */
[----:B------:R-:W-:Y:S02]  /*a010*/  HADD2.F32 R5, -RZ, R4.H0_H0 ;  /* 0x20000004ff057230 */ /* 0x000fe40000004100 */
[C---:B------:R-:W-:Y:S01]  /*a020*/  FMUL.FTZ R50, R6.reuse, R47 ;  /* 0x0000002f06327220 */ /* 0x040fe20000410000 */
[--C-:B------:R-:W-:Y:S02]  /*a030*/  HADD2.F32 R4, -RZ, R3.reuse.H1_H1 ;  /* 0x30000003ff047230 */ /* 0x100fe40000004100 */
[-C--:B------:R-:W-:Y:S01]  /*a040*/  FMUL.FTZ R52, R6, R45.reuse ;  /* 0x0000002d06347220 */ /* 0x080fe20000410000 */
[----:B------:R-:W-:Y:S02]  /*a050*/  HADD2.F32 R44, -RZ, R44.H0_H0 ;  /* 0x2000002cff2c7230 */ /* 0x000fe40000004100 */
[----:B------:R-:W-:Y:S01]  /*a060*/  FFMA.FTZ R50, R5, R45, -R50 ;  /* 0x0000002d05327223 */ /* 0x000fe20000010832 */
[----:B------:R-:W-:-:S02]  /*a070*/  HADD2.F32 R3, -RZ, R3.H0_H0 ;  /* 0x20000003ff037230 */ /* 0x000fc40000004100 */
[C---:B------:R-:W-:Y:S01]  /*a080*/  FMUL.FTZ R6, R4.reuse, R46 ;  /* 0x0000002e04067220 */ /* 0x040fe20000410000 */
[----:B------:R-:W-:Y:S01]  /*a090*/  FFMA.FTZ R47, R5, R47, R52 ;  /* 0x0000002f052f7223 */ /* 0x000fe20000010034 */
[-C--:B------:R-:W-:Y:S01]  /*a0a0*/  FMUL.FTZ R49, R4, R44.reuse ;  /* 0x0000002c04317220 */ /* 0x080fe20000410000 */
[----:B------:R-:W-:Y:S02]  /*a0b0*/  HADD2.F32 R5, -RZ, R48.H1_H1 ;  /* 0x30000030ff057230 */ /* 0x000fe40000004100 */
[C---:B------:R-:W-:Y:S01]  /*a0c0*/  FFMA.FTZ R45, R3.reuse, R44, -R6 ;  /* 0x0000002c032d7223 */ /* 0x040fe20000010806 */
[----:B------:R-:W-:Y:S02]  /*a0d0*/  HADD2.F32 R4, -RZ, R37.H1_H1 ;  /* 0x30000025ff047230 */ /* 0x000fe40000004100 */
[----:B------:R-:W-:Y:S01]  /*a0e0*/  FFMA.FTZ R46, R3, R46, R49 ;  /* 0x0000002e032e7223 */ /* 0x000fe20000010031 */
[--C-:B------:R-:W-:Y:S02]  /*a0f0*/  HADD2.F32 R44, -RZ, R51.reuse.H1_H1 ;  /* 0x30000033ff2c7230 */ /* 0x100fe40000004100 */
[----:B------:R-:W-:-:S02]  /*a100*/  HADD2.F32 R6, -RZ, R51.H0_H0 ;  /* 0x20000033ff067230 */ /* 0x000fc40000004100 */
[CC--:B------:R-:W-:Y:S01]  /*a110*/  FMUL.FTZ R49, R4.reuse, R5.reuse ;  /* 0x0000000504317220 */ /* 0x0c0fe20000410000 */
[----:B------:R-:W-:Y:S02]  /*a120*/  HADD2.F32 R3, -RZ, R7.H1_H1 ;  /* 0x30000007ff037230 */ /* 0x000fe40000004100 */
[----:B------:R-:W-:Y:S01]  /*a130*/  FMUL.FTZ R52, R4, R44 ;  /* 0x0000002c04347220 */ /* 0x000fe20000410000 */
[----:B------:R-:W-:Y:S02]  /*a140*/  HADD2.F32 R48, -RZ, R48.H0_H0 ;  /* 0x20000030ff307230 */ /* 0x000fe40000004100 */
[----:B------:R-:W-:Y:S02]  /*a150*/  HADD2.F32 R37, -RZ, R37.H0_H0 ;  /* 0x20000025ff257230 */ /* 0x000fe40000004100 */
[C---:B------:R-:W-:Y:S01]  /*a160*/  FMUL.FTZ R4, R3.reuse, R6 ;  /* 0x0000000603047220 */ /* 0x040fe20000410000 */
[----:B------:R-:W-:Y:S02]  /*a170*/  HADD2.F32 R7, -RZ, R7.H0_H0 ;  /* 0x20000007ff077230 */ /* 0x000fe40000004100 */
[----:B------:R-:W-:Y:S01]  /*a180*/  FMUL.FTZ R3, R3, R48 ;  /* 0x0000003003037220 */ /* 0x000fe20000410000 */
[C---:B------:R-:W-:Y:S01]  /*a190*/  FFMA.FTZ R52, R37.reuse, R5, -R52 ;  /* 0x0000000525347223 */ /* 0x040fe20000010834 */
[----:B------:R-:W-:Y:S01]  /*a1a0*/  FFMA.FTZ R49, R37, R44, R49 ;  /* 0x0000002c25317223 */ /* 0x000fe20000010031 */
[C---:B------:R-:W-:Y:S01]  /*a1b0*/  FFMA.FTZ R5, R7.reuse, R48, -R4 ;  /* 0x0000003007057223 */ /* 0x040fe20000010804 */
[----:B------:R-:W-:Y:S01]  /*a1c0*/  FFMA.FTZ R44, R7, R6, R3 ;  /* 0x00000006072c7223 */ /* 0x000fe20000010003 */
[----:B------:R-:W-:-:S02]  /*a1d0*/  F2FP.SATFINITE.E4M3.F32.PACK_AB_MERGE_C R6, R59, R56, RZ ;  /* 0x000000383b06723e */ /* 0x000fc400048070ff */
[----:B------:R-:W-:Y:S02]  /*a1e0*/  F2FP.SATFINITE.E4M3.F32.PACK_AB_MERGE_C R7, R53, R60, RZ ;  /* 0x0000003c3507723e */ /* 0x000fe400048070ff */
[----:B------:R-:W-:Y:S02]  /*a1f0*/  F2FP.SATFINITE.E4M3.F32.PACK_AB_MERGE_C R4, R47, R50, RZ ;  /* 0x000000322f04723e */ /* 0x000fe400048070ff */
[----:B------:R-:W-:Y:S02]  /*a200*/  F2FP.SATFINITE.E4M3.F32.PACK_AB_MERGE_C R49, R49, R52, RZ ;  /* 0x000000343131723e */ /* 0x000fe400048070ff */
[----:B------:R-:W-:Y:S02]  /*a210*/  F2FP.SATFINITE.E4M3.F32.PACK_AB_MERGE_C R6, R54, R55, R6 ;  /* 0x000000373606723e */ /* 0x000fe40004807006 */
[----:B------:R-:W-:Y:S02]  /*a220*/  F2FP.SATFINITE.E4M3.F32.PACK_AB_MERGE_C R7, R58, R57, R7 ;  /* 0x000000393a07723e */ /* 0x000fe40004807007 */
[----:B------:R-:W-:-:S02]  /*a230*/  F2FP.SATFINITE.E4M3.F32.PACK_AB_MERGE_C R4, R46, R45, R4 ;  /* 0x0000002d2e04723e */ /* 0x000fc40004807004 */
[----:B------:R-:W-:-:S05]  /*a240*/  F2FP.SATFINITE.E4M3.F32.PACK_AB_MERGE_C R5, R44, R5, R49 ;  /* 0x000000052c05723e */ /* 0x000fca0004807031 */
[----:B------:R0:W-:Y:S02]  /*a250*/  STS.128 [R213+0x18000], R4 ;  /* 0x01800004d5007388 */ /* 0x0001e40000000c00 */
.L_x_1884:
[----:B------:R-:W-:Y:S05]  /*a260*/  BSYNC B2 ;  /* 0x0000000000027941 */ /* 0x000fea0003800000 */
.L_x_1883:
[----:B------:R-:W-:Y:S05]  /*a270*/  @P1 BRA `(.L_x_1882) ;  /* 0x0000000400e81947 */ /* 0x000fea0003800000 */
[----:B01----:R-:W0:Y:S01]  /*a280*/  LDS.128 R4, [R213+0x1c000] ;  /* 0x01c00000d5047984 */ /* 0x003e220000000c00 */
[----:B-----5:R-:W-:Y:S02]  /*a290*/  SHF.R.U32.HI R45, RZ, 0x8, R42 ;  /* 0x00000008ff2d7819 */ /* 0x020fe4000001162a */
[----:B------:R-:W-:Y:S02]  /*a2a0*/  LOP3.LUT R48, R42, 0xff, RZ, 0xc0, !PT ;  /* 0x000000ff2a307812 */ /* 0x000fe400078ec0ff */
[----:B------:R-:W-:Y:S02]  /*a2b0*/  LOP3.LUT R45, R45, 0xff, RZ, 0xc0, !PT ;  /* 0x000000ff2d2d7812 */ /* 0x000fe400078ec0ff */
[----:B--2---:R-:W-:Y:S02]  /*a2c0*/  SHF.R.U32.HI R37, RZ, 0x8, R41 ;  /* 0x00000008ff257819 */ /* 0x004fe40000011629 */
[----:B------:R-:W-:Y:S02]  /*a2d0*/  SHF.R.U32.HI R47, RZ, 0x8, R43 ;  /* 0x00000008ff2f7819 */ /* 0x000fe4000001162b */
[----:B------:R-:W-:-:S02]  /*a2e0*/  SHF.R.U32.HI R3, RZ, 0x8, R40 ;  /* 0x00000008ff037819 */ /* 0x000fc40000011628 */
[----:B------:R-:W-:Y:S02]  /*a2f0*/  PRMT R48, R45, 0x7604, R48 ;  /* 0x000076042d307816 */ /* 0x000fe40000000030 */
[----:B------:R-:W-:Y:S02]  /*a300*/  LOP3.LUT R46, R41, 0xff, RZ, 0xc0, !PT ;  /* 0x000000ff292e7812 */ /* 0x000fe400078ec0ff */
[----:B------:R-:W-:Y:S02]  /*a310*/  LOP3.LUT R50, R43, 0xff, RZ, 0xc0, !PT ;  /* 0x000000ff2b327812 */ /* 0x000fe400078ec0ff */
[----:B------:R-:W-:Y:S02]  /*a320*/  LOP3.LUT R37, R37, 0xff, RZ, 0xc0, !PT ;  /* 0x000000ff25257812 */ /* 0x000fe400078ec0ff */
[----:B------:R-:W-:Y:S02]  /*a330*/  LOP3.LUT R47, R47, 0xff, RZ, 0xc0, !PT ;  /* 0x000000ff2f2f7812 */ /* 0x000fe400078ec0ff */
[----:B------:R-:W-:-:S02]  /*a340*/  SHF.R.U32.HI R45, RZ, 0x10, R41 ;  /* 0x00000010ff2d7819 */ /* 0x000fc40000011629 */
[----:B---3--:R-:W-:Y:S02]  /*a350*/  SHF.R.U32.HI R49, RZ, 0x10, R43 ;  /* 0x00000010ff317819 */ /* 0x008fe4000001162b */
[----:B------:R-:W-:Y:S02]  /*a360*/  LOP3.LUT R44, R40, 0xff, RZ, 0xc0, !PT ;  /* 0x000000ff282c7812 */ /* 0x000fe400078ec0ff */
[----:B------:R-:W-:Y:S02]  /*a370*/  LOP3.LUT R3, R3, 0xff, RZ, 0xc0, !PT ;  /* 0x000000ff03037812 */ /* 0x000fe400078ec0ff */
[----:B------:R-:W-:Y:S02]  /*a380*/  PRMT R46, R37, 0x7604, R46 ;  /* 0x00007604252e7816 */ /* 0x000fe4000000002e */
[----:B------:R-:W-:Y:S02]  /*a390*/  PRMT R50, R47, 0x7604, R50 ;  /* 0x000076042f327816 */ /* 0x000fe40000000032 */
[----:B------:R-:W-:-:S02]  /*a3a0*/  LOP3.LUT R45, R45, 0xff, RZ, 0xc0, !PT ;  /* 0x000000ff2d2d7812 */ /* 0x000fc400078ec0ff */
[----:B------:R-:W-:Y:S02]  /*a3b0*/  LOP3.LUT R49, R49, 0xff, RZ, 0xc0, !PT ;  /* 0x000000ff31317812 */ /* 0x000fe400078ec0ff */
[----:B------:R-:W-:Y:S02]  /*a3c0*/  PRMT R44, R3, 0x7604, R44 ;  /* 0x00007604032c7816 */ /* 0x000fe4000000002c */
[----:B------:R-:W-:Y:S02]  /*a3d0*/  SHF.R.U32.HI R3, RZ, 0x10, R40 ;  /* 0x00000010ff037819 */ /* 0x000fe40000011628 */
[----:B------:R-:W-:Y:S02]  /*a3e0*/  SHF.R.U32.HI R37, RZ, 0x10, R42 ;  /* 0x00000010ff257819 */ /* 0x000fe4000001162a */
[----:B------:R-:W-:Y:S02]  /*a3f0*/  PRMT R45, R45, 0x7054, R46 ;  /* 0x000070542d2d7816 */ /* 0x000fe4000000002e */
[----:B------:R-:W-:-:S02]  /*a400*/  PRMT R49, R49, 0x7054, R50 ;  /* 0x0000705431317816 */ /* 0x000fc40000000032 */
[----:B------:R-:W-:Y:S02]  /*a410*/  LOP3.LUT R3, R3, 0xff, RZ, 0xc0, !PT ;  /* 0x000000ff03037812 */ /* 0x000fe400078ec0ff */
[----:B------:R-:W-:Y:S02]  /*a420*/  LOP3.LUT R47, R37, 0xff, RZ, 0xc0, !PT ;  /* 0x000000ff252f7812 */ /* 0x000fe400078ec0ff */
[----:B------:R-:W-:Y:S02]  /*a430*/  LOP3.LUT R49, R49, 0xff000000, R43, 0xf8, !PT ;  /* 0xff00000031317812 */ /* 0x000fe400078ef82b */
[----:B------:R-:W-:Y:S02]  /*a440*/  LOP3.LUT R45, R45, 0xff000000, R41, 0xf8, !PT ;  /* 0xff0000002d2d7812 */ /* 0x000fe400078ef829 */
[----:B------:R-:W-:Y:S02]  /*a450*/  PRMT R37, R3, 0x7054, R44 ;  /* 0x0000705403257816 */ /* 0x000fe4000000002c */
[----:B------:R-:W-:-:S02]  /*a460*/  PRMT R47, R47, 0x7054, R48 ;  /* 0x000070542f2f7816 */ /* 0x000fc40000000030 */
[-C--:B0-----:R-:W-:Y:S02]  /*a470*/  F2FP.F16.E4M3.UNPACK_B R3, R6.reuse.H1 ;  /* 0x00000006ff03723e */ /* 0x081fe400030006ff */
[----:B------:R-:W-:Y:S02]  /*a480*/  F2FP.F16.E4M3.UNPACK_B R48, R49 ;  /* 0x00000031ff30723e */ /* 0x000fe400020006ff */
[----:B------:R-:W-:Y:S02]  /*a490*/  F2FP.F16.E4M3.UNPACK_B R43, R45 ;  /* 0x0000002dff2b723e */ /* 0x000fe400020006ff */
[----:B------:R-:W-:Y:S01]  /*a4a0*/  LOP3.LUT R44, R37, 0xff000000, R40, 0xf8, !PT ;  /* 0xff000000252c7812 */ /* 0x000fe200078ef828 */
[----:B------:R-:W-:Y:S01]  /*a4b0*/  HADD2.F32 R37, -RZ, R3.H1_H1 ;  /* 0x30000003ff257230 */ /* 0x000fe20000004100 */
[----:B------:R-:W-:Y:S01]  /*a4c0*/  F2FP.F16.E4M3.UNPACK_B R6, R6 ;  /* 0x00000006ff06723e */ /* 0x000fe200020006ff */
[--C-:B------:R-:W-:Y:S01]  /*a4d0*/  HADD2.F32 R50, -RZ, R48.reuse.H1_H1 ;  /* 0x30000030ff327230 */ /* 0x100fe20000004100 */
[----:B------:R-:W-:Y:S01]  /*a4e0*/  LOP3.LUT R47, R47, 0xff000000, R42, 0xf8, !PT ;  /* 0xff0000002f2f7812 */ /* 0x000fe200078ef82a */
[----:B------:R-:W-:Y:S01]  /*a4f0*/  HADD2.F32 R46, -RZ, R43.H1_H1 ;  /* 0x3000002bff2e7230 */ /* 0x000fe20000004100 */
[-C--:B------:R-:W-:Y:S01]  /*a500*/  F2FP.F16.E4M3.UNPACK_B R41, R7.reuse ;  /* 0x00000007ff29723e */ /* 0x080fe200020006ff */
[----:B------:R-:W-:Y:S01]  /*a510*/  HADD2.F32 R40, -RZ, R3.H0_H0 ;  /* 0x20000003ff287230 */ /* 0x000fe20000004100 */
[----:B------:R-:W-:Y:S01]  /*a520*/  F2FP.F16.E4M3.UNPACK_B R42, R7.H1 ;  /* 0x00000007ff2a723e */ /* 0x000fe200030006ff */
[C---:B------:R-:W-:Y:S01]  /*a530*/  FMUL.FTZ R51, R37.reuse, R50 ;  /* 0x0000003225337220 */ /* 0x040fe20000410000 */
        /* <DEDUP_REMOVED lines=78> */
.L_x_1882:
[----:B------:R-:W-:Y:S05]  /*aa20*/  BSYNC B1 ;  /* 0x0000000000017941 */ /* 0x000fea0003800000 */
.L_x_1881:
[----:B----4-:R-:W-:Y:S01]  /*aa30*/  VIADD R3, R187, 0x20 ;  /* 0x00000020bb037836 */ /* 0x010fe20000000000 */
[----:B------:R-:W-:Y:S04]  /*aa40*/  BSSY B1, `(.L_x_1885) ;  /* 0x00000fa000017945 */ /* 0x000fe80003800000 */
[----:B------:R-:W-:-:S13]  /*aa50*/  ISETP.GE.AND P0, PT, R3, R0, PT ;  /* 0x000000000300720c */ /* 0x000fda0003f06270 */
[----:B------:R-:W-:Y:S05]  /*aa60*/  @P0 BRA `(.L_x_1886) ;  /* 0x0000000c00dc0947 */ /* 0x000fea0003800000 */
[----:B------:R-:W4:Y:S01]  /*aa70*/  LDC R3, c[0x0][0x3f4] ;  /* 0x0000fd00ff037b82 */ /* 0x000f220000000800 */
[----:B------:R-:W-:Y:S01]  /*aa80*/  BSSY B2, `(.L_x_1887) ;  /* 0x000007e000027945 */ /* 0x000fe20003800000 */
[-C--:B----4-:R-:W-:Y:S02]  /*aa90*/  ISETP.GE.AND P0, PT, R18, R3.reuse, PT ;  /* 0x000000031200720c */ /* 0x090fe40003f06270 */
[----:B------:R-:W-:-:S11]  /*aaa0*/  ISETP.GE.AND P1, PT, R190, R3, PT ;  /* 0x00000003be00720c */ /* 0x000fd60003f26270 */
        /* <DEDUP_REMOVED lines=14> */
[----:B------:R-:W-:Y:S02]  /*ab90*/  SHF.R.U32.HI R45, RZ, 0x10, R39 ;  /* 0x00000010ff2d7819 */ /* 0x000fe40000011627 */
        /* <DEDUP_REMOVED lines=19> */
[----:B------:R-:W-:Y:S01]  /*acd0*/  F2FP.F16.E4M3.UNPACK_B R39, R41 ;  /* 0x00000029ff27723e */ /* 0x000fe200020006ff */
[--C-:B------:R-:W-:Y:S01]  /*ace0*/  HADD2.F32 R35, -RZ, R3.reuse.H0_H0 ;  /* 0x20000003ff237230 */ /* 0x100fe20000004100 */
[----:B------:R-:W-:Y:S01]  /*acf0*/  LOP3.LUT R40, R37, 0xff000000, R34, 0xf8, !PT ;  /* 0xff00000025287812 */ /* 0x000fe200078ef822 */
[----:B------:R-:W-:Y:S01]  /*ad00*/  HADD2.F32 R34, -RZ, R3.H1_H1 ;  /* 0x30000003ff227230 */ /* 0x000fe20000004100 */
[----:B------:R-:W-:Y:S01]  /*ad10*/  F2FP.F16.E4M3.UNPACK_B R6, R6 ;  /* 0x00000006ff06723e */ /* 0x000fe200020006ff */
[--C-:B------:R-:W-:Y:S01]  /*ad20*/  HADD2.F32 R46, -RZ, R44.reuse.H1_H1 ;  /* 0x3000002cff2e7230 */ /* 0x100fe20000004100 */
[----:B------:R-:W-:Y:S01]  /*ad30*/  LOP3.LUT R43, R43, 0xff000000, R38, 0xf8, !PT ;  /* 0xff0000002b2b7812 */ /* 0x000fe200078ef826 */
[--C-:B------:R-:W-:Y:S01]  /*ad40*/  HADD2.F32 R42, -RZ, R39.reuse.H1_H1 ;  /* 0x30000027ff2a7230 */ /* 0x100fe20000004100 */
[-C--:B------:R-:W-:Y:S01]  /*ad50*/  F2FP.F16.E4M3.UNPACK_B R37, R7.reuse ;  /* 0x00000007ff25723e */ /* 0x080fe200020006ff */
[----:B------:R-:W-:Y:S01]  /*ad60*/  HADD2.F32 R44, -RZ, R44.H0_H0 ;  /* 0x2000002cff2c7230 */ /* 0x000fe20000004100 */
[----:B------:R-:W-:Y:S01]  /*ad70*/  F2FP.F16.E4M3.UNPACK_B R38, R7.H1 ;  /* 0x00000007ff26723e */ /* 0x000fe200030006ff */
[C---:B------:R-:W-:Y:S01]  /*ad80*/  FMUL.FTZ R48, R34.reuse, R46 ;  /* 0x0000002e22307220 */ /* 0x040fe20000410000 */
[----:B------:R-:W-:Y:S01]  /*ad90*/  FMUL.FTZ R47, R34, R42 ;  /* 0x0000002a222f7220 */ /* 0x000fe20000410000 */
[-C--:B------:R-:W-:Y:S01]  /*ada0*/  F2FP.F16.E4M3.UNPACK_B R7, R5.reuse ;  /* 0x00000005ff07723e */ /* 0x080fe200020006ff */
[----:B------:R-:W-:Y:S01]  /*adb0*/  HADD2.F32 R39, -RZ, R39.H0_H0 ;  /* 0x20000027ff277230 */ /* 0x000fe20000004100 */
[----:B------:R-:W-:Y:S01]  /*adc0*/  F2FP.F16.E4M3.UNPACK_B R34, R5.H1 ;  /* 0x00000005ff22723e */ /* 0x000fe200030006ff */
[----:B------:R-:W-:-:S02]  /*add0*/  HADD2.F32 R5, -RZ, R6.H1_H1 ;  /* 0x30000006ff057230 */ /* 0x000fc40000004100 */
[C---:B------:R-:W-:Y:S01]  /*ade0*/  FFMA.FTZ R50, R35.reuse, R42, -R48 ;  /* 0x0000002a23327223 */ /* 0x040fe20000010830 */
[----:B------:R-:W-:Y:S01]  /*adf0*/  FFMA.FTZ R51, R35, R46, R47 ;  /* 0x0000002e23337223 */ /* 0x000fe2000001002f */
[----:B------:R-:W-:Y:S01]  /*ae00*/  HADD2.F32 R6, -RZ, R6.H0_H0 ;  /* 0x20000006ff067230 */ /* 0x000fe20000004100 */
[----:B------:R-:W-:Y:S01]  /*ae10*/  F2FP.F16.E4M3.UNPACK_B R45, R45.H1 ;  /* 0x0000002dff2d723e */ /* 0x000fe200030006ff */
[C---:B------:R-:W-:Y:S01]  /*ae20*/  FMUL.FTZ R35, R5.reuse, R44 ;  /* 0x0000002c05237220 */ /* 0x040fe20000410000 */
[----:B------:R-:W-:Y:S01]  /*ae30*/  F2FP.F16.E4M3.UNPACK_B R41, R41.H1 ;  /* 0x00000029ff29723e */ /* 0x000fe200030006ff */
[-C--:B---3--:R-:W-:Y:S01]  /*ae40*/  FMUL.FTZ R49, R5, R39.reuse ;  /* 0x0000002705317220 */ /* 0x088fe20000410000 */
[----:B------:R-:W-:Y:S02]  /*ae50*/  HADD2.F32 R5, -RZ, R37.H1_H1 ;  /* 0x30000025ff057230 */ /* 0x000fe40000004100 */
[----:B------:R-:W-:Y:S01]  /*ae60*/  FFMA.FTZ R47, R6, R39, -R35 ;  /* 0x00000027062f7223 */ /* 0x000fe20000010823 */
[----:B------:R-:W-:-:S02]  /*ae70*/  HADD2.F32 R46, -RZ, R45.H0_H0 ;  /* 0x2000002dff2e7230 */ /* 0x000fc40000004100 */
[----:B------:R-:W-:Y:S01]  /*ae80*/  FFMA.FTZ R48, R6, R44, R49 ;  /* 0x0000002c06307223 */ /* 0x000fe20000010031 */
[----:B------:R-:W-:Y:S01]  /*ae90*/  HADD2.F32 R42, -RZ, R41.H0_H0 ;  /* 0x20000029ff2a7230 */ /* 0x000fe20000004100 */
[----:B------:R-:W-:Y:S01]  /*aea0*/  F2FP.F16.E4M3.UNPACK_B R3, R4 ;  /* 0x00000004ff03723e */ /* 0x000fe200020006ff */
[----:B------:R-:W-:Y:S02]  /*aeb0*/  HADD2.F32 R45, -RZ, R45.H1_H1 ;  /* 0x3000002dff2d7230 */ /* 0x000fe40000004100 */
[C---:B------:R-:W-:Y:S01]  /*aec0*/  FMUL.FTZ R44, R5.reuse, R46 ;  /* 0x0000002e052c7220 */ /* 0x040fe20000410000 */
[----:B------:R-:W-:Y:S02]  /*aed0*/  HADD2.F32 R6, -RZ, R38.H1_H1 ;  /* 0x30000026ff067230 */ /* 0x000fe40000004100 */
[----:B------:R-:W-:Y:S01]  /*aee0*/  FMUL.FTZ R52, R5, R42 ;  /* 0x0000002a05347220 */ /* 0x000fe20000410000 */
[----:B------:R-:W-:Y:S01]  /*aef0*/  HADD2.F32 R37, -RZ, R37.H0_H0 ;  /* 0x20000025ff257230 */ /* 0x000fe20000004100 */
[----:B------:R-:W-:Y:S01]  /*af00*/  F2FP.F16.E4M3.UNPACK_B R5, R43 ;  /* 0x0000002bff05723e */ /* 0x000fe200020006ff */
[----:B------:R-:W-:-:S02]  /*af10*/  HADD2.F32 R41, -RZ, R41.H1_H1 ;  /* 0x30000029ff297230 */ /* 0x000fc40000004100 */
[C---:B------:R-:W-:Y:S01]  /*af20*/  FMUL.FTZ R35, R6.reuse, R45 ;  /* 0x0000002d06237220 */ /* 0x040fe20000410000 */
[----:B------:R-:W-:Y:S02]  /*af30*/  HADD2.F32 R38, -RZ, R38.H0_H0 ;  /* 0x20000026ff267230 */ /* 0x000fe40000004100 */
[C---:B------:R-:W-:Y:S01]  /*af40*/  FFMA.FTZ R49, R37.reuse, R42, -R44 ;  /* 0x0000002a25317223 */ /* 0x040fe2000001082c */
[----:B------:R-:W-:Y:S01]  /*af50*/  FFMA.FTZ R52, R37, R46, R52 ;  /* 0x0000002e25347223 */ /* 0x000fe20000010034 */
        /* <DEDUP_REMOVED lines=13> */
[----:B------:R-:W-:Y:S02]  /*b030*/  HADD2.F32 R4, -RZ, R3.H1_H1 ;  /* 0x30000003ff047230 */ /* 0x000fe40000004100 */
[-C--:B------:R-:W-:Y:S01]  /*b040*/  FMUL.FTZ R44, R6, R37.reuse ;  /* 0x00000025062c7220 */ /* 0x080fe20000410000 */
[----:B------:R-:W-:Y:S02]  /*b050*/  HADD2.F32 R35, -RZ, R35.H0_H0 ;  /* 0x20000023ff237230 */ /* 0x000fe40000004100 */
[----:B------:R-:W-:Y:S01]  /*b060*/  FFMA.FTZ R42, R5, R37, -R42 ;  /* 0x00000025052a7223 */ /* 0x000fe2000001082a */
[----:B------:R-:W-:-:S02]  /*b070*/  HADD2.F32 R3, -RZ, R3.H0_H0 ;  /* 0x20000003ff037230 */ /* 0x000fc40000004100 */
[CC--:B------:R-:W-:Y:S01]  /*b080*/  FMUL.FTZ R6, R4.reuse, R38.reuse ;  /* 0x0000002604067220 */ /* 0x0c0fe20000410000 */
        /* <DEDUP_REMOVED lines=8> */
[C---:B------:R-:W-:Y:S01]  /*b110*/  FMUL.FTZ R44, R4.reuse, R5 ;  /* 0x00000005042c7220 */ /* 0x040fe20000410000 */
[--C-:B------:R-:W-:Y:S02]  /*b120*/  HADD2.F32 R3, -RZ, R7.reuse.H1_H1 ;  /* 0x30000007ff037230 */ /* 0x100fe40000004100 */
[----:B------:R-:W-:Y:S01]  /*b130*/  FMUL.FTZ R41, R4, R35 ;  /* 0x0000002304297220 */ /* 0x000fe20000410000 */
[----:B------:R-:W-:Y:S02]  /*b140*/  HADD2.F32 R40, -RZ, R40.H0_H0 ;  /* 0x20000028ff287230 */ /* 0x000fe40000004100 */
[----:B------:R-:W-:Y:S02]  /*b150*/  HADD2.F32 R34, -RZ, R34.H0_H0 ;  /* 0x20000022ff227230 */ /* 0x000fe40000004100 */
[C---:B------:R-:W-:Y:S01]  /*b160*/  FMUL.FTZ R4, R3.reuse, R6 ;  /* 0x0000000603047220 */ /* 0x040fe20000410000 */
[----:B------:R-:W-:Y:S02]  /*b170*/  HADD2.F32 R7, -RZ, R7.H0_H0 ;  /* 0x20000007ff077230 */ /* 0x000fe40000004100 */
[-C--:B------:R-:W-:Y:S01]  /*b180*/  FMUL.FTZ R3, R3, R40.reuse ;  /* 0x0000002803037220 */ /* 0x080fe20000410000 */
        /* <DEDUP_REMOVED lines=13> */
.L_x_1888:
[----:B------:R-:W-:Y:S05]  /*b260*/  BSYNC B2 ;  /* 0x0000000000027941 */ /* 0x000fea0003800000 */
.L_x_1887:
[----:B------:R-:W-:Y:S05]  /*b270*/  @P1 BRA `(.L_x_1886) ;  /* 0x0000000400d81947 */ /* 0x000fea0003800000 */
[----:B01--4-:R-:W0:Y:S01]  /*b280*/  LDS.128 R4, [R213+0x1d000] ;  /* 0x01d00000d5047984 */ /* 0x013e220000000c00 */
[----:B-----5:R-:W-:Y:S02]  /*b290*/  SHF.R.U32.HI R34, RZ, 0x8, R30 ;  /* 0x00000008ff227819 */ /* 0x020fe4000001161e */
[----:B------:R-:W-:Y:S02]  /*b2a0*/  SHF.R.U32.HI R38, RZ, 0x8, R31 ;  /* 0x00000008ff267819 */ /* 0x000fe4000001161f */
[----:B------:R-:W-:Y:S02]  /*b2b0*/  LOP3.LUT R3, R30, 0xff, RZ, 0xc0, !PT ;  /* 0x000000ff1e037812 */ /* 0x000fe400078ec0ff */
[----:B------:R-:W-:Y:S02]  /*b2c0*/  LOP3.LUT R34, R34, 0xff, RZ, 0xc0, !PT ;  /* 0x000000ff22227812 */ /* 0x000fe400078ec0ff */
[----:B------:R-:W-:Y:S02]  /*b2d0*/  SHF.R.U32.HI R40, RZ, 0x8, R33 ;  /* 0x00000008ff287819 */ /* 0x000fe40000011621 */
[----:B------:R-:W-:-:S02]  /*b2e0*/  LOP3.LUT R35, R31, 0xff, RZ, 0xc0, !PT ;  /* 0x000000ff1f237812 */ /* 0x000fc400078ec0ff */
[----:B------:R-:W-:Y:S02]  /*b2f0*/  LOP3.LUT R38, R38, 0xff, RZ, 0xc0, !PT ;  /* 0x000000ff26267812 */ /* 0x000fe400078ec0ff */
[----:B------:R-:W-:Y:S02]  /*b300*/  PRMT R3, R34, 0x7604, R3 ;  /* 0x0000760422037816 */ /* 0x000fe40000000003 */
[----:B------:R-:W-:Y:S02]  /*b310*/  SHF.R.U32.HI R42, RZ, 0x10, R31 ;  /* 0x00000010ff2a7819 */ /* 0x000fe4000001161f */
[----:B------:R-:W-:Y:S02]  /*b320*/  SHF.R.U32.HI R34, RZ, 0x8, R32 ;  /* 0x00000008ff227819 */ /* 0x000fe40000011620 */
[----:B------:R-:W-:Y:S02]  /*b330*/  SHF.R.U32.HI R41, RZ, 0x10, R33 ;  /* 0x00000010ff297819 */ /* 0x000fe40000011621 */
[----:B------:R-:W-:-:S02]  /*b340*/  LOP3.LUT R39, R33, 0xff, RZ, 0xc0, !PT ;  /* 0x000000ff21277812 */ /* 0x000fc400078ec0ff */
[----:B------:R-:W-:Y:S01]  /*b350*/  LOP3.LUT R40, R40, 0xff, RZ, 0xc0, !PT ;  /* 0x000000ff28287812 */ /* 0x000fe200078ec0ff */
[----:B------:R-:W-:Y:S01]  /*b360*/  IMAD.U32 R41, R41, 0x10000, RZ ;  /* 0x0001000029297824 */ /* 0x000fe200078e00ff */
[----:B------:R-:W-:Y:S02]  /*b370*/  PRMT R35, R38, 0x7604, R35 ;  /* 0x0000760426237816 */ /* 0x000fe40000000023 */
[----:B------:R-:W-:Y:S01]  /*b380*/  LOP3.LUT R38, R34, 0xff, RZ, 0xc0, !PT ;  /* 0x000000ff22267812 */ /* 0x000fe200078ec0ff */
[----:B------:R-:W-:Y:S01]  /*b390*/  IMAD.U32 R34, R42, 0x10000, RZ ;  /* 0x000100002a227824 */ /* 0x000fe200078e00ff */
[----:B--2---:R-:W-:Y:S02]  /*b3a0*/  LOP3.LUT R37, R32, 0xff, RZ, 0xc0, !PT ;  /* 0x000000ff20257812 */ /* 0x004fe400078ec0ff */
[----:B------:R-:W-:Y:S02]  /*b3b0*/  PRMT R40, R40, 0x7604, R39 ;  /* 0x0000760428287816 */ /* 0x000fe40000000027 */
[----:B------:R-:W-:-:S02]  /*b3c0*/  PRMT R39, R38, 0x7604, R37 ;  /* 0x0000760426277816 */ /* 0x000fc40000000025 */
[----:B------:R-:W-:Y:S02]  /*b3d0*/  LOP3.LUT R37, R35, 0xff0000, R34, 0xf8, !PT ;  /* 0x00ff000023257812 */ /* 0x000fe400078ef822 */
[----:B------:R-:W-:Y:S02]  /*b3e0*/  LOP3.LUT R41, R40, 0xff0000, R41, 0xf8, !PT ;  /* 0x00ff000028297812 */ /* 0x000fe400078ef829 */
[----:B------:R-:W-:Y:S02]  /*b3f0*/  LOP3.LUT R37, R37, 0xff000000, R31, 0xf8, !PT ;  /* 0xff00000025257812 */ /* 0x000fe400078ef81f */
[----:B------:R-:W-:Y:S02]  /*b400*/  LOP3.LUT R41, R41, 0xff000000, R33, 0xf8, !PT ;  /* 0xff00000029297812 */ /* 0x000fe400078ef821 */
[----:B------:R-:W-:Y:S02]  /*b410*/  LOP3.LUT R35, R3, 0xff0000, R30, 0xf8, !PT ;  /* 0x00ff000003237812 */ /* 0x000fe400078ef81e */
[----:B0-----:R-:W-:-:S02]  /*b420*/  F2FP.F16.E4M3.UNPACK_B R3, R6.H1 ;  /* 0x00000006ff03723e */ /* 0x001fc400030006ff */
[----:B------:R-:W-:Y:S02]  /*b430*/  F2FP.F16.E4M3.UNPACK_B R40, R41 ;  /* 0x00000029ff28723e */ /* 0x000fe400020006ff */
[----:B------:R-:W-:Y:S01]  /*b440*/  F2FP.F16.E4M3.UNPACK_B R34, R37 ;  /* 0x00000025ff22723e */ /* 0x000fe200020006ff */
[--C-:B------:R-:W-:Y:S01]  /*b450*/  HADD2.F32 R31, -RZ, R3.reuse.H0_H0 ;  /* 0x20000003ff1f7230 */ /* 0x100fe20000004100 */
[----:B------:R-:W-:Y:S01]  /*b460*/  LOP3.LUT R35, R35, 0xff000000, R30, 0xf8, !PT ;  /* 0xff00000023237812 */ /* 0x000fe200078ef81e */
[----:B------:R-:W-:Y:S01]  /*b470*/  HADD2.F32 R30, -RZ, R3.H1_H1 ;  /* 0x30000003ff1e7230 */ /* 0x000fe20000004100 */
[--C-:B------:R-:W-:Y:S01]  /*b480*/  LOP3.LUT R39, R39, 0xff0000, R32.reuse, 0xf8, !PT ;  /* 0x00ff000027277812 */ /* 0x100fe200078ef820 */
[----:B------:R-:W-:Y:S01]  /*b490*/  HADD2.F32 R42, -RZ, R40.H1_H1 ;  /* 0x30000028ff2a7230 */ /* 0x000fe20000004100 */
[----:B------:R-:W-:Y:S01]  /*b4a0*/  F2FP.F16.E4M3.UNPACK_B R6, R6 ;  /* 0x00000006ff06723e */ /* 0x000fe200020006ff */
[----:B------:R-:W-:Y:S01]  /*b4b0*/  HADD2.F32 R38, -RZ, R34.H1_H1 ;  /* 0x30000022ff267230 */ /* 0x000fe20000004100 */
[----:B------:R-:W-:Y:S01]  /*b4c0*/  LOP3.LUT R39, R39, 0xff000000, R32, 0xf8, !PT ;  /* 0xff00000027277812 */ /* 0x000fe200078ef820 */
[----:B------:R-:W-:Y:S01]  /*b4d0*/  HADD2.F32 R40, -RZ, R40.H0_H0 ;  /* 0x20000028ff287230 */ /* 0x000fe20000004100 */
[-C--:B------:R-:W-:Y:S01]  /*b4e0*/  F2FP.F16.E4M3.UNPACK_B R32, R7.reuse ;  /* 0x00000007ff20723e */ /* 0x080fe200020006ff */
[C---:B------:R-:W-:Y:S01]  /*b4f0*/  FMUL.FTZ R44, R30.reuse, R42 ;  /* 0x0000002a1e2c7220 */ /* 0x040fe20000410000 */
[----:B------:R-:W-:Y:S01]  /*b500*/  F2FP.F16.E4M3.UNPACK_B R33, R7.H1 ;  /* 0x00000007ff21723e */ /* 0x000fe200030006ff */
        /* <DEDUP_REMOVED lines=11> */
[-C--:B------:R-:W-:Y:S01]  /*b5c0*/  FMUL.FTZ R43, R5, R34.reuse ;  /* 0x00000022052b7220 */ /* 0x080fe20000410000 */
[----:B------:R-:W-:Y:S02]  /*b5d0*/  HADD2.F32 R5, -RZ, R32.H1_H1 ;  /* 0x30000020ff057230 */ /* 0x000fe40000004100 */
[----:B------:R-:W-:Y:S01]  /*b5e0*/  FFMA.FTZ R42, R6, R34, -R31 ;  /* 0x00000022062a7223 */ /* 0x000fe2000001081f */
[----:B------:R-:W-:-:S02]  /*b5f0*/  HADD2.F32 R38, -RZ, R41.H0_H0 ;  /* 0x20000029ff267230 */ /* 0x000fc40000004100 */
[----:B------:R-:W-:Y:S01]  /*b600*/  FFMA.FTZ R43, R6, R40, R43 ;  /* 0x00000028062b7223 */ /* 0x000fe2000001002b */
[----:B------:R-:W-:Y:S01]  /*b610*/  HADD2.F32 R31, -RZ, R37.H0_H0 ;  /* 0x20000025ff1f7230 */ /* 0x000fe20000004100 */
[----:B------:R-:W-:Y:S01]  /*b620*/  F2FP.F16.E4M3.UNPACK_B R3, R4 ;  /* 0x00000004ff03723e */ /* 0x000fe200020006ff */
        /* <DEDUP_REMOVED lines=8> */
[----:B------:R-:W-:Y:S02]  /*b6b0*/  HADD2.F32 R33, -RZ, R33.H0_H0 ;  /* 0x20000021ff217230 */ /* 0x000fe40000004100 */
[C---:B------:R-:W-:Y:S01]  /*b6c0*/  FMUL.FTZ R34, R6.reuse, R41 ;  /* 0x0000002906227220 */ /* 0x040fe20000410000 */
[----:B------:R-:W-:Y:S01]  /*b6d0*/  F2FP.F16.E4M3.UNPACK_B R5, R39 ;  /* 0x00000027ff05723e */ /* 0x000fe200020006ff */
[-C--:B------:R-:W-:Y:S01]  /*b6e0*/  FMUL.FTZ R32, R6, R37.reuse ;  /* 0x0000002506207220 */ /* 0x080fe20000410000 */
[----:B------:R-:W-:Y:S01]  /*b6f0*/  F2FP.F16.E4M3.UNPACK_B R4, R4.H1 ;  /* 0x00000004ff04723e */ /* 0x000fe200030006ff */
[C---:B------:R-:W-:Y:S01]  /*b700*/  FFMA.FTZ R48, R33.reuse, R37, -R34 ;  /* 0x0000002521307223 */ /* 0x040fe20000010822 */
[----:B------:R-:W-:Y:S01]  /*b710*/  F2FP.F16.E4M3.UNPACK_B R31, R35 ;  /* 0x00000023ff1f723e */ /* 0x000fe200020006ff */
        /* <DEDUP_REMOVED lines=19> */
[--C-:B------:R-:W-:Y:S02]  /*b850*/  HADD2.F32 R31, -RZ, R39.reuse.H1_H1 ;  /* 0x30000027ff1f7230 */ /* 0x100fe40000004100 */
[----:B------:R-:W-:Y:S01]  /*b860*/  FFMA.FTZ R33, R3, R33, R4 ;  /* 0x0000002103217223 */ /* 0x000fe20000010004 */
[----:B------:R-:W-:Y:S02]  /*b870*/  HADD2.F32 R4, -RZ, R30.H1_H1 ;  /* 0x3000001eff047230 */ /* 0x000fe40000004100 */
[----:B------:R-:W-:-:S02]  /*b880*/  HADD2.F32 R32, -RZ, R39.H0_H0 ;  /* 0x20000027ff207230 */ /* 0x000fc40000004100 */
[----:B------:R-:W-:Y:S02]  /*b890*/  HADD2.F32 R3, -RZ, R7.H1_H1 ;  /* 0x30000007ff037230 */ /* 0x000fe40000004100 */
[C---:B------:R-:W-:Y:S01]  /*b8a0*/  FMUL.FTZ R40, R4.reuse, R5 ;  /* 0x0000000504287220 */ /* 0x040fe20000410000 */
[----:B------:R-:W-:Y:S02]  /*b8b0*/  HADD2.F32 R6, -RZ, R35.H0_H0 ;  /* 0x20000023ff067230 */ /* 0x000fe40000004100 */
[----:B------:R-:W-:Y:S01]  /*b8c0*/  FMUL.FTZ R35, R4, R31 ;  /* 0x0000001f04237220 */ /* 0x000fe20000410000 */
        /* <DEDUP_REMOVED lines=17> */
.L_x_1886:
[----:B------:R-:W-:Y:S05]  /*b9e0*/  BSYNC B1 ;  /* 0x0000000000017941 */ /* 0x000fea0003800000 */
.L_x_1885:
[----:B------:R-:W-:Y:S01]  /*b9f0*/  VIADD R3, R187, 0x40 ;  /* 0x00000040bb037836 */ /* 0x000fe20000000000 */
[----:B------:R-:W-:Y:S04]  /*ba00*/  BSSY B1, `(.L_x_1889) ;  /* 0x00000fa000017945 */ /* 0x000fe80003800000 */
[----:B------:R-:W-:-:S13]  /*ba10*/  ISETP.GE.AND P0, PT, R3, R0, PT ;  /* 0x000000000300720c */ /* 0x000fda0003f06270 */
[----:B------:R-:W-:Y:S05]  /*ba20*/  @P0 BRA `(.L_x_1890) ;  /* 0x0000000c00dc0947 */ /* 0x000fea0003800000 */
[----:B------:R-:W0:Y:S01]  /*ba30*/  LDC R3, c[0x0][0x3f4] ;  /* 0x0000fd00ff037b82 */ /* 0x000e220000000800 */
[----:B------:R-:W-:Y:S01]  /*ba40*/  BSSY B2, `(.L_x_1891) ;  /* 0x000007a000027945 */ /* 0x000fe20003800000 */
[-C--:B0-----:R-:W-:Y:S02]  /*ba50*/  ISETP.GE.AND P0, PT, R18, R3.reuse, PT ;  /* 0x000000031200720c */ /* 0x081fe40003f06270 */
[----:B------:R-:W-:-:S11]  /*ba60*/  ISETP.GE.AND P1, PT, R190, R3, PT ;  /* 0x00000003be00720c */ /* 0x000fd60003f26270 */
[----:B------:R-:W-:Y:S05]  /*ba70*/  @P0 BRA `(.L_x_1892) ;  /* 0x0000000400d80947 */ /* 0x000fea0003800000 */
[----:B-1--4-:R-:W0:Y:S01]  /*ba80*/  LDS.128 R4, [R213+0x1a000] ;  /* 0x01a00000d5047984 */ /* 0x012e220000000c00 */
[----:B-----5:R-:W-:Y:S02]  /*ba90*/  SHF.R.U32.HI R30, RZ, 0x8, R26 ;  /* 0x00000008ff1e7819 */ /* 0x020fe4000001161a */
[----:B------:R-:W-:Y:S02]  /*baa0*/  LOP3.LUT R3, R26, 0xff, RZ, 0xc0, !PT ;  /* 0x000000ff1a037812 */ /* 0x000fe400078ec0ff */
[----:B------:R-:W-:Y:S02]  /*bab0*/  LOP3.LUT R30, R30, 0xff, RZ, 0xc0, !PT ;  /* 0x000000ff1e1e7812 */ /* 0x000fe400078ec0ff */
[----:B------:R-:W-:Y:S02]  /*bac0*/  SHF.R.U32.HI R32, RZ, 0x8, R27 ;  /* 0x00000008ff207819 */ /* 0x000fe4000001161b */
[----:B------:R-:W-:Y:S02]  /*bad0*/  SHF.R.U32.HI R35, RZ, 0x8, R29 ;  /* 0x00000008ff237819 */ /* 0x000fe4000001161d */
[----:B------:R-:W-:-:S02]  /*bae0*/  PRMT R3, R30, 0x7604, R3 ;  /* 0x000076041e037816 */ /* 0x000fc40000000003 */
[----:B------:R-:W-:Y:S02]  /*baf0*/  LOP3.LUT R31, R27, 0xff, RZ, 0xc0, !PT ;  /* 0x000000ff1b1f7812 */ /* 0x000fe400078ec0ff */
[----:B------:R-:W-:Y:S02]  /*bb00*/  LOP3.LUT R32, R32, 0xff, RZ, 0xc0, !PT ;  /* 0x000000ff20207812 */ /* 0x000fe400078ec0ff */
[----:B------:R-:W-:Y:S02]  /*bb10*/  SHF.R.U32.HI R38, RZ, 0x10, R27 ;  /* 0x00000010ff267819 */ /* 0x000fe4000001161b */
[----:B------:R-:W-:Y:S02]  /*bb20*/  SHF.R.U32.HI R30, RZ, 0x8, R28 ;  /* 0x00000008ff1e7819 */ /* 0x000fe4000001161c */
[----:B--2---:R-:W-:Y:S02]  /*bb30*/  SHF.R.U32.HI R37, RZ, 0x10, R29 ;  /* 0x00000010ff257819 */ /* 0x004fe4000001161d */
[----:B------:R-:W-:-:S02]  /*bb40*/  LOP3.LUT R34, R29, 0xff, RZ, 0xc0, !PT ;  /* 0x000000ff1d227812 */ /* 0x000fc400078ec0ff */
[----:B------:R-:W-:Y:S01]  /*bb50*/  LOP3.LUT R35, R35, 0xff, RZ, 0xc0, !PT ;  /* 0x000000ff23237812 */ /* 0x000fe200078ec0ff */
[----:B------:R-:W-:Y:S01]  /*bb60*/  IMAD.U32 R37, R37, 0x10000, RZ ;  /* 0x0001000025257824 */ /* 0x000fe200078e00ff */
[----:B------:R-:W-:Y:S02]  /*bb70*/  PRMT R31, R32, 0x7604, R31 ;  /* 0x00007604201f7816 */ /* 0x000fe4000000001f */
[----:B------:R-:W-:Y:S01]  /*bb80*/  LOP3.LUT R33, R30, 0xff, RZ, 0xc0, !PT ;  /* 0x000000ff1e217812 */ /* 0x000fe200078ec0ff */
[----:B------:R-:W-:Y:S01]  /*bb90*/  IMAD.U32 R30, R38, 0x10000, RZ ;  /* 0x00010000261e7824 */ /* 0x000fe200078e00ff */
[----:B------:R-:W-:Y:S02]  /*bba0*/  LOP3.LUT R32, R28, 0xff, RZ, 0xc0, !PT ;  /* 0x000000ff1c207812 */ /* 0x000fe400078ec0ff */
        /* <DEDUP_REMOVED lines=99> */
.L_x_1892:
[----:B------:R-:W-:Y:S05]  /*c1e0*/  BSYNC B2 ;  /* 0x0000000000027941 */ /* 0x000fea0003800000 */
.L_x_1891:
[----:B------:R-:W-:Y:S05]  /*c1f0*/  @P1 BRA `(.L_x_1890) ;  /* 0x0000000400e81947 */ /* 0x000fea0003800000 */
[----:B01--4-:R-:W0:Y:S01]  /*c200*/  LDS.128 R4, [R213+0x1e000] ;  /* 0x01e00000d5047984 */ /* 0x013e220000000c00 */
[----:B-----5:R-:W-:Y:S02]  /*c210*/  SHF.R.U32.HI R27, RZ, 0x8, R25 ;  /* 0x00000008ff1b7819 */ /* 0x020fe40000011619 */
[----:B------:R-:W-:Y:S02]  /*c220*/  SHF.R.U32.HI R32, RZ, 0x8, R21 ;  /* 0x00000008ff207819 */ /* 0x000fe40000011615 */
[----:B------:R-:W-:Y:S02]  /*c230*/  SHF.R.U32.HI R29, RZ, 0x8, R20 ;  /* 0x00000008ff1d7819 */ /* 0x000fe40000011614 */
[----:B------:R-:W-:Y:S02]  /*c240*/  LOP3.LUT R28, R25, 0xff, RZ, 0xc0, !PT ;  /* 0x000000ff191c7812 */ /* 0x000fe400078ec0ff */
[----:B------:R-:W-:Y:S02]  /*c250*/  LOP3.LUT R33, R21, 0xff, RZ, 0xc0, !PT ;  /* 0x000000ff15217812 */ /* 0x000fe400078ec0ff */
[----:B------:R-:W-:-:S02]  /*c260*/  LOP3.LUT R27, R27, 0xff, RZ, 0xc0, !PT ;  /* 0x000000ff1b1b7812 */ /* 0x000fc400078ec0ff */
[----:B------:R-:W-:Y:S02]  /*c270*/  LOP3.LUT R32, R32, 0xff, RZ, 0xc0, !PT ;  /* 0x000000ff20207812 */ /* 0x000fe400078ec0ff */
[----:B------:R-:W-:Y:S02]  /*c280*/  SHF.R.U32.HI R3, RZ, 0x8, R24 ;  /* 0x00000008ff037819 */ /* 0x000fe40000011618 */
[----:B------:R-:W-:Y:S02]  /*c290*/  LOP3.LUT R30, R29, 0xff, RZ, 0xc0, !PT ;  /* 0x000000ff1d1e7812 */ /* 0x000fe400078ec0ff */
[----:B------:R-:W-:Y:S02]  /*c2a0*/  PRMT R29, R27, 0x7604, R28 ;  /* 0x000076041b1d7816 */ /* 0x000fe4000000001c */
[----:B------:R-:W-:Y:S02]  /*c2b0*/  PRMT R33, R32, 0x7604, R33 ;  /* 0x0000760420217816 */ /* 0x000fe40000000021 */
[----:B------:R-:W-:-:S02]  /*c2c0*/  SHF.R.U32.HI R28, RZ, 0x10, R25 ;  /* 0x00000010ff1c7819 */ /* 0x000fc40000011619 */
[----:B------:R-:W-:Y:S02]  /*c2d0*/  SHF.R.U32.HI R32, RZ, 0x10, R21 ;  /* 0x00000010ff207819 */ /* 0x000fe40000011615 */
[----:B------:R-:W-:Y:S02]  /*c2e0*/  LOP3.LUT R26, R24, 0xff, RZ, 0xc0, !PT ;  /* 0x000000ff181a7812 */ /* 0x000fe400078ec0ff */
[----:B------:R-:W-:Y:S02]  /*c2f0*/  LOP3.LUT R3, R3, 0xff, RZ, 0xc0, !PT ;  /* 0x000000ff03037812 */ /* 0x000fe400078ec0ff */
[----:B------:R-:W-:Y:S02]  /*c300*/  LOP3.LUT R28, R28, 0xff, RZ, 0xc0, !PT ;  /* 0x000000ff1c1c7812 */ /* 0x000fe400078ec0ff */
[----:B------:R-:W-:Y:S02]  /*c310*/  LOP3.LUT R32, R32, 0xff, RZ, 0xc0, !PT ;  /* 0x000000ff20207812 */ /* 0x000fe400078ec0ff */
[----:B------:R-:W-:-:S02]  /*c320*/  LOP3.LUT R31, R20, 0xff, RZ, 0xc0, !PT ;  /* 0x000000ff141f7812 */ /* 0x000fc400078ec0ff */
[----:B------:R-:W-:Y:S02]  /*c330*/  PRMT R26, R3, 0x7604, R26 ;  /* 0x00007604031a7816 */ /* 0x000fe4000000001a */
[----:B------:R-:W-:Y:S02]  /*c340*/  SHF.R.U32.HI R3, RZ, 0x10, R24 ;  /* 0x00000010ff037819 */ /* 0x000fe40000011618 */
[----:B------:R-:W-:Y:S02]  /*c350*/  SHF.R.U32.HI R27, RZ, 0x10, R20 ;  /* 0x00000010ff1b7819 */ /* 0x000fe40000011614 */
[----:B------:R-:W-:Y:S02]  /*c360*/  PRMT R29, R28, 0x7054, R29 ;  /* 0x000070541c1d7816 */ /* 0x000fe4000000001d */
        /* <DEDUP_REMOVED lines=15> */
[----:B------:R-:W-:Y:S01]  /*c460*/  HADD2.F32 R32, -RZ, R30.H1_H1 ;  /* 0x3000001eff207230 */ /* 0x000fe20000004100 */
[----:B------:R-:W-:Y:S01]  /*c470*/  LOP3.LUT R27, R27, 0xff000000, R24, 0xf8, !PT ;  /* 0xff0000001b1b7812 */ /* 0x000fe200078ef818 */
[----:B------:R-:W-:Y:S01]  /*c480*/  HADD2.F32 R28, -RZ, R26.H1_H1 ;  /* 0x3000001aff1c7230 */ /* 0x000fe20000004100 */
        /* <DEDUP_REMOVED lines=10> */
[----:B--2---:R-:W-:Y:S01]  /*c530*/  FFMA.FTZ R37, R21, R32, R35 ;  /* 0x0000002015257223 */ /* 0x004fe20000010023 */
        /* <DEDUP_REMOVED lines=70> */
.L_x_1890:
[----:B------:R-:W-:Y:S05]  /*c9a0*/  BSYNC B1 ;  /* 0x0000000000017941 */ /* 0x000fea0003800000 */
.L_x_1889:
[----:B------:R-:W-:-:S05]  /*c9b0*/  VIADD R3, R187, 0x60 ;  /* 0x00000060bb037836 */ /* 0x000fca0000000000 */
        /* <DEDUP_REMOVED lines=9> */
[----:B------:R-:W-:Y:S02]  /*ca50*/  SHF.R.U32.HI R26, RZ, 0x8, R15 ;  /* 0x00000008ff1a7819 */ /* 0x000fe4000001160f */
[----:B------:R-:W-:Y:S02]  /*ca60*/  LOP3.LUT R21, R13, 0xff, RZ, 0xc0, !PT ;  /* 0x000000ff0d157812 */ /* 0x000fe400078ec0ff */
[----:B------:R-:W-:Y:S02]  /*ca70*/  LOP3.LUT R27, R15, 0xff, RZ, 0xc0, !PT ;  /* 0x000000ff0f1b7812 */ /* 0x000fe400078ec0ff */
[----:B------:R-:W-:Y:S02]  /*ca80*/  LOP3.LUT R20, R20, 0xff, RZ, 0xc0, !PT ;  /* 0x000000ff14147812 */ /* 0x000fe400078ec0ff */
[----:B------:R-:W-:-:S02]  /*ca90*/  LOP3.LUT R26, R26, 0xff, RZ, 0xc0, !PT ;  /* 0x000000ff1a1a7812 */ /* 0x000fc400078ec0ff */
[----:B------:R-:W-:Y:S02]  /*caa0*/  SHF.R.U32.HI R0, RZ, 0x8, R12 ;  /* 0x00000008ff007819 */ /* 0x000fe4000001160c */
[----:B------:R-:W-:Y:S02]  /*cab0*/  SHF.R.U32.HI R24, RZ, 0x8, R14 ;  /* 0x00000008ff187819 */ /* 0x000fe4000001160e */
[----:B------:R-:W-:Y:S02]  /*cac0*/  PRMT R21, R20, 0x7604, R21 ;  /* 0x0000760414157816 */ /* 0x000fe40000000015 */
[----:B------:R-:W-:Y:S02]  /*cad0*/  PRMT R27, R26, 0x7604, R27 ;  /* 0x000076041a1b7816 */ /* 0x000fe4000000001b */
[----:B------:R-:W-:Y:S02]  /*cae0*/  SHF.R.U32.HI R20, RZ, 0x10, R13 ;  /* 0x00000010ff147819 */ /* 0x000fe4000001160d */
[----:B------:R-:W-:-:S02]  /*caf0*/  SHF.R.U32.HI R26, RZ, 0x10, R15 ;  /* 0x00000010ff1a7819 */ /* 0x000fc4000001160f */
[----:B------:R-:W-:Y:S02]  /*cb00*/  LOP3.LUT R3, R12, 0xff, RZ, 0xc0, !PT ;  /* 0x000000ff0c037812 */ /* 0x000fe400078ec0ff */
[----:B------:R-:W-:Y:S02]  /*cb10*/  LOP3.LUT R25, R14, 0xff, RZ, 0xc0, !PT ;  /* 0x000000ff0e197812 */ /* 0x000fe400078ec0ff */
        /* <DEDUP_REMOVED lines=19> */
[----:B------:R-:W-:Y:S01]  /*cc50*/  HADD2.F32 R13, -RZ, R0.H1_H1 ;  /* 0x30000000ff0d7230 */ /* 0x000fe20000004100 */
[----:B------:R-:W-:Y:S01]  /*cc60*/  LOP3.LUT R20, R3, 0xff000000, R12, 0xf8, !PT ;  /* 0xff00000003147812 */ /* 0x000fe200078ef80c */
[----:B------:R-:W-:Y:S01]  /*cc70*/  HADD2.F32 R29, -RZ, R28.H1_H1 ;  /* 0x3000001cff1d7230 */ /* 0x000fe20000004100 */
[----:B------:R-:W-:Y:S01]  /*cc80*/  LOP3.LUT R26, R25, 0xff000000, R14, 0xf8, !PT ;  /* 0xff000000191a7812 */ /* 0x000fe200078ef80e */
[----:B------:R-:W-:Y:S01]  /*cc90*/  HADD2.F32 R25, -RZ, R24.H1_H1 ;  /* 0x30000018ff197230 */ /* 0x000fe20000004100 */
[----:B------:R-:W-:Y:S01]  /*cca0*/  F2FP.F16.E4M3.UNPACK_B R3, R6 ;  /* 0x00000006ff03723e */ /* 0x000fe200020006ff */
[----:B------:R-:W-:Y:S01]  /*ccb0*/  HADD2.F32 R12, -RZ, R0.H0_H0 ;  /* 0x20000000ff0c7230 */ /* 0x000fe20000004100 */
[----:B------:R-:W-:Y:S01]  /*ccc0*/  F2FP.F16.E4M3.UNPACK_B R14, R7 ;  /* 0x00000007ff0e723e */ /* 0x000fe200020006ff */
[C---:B------:R-:W-:Y:S01]  /*ccd0*/  FMUL.FTZ R31, R13.reuse, R29 ;  /* 0x0000001d0d1f7220 */ /* 0x040fe20000410000 */
[----:B------:R-:W-:Y:S01]  /*cce0*/  F2FP.F16.E4M3.UNPACK_B R15, R7.H1 ;  /* 0x00000007ff0f723e */ /* 0x000fe200030006ff */
[----:B------:R-:W-:Y:S01]  /*ccf0*/  FMUL.FTZ R30, R13, R25 ;  /* 0x000000190d1e7220 */ /* 0x000fe20000410000 */
[-C--:B------:R-:W-:Y:S01]  /*cd00*/  F2FP.F16.E4M3.UNPACK_B R6, R5.reuse ;  /* 0x00000005ff06723e */ /* 0x080fe200020006ff */
[----:B------:R-:W-:Y:S01]  /*cd10*/  HADD2.F32 R28, -RZ, R28.H0_H0 ;  /* 0x2000001cff1c7230 */ /* 0x000fe20000004100 */
[----:B------:R-:W-:Y:S01]  /*cd20*/  F2FP.F16.E4M3.UNPACK_B R7, R5.H1 ;  /* 0x00000005ff07723e */ /* 0x000fe200030006ff */
[----:B------:R-:W-:Y:S01]  /*cd30*/  HADD2.F32 R5, -RZ, R3.H1_H1 ;  /* 0x30000003ff057230 */ /* 0x000fe20000004100 */
[----:B------:R-:W-:Y:S01]  /*cd40*/  F2FP.F16.E4M3.UNPACK_B R27, R27.H1 ;  /* 0x0000001bff1b723e */ /* 0x000fe200030006ff */
[----:B------:R-:W-:-:S02]  /*cd50*/  HADD2.F32 R24, -RZ, R24.H0_H0 ;  /* 0x20000018ff187230 */ /* 0x000fc40000004100 */
[C---:B------:R-:W-:Y:S01]  /*cd60*/  FFMA.FTZ R31, R12.reuse, R25, -R31 ;  /* 0x000000190c1f7223 */ /* 0x040fe2000001081f */
[----:B------:R-:W-:Y:S01]  /*cd70*/  FFMA.FTZ R30, R12, R29, R30 ;  /* 0x0000001d0c1e7223 */ /* 0x000fe2000001001e */
[----:B------:R-:W-:Y:S01]  /*cd80*/  HADD2.F32 R3, -RZ, R3.H0_H0 ;  /* 0x20000003ff037230 */ /* 0x000fe20000004100 */
[----:B------:R-:W-:Y:S01]  /*cd90*/  F2FP.F16.E4M3.UNPACK_B R21, R21.H1 ;  /* 0x00000015ff15723e */ /* 0x000fe200030006ff */
[C---:B------:R-:W-:Y:S01]  /*cda0*/  FMUL.FTZ R12, R5.reuse, R28 ;  /* 0x0000001c050c7220 */ /* 0x040fe20000410000 */
[----:B------:R-:W-:Y:S01]  /*cdb0*/  FMUL.FTZ R25, R5, R24 ;  /* 0x0000001805197220 */ /* 0x000fe20000410000 */
[--C-:B------:R-:W-:Y:S01]  /*cdc0*/  HADD2.F32 R5, -RZ, R14.reuse.H1_H1 ;  /* 0x3000000eff057230 */ /* 0x100fe20000004100 */
[----:B------:R-:W-:Y:S01]  /*cdd0*/  F2FP.F16.E4M3.UNPACK_B R0, R4 ;  /* 0x00000004ff00723e */ /* 0x000fe200020006ff */
[----:B------:R-:W-:Y:S02]  /*cde0*/  HADD2.F32 R13, -RZ, R27.H0_H0 ;  /* 0x2000001bff0d7230 */ /* 0x000fe40000004100 */
[C---:B------:R-:W-:Y:S01]  /*cdf0*/  FFMA.FTZ R29, R3.reuse, R24, -R12 ;  /* 0x00000018031d7223 */ /* 0x040fe2000001080c */
[----:B------:R-:W-:Y:S01]  /*ce00*/  FFMA.FTZ R28, R3, R28, R25 ;  /* 0x0000001c031c7223 */ /* 0x000fe20000010019 */
[----:B------:R-:W-:Y:S01]  /*ce10*/  HADD2.F32 R12, -RZ, R21.H0_H0 ;  /* 0x20000015ff0c7230 */ /* 0x000fe20000004100 */
[----:B------:R-:W-:Y:S01]  /*ce20*/  F2FP.F16.E4M3.UNPACK_B R4, R4.H1 ;  /* 0x00000004ff04723e */ /* 0x000fe200030006ff */
[----:B------:R-:W-:-:S02]  /*ce30*/  HADD2.F32 R14, -RZ, R14.H0_H0 ;  /* 0x2000000eff0e7230 */ /* 0x000fc40000004100 */
[CC--:B------:R-:W-:Y:S01]  /*ce40*/  FMUL.FTZ R25, R5.reuse, R13.reuse ;  /* 0x0000000d05197220 */ /* 0x0c0fe20000410000 */
[----:B------:R-:W-:Y:S02]  /*ce50*/  HADD2.F32 R24, -RZ, R27.H1_H1 ;  /* 0x3000001bff187230 */ /* 0x000fe40000004100 */
[-C--:B------:R-:W-:Y:S01]  /*ce60*/  FMUL.FTZ R5, R5, R12.reuse ;  /* 0x0000000c05057220 */ /* 0x080fe20000410000 */
[----:B------:R-:W-:Y:S02]  /*ce70*/  HADD2.F32 R3, -RZ, R15.H1_H1 ;  /* 0x3000000fff037230 */ /* 0x000fe40000004100 */
[C---:B------:R-:W-:Y:S01]  /*ce80*/  FFMA.FTZ R27, R14.reuse, R12, -R25 ;  /* 0x0000000c0e1b7223 */ /* 0x040fe20000010819 */
[----:B------:R-:W-:Y:S02]  /*ce90*/  HADD2.F32 R12, -RZ, R21.H1_H1 ;  /* 0x30000015ff0c7230 */ /* 0x000fe40000004100 */
[----:B------:R-:W-:Y:S01]  /*cea0*/  FFMA.FTZ R32, R14, R13, R5 ;  /* 0x0000000d0e207223 */ /* 0x000fe20000010005 */
[----:B------:R-:W-:-:S02]  /*ceb0*/  HADD2.F32 R15, -RZ, R15.H0_H0 ;  /* 0x2000000fff0f7230 */ /* 0x000fc40000004100 */
[C---:B------:R-:W-:Y:S01]  /*cec0*/  FMUL.FTZ R34, R3.reuse, R24 ;  /* 0x0000001803227220 */ /* 0x040fe20000410000 */
[----:B------:R-:W-:Y:S01]  /*ced0*/  F2FP.F16.E4M3.UNPACK_B R13, R26 ;  /* 0x0000001aff0d723e */ /* 0x000fe200020006ff */
[-C--:B------:R-:W-:Y:S01]  /*cee0*/  FMUL.FTZ R14, R3, R12.reuse ;  /* 0x0000000c030e7220 */ /* 0x080fe20000410000 */
[----:B------:R-:W-:Y:S02]  /*cef0*/  HADD2.F32 R5, -RZ, R4.H1_H1 ;  /* 0x30000004ff057230 */ /* 0x000fe40000004100 */
        /* <DEDUP_REMOVED lines=8> */
[C---:B------:R-:W-:Y:S01]  /*cf80*/  FMUL.FTZ R15, R5.reuse, R21 ;  /* 0x00000015050f7220 */ /* 0x040fe20000410000 */
[----:B------:R-:W-:Y:S02]  /*cf90*/  HADD2.F32 R3, -RZ, R0.H1_H1 ;  /* 0x30000000ff037230 */ /* 0x000fe40000004100 */
[----:B------:R-:W-:Y:S02]  /*cfa0*/  HADD2.F32 R12, -RZ, R12.H0_H0 ;  /* 0x2000000cff0c7230 */ /* 0x000fe40000004100 */
[-C--:B------:R-:W-:Y:S01]  /*cfb0*/  FMUL.FTZ R25, R5, R13.reuse ;  /* 0x0000000d05197220 */ /* 0x080fe20000410000 */
        /* <DEDUP_REMOVED lines=8> */
[----:B------:R-:W-:-:S02]  /*d040*/  HADD2.F32 R4, -RZ, R20.H1_H1 ;  /* 0x30000014ff047230 */ /* 0x000fc40000004100 */
[--C-:B------:R-:W-:Y:S02]  /*d050*/  HADD2.F32 R3, -RZ, R7.reuse.H1_H1 ;  /* 0x30000007ff037230 */ /* 0x100fe40000004100 */
[--C-:B------:R-:W-:Y:S02]  /*d060*/  HADD2.F32 R12, -RZ, R26.reuse.H1_H1 ;  /* 0x3000001aff0c7230 */ /* 0x100fe40000004100 */
[----:B------:R-:W-:Y:S02]  /*d070*/  HADD2.F32 R13, -RZ, R26.H0_H0 ;  /* 0x2000001aff0d7230 */ /* 0x000fe40000004100 */
[C---:B------:R-:W-:Y:S01]  /*d080*/  FMUL.FTZ R21, R3.reuse, R4 ;  /* 0x0000000403157220 */ /* 0x040fe20000410000 */
[----:B------:R-:W-:Y:S02]  /*d090*/  HADD2.F32 R0, -RZ, R6.H1_H1 ;  /* 0x30000006ff007230 */ /* 0x000fe40000004100 */
[----:B------:R-:W-:Y:S02]  /*d0a0*/  HADD2.F32 R5, -RZ, R20.H0_H0 ;  /* 0x20000014ff057230 */ /* 0x000fe40000004100 */
[----:B------:R-:W-:Y:S01]  /*d0b0*/  FMUL.FTZ R20, R3, R12 ;  /* 0x0000000c03147220 */ /* 0x000fe20000410000 */
[----:B------:R-:W-:-:S02]  /*d0c0*/  HADD2.F32 R7, -RZ, R7.H0_H0 ;  /* 0x20000007ff077230 */ /* 0x000fc40000004100 */
[C---:B------:R-:W-:Y:S01]  /*d0d0*/  FMUL.FTZ R3, R0.reuse, R13 ;  /* 0x0000000d00037220 */ /* 0x040fe20000410000 */
[----:B------:R-:W-:Y:S02]  /*d0e0*/  HADD2.F32 R6, -RZ, R6.H0_H0 ;  /* 0x20000006ff067230 */ /* 0x000fe40000004100 */
[-C--:B------:R-:W-:Y:S01]  /*d0f0*/  FMUL.FTZ R0, R0, R5.reuse ;  /* 0x0000000500007220 */ /* 0x080fe20000410000 */
[C---:B------:R-:W-:Y:S01]  /*d100*/  FFMA.FTZ R20, R7.reuse, R4, -R20 ;  /* 0x0000000407147223 */ /* 0x040fe20000010814 */
[----:B------:R-:W-:Y:S01]  /*d110*/  FFMA.FTZ R21, R7, R12, R21 ;  /* 0x0000000c07157223 */ /* 0x000fe20000010015 */
[C---:B------:R-:W-:Y:S01]  /*d120*/  FFMA.FTZ R5, R6.reuse, R5, -R3 ;  /* 0x0000000506057223 */ /* 0x040fe20000010803 */
[----:B------:R-:W-:Y:S01]  /*d130*/  FFMA.FTZ R0, R6, R13, R0 ;  /* 0x0000000d06007223 */ /* 0x000fe20000010000 */
[----:B------:R-:W-:Y:S02]  /*d140*/  F2FP.SATFINITE.E4M3.F32.PACK_AB_MERGE_C R6, R30, R31, RZ ;  /* 0x0000001f1e06723e */ /* 0x000fe400048070ff */
[----:B------:R-:W-:-:S02]  /*d150*/  F2FP.SATFINITE.E4M3.F32.PACK_AB_MERGE_C R7, R33, R34, RZ ;  /* 0x000000222107723e */ /* 0x000fc400048070ff */
[----:B------:R-:W-:Y:S02]  /*d160*/  F2FP.SATFINITE.E4M3.F32.PACK_AB_MERGE_C R4, R25, R24, RZ ;  /* 0x000000181904723e */ /* 0x000fe400048070ff */
[----:B------:R-:W-:Y:S02]  /*d170*/  F2FP.SATFINITE.E4M3.F32.PACK_AB_MERGE_C R20, R21, R20, RZ ;  /* 0x000000141514723e */ /* 0x000fe400048070ff */
[----:B------:R-:W-:Y:S02]  /*d180*/  F2FP.SATFINITE.E4M3.F32.PACK_AB_MERGE_C R6, R28, R29, R6 ;  /* 0x0000001d1c06723e */ /* 0x000fe40004807006 */
[----:B------:R-:W-:Y:S02]  /*d190*/  F2FP.SATFINITE.E4M3.F32.PACK_AB_MERGE_C R7, R32, R27, R7 ;  /* 0x0000001b2007723e */ /* 0x000fe40004807007 */
[----:B------:R-:W-:Y:S02]  /*d1a0*/  F2FP.SATFINITE.E4M3.F32.PACK_AB_MERGE_C R4, R14, R15, R4 ;  /* 0x0000000f0e04723e */ /* 0x000fe40004807004 */
[----:B------:R-:W-:-:S05]  /*d1b0*/  F2FP.SATFINITE.E4M3.F32.PACK_AB_MERGE_C R5, R0, R5, R20 ;  /* 0x000000050005723e */ /* 0x000fca0004807014 */
[----:B------:R0:W-:Y:S02]  /*d1c0*/  STS.128 [R213+0x1b000], R4 ;  /* 0x01b00004d5007388 */ /* 0x0001e40000000c00 */
.L_x_1895:
[----:B------:R-:W-:Y:S05]  /*d1d0*/  BSYNC B1 ;  /* 0x0000000000017941 */ /* 0x000fea0003800000 */
.L_x_1894:
[----:B------:R-:W-:Y:S05]  /*d1e0*/  @P1 BRA `(.L_x_1893) ;  /* 0x0000005000201947 */ /* 0x000fea0003800000 */
[----:B01--4-:R-:W0:Y:S01]  /*d1f0*/  LDS.128 R4, [R213+0x1f000] ;  /* 0x01f00000d5047984 */ /* 0x013e220000000c00 */
[----:B-----5:R-:W-:Y:S02]  /*d200*/  SHF.R.U32.HI R13, RZ, 0x8, R9 ;  /* 0x00000008ff0d7819 */ /* 0x020fe40000011609 */
[----:B------:R-:W-:Y:S02]  /*d210*/  LOP3.LUT R12, R9, 0xff, RZ, 0xc0, !PT ;  /* 0x000000ff090c7812 */ /* 0x000fe400078ec0ff */
[----:B------:R-:W-:Y:S02]  /*d220*/  LOP3.LUT R13, R13, 0xff, RZ, 0xc0, !PT ;  /* 0x000000ff0d0d7812 */ /* 0x000fe400078ec0ff */
[----:B------:R-:W-:Y:S02]  /*d230*/  SHF.R.U32.HI R21, RZ, 0x8, R11 ;  /* 0x00000008ff157819 */ /* 0x000fe4000001160b */
[----:B------:R-:W-:Y:S02]  /*d240*/  PRMT R12, R13, 0x7604, R12 ;  /* 0x000076040d0c7816 */ /* 0x000fe4000000000c */
[----:B------:R-:W-:-:S02]  /*d250*/  SHF.R.U32.HI R24, RZ, 0x10, R9 ;  /* 0x00000010ff187819 */ /* 0x000fc40000011609 */
[----:B------:R-:W-:Y:S02]  /*d260*/  SHF.R.U32.HI R13, RZ, 0x8, R10 ;  /* 0x00000008ff0d7819 */ /* 0x000fe4000001160a */
[----:B------:R-:W-:Y:S02]  /*d270*/  LOP3.LUT R14, R11, 0xff, RZ, 0xc0, !PT ;  /* 0x000000ff0b0e7812 */ /* 0x000fe400078ec0ff */
[----:B------:R-:W-:Y:S02]  /*d280*/  LOP3.LUT R21, R21, 0xff, RZ, 0xc0, !PT ;  /* 0x000000ff15157812 */ /* 0x000fe400078ec0ff */
[----:B------:R-:W-:Y:S02]  /*d290*/  SHF.R.U32.HI R20, RZ, 0x10, R11 ;  /* 0x00000010ff147819 */ /* 0x000fe4000001160b */
[----:B------:R-:W-:Y:S02]  /*d2a0*/  SHF.R.U32.HI R3, RZ, 0x8, R8 ;  /* 0x00000008ff037819 */ /* 0x000fe40000011608 */
[----:B------:R-:W-:Y:S01]  /*d2b0*/  LOP3.LUT R15, R13, 0xff, RZ, 0xc0, !PT ;  /* 0x000000ff0d0f7812 */ /* 0x000fe200078ec0ff */
[----:B------:R-:W-:Y:S01]  /*d2c0*/  IMAD.U32 R13, R24, 0x10000, RZ ;  /* 0x00010000180d7824 */ /* 0x000fe200078e00ff */
[----:B------:R-:W-:Y:S01]  /*d2d0*/  PRMT R14, R21, 0x7604, R14 ;  /* 0x00007604150e7816 */ /* 0x000fe2000000000e */
[----:B------:R-:W-:Y:S01]  /*d2e0*/  IMAD.U32 R21, R20, 0x10000, RZ ;  /* 0x0001000014157824 */ /* 0x000fe200078e00ff */
[----:B------:R-:W-:-:S02]  /*d2f0*/  LOP3.LUT R0, R8, 0xff, RZ, 0xc0, !PT ;  /* 0x000000ff08007812 */ /* 0x000fc400078ec0ff */
[----:B------:R-:W-:Y:S02]  /*d300*/  LOP3.LUT R3, R3, 0xff, RZ, 0xc0, !PT ;  /* 0x000000ff03037812 */ /* 0x000fe400078ec0ff */
[----:B------:R-:W-:Y:S02]  /*d310*/  LOP3.LUT R13, R12, 0xff0000, R13, 0xf8, !PT ;  /* 0x00ff00000c0d7812 */ /* 0x000fe400078ef80d */
[----:B------:R-:W-:Y:S02]  /*d320*/  PRMT R3, R3, 0x7604, R0 ;  /* 0x0000760403037816 */ /* 0x000fe40000000000 */
[----:B------:R-:W-:Y:S02]  /*d330*/  LOP3.LUT R0, R10, 0xff, RZ, 0xc0, !PT ;  /* 0x000000ff0a007812 */ /* 0x000fe400078ec0ff */
[----:B------:R-:W-:Y:S02]  /*d340*/  LOP3.LUT R21, R14, 0xff0000, R21, 0xf8, !PT ;  /* 0x00ff00000e157812 */ /* 0x000fe400078ef815 */
[----:B------:R-:W-:-:S02]  /*d350*/  PRMT R15, R15, 0x7604, R0 ;  /* 0x000076040f0f7816 */ /* 0x000fc40000000000 */
[----:B------:R-:W-:Y:S02]  /*d360*/  LOP3.LUT R21, R21, 0xff000000, R11, 0xf8, !PT ;  /* 0xff00000015157812 */ /* 0x000fe400078ef80b */
[----:B------:R-:W-:Y:S02]  /*d370*/  LOP3.LUT R13, R13, 0xff000000, R9, 0xf8, !PT ;  /* 0xff0000000d0d7812 */ /* 0x000fe400078ef809 */
[----:B------:R-:W-:Y:S02]  /*d380*/  LOP3.LUT R3, R3, 0xff0000, R8, 0xf8, !PT ;  /* 0x00ff000003037812 */ /* 0x000fe400078ef808 */
[----:B0-----:R-:W-:Y:S02]  /*d390*/  F2FP.F16.E4M3.UNPACK_B R0, R6.H1 ;  /* 0x00000006ff00723e */ /* 0x001fe400030006ff */
[----:B------:R-:W-:Y:S02]  /*d3a0*/  LOP3.LUT R15, R15, 0xff0000, R10, 0xf8, !PT ;  /* 0x00ff00000f0f7812 */ /* 0x000fe400078ef80a */
[----:B------:R-:W-:Y:S01]  /*d3b0*/  F2FP.F16.E4M3.UNPACK_B R24, R21 ;  /* 0x00000015ff18723e */ /* 0x000fe200020006ff */
[----:B------:R-:W-:Y:S01]  /*d3c0*/  HADD2.F32 R9, -RZ, R0.H1_H1 ;  /* 0x30000000ff097230 */ /* 0x000fe20000004100 */
[----:B------:R-:W-:-:S02]  /*d3d0*/  F2FP.F16.E4M3.UNPACK_B R14, R13 ;  /* 0x0000000dff0e723e */ /* 0x000fc400020006ff */
        /* <DEDUP_REMOVED lines=86> */
[----:B------:R0:W-:Y:S01]  /*d940*/  STS.128 [R213+0x1f000], R4 ;  /* 0x01f00004d5007388 */ /* 0x0001e20000000c00 */
[----:B------:R-:W-:Y:S05]  /*d950*/  BRA `(.L_x_1893) ;  /* 0x0000004800447947 */ /* 0x000fea0003800000 */
.L_x_1866:
        /* <DEDUP_REMOVED lines=15> */
[----:B------:R-:W-:Y:S01]  /*da50*/  IMAD R37, R3, UR5, R6 ;  /* 0x0000000503257c24 */ /* 0x000fe2000f8e0206 */
        /* <DEDUP_REMOVED lines=9> */
[----:B------:R-:W1:Y:S01]  /*daf0*/  LDC R3, c[0x0][0x3f4] ;  /* 0x0000fd00ff037b82 */ /* 0x000e620000000800 */
[----:B------:R-:W2:Y:S01]  /*db00*/  SHFL.IDX PT, R7, R53, RZ, 0x181f ;  /* 0x00181fff35077589 */ /* 0x000ea200000e0000 */
[----:B------:R-:W-:-:S03]  /*db10*/  IMAD R59, R189, R4, RZ ;  /* 0x00000004bd3b7224 */ /* 0x000fc600078e02ff */
[----:B------:R-:W3:Y:S04]  /*db20*/  SHFL.IDX PT, R14, R57, RZ, 0x181f ;  /* 0x00181fff390e7589 */ /* 0x000ee800000e0000 */
[----:B------:R-:W4:Y:S04]  /*db30*/  SHFL.IDX PT, R5, R37, RZ, 0x181f ;  /* 0x00181fff25057589 */ /* 0x000f2800000e0000 */
[----:B------:R-:W5:Y:S01]  /*db40*/  SHFL.IDX PT, R9, R55, RZ, 0x181f ;  /* 0x00181fff37097589 */ /* 0x000f6200000e0000 */
[----:B-1----:R-:W-:-:S04]  /*db50*/  ISETP.GE.AND P0, PT, R16, R3, PT ;  /* 0x000000031000720c */ /* 0x002fc80003f06270 */
[----:B------:R-:W-:-:S13]  /*db60*/  ISETP.GE.OR P1, PT, R10, R59, P0 ;  /* 0x0000003b0a00720c */ /* 0x000fda0000726670 */
[C---:B--2---:R-:W-:Y:S02]  /*db70*/  @!P1 IADD3 R4, P2, R16.reuse, R7, RZ ;  /* 0x0000000710049210 */ /* 0x044fe40007f5e0ff */
[----:B---3--:R-:W-:-:S03]  /*db80*/  @!P1 IADD3 R24, P3, R16, R14, RZ ;  /* 0x0000000e10189210 */ /* 0x008fc60007f7e0ff */
[--C-:B----4-:R-:W-:Y:S02]  /*db90*/  @!P1 IMAD.X R5, R5, 0x1, R17.reuse, P2 ;  /* 0x0000000105059824 */ /* 0x110fe400010e0611 */
[----:B-----5:R-:W-:-:S04]  /*dba0*/  @!P1 IMAD.X R25, R9, 0x1, R17, P3 ;  /* 0x0000000109199824 */ /* 0x020fc800018e0611 */
[----:B------:R-:W2:Y:S04]  /*dbb0*/  @!P1 LD.E.128 R4, desc[UR36][R4.64] ;  /* 0x0000002404049980 */ /* 0x000ea8000c101d00 */
[----:B------:R-:W3:Y:S01]  /*dbc0*/  @!P1 LD.E.128 R24, desc[UR36][R24.64] ;  /* 0x0000002418189980 */ /* 0x000ee2000c101d00 */
[----:B------:R-:W-:Y:S02]  /*dbd0*/  CS2R R44, SRZ ;  /* 0x00000000002c7805 */ /* 0x000fe4000001ff00 */
[----:B------:R-:W-:Y:S02]  /*dbe0*/  CS2R R46, SRZ ;  /* 0x00000000002e7805 */ /* 0x000fe4000001ff00 */
[----:B------:R-:W-:Y:S01]  /*dbf0*/  CS2R R48, SRZ ;  /* 0x0000000000307805 */ /* 0x000fe2000001ff00 */
[----:B------:R1:W4:Y:S01]  /*dc00*/  SHFL.IDX PT, R9, R37, 0x1, 0x181f ;  /* 0x00381f0025097f89 */ /* 0x00032200000e0000 */
[----:B------:R-:W-:-:S03]  /*dc10*/  CS2R R50, SRZ ;  /* 0x0000000000327805 */ /* 0x000fc6000001ff00 */
[----:B------:R1:W0:Y:S04]  /*dc20*/  SHFL.IDX PT, R21, R53, 0x1, 0x181f ;  /* 0x00381f0035157f89 */ /* 0x00022800000e0000 */
[----:B------:R1:W0:Y:S04]  /*dc30*/  SHFL.IDX PT, R33, R55, 0x1, 0x181f ;  /* 0x00381f0037217f89 */ /* 0x00022800000e0000 */
[----:B------:R1:W0:Y:S01]  /*dc40*/  SHFL.IDX PT, R14, R57, 0x1, 0x181f ;  /* 0x00381f00390e7f89 */ /* 0x00022200000e0000 */
[----:B--2---:R-:W-:Y:S01]  /*dc50*/  @!P1 IMAD.MOV.U32 R44, RZ, RZ, R4 ;  /* 0x000000ffff2c9224 */ /* 0x004fe200078e0004 */
[----:B------:R-:W-:Y:S01]  /*dc60*/  @!P1 MOV R47, R7 ;  /* 0x00000007002f9202 */ /* 0x000fe20000000f00 */
[----:B------:R-:W-:Y:S01]  /*dc70*/  @!P1 IMAD.MOV.U32 R45, RZ, RZ, R5 ;  /* 0x000000ffff2d9224 */ /* 0x000fe200078e0005 */
[----:B------:R-:W-:Y:S01]  /*dc80*/  CS2R R4, SRZ ;  /* 0x0000000000047805 */ /* 0x000fe2000001ff00 */
[----:B------:R-:W-:-:S02]  /*dc90*/  @!P1 IMAD.MOV.U32 R46, RZ, RZ, R6 ;  /* 0x000000ffff2e9224 */ /* 0x000fc400078e0006 */
[----:B---3--:R-:W-:Y:S02]  /*dca0*/  @!P1 IMAD.MOV.U32 R48, RZ, RZ, R24 ;  /* 0x000000ffff309224 */ /* 0x008fe400078e0018 */
[----:B------:R-:W-:Y:S02]  /*dcb0*/  @!P1 IMAD.MOV.U32 R49, RZ, RZ, R25 ;  /* 0x000000ffff319224 */ /* 0x000fe400078e0019 */
[----:B------:R-:W-:Y:S02]  /*dcc0*/  @!P1 IMAD.MOV.U32 R50, RZ, RZ, R26 ;  /* 0x000000ffff329224 */ /* 0x000fe400078e001a */
[----:B01--4-:R-:W-:-:S07]  /*dcd0*/  @!P1 IMAD.MOV.U32 R51, RZ, RZ, R27 ;  /* 0x000000ffff339224 */ /* 0x013fce00078e001b */
.L_x_2249:
[----:B------:R-:W-:Y:S01]  /*dce0*/  VIADD R6, R10, 0x20 ;  /* 0x000000200a067836 */ /* 0x000fe20000000000 */
[----:B------:R-:W-:Y:S01]  /*dcf0*/  BSSY B1, `(.L_x_1897) ;  /* 0x0000010000017945 */ /* 0x000fe20003800000 */
[----:B------:R-:W-:Y:S02]  /*dd00*/  CS2R R28, SRZ ;  /* 0x00000000001c7805 */ /* 0x000fe4000001ff00 */
[----:B------:R-:W-:Y:S02]  /*dd10*/  CS2R R30, SRZ ;  /* 0x00000000001e7805 */ /* 0x000fe4000001ff00 */
[----:B------:R-:W-:Y:S02]  /*dd20*/  ISETP.GE.AND P1, PT, R6, R59, PT ;  /* 0x0000003b0600720c */ /* 0x000fe40003f26270 */
[----:B------:R-:W-:-:S11]  /*dd30*/  CS2R R6, SRZ ;  /* 0x0000000000067805 */ /* 0x000fd6000001ff00 */
[----:B------:R-:W-:Y:S05]  /*dd40*/  @P1 BRA `(.L_x_1898) ;  /* 0x0000000000281947 */ /* 0x000fea0003800000 */
[----:B------:R-:W-:Y:S02]  /*dd50*/  CS2R R6, SRZ ;  /* 0x0000000000067805 */ /* 0x000fe4000001ff00 */
[----:B------:R-:W-:Y:S02]  /*dd60*/  CS2R R28, SRZ ;  /* 0x00000000001c7805 */ /* 0x000fe4000001ff00 */
[----:B------:R-:W-:Y:S01]  /*dd70*/  CS2R R30, SRZ ;  /* 0x00000000001e7805 */ /* 0x000fe2000001ff00 */
[----:B------:R-:W-:Y:S06]  /*dd80*/  @P0 BRA `(.L_x_1898) ;  /* 0x0000000000180947 */ /* 0x000fec0003800000 */
[C---:B------:R-:W-:Y:S02]  /*dd90*/  IADD3 R28, P1, R16.reuse, R21, RZ ;  /* 0x00000015101c7210 */ /* 0x040fe40007f3e0ff */
[----:B------:R-:W-:-:S03]  /*dda0*/  IADD3 R4, P2, R16, R14, RZ ;  /* 0x0000000e10047210 */ /* 0x000fc60007f5e0ff */
[--C-:B------:R-:W-:Y:S02]  /*ddb0*/  IMAD.X R29, R9, 0x1, R17.reuse, P1 ;  /* 0x00000001091d7824 */ /* 0x100fe400008e0611 */
[----:B------:R-:W-:-:S04]  /*ddc0*/  IMAD.X R5, R33, 0x1, R17, P2 ;  /* 0x0000000121057824 */ /* 0x000fc800010e0611 */
[----:B------:R-:W5:Y:S04]  /*ddd0*/  LD.E.128 R28, desc[UR36][R28.64] ;  /* 0x000000241c1c7980 */ /* 0x000f68000c101d00 */
[----:B------:R-:W5:Y:S02]  /*dde0*/  LD.E.128 R4, desc[UR36][R4.64] ;  /* 0x0000002404047980 */ /* 0x000f64000c101d00 */
.L_x_1898:
[----:B------:R-:W-:Y:S05]  /*ddf0*/  BSYNC B1 ;  /* 0x0000000000017941 */ /* 0x000fea0003800000 */
.L_x_1897:
[----:B------:R-:W-:-:S03]  /*de00*/  UMOV UR4, 0xffffffff ;  /* 0xffffffff00047882 */ /* 0x000fc60000000000 */
[----:B------:R-:W-:Y:S05]  /*de10*/  BRA.DIV UR4, `(.L_x_1899) ;  /* 0x000001e6043c7947 */ /* 0x000fea000b800000 */
[----:B------:R-:W0:Y:S01]  /*de20*/  SHFL.IDX PT, R21, R53, 0x2, 0x181f ;  /* 0x00581f0035157f89 */ /* 0x000e2200000e0000 */
[----:B------:R-:W-:-:S03]  /*de30*/  VIADD R8, R10, 0x40 ;  /* 0x000000400a087836 */ /* 0x000fc60000000000 */
[----:B------:R-:W1:Y:S02]  /*de40*/  SHFL.IDX PT, R14, R57, 0x2, 0x181f ;  /* 0x00581f00390e7f89 */ /* 0x000e6400000e0000 */
[----:B------:R-:W-:Y:S02]  /*de50*/  ISETP.GE.OR P1, PT, R8, R59, P0 ;  /* 0x0000003b0800720c */ /* 0x000fe40000726670 */
[----:B------:R-:W2:Y:S04]  /*de60*/  SHFL.IDX PT, R9, R37, 0x2, 0x181f ;  /* 0x00581f0025097f89 */ /* 0x000ea800000e0000 */
[----:B------:R-:W3:Y:S07]  /*de70*/  SHFL.IDX PT, R25, R55, 0x2, 0x181f ;  /* 0x00581f0037197f89 */ /* 0x000eee00000e0000 */
[----:B0-----:R-:W-:-:S02]  /*de80*/  @!P1 IADD3 R24, P2, R16, R21, RZ ;  /* 0x0000001510189210 */ /* 0x001fc40007f5e0ff */
[----:B-1----:R-:W-:-:S03]  /*de90*/  @!P1 IADD3 R32, P3, R16, R14, RZ ;  /* 0x0000000e10209210 */ /* 0x002fc60007f7e0ff */
[--C-:B--2---:R-:W-:Y:S02]  /*dea0*/  @!P1 IMAD.X R9, R9, 0x1, R17.reuse, P2 ;  /* 0x0000000109099824 */ /* 0x104fe400010e0611 */
[----:B---3--:R-:W-:Y:S02]  /*deb0*/  @!P1 IMAD.X R33, R25, 0x1, R17, P3 ;  /* 0x0000000119219824 */ /* 0x008fe400018e0611 */
[----:B------:R-:W-:-:S04]  /*dec0*/  @!P1 IMAD.MOV.U32 R25, RZ, RZ, R9 ;  /* 0x000000ffff199224 */ /* 0x000fc800078e0009 */
[----:B------:R-:W2:Y:S04]  /*ded0*/  @!P1 LD.E.128 R32, desc[UR36][R32.64] ;  /* 0x0000002420209980 */ /* 0x000ea8000c101d00 */
[----:B------:R-:W3:Y:S04]  /*dee0*/  @!P1 LD.E.128 R24, desc[UR36][R24.64] ;  /* 0x0000002418189980 */ /* 0x000ee8000c101d00 */
[----:B------:R-:W0:Y:S04]  /*def0*/  SHFL.IDX PT, R53, R53, 0x3, 0x181f ;  /* 0x00781f0035357f89 */ /* 0x000e2800000e0000 */
[----:B------:R-:W1:Y:S04]  /*df00*/  SHFL.IDX PT, R37, R37, 0x3, 0x181f ;  /* 0x00781f0025257f89 */ /* 0x000e6800000e0000 */
[----:B------:R-:W4:Y:S04]  /*df10*/  SHFL.IDX PT, R57, R57, 0x3, 0x181f ;  /* 0x00781f0039397f89 */ /* 0x000f2800000e0000 */
[----:B------:R-:W0:Y:S01]  /*df20*/  SHFL.IDX PT, R55, R55, 0x3, 0x181f ;  /* 0x00781f0037377f89 */ /* 0x000e2200000e0000 */
[----:B------:R-:W-:-:S02]  /*df30*/  CS2R R20, SRZ ;  /* 0x0000000000147805 */ /* 0x000fc4000001ff00 */
[----:B------:R-:W-:Y:S02]  /*df40*/  CS2R R38, SRZ ;  /* 0x0000000000267805 */ /* 0x000fe4000001ff00 */
[----:B------:R-:W-:Y:S02]  /*df50*/  CS2R R40, SRZ ;  /* 0x0000000000287805 */ /* 0x000fe4000001ff00 */
[----:B------:R-:W-:Y:S02]  /*df60*/  CS2R R42, SRZ ;  /* 0x00000000002a7805 */ /* 0x000fe4000001ff00 */
[----:B------:R-:W-:Y:S01]  /*df70*/  CS2R R8, SRZ ;  /* 0x0000000000087805 */ /* 0x000fe2000001ff00 */
[----:B--2---:R-:W-:Y:S01]  /*df80*/  @!P1 IMAD.MOV.U32 R40, RZ, RZ, R32 ;  /* 0x000000ffff289224 */ /* 0x004fe200078e0020 */
[----:B------:R-:W-:Y:S01]  /*df90*/  @!P1 MOV R41, R33 ;  /* 0x0000002100299202 */ /* 0x000fe20000000f00 */
[----:B------:R-:W-:Y:S02]  /*dfa0*/  @!P1 IMAD.MOV.U32 R42, RZ, RZ, R34 ;  /* 0x000000ffff2a9224 */ /* 0x000fe400078e0022 */
[----:B---3--:R-:W-:-:S02]  /*dfb0*/  @!P1 IMAD.MOV.U32 R20, RZ, RZ, R24 ;  /* 0x000000ffff149224 */ /* 0x008fc400078e0018 */
[----:B------:R-:W-:Y:S02]  /*dfc0*/  @!P1 IMAD.MOV.U32 R21, RZ, RZ, R25 ;  /* 0x000000ffff159224 */ /* 0x000fe400078e0019 */
[----:B------:R-:W-:Y:S02]  /*dfd0*/  @!P1 IMAD.MOV.U32 R38, RZ, RZ, R26 ;  /* 0x000000ffff269224 */ /* 0x000fe400078e001a */
[----:B------:R-:W-:Y:S02]  /*dfe0*/  @!P1 IMAD.MOV.U32 R39, RZ, RZ, R27 ;  /* 0x000000ffff279224 */ /* 0x000fe400078e001b */
[----:B01--4-:R-:W-:-:S07]  /*dff0*/  @!P1 IMAD.MOV.U32 R43, RZ, RZ, R35 ;  /* 0x000000ffff2b9224 */ /* 0x013fce00078e0023 */
.L_x_2259:
[----:B------:R-:W-:Y:S01]  /*e000*/  VIADD R10, R10, 0x60 ;  /* 0x000000600a0a7836 */ /* 0x000fe20000000000 */
[----:B------:R-:W-:Y:S01]  /*e010*/  LEA.HI R11, R217, R217, RZ, 0x1 ;  /* 0x000000d9d90b7211 */ /* 0x000fe200078f08ff */
[----:B------:R-:W-:Y:S01]  /*e020*/  BSSY B1, `(.L_x_1900) ;  /* 0x0000013000017945 */ /* 0x000fe20003800000 */
[----:B------:R-:W-:Y:S02]  /*e030*/  CS2R R14, SRZ ;  /* 0x00000000000e7805 */ /* 0x000fe4000001ff00 */
[----:B------:R-:W-:Y:S02]  /*e040*/  ISETP.GE.AND P1, PT, R10, R59, PT ;  /* 0x0000003b0a00720c */ /* 0x000fe40003f26270 */
[----:B------:R-:W-:Y:S02]  /*e050*/  LOP3.LUT R12, R11, 0xfffffffe, RZ, 0xc0, !PT ;  /* 0xfffffffe0b0c7812 */ /* 0x000fe400078ec0ff */
[----:B------:R-:W-:-:S03]  /*e060*/  CS2R R10, SRZ ;  /* 0x00000000000a7805 */ /* 0x000fc6000001ff00 */
[----:B------:R-:W-:Y:S01]  /*e070*/  IMAD.IADD R25, R217, 0x1, -R12 ;  /* 0x00000001d9197824 */ /* 0x000fe200078e0a0c */
[----:B------:R-:W-:-:S04]  /*e080*/  CS2R R12, SRZ ;  /* 0x00000000000c7805 */ /* 0x000fc8000001ff00 */
[----:B------:R-:W-:Y:S01]  /*e090*/  SHF.L.U32 R25, R25, 0x1f, RZ ;  /* 0x0000001f19197819 */ /* 0x000fe200000006ff */
[----:B------:R-:W-:Y:S06]  /*e0a0*/  @P1 BRA `(.L_x_1901) ;  /* 0x0000000000281947 */ /* 0x000fec0003800000 */
        /* <DEDUP_REMOVED lines=10> */
.L_x_1901:
[----:B------:R-:W-:Y:S05]  /*e150*/  BSYNC B1 ;  /* 0x0000000000017941 */ /* 0x000fea0003800000 */
.L_x_1900:
[----:B------:R-:W0:Y:S01]  /*e160*/  SYNCS.PHASECHK.TRANS64.TRYWAIT P4, [R22+URZ+0x28400], R25 ;  /* 0x02840019160075a7 */ /* 0x000e22000808017f */
[----:B------:R-:W-:Y:S01]  /*e170*/  VIADD R26, R187, 0x20 ;  /* 0x00000020bb1a7836 */ /* 0x000fe20000000000 */
[----:B------:R-:W-:Y:S01]  /*e180*/  VIADDMNMX R24, R59, -R201, 0x80, PT ;  /* 0x000000803b187446 */ /* 0x000fe200038009c9 */
[C---:B------:R-:W-:Y:S01]  /*e190*/  VIADD R52, R187.reuse, 0x40 ;  /* 0x00000040bb347836 */ /* 0x040fe20000000000 */
[----:B------:R-:W-:Y:S01]  /*e1a0*/  BSSY B1, `(.L_x_1902) ;  /* 0x0000007000017945 */ /* 0x000fe20003800000 */
[C---:B------:R-:W-:Y:S01]  /*e1b0*/  VIADD R37, R187.reuse, 0x60 ;  /* 0x00000060bb257836 */ /* 0x040fe20000000000 */
[-C--:B------:R-:W-:Y:S02]  /*e1c0*/  ISETP.GE.OR P3, PT, R187, R24.reuse, P0 ;  /* 0x00000018bb00720c */ /* 0x080fe40000766670 */
[-C--:B------:R-:W-:Y:S02]  /*e1d0*/  ISETP.GE.OR P2, PT, R26, R24.reuse, P0 ;  /* 0x000000181a00720c */ /* 0x080fe40000746670 */
[----:B------:R-:W-:-:S02]  /*e1e0*/  ISETP.GE.OR P1, PT, R52, R24, P0 ;  /* 0x000000183400720c */ /* 0x000fc40000726670 */
[----:B------:R-:W-:Y:S01]  /*e1f0*/  ISETP.GE.OR P0, PT, R37, R24, P0 ;  /* 0x000000182500720c */ /* 0x000fe20000706670 */
[----:B0-----:R-:W-:-:S12]  /*e200*/  @!P4 BRA `(.L_x_1903) ;  /* 0x000001e4005cc947 */ /* 0x001fd80003800000 */
.L_x_2260:
[----:B------:R-:W-:Y:S05]  /*e210*/  BSYNC B1 ;  /* 0x0000000000017941 */ /* 0x000fea0003800000 */
.L_x_1902:
[----:B------:R-:W-:Y:S04]  /*e220*/  BSSY B1, `(.L_x_1904) ;  /* 0x0000101000017945 */ /* 0x000fe80003800000 */
[----:B------:R-:W-:Y:S05]  /*e230*/  @P3 BRA `(.L_x_1905) ;  /* 0x0000000c00fc3947 */ /* 0x000fea0003800000 */
[----:B------:R-:W-:Y:S02]  /*e240*/  SHF.R.U32.HI R24, RZ, 0x8, R44 ;  /* 0x00000008ff187819 */ /* 0x000fe4000001162c */
[----:B------:R-:W-:Y:S02]  /*e250*/  LOP3.LUT R26, R44, 0xff, RZ, 0xc0, !PT ;  /* 0x000000ff2c1a7812 */ /* 0x000fe400078ec0ff */
[----:B0-----:R-:W-:Y:S02]  /*e260*/  LOP3.LUT R25, R24, 0xff, RZ, 0xc0, !PT ;  /* 0x000000ff18197812 */ /* 0x001fe400078ec0ff */
[----:B------:R-:W-:Y:S02]  /*e270*/  LEA.HI R24, R3, R0, RZ, 0x1c ;  /* 0x0000000003187211 */ /* 0x000fe400078fe0ff */
[----:B------:R-:W-:Y:S02]  /*e280*/  PRMT R55, R25, 0x7604, R26 ;  /* 0x0000760419377816 */ /* 0x000fe4000000001a */
[----:B------:R-:W-:-:S02]  /*e290*/  SHF.R.U32.HI R27, RZ, 0x8, R45 ;  /* 0x00000008ff1b7819 */ /* 0x000fc4000001162d */
[----:B------:R-:W-:Y:S02]  /*e2a0*/  SHF.R.S32.HI R25, RZ, 0x1f, R24 ;  /* 0x0000001fff197819 */ /* 0x000fe40000011418 */
[----:B------:R-:W-:Y:S02]  /*e2b0*/  LOP3.LUT R32, R45, 0xff, RZ, 0xc0, !PT ;  /* 0x000000ff2d207812 */ /* 0x000fe400078ec0ff */
[----:B------:R-:W-:Y:S02]  /*e2c0*/  LOP3.LUT R27, R27, 0xff, RZ, 0xc0, !PT ;  /* 0x000000ff1b1b7812 */ /* 0x000fe400078ec0ff */
[----:B------:R-:W-:Y:S01]  /*e2d0*/  LEA.HI R26, R25, R24, RZ, 0x3 ;  /* 0x00000018191a7211 */ /* 0x000fe200078f18ff */
[----:B------:R-:W-:Y:S01]  /*e2e0*/  IMAD.SHL.U32 R25, R24, 0x10, RZ ;  /* 0x0000001018197824 */ /* 0x000fe200078e00ff */
[----:B------:R-:W-:Y:S02]  /*e2f0*/  PRMT R57, R27, 0x7604, R32 ;  /* 0x000076041b397816 */ /* 0x000fe40000000020 */
[----:B------:R-:W-:Y:S01]  /*e300*/  SHF.R.U32.HI R27, RZ, 0x8, R46 ;  /* 0x00000008ff1b7819 */ /* 0x000fe2000001162e */
[----:B------:R-:W-:Y:S01]  /*e310*/  IMAD.SHL.U32 R26, R26, 0x800, RZ ;  /* 0x000008001a1a7824 */ /* 0x000fe200078e00ff */
[----:B------:R-:W-:-:S02]  /*e320*/  SHF.R.U32.HI R34, RZ, 0x8, R48 ;  /* 0x00000008ff227819 */ /* 0x000fc40000011630 */
[----:B------:R-:W-:Y:S02]  /*e330*/  LOP3.LUT R25, R202, 0x70, R25, 0xf8, !PT ;  /* 0x00000070ca197812 */ /* 0x000fe400078ef819 */
[----:B------:R-:W-:Y:S02]  /*e340*/  SHF.R.U32.HI R54, RZ, 0x3, R202 ;  /* 0x00000003ff367819 */ /* 0x000fe400000116ca */
[----:B------:R-:W-:Y:S02]  /*e350*/  LOP3.LUT R32, R46, 0xff, RZ, 0xc0, !PT ;  /* 0x000000ff2e207812 */ /* 0x000fe400078ec0ff */
[----:B------:R-:W-:Y:S02]  /*e360*/  SHF.R.U32.HI R53, RZ, 0x8, R47 ;  /* 0x00000008ff357819 */ /* 0x000fe4000001162f */
[----:B------:R-:W-:Y:S02]  /*e370*/  LOP3.LUT R35, R48, 0xff, RZ, 0xc0, !PT ;  /* 0x000000ff30237812 */ /* 0x000fe400078ec0ff */
[----:B------:R-:W-:-:S02]  /*e380*/  LOP3.LUT R27, R27, 0xff, RZ, 0xc0, !PT ;  /* 0x000000ff1b1b7812 */ /* 0x000fc400078ec0ff */
[----:B------:R-:W-:Y:S02]  /*e390*/  LOP3.LUT R34, R34, 0xff, RZ, 0xc0, !PT ;  /* 0x000000ff22227812 */ /* 0x000fe400078ec0ff */
[----:B------:R-:W-:Y:S02]  /*e3a0*/  LOP3.LUT R25, R25, R54, RZ, 0x3c, !PT ;  /* 0x0000003619197212 */ /* 0x000fe400078e3cff */
[----:B------:R-:W-:Y:S02]  /*e3b0*/  LOP3.LUT R26, R26, 0xffffc000, RZ, 0xc0, !PT ;  /* 0xffffc0001a1a7812 */ /* 0x000fe400078ec0ff */
[----:B------:R-:W-:Y:S02]  /*e3c0*/  LOP3.LUT R33, R47, 0xff, RZ, 0xc0, !PT ;  /* 0x000000ff2f217812 */ /* 0x000fe400078ec0ff */
[----:B------:R-:W-:Y:S02]  /*e3d0*/  LOP3.LUT R24, R53, 0xff, RZ, 0xc0, !PT ;  /* 0x000000ff35187812 */ /* 0x000fe400078ec0ff */
[----:B------:R-:W-:-:S02]  /*e3e0*/  PRMT R59, R27, 0x7604, R32 ;  /* 0x000076041b3b7816 */ /* 0x000fc40000000020 */
[----:B------:R-:W-:Y:S02]  /*e3f0*/  PRMT R65, R34, 0x7604, R35 ;  /* 0x0000760422417816 */ /* 0x000fe40000000023 */
[----:B------:R-:W-:Y:S02]  /*e400*/  IADD3 R53, R25, R26, R203 ;  /* 0x0000001a19357210 */ /* 0x000fe40007ffe0cb */
[----:B------:R-:W-:Y:S02]  /*e410*/  SHF.R.U32.HI R32, RZ, 0x8, R49 ;  /* 0x00000008ff207819 */ /* 0x000fe40000011631 */
[----:B------:R-:W-:Y:S01]  /*e420*/  SHF.R.U32.HI R34, RZ, 0x8, R50 ;  /* 0x00000008ff227819 */ /* 0x000fe20000011632 */
[----:B------:R-:W-:Y:S01]  /*e430*/  IMAD.IADD R53, R22, 0x1, R53 ;  /* 0x0000000116357824 */ /* 0x000fe200078e0235 */
[----:B------:R-:W-:Y:S02]  /*e440*/  PRMT R63, R24, 0x7604, R33 ;  /* 0x00007604183f7816 */ /* 0x000fe40000000021 */
[----:B------:R-:W-:Y:S01]  /*e450*/  LOP3.LUT R33, R49, 0xff, RZ, 0xc0, !PT ;  /* 0x000000ff31217812 */ /* 0x000fe200078ec0ff */
[----:B------:R-:W-:Y:S01]  /*e460*/  LDS.128 R24, [R213+0x18000] ;  /* 0x01800000d5187984 */ /* 0x000fe20000000c00 */
[----:B------:R-:W-:-:S02]  /*e470*/  LOP3.LUT R35, R50, 0xff, RZ, 0xc0, !PT ;  /* 0x000000ff32237812 */ /* 0x000fc400078ec0ff */
[----:B------:R-:W-:Y:S02]  /*e480*/  LOP3.LUT R32, R32, 0xff, RZ, 0xc0, !PT ;  /* 0x000000ff20207812 */ /* 0x000fe400078ec0ff */
[----:B------:R-:W-:Y:S02]  /*e490*/  LOP3.LUT R34, R34, 0xff, RZ, 0xc0, !PT ;  /* 0x000000ff22227812 */ /* 0x000fe400078ec0ff */
[----:B------:R-:W-:Y:S02]  /*e4a0*/  PRMT R67, R32, 0x7604, R33 ;  /* 0x0000760420437816 */ /* 0x000fe40000000021 */
[----:B------:R-:W-:Y:S02]  /*e4b0*/  PRMT R69, R34, 0x7604, R35 ;  /* 0x0000760422457816 */ /* 0x000fe40000000023 */
[----:B------:R-:W0:Y:S01]  /*e4c0*/  LDS.128 R32, [R53+0x18000] ;  /* 0x0180000035207984 */ /* 0x000e220000000c00 */
[----:B------:R-:W-:Y:S02]  /*e4d0*/  SHF.R.U32.HI R56, RZ, 0x10, R45 ;  /* 0x00000010ff387819 */ /* 0x000fe4000001162d */
[----:B------:R-:W-:-:S02]  /*e4e0*/  SHF.R.U32.HI R54, RZ, 0x8, R51 ;  /* 0x00000008ff367819 */ /* 0x000fc40000011633 */
[----:B------:R-:W-:Y:S02]  /*e4f0*/  LOP3.LUT R56, R56, 0xff, RZ, 0xc0, !PT ;  /* 0x000000ff38387812 */ /* 0x000fe400078ec0ff */
[----:B------:R-:W-:Y:S02]  /*e500*/  SHF.R.U32.HI R58, RZ, 0x10, R46 ;  /* 0x00000010ff3a7819 */ /* 0x000fe4000001162e */
[----:B------:R-:W-:Y:S02]  /*e510*/  LOP3.LUT R61, R51, 0xff, RZ, 0xc0, !PT ;  /* 0x000000ff333d7812 */ /* 0x000fe400078ec0ff */
[----:B------:R-:W-:Y:S02]  /*e520*/  LOP3.LUT R54, R54, 0xff, RZ, 0xc0, !PT ;  /* 0x000000ff36367812 */ /* 0x000fe400078ec0ff */
[----:B------:R-:W-:Y:S02]  /*e530*/  PRMT R57, R56, 0x7054, R57 ;  /* 0x0000705438397816 */ /* 0x000fe40000000039 */
[----:B------:R-:W-:-:S02]  /*e540*/  SHF.R.U32.HI R56, RZ, 0x10, R49 ;  /* 0x00000010ff387819 */ /* 0x000fc40000011631 */
[----:B------:R-:W-:Y:S02]  /*e550*/  LOP3.LUT R58, R58, 0xff, RZ, 0xc0, !PT ;  /* 0x000000ff3a3a7812 */ /* 0x000fe400078ec0ff */
[----:B------:R-:W-:Y:S02]  /*e560*/  PRMT R62, R54, 0x7604, R61 ;  /* 0x00007604363e7816 */ /* 0x000fe4000000003d */
[----:B------:R-:W-:Y:S02]  /*e570*/  SHF.R.U32.HI R54, RZ, 0x10, R44 ;  /* 0x00000010ff367819 */ /* 0x000fe4000001162c */
[----:B------:R-:W-:Y:S02]  /*e580*/  LOP3.LUT R56, R56, 0xff, RZ, 0xc0, !PT ;  /* 0x000000ff38387812 */ /* 0x000fe400078ec0ff */
[----:B------:R-:W-:Y:S02]  /*e590*/  PRMT R61, R58, 0x7054, R59 ;  /* 0x000070543a3d7816 */ /* 0x000fe4000000003b */
[----:B------:R-:W-:-:S02]  /*e5a0*/  SHF.R.U32.HI R59, RZ, 0x10, R51 ;  /* 0x00000010ff3b7819 */ /* 0x000fc40000011633 */
[----:B------:R-:W-:Y:S02]  /*e5b0*/  SHF.R.U32.HI R60, RZ, 0x10, R47 ;  /* 0x00000010ff3c7819 */ /* 0x000fe4000001162f */
[----:B------:R-:W-:Y:S02]  /*e5c0*/  LOP3.LUT R54, R54, 0xff, RZ, 0xc0, !PT ;  /* 0x000000ff36367812 */ /* 0x000fe400078ec0ff */
[----:B------:R-:W-:Y:S02]  /*e5d0*/  SHF.R.U32.HI R58, RZ, 0x10, R50 ;  /* 0x00000010ff3a7819 */ /* 0x000fe40000011632 */
[----:B------:R-:W-:Y:S02]  /*e5e0*/  PRMT R67, R56, 0x7054, R67 ;  /* 0x0000705438437816 */ /* 0x000fe40000000043 */
[----:B------:R-:W-:Y:S02]  /*e5f0*/  LOP3.LUT R59, R59, 0xff, RZ, 0xc0, !PT ;  /* 0x000000ff3b3b7812 */ /* 0x000fe400078ec0ff */
[----:B------:R-:W-:-:S02]  /*e600*/  LOP3.LUT R60, R60, 0xff, RZ, 0xc0, !PT ;  /* 0x000000ff3c3c7812 */ /* 0x000fc400078ec0ff */
[----:B------:R-:W-:Y:S02]  /*e610*/  PRMT R55, R54, 0x7054, R55 ;  /* 0x0000705436377816 */ /* 0x000fe40000000037 */
[----:B------:R-:W-:Y:S02]  /*e620*/  LOP3.LUT R58, R58, 0xff, RZ, 0xc0, !PT ;  /* 0x000000ff3a3a7812 */ /* 0x000fe400078ec0ff */
[----:B------:R-:W-:Y:S02]  /*e630*/  SHF.R.U32.HI R54, RZ, 0x10, R48 ;  /* 0x00000010ff367819 */ /* 0x000fe40000011630 */
[----:B------:R-:W-:Y:S02]  /*e640*/  LOP3.LUT R67, R67, 0xff000000, R49, 0xf8, !PT ;  /* 0xff00000043437812 */ /* 0x000fe400078ef831 */
[----:B------:R-:W-:Y:S02]  /*e650*/  PRMT R71, R59, 0x7054, R62 ;  /* 0x000070543b477816 */ /* 0x000fe4000000003e */
[----:B------:R-:W-:-:S02]  /*e660*/  PRMT R63, R60, 0x7054, R63 ;  /* 0x000070543c3f7816 */ /* 0x000fc4000000003f */
[----:B------:R-:W-:Y:S02]  /*e670*/  PRMT R69, R58, 0x7054, R69 ;  /* 0x000070543a457816 */ /* 0x000fe40000000045 */
[----:B------:R-:W-:Y:S02]  /*e680*/  LOP3.LUT R59, R57, 0xff000000, R45, 0xf8, !PT ;  /* 0xff000000393b7812 */ /* 0x000fe400078ef82d */
[----:B------:R-:W-:Y:S02]  /*e690*/  LOP3.LUT R54, R54, 0xff, RZ, 0xc0, !PT ;  /* 0x000000ff36367812 */ /* 0x000fe400078ec0ff */
[----:B------:R-:W-:Y:S02]  /*e6a0*/  F2FP.F16.E4M3.UNPACK_B R68, R67 ;  /* 0x00000043ff44723e */ /* 0x000fe400020006ff */
[----:B0-----:R-:W-:Y:S02]  /*e6b0*/  F2FP.F16.E4M3.UNPACK_B R56, R33 ;  /* 0x00000021ff38723e */ /* 0x001fe400020006ff */
[----:B------:R-:W-:-:S02]  /*e6c0*/  LOP3.LUT R60, R63, 0xff000000, R47, 0xf8, !PT ;  /* 0xff0000003f3c7812 */ /* 0x000fc400078ef82f */
[----:B------:R-:W-:Y:S01]  /*e6d0*/  LOP3.LUT R45, R69, 0xff000000, R50, 0xf8, !PT ;  /* 0xff000000452d7812 */ /* 0x000fe200078ef832 */
[--C-:B------:R-:W-:Y:S01]  /*e6e0*/  HADD2.F32 R69, -RZ, R68.reuse.H0_H0 ;  /* 0x20000044ff457230 */ /* 0x100fe20000004100 */
[----:B------:R-:W-:Y:S01]  /*e6f0*/  F2FP.F16.E4M3.UNPACK_B R62, R59 ;  /* 0x0000003bff3e723e */ /* 0x000fe200020006ff */
[----:B------:R-:W-:Y:S01]  /*e700*/  HADD2.F32 R68, -RZ, R68.H1_H1 ;  /* 0x30000044ff447230 */ /* 0x000fe20000004100 */
[----:B------:R-:W-:Y:S02]  /*e710*/  PRMT R65, R54, 0x7054, R65 ;  /* 0x0000705436417816 */ /* 0x000fe40000000041 */
[-C--:B------:R-:W-:Y:S01]  /*e720*/  F2FP.F16.E4M3.UNPACK_B R47, R25.reuse ;  /* 0x00000019ff2f723e */ /* 0x080fe200020006ff */
[----:B------:R-:W-:Y:S01]  /*e730*/  HADD2.F32 R66, -RZ, R62.H0_H0 ;  /* 0x2000003eff427230 */ /* 0x000fe20000004100 */
[----:B------:R-:W-:Y:S01]  /*e740*/  F2FP.F16.E4M3.UNPACK_B R50, R25.H1 ;  /* 0x00000019ff32723e */ /* 0x000fe200030006ff */
[----:B------:R-:W-:Y:S01]  /*e750*/  HADD2.F32 R25, -RZ, R56.H0_H0 ;  /* 0x20000038ff197230 */ /* 0x000fe20000004100 */
[----:B------:R-:W-:Y:S01]  /*e760*/  LOP3.LUT R54, R55, 0xff000000, R44, 0xf8, !PT ;  /* 0xff00000037367812 */ /* 0x000fe200078ef82c */
[----:B------:R-:W-:Y:S01]  /*e770*/  HADD2.F32 R62, -RZ, R62.H1_H1 ;  /* 0x3000003eff3e7230 */ /* 0x000fe20000004100 */
[----:B------:R-:W-:Y:S01]  /*e780*/  LOP3.LUT R55, R65, 0xff000000, R48, 0xf8, !PT ;  /* 0xff00000041377812 */ /* 0x000fe200078ef830 */
[--C-:B------:R-:W-:Y:S01]  /*e790*/  HADD2.F32 R48, -RZ, R47.reuse.H0_H0 ;  /* 0x2000002fff307230 */ /* 0x100fe20000004100 */
[----:B------:R-:W-:Y:S01]  /*e7a0*/  F2FP.F16.E4M3.UNPACK_B R57, R33.H1 ;  /* 0x00000021ff39723e */ /* 0x000fe200030006ff */
[C---:B------:R-:W-:Y:S01]  /*e7b0*/  FMUL.FTZ R33, R25.reuse, R69 ;  /* 0x0000004519217220 */ /* 0x040fe20000410000 */
[-C--:B------:R-:W-:Y:S01]  /*e7c0*/  F2FP.F16.E4M3.UNPACK_B R49, R32.reuse ;  /* 0x00000020ff31723e */ /* 0x080fe200020006ff */
[----:B------:R-:W-:Y:S01]  /*e7d0*/  HADD2.F32 R56, -RZ, R56.H1_H1 ;  /* 0x30000038ff387230 */ /* 0x000fe20000004100 */
[----:B------:R-:W-:Y:S01]  /*e7e0*/  F2FP.F16.E4M3.UNPACK_B R58, R32.H1 ;  /* 0x00000020ff3a723e */ /* 0x000fe200030006ff */
[-C--:B------:R-:W-:Y:S01]  /*e7f0*/  FMUL.FTZ R32, R25, R66.reuse ;  /* 0x0000004219207220 */ /* 0x080fe20000410000 */
[C---:B------:R-:W-:Y:S01]  /*e800*/  FFMA.FTZ R25, R48.reuse, R66, -R33 ;  /* 0x0000004230197223 */ /* 0x040fe20000010821 */
[----:B------:R-:W-:Y:S01]  /*e810*/  F2FP.F16.E4M3.UNPACK_B R66, R67.H1 ;  /* 0x00000043ff42723e */ /* 0x000fe200030006ff */
[----:B------:R-:W-:Y:S01]  /*e820*/  HADD2.F32 R47, -RZ, R47.H1_H1 ;  /* 0x3000002fff2f7230 */ /* 0x000fe20000004100 */
[----:B------:R-:W-:Y:S01]  /*e830*/  F2FP.F16.E4M3.UNPACK_B R59, R59.H1 ;  /* 0x0000003bff3b723e */ /* 0x000fe200030006ff */
[----:B------:R-:W-:Y:S01]  /*e840*/  FFMA.FTZ R33, R48, R69, R32 ;  /* 0x0000004530217223 */ /* 0x000fe20000010020 */
[----:B------:R-:W-:Y:S01]  /*e850*/  HADD2.F32 R32, -RZ, R57.H0_H0 ;  /* 0x20000039ff207230 */ /* 0x000fe20000004100 */
[----:B------:R-:W-:Y:S01]  /*e860*/  LOP3.LUT R44, R61, 0xff000000, R46, 0xf8, !PT ;  /* 0xff0000003d2c7812 */ /* 0x000fe200078ef82e */
[----:B------:R-:W-:Y:S01]  /*e870*/  HADD2.F32 R69, -RZ, R66.H0_H0 ;  /* 0x20000042ff457230 */ /* 0x000fe20000004100 */
[-C--:B------:R-:W-:Y:S01]  /*e880*/  F2FP.F16.E4M3.UNPACK_B R61, R27.reuse ;  /* 0x0000001bff3d723e */ /* 0x080fe200020006ff */
[----:B------:R-:W-:Y:S01]  /*e890*/  HADD2.F32 R67, -RZ, R59.H0_H0 ;  /* 0x2000003bff437230 */ /* 0x000fe20000004100 */
[----:B------:R-:W-:Y:S01]  /*e8a0*/  F2FP.F16.E4M3.UNPACK_B R64, R27.H1 ;  /* 0x0000001bff40723e */ /* 0x000fe200030006ff */
[----:B------:R-:W-:Y:S01]  /*e8b0*/  HADD2.F32 R48, -RZ, R50.H0_H0 ;  /* 0x20000032ff307230 */ /* 0x000fe20000004100 */
[-C--:B------:R-:W-:Y:S01]  /*e8c0*/  F2FP.F16.E4M3.UNPACK_B R63, R35.reuse ;  /* 0x00000023ff3f723e */ /* 0x080fe200020006ff */
[----:B------:R-:W-:Y:S01]  /*e8d0*/  FMUL.FTZ R73, R56, R62 ;  /* 0x0000003e38497220 */ /* 0x000fe20000410000 */
[----:B------:R-:W-:Y:S01]  /*e8e0*/  F2FP.F16.E4M3.UNPACK_B R65, R35.H1 ;  /* 0x00000023ff41723e */ /* 0x000fe200030006ff */
[----:B------:R-:W-:Y:S01]  /*e8f0*/  FMUL.FTZ R75, R32, R69 ;  /* 0x00000045204b7220 */ /* 0x000fe20000410000 */
[-C--:B------:R-:W-:Y:S01]  /*e900*/  F2FP.F16.E4M3.UNPACK_B R27, R34.reuse ;  /* 0x00000022ff1b723e */ /* 0x080fe200020006ff */
[----:B------:R-:W-:Y:S01]  /*e910*/  HADD2.F32 R57, -RZ, R57.H1_H1 ;  /* 0x30000039ff397230 */ /* 0x000fe20000004100 */
[----:B------:R-:W-:Y:S01]  /*e920*/  F2FP.F16.E4M3.UNPACK_B R35, R34.H1 ;  /* 0x00000022ff23723e */ /* 0x000fe200030006ff */
[-C--:B------:R-:W-:Y:S01]  /*e930*/  FMUL.FTZ R34, R56, R68.reuse ;  /* 0x0000004438227220 */ /* 0x080fe20000410000 */
[-C--:B------:R-:W-:Y:S01]  /*e940*/  FMUL.FTZ R56, R32, R67.reuse ;  /* 0x0000004320387220 */ /* 0x080fe20000410000 */
[----:B------:R-:W-:Y:S01]  /*e950*/  LOP3.LUT R71, R71, 0xff000000, R51, 0xf8, !PT ;  /* 0xff00000047477812 */ /* 0x000fe200078ef833 */
[C---:B------:R-:W-:Y:S01]  /*e960*/  FFMA.FTZ R32, R47.reuse, R68, R73 ;  /* 0x000000442f207223 */ /* 0x040fe20000010049 */
[----:B------:R-:W-:Y:S01]  /*e970*/  FFMA.FTZ R34, R47, R62, -R34 ;  /* 0x0000003e2f227223 */ /* 0x000fe20000010822 */
[C---:B------:R-:W-:Y:S01]  /*e980*/  FFMA.FTZ R47, R48.reuse, R67, -R75 ;  /* 0x00000043302f7223 */ /* 0x040fe2000001084b */
[----:B------:R-:W-:Y:S01]  /*e990*/  FFMA.FTZ R48, R48, R69, R56 ;  /* 0x0000004530307223 */ /* 0x000fe20000010038 */
[----:B------:R-:W-:Y:S01]  /*e9a0*/  HADD2.F32 R68, -RZ, R66.H1_H1 ;  /* 0x30000042ff447230 */ /* 0x000fe20000004100 */
[----:B------:R-:W-:Y:S01]  /*e9b0*/  F2FP.F16.E4M3.UNPACK_B R69, R71 ;  /* 0x00000047ff45723e */ /* 0x000fe200020006ff */
[----:B------:R-:W-:Y:S01]  /*e9c0*/  HADD2.F32 R59, -RZ, R59.H1_H1 ;  /* 0x3000003bff3b7230 */ /* 0x000fe20000004100 */
[----:B------:R-:W-:Y:S01]  /*e9d0*/  F2FP.F16.E4M3.UNPACK_B R66, R60 ;  /* 0x0000003cff42723e */ /* 0x000fe200020006ff */
[----:B------:R-:W-:-:S02]  /*e9e0*/  HADD2.F32 R56, -RZ, R63.H0_H0 ;  /* 0x2000003fff387230 */ /* 0x000fc40000004100 */
[C---:B------:R-:W-:Y:S01]  /*e9f0*/  FMUL.FTZ R75, R57.reuse, R68 ;  /* 0x00000044394b7220 */ /* 0x040fe20000410000 */
[----:B------:R-:W-:Y:S02]  /*ea00*/  HADD2.F32 R73, -RZ, R69.H0_H0 ;  /* 0x20000045ff497230 */ /* 0x000fe40000004100 */
[----:B------:R-:W-:Y:S01]  /*ea10*/  FMUL.FTZ R57, R57, R59 ;  /* 0x0000003b39397220 */ /* 0x000fe20000410000 */
[----:B------:R-:W-:Y:S01]  /*ea20*/  HADD2.F32 R67, -RZ, R66.H0_H0 ;  /* 0x20000042ff437230 */ /* 0x000fe20000004100 */
[----:B------:R-:W-:Y:S01]  /*ea30*/  F2FP.F16.E4M3.UNPACK_B R51, R24.H1 ;  /* 0x00000018ff33723e */ /* 0x000fe200030006ff */
        /* <DEDUP_REMOVED lines=8> */
[----:B------:R-:W-:Y:S01]  /*eac0*/  FFMA.FTZ R50, R62, R73, R70 ;  /* 0x000000493e327223 */ /* 0x000fe20000010046 */
[----:B------:R-:W-:Y:S01]  /*ead0*/  HADD2.F32 R67, -RZ, R66.H1_H1 ;  /* 0x30000042ff437230 */ /* 0x000fe20000004100 */
[----:B------:R-:W-:Y:S01]  /*eae0*/  F2FP.F16.E4M3.UNPACK_B R70, R71.H1 ;  /* 0x00000047ff46723e */ /* 0x000fe200030006ff */
[----:B------:R-:W-:Y:S01]  /*eaf0*/  HADD2.F32 R62, -RZ, R65.H0_H0 ;  /* 0x20000041ff3e7230 */ /* 0x000fe20000004100 */
[----:B------:R-:W-:Y:S01]  /*eb00*/  F2FP.F16.E4M3.UNPACK_B R66, R60.H1 ;  /* 0x0000003cff42723e */ /* 0x000fe200030006ff */
[----:B------:R-:W-:Y:S01]  /*eb10*/  HADD2.F32 R60, -RZ, R63.H1_H1 ;  /* 0x3000003fff3c7230 */ /* 0x000fe20000004100 */
[----:B------:R-:W-:Y:S01]  /*eb20*/  F2FP.F16.E4M3.UNPACK_B R46, R24 ;  /* 0x00000018ff2e723e */ /* 0x000fe200020006ff */
[----:B------:R-:W-:Y:S01]  /*eb30*/  HADD2.F32 R71, -RZ, R70.H0_H0 ;  /* 0x20000046ff477230 */ /* 0x000fe20000004100 */
[----:B------:R-:W-:Y:S01]  /*eb40*/  F2FP.F16.E4M3.UNPACK_B R24, R26 ;  /* 0x0000001aff18723e */ /* 0x000fe200020006ff */
[----:B------:R-:W-:-:S02]  /*eb50*/  HADD2.F32 R68, -RZ, R66.H0_H0 ;  /* 0x20000042ff447230 */ /* 0x000fc40000004100 */
[----:B------:R-:W-:Y:S01]  /*eb60*/  FMUL.FTZ R72, R60, R69 ;  /* 0x000000453c487220 */ /* 0x000fe20000410000 */
[----:B------:R-:W-:Y:S02]  /*eb70*/  HADD2.F32 R63, -RZ, R64.H0_H0 ;  /* 0x20000040ff3f7230 */ /* 0x000fe40000004100 */
[C---:B------:R-:W-:Y:S01]  /*eb80*/  FMUL.FTZ R76, R62.reuse, R71 ;  /* 0x000000473e4c7220 */ /* 0x040fe20000410000 */
[----:B------:R-:W-:Y:S02]  /*eb90*/  HADD2.F32 R61, -RZ, R61.H1_H1 ;  /* 0x3000003dff3d7230 */ /* 0x000fe40000004100 */
[-C--:B------:R-:W-:Y:S01]  /*eba0*/  FMUL.FTZ R78, R62, R68.reuse ;  /* 0x000000443e4e7220 */ /* 0x080fe20000410000 */
[----:B------:R-:W-:Y:S01]  /*ebb0*/  FMUL.FTZ R74, R60, R67 ;  /* 0x000000433c4a7220 */ /* 0x000fe20000410000 */
[C---:B------:R-:W-:Y:S01]  /*ebc0*/  FFMA.FTZ R62, R63.reuse, R68, -R76 ;  /* 0x000000443f3e7223 */ /* 0x040fe2000001084c */
[----:B------:R-:W-:Y:S02]  /*ebd0*/  HADD2.F32 R73, -RZ, R70.H1_H1 ;  /* 0x30000046ff497230 */ /* 0x000fe40000004100 */
[----:B------:R-:W-:Y:S01]  /*ebe0*/  FFMA.FTZ R63, R63, R71, R78 ;  /* 0x000000473f3f7223 */ /* 0x000fe2000001004e */
[----:B------:R-:W-:Y:S01]  /*ebf0*/  F2FP.F16.E4M3.UNPACK_B R71, R55.H1 ;  /* 0x00000037ff47723e */ /* 0x000fe200030006ff */
[C---:B------:R-:W-:Y:S01]  /*ec00*/  FFMA.FTZ R60, R61.reuse, R67, -R72 ;  /* 0x000000433d3c7223 */ /* 0x040fe20000010848 */
[----:B------:R-:W-:Y:S01]  /*ec10*/  FFMA.FTZ R61, R61, R69, R74 ;  /* 0x000000453d3d7223 */ /* 0x000fe2000001004a */
[----:B------:R-:W-:Y:S01]  /*ec20*/  HADD2.F32 R69, -RZ, R66.H1_H1 ;  /* 0x30000042ff457230 */ /* 0x000fe20000004100 */
[----:B------:R-:W-:Y:S01]  /*ec30*/  F2FP.F16.E4M3.UNPACK_B R68, R54.H1 ;  /* 0x00000036ff44723e */ /* 0x000fe200030006ff */
[----:B------:R-:W-:Y:S01]  /*ec40*/  HADD2.F32 R66, -RZ, R65.H1_H1 ;  /* 0x30000041ff427230 */ /* 0x000fe20000004100 */
[----:B------:R-:W-:Y:S01]  /*ec50*/  F2FP.F16.E4M3.UNPACK_B R26, R26.H1 ;  /* 0x0000001aff1a723e */ /* 0x000fe200030006ff */
[----:B------:R-:W-:Y:S01]  /*ec60*/  HADD2.F32 R72, -RZ, R71.H0_H0 ;  /* 0x20000047ff487230 */ /* 0x000fe20000004100 */
[----:B------:R-:W-:Y:S01]  /*ec70*/  F2FP.SATFINITE.E4M3.F32.PACK_AB_MERGE_C R47, R56, R47, RZ ;  /* 0x0000002f382f723e */ /* 0x000fe200048070ff */
[----:B------:R-:W-:-:S02]  /*ec80*/  HADD2.F32 R65, -RZ, R58.H0_H0 ;  /* 0x2000003aff417230 */ /* 0x000fc40000004100 */
[C---:B------:R-:W-:Y:S01]  /*ec90*/  FMUL.FTZ R77, R66.reuse, R73 ;  /* 0x00000049424d7220 */ /* 0x040fe20000410000 */
[----:B------:R-:W-:Y:S02]  /*eca0*/  HADD2.F32 R70, -RZ, R68.H0_H0 ;  /* 0x20000044ff467230 */ /* 0x000fe40000004100 */
[----:B------:R-:W-:Y:S01]  /*ecb0*/  FMUL.FTZ R74, R66, R69 ;  /* 0x00000045424a7220 */ /* 0x000fe20000410000 */
[----:B------:R-:W-:Y:S02]  /*ecc0*/  HADD2.F32 R67, -RZ, R51.H0_H0 ;  /* 0x20000033ff437230 */ /* 0x000fe40000004100 */
[C---:B------:R-:W-:Y:S01]  /*ecd0*/  FMUL.FTZ R66, R65.reuse, R72 ;  /* 0x0000004841427220 */ /* 0x040fe20000410000 */
[----:B------:R-:W-:Y:S02]  /*ece0*/  HADD2.F32 R64, -RZ, R64.H1_H1 ;  /* 0x30000040ff407230 */ /* 0x000fe40000004100 */
[----:B------:R-:W-:Y:S01]  /*ecf0*/  FMUL.FTZ R75, R65, R70 ;  /* 0x00000046414b7220 */ /* 0x000fe20000410000 */
[----:B------:R-:W-:-:S02]  /*ed00*/  HADD2.F32 R58, -RZ, R58.H1_H1 ;  /* 0x3000003aff3a7230 */ /* 0x000fc40000004100 */
[C---:B------:R-:W-:Y:S01]  /*ed10*/  FFMA.FTZ R66, R67.reuse, R70, -R66 ;  /* 0x0000004643427223 */ /* 0x040fe20000010842 */
[----:B------:R-:W-:Y:S02]  /*ed20*/  HADD2.F32 R70, -RZ, R71.H1_H1 ;  /* 0x30000047ff467230 */ /* 0x000fe40000004100 */
[C---:B------:R-:W-:Y:S01]  /*ed30*/  FFMA.FTZ R65, R64.reuse, R69, -R77 ;  /* 0x0000004540417223 */ /* 0x040fe2000001084d */
[----:B------:R-:W-:Y:S01]  /*ed40*/  HADD2.F32 R68, -RZ, R68.H1_H1 ;  /* 0x30000044ff447230 */ /* 0x000fe20000004100 */
[----:B------:R-:W-:Y:S01]  /*ed50*/  F2FP.F16.E4M3.UNPACK_B R71, R55 ;  /* 0x00000037ff47723e */ /* 0x000fe200020006ff */
[----:B------:R-:W-:Y:S01]  /*ed60*/  HADD2.F32 R55, -RZ, R51.H1_H1 ;  /* 0x30000033ff377230 */ /* 0x000fe20000004100 */
[----:B------:R-:W-:Y:S01]  /*ed70*/  F2FP.F16.E4M3.UNPACK_B R69, R54 ;  /* 0x00000036ff45723e */ /* 0x000fe200020006ff */
[----:B------:R-:W-:Y:S01]  /*ed80*/  FFMA.FTZ R64, R64, R73, R74 ;  /* 0x0000004940407223 */ /* 0x000fe2000001004a */
[C---:B------:R-:W-:Y:S01]  /*ed90*/  FMUL.FTZ R54, R58.reuse, R70 ;  /* 0x000000463a367220 */ /* 0x040fe20000410000 */
[----:B------:R-:W-:Y:S01]  /*eda0*/  FMUL.FTZ R73, R58, R68 ;  /* 0x000000443a497220 */ /* 0x000fe20000410000 */
[----:B------:R-:W-:Y:S01]  /*edb0*/  FFMA.FTZ R67, R67, R72, R75 ;  /* 0x0000004843437223 */ /* 0x000fe2000001004b */
[----:B------:R-:W-:-:S02]  /*edc0*/  HADD2.F32 R72, -RZ, R71.H0_H0 ;  /* 0x20000047ff487230 */ /* 0x000fc40000004100 */
[C---:B------:R-:W-:Y:S01]  /*edd0*/  FFMA.FTZ R51, R55.reuse, R68, -R54 ;  /* 0x0000004437337223 */ /* 0x040fe20000010836 */
[----:B------:R-:W-:Y:S02]  /*ede0*/  HADD2.F32 R58, -RZ, R49.H0_H0 ;  /* 0x20000031ff3a7230 */ /* 0x000fe40000004100 */
[----:B------:R-:W-:Y:S01]  /*edf0*/  FFMA.FTZ R54, R55, R70, R73 ;  /* 0x0000004637367223 */ /* 0x000fe20000010049 */
[----:B------:R-:W-:Y:S01]  /*ee00*/  HADD2.F32 R70, -RZ, R69.H0_H0 ;  /* 0x20000045ff467230 */ /* 0x000fe20000004100 */
[----:B------:R-:W-:Y:S01]  /*ee10*/  F2FP.SATFINITE.E4M3.F32.PACK_AB_MERGE_C R48, R59, R48, RZ ;  /* 0x000000303b30723e */ /* 0x000fe200048070ff */
[----:B------:R-:W-:Y:S02]  /*ee20*/  HADD2.F32 R55, -RZ, R46.H0_H0 ;  /* 0x2000002eff377230 */ /* 0x000fe40000004100 */
[C---:B------:R-:W-:Y:S01]  /*ee30*/  FMUL.FTZ R74, R58.reuse, R72 ;  /* 0x000000483a4a7220 */ /* 0x040fe20000410000 */
[----:B------:R-:W-:Y:S02]  /*ee40*/  HADD2.F32 R71, -RZ, R71.H1_H1 ;  /* 0x30000047ff477230 */ /* 0x000fe40000004100 */
[----:B------:R-:W-:Y:S01]  /*ee50*/  FMUL.FTZ R58, R58, R70 ;  /* 0x000000463a3a7220 */ /* 0x000fe20000410000 */
[----:B------:R-:W-:-:S02]  /*ee60*/  HADD2.F32 R68, -RZ, R49.H1_H1 ;  /* 0x30000031ff447230 */ /* 0x000fc40000004100 */
[C---:B------:R-:W-:Y:S01]  /*ee70*/  FFMA.FTZ R49, R55.reuse, R70, -R74 ;  /* 0x0000004637317223 */ /* 0x040fe2000001084a */
[----:B------:R-:W-:Y:S01]  /*ee80*/  HADD2.F32 R69, -RZ, R69.H1_H1 ;  /* 0x30000045ff457230 */ /* 0x000fe20000004100 */
[----:B------:R-:W-:Y:S01]  /*ee90*/  F2FP.F16.E4M3.UNPACK_B R70, R45.H1 ;  /* 0x0000002dff46723e */ /* 0x000fe200030006ff */
[----:B------:R-:W-:Y:S02]  /*eea0*/  HADD2.F32 R46, -RZ, R46.H1_H1 ;  /* 0x3000002eff2e7230 */ /* 0x000fe40000004100 */
[C---:B------:R-:W-:Y:S01]  /*eeb0*/  FMUL.FTZ R73, R68.reuse, R71 ;  /* 0x0000004744497220 */ /* 0x040fe20000410000 */
[----:B------:R-:W-:Y:S01]  /*eec0*/  FFMA.FTZ R72, R55, R72, R58 ;  /* 0x0000004837487223 */ /* 0x000fe2000001003a */
[-C--:B------:R-:W-:Y:S01]  /*eed0*/  F2FP.F16.E4M3.UNPACK_B R58, R44.reuse.H1 ;  /* 0x0000002cff3a723e */ /* 0x080fe200030006ff */
[-C--:B------:R-:W-:Y:S01]  /*eee0*/  FMUL.FTZ R68, R68, R69.reuse ;  /* 0x0000004544447220 */ /* 0x080fe20000410000 */
[----:B------:R-:W-:Y:S01]  /*eef0*/  FFMA.FTZ R74, R46, R69, -R73 ;  /* 0x000000452e4a7223 */ /* 0x000fe20000010849 */
[----:B------:R-:W-:Y:S01]  /*ef00*/  HADD2.F32 R69, -RZ, R70.H0_H0 ;  /* 0x20000046ff457230 */ /* 0x000fe20000004100 */
[----:B------:R-:W-:Y:S01]  /*ef10*/  F2FP.F16.E4M3.UNPACK_B R44, R44 ;  /* 0x0000002cff2c723e */ /* 0x000fe200020006ff */
[----:B------:R-:W-:-:S02]  /*ef20*/  HADD2.F32 R55, -RZ, R35.H0_H0 ;  /* 0x20000023ff377230 */ /* 0x000fc40000004100 */
[----:B------:R-:W-:Y:S01]  /*ef30*/  FFMA.FTZ R71, R46, R71, R68 ;  /* 0x000000472e477223 */ /* 0x000fe20000010044 */
[----:B------:R-:W-:Y:S01]  /*ef40*/  HADD2.F32 R68, -RZ, R58.H0_H0 ;  /* 0x2000003aff447230 */ /* 0x000fe20000004100 */
[----:B------:R-:W-:Y:S01]  /*ef50*/  F2FP.SATFINITE.E4M3.F32.PACK_AB_MERGE_C R54, R54, R67, RZ ;  /* 0x000000433636723e */ /* 0x000fe200048070ff */
        /* <DEDUP_REMOVED lines=9> */
[C---:B------:R-:W-:Y:S01]  /*eff0*/  FMUL.FTZ R75, R35.reuse, R70 ;  /* 0x00000046234b7220 */ /* 0x040fe20000410000 */
[----:B------:R-:W-:Y:S01]  /*f000*/  F2FP.F16.E4M3.UNPACK_B R46, R45 ;  /* 0x0000002dff2e723e */ /* 0x000fe200020006ff */
[-C--:B------:R-:W-:Y:S01]  /*f010*/  FMUL.FTZ R35, R35, R58.reuse ;  /* 0x0000003a23237220 */ /* 0x080fe20000410000 */
[--C-:B------:R-:W-:Y:S02]  /*f020*/  HADD2.F32 R45, -RZ, R44.reuse.H0_H0 ;  /* 0x2000002cff2d7230 */ /* 0x100fe40000004100 */
[C---:B------:R-:W-:Y:S01]  /*f030*/  FFMA.FTZ R76, R26.reuse, R58, -R75 ;  /* 0x0000003a1a4c7223 */ /* 0x040fe2000001084b */
[----:B------:R-:W-:Y:S02]  /*f040*/  HADD2.F32 R44, -RZ, R44.H1_H1 ;  /* 0x3000002cff2c7230 */ /* 0x000fe40000004100 */
[----:B------:R-:W-:Y:S01]  /*f050*/  FFMA.FTZ R75, R26, R70, R35 ;  /* 0x000000461a4b7223 */ /* 0x000fe20000010023 */
[--C-:B------:R-:W-:Y:S01]  /*f060*/  HADD2.F32 R55, -RZ, R46.reuse.H0_H0 ;  /* 0x2000002eff377230 */ /* 0x100fe20000004100 */
[----:B------:R-:W-:Y:S01]  /*f070*/  F2FP.SATFINITE.E4M3.F32.PACK_AB_MERGE_C R25, R34, R25, R47 ;  /* 0x000000192219723e */ /* 0x000fe2000480702f */
[--C-:B------:R-:W-:Y:S01]  /*f080*/  HADD2.F32 R35, -RZ, R27.reuse.H0_H0 ;  /* 0x2000001bff237230 */ /* 0x100fe20000004100 */
[----:B------:R-:W-:Y:S01]  /*f090*/  F2FP.SATFINITE.E4M3.F32.PACK_AB_MERGE_C R73, R76, R73, RZ ;  /* 0x000000494c49723e */ /* 0x000fe200048070ff */
[----:B------:R-:W-:Y:S01]  /*f0a0*/  HADD2.F32 R46, -RZ, R46.H1_H1 ;  /* 0x3000002eff2e7230 */ /* 0x000fe20000004100 */
[----:B------:R-:W-:Y:S01]  /*f0b0*/  F2FP.SATFINITE.E4M3.F32.PACK_AB_MERGE_C R68, R75, R68, RZ ;  /* 0x000000444b44723e */ /* 0x000fe200048070ff */
[----:B------:R-:W-:-:S02]  /*f0c0*/  HADD2.F32 R27, -RZ, R27.H1_H1 ;  /* 0x3000001bff1b7230 */ /* 0x000fc40000004100 */
[C---:B------:R-:W-:Y:S01]  /*f0d0*/  FMUL.FTZ R69, R35.reuse, R55 ;  /* 0x0000003723457220 */ /* 0x040fe20000410000 */
[--C-:B------:R-:W-:Y:S02]  /*f0e0*/  HADD2.F32 R26, -RZ, R24.reuse.H0_H0 ;  /* 0x20000018ff1a7230 */ /* 0x100fe40000004100 */
[-C--:B------:R-:W-:Y:S01]  /*f0f0*/  FMUL.FTZ R58, R35, R45.reuse ;  /* 0x0000002d233a7220 */ /* 0x080fe20000410000 */
[----:B------:R-:W-:Y:S02]  /*f100*/  HADD2.F32 R24, -RZ, R24.H1_H1 ;  /* 0x30000018ff187230 */ /* 0x000fe40000004100 */
[C---:B------:R-:W-:Y:S01]  /*f110*/  FMUL.FTZ R35, R27.reuse, R46 ;  /* 0x0000002e1b237220 */ /* 0x040fe20000410000 */
        /* <DEDUP_REMOVED lines=8> */
[----:B------:R-:W-:Y:S02]  /*f1a0*/  F2FP.SATFINITE.E4M3.F32.PACK_AB_MERGE_C R27, R60, R57, R27 ;  /* 0x000000393c1b723e */ /* 0x000fe4000480701b */
[----:B------:R-:W-:Y:S02]  /*f1b0*/  F2FP.SATFINITE.E4M3.F32.PACK_AB_MERGE_C R33, R32, R33, R48 ;  /* 0x000000212021723e */ /* 0x000fe40004807030 */
[----:B------:R-:W-:Y:S02]  /*f1c0*/  F2FP.SATFINITE.E4M3.F32.PACK_AB_MERGE_C R24, R74, R49, R24 ;  /* 0x000000314a18723e */ /* 0x000fe40004807018 */
[----:B------:R-:W-:-:S02]  /*f1d0*/  F2FP.SATFINITE.E4M3.F32.PACK_AB_MERGE_C R26, R26, R69, R73 ;  /* 0x000000451a1a723e */ /* 0x000fc40004807049 */
[----:B------:R-:W-:Y:S02]  /*f1e0*/  F2FP.SATFINITE.E4M3.F32.PACK_AB_MERGE_C R35, R61, R50, R35 ;  /* 0x000000323d23723e */ /* 0x000fe40004807023 */
[----:B------:R-:W-:Y:S01]  /*f1f0*/  F2FP.SATFINITE.E4M3.F32.PACK_AB_MERGE_C R32, R71, R72, R54 ;  /* 0x000000484720723e */ /* 0x000fe20004807036 */
[----:B------:R1:W-:Y:S01]  /*f200*/  STS.128 [R213+0x18000], R24 ;  /* 0x01800018d5007388 */ /* 0x0003e20000000c00 */
[----:B------:R-:W-:-:S05]  /*f210*/  F2FP.SATFINITE.E4M3.F32.PACK_AB_MERGE_C R34, R45, R58, R68 ;  /* 0x0000003a2d22723e */ /* 0x000fca0004807044 */
[----:B------:R1:W-:Y:S02]  /*f220*/  STS.128 [R53+0x18000], R32 ;  /* 0x0180002035007388 */ /* 0x0003e40000000c00 */
.L_x_1905:
[----:B------:R-:W-:Y:S05]  /*f230*/  BSYNC B1 ;  /* 0x0000000000017941 */ /* 0x000fea0003800000 */
.L_x_1904:
[----:B------:R-:W-:Y:S04]  /*f240*/  BSSY B1, `(.L_x_1906) ;  /* 0x00000fa000017945 */ /* 0x000fe80003800000 */
[----:B------:R-:W-:Y:S05]  /*f250*/  @P2 BRA `(.L_x_1907) ;  /* 0x0000000c00e02947 */ /* 0x000fea0003800000 */
[----:B------:R-:W2:Y:S01]  /*f260*/  LDL R71, [R1+0x88] ;  /* 0x0000880001477983 */ /* 0x000ea20000100800 */
[----:B01---5:R-:W-:Y:S02]  /*f270*/  SHF.R.U32.HI R25, RZ, 0x8, R28 ;  /* 0x00000008ff197819 */ /* 0x023fe4000001161c */
[----:B------:R-:W-:Y:S02]  /*f280*/  LOP3.LUT R24, R28, 0xff, RZ, 0xc0, !PT ;  /* 0x000000ff1c187812 */ /* 0x000fe400078ec0ff */
[----:B------:R-:W-:Y:S02]  /*f290*/  SHF.R.U32.HI R33, RZ, 0x8, R30 ;  /* 0x00000008ff217819 */ /* 0x000fe4000001161e */
[----:B------:R-:W-:Y:S02]  /*f2a0*/  LOP3.LUT R25, R25, 0xff, RZ, 0xc0, !PT ;  /* 0x000000ff19197812 */ /* 0x000fe400078ec0ff */
[----:B------:R-:W-:Y:S02]  /*f2b0*/  LEA.HI R34, R3, R0, RZ, 0x1c ;  /* 0x0000000003227211 */ /* 0x000fe400078fe0ff */
[----:B------:R-:W-:-:S02]  /*f2c0*/  LOP3.LUT R32, R30, 0xff, RZ, 0xc0, !PT ;  /* 0x000000ff1e207812 */ /* 0x000fc400078ec0ff */
[----:B------:R-:W-:Y:S02]  /*f2d0*/  LOP3.LUT R33, R33, 0xff, RZ, 0xc0, !PT ;  /* 0x000000ff21217812 */ /* 0x000fe400078ec0ff */
[----:B------:R-:W-:Y:S01]  /*f2e0*/  PRMT R45, R25, 0x7604, R24 ;  /* 0x00007604192d7816 */ /* 0x000fe20000000018 */
[----:B------:R-:W-:Y:S01]  /*f2f0*/  IMAD.SHL.U32 R24, R34, 0x10, RZ ;  /* 0x0000001022187824 */ /* 0x000fe200078e00ff */
[----:B------:R-:W-:Y:S02]  /*f300*/  SHF.R.S32.HI R25, RZ, 0x1f, R34 ;  /* 0x0000001fff197819 */ /* 0x000fe40000011422 */
[----:B------:R-:W-:Y:S02]  /*f310*/  PRMT R49, R33, 0x7604, R32 ;  /* 0x0000760421317816 */ /* 0x000fe40000000020 */
[----:B------:R-:W-:Y:S02]  /*f320*/  LEA.HI R33, R25, R34, RZ, 0x3 ;  /* 0x0000002219217211 */ /* 0x000fe400078f18ff */
[----:B------:R-:W-:-:S02]  /*f330*/  SHF.R.U32.HI R27, RZ, 0x8, R29 ;  /* 0x00000008ff1b7819 */ /* 0x000fc4000001161d */
[----:B------:R-:W-:Y:S01]  /*f340*/  LOP3.LUT R24, R209, 0x70, R24, 0xf8, !PT ;  /* 0x00000070d1187812 */ /* 0x000fe200078ef818 */
[----:B------:R-:W-:Y:S01]  /*f350*/  IMAD.SHL.U32 R34, R33, 0x800, RZ ;  /* 0x0000080021227824 */ /* 0x000fe200078e00ff */
[----:B------:R-:W-:Y:S02]  /*f360*/  SHF.R.U32.HI R35, RZ, 0x3, R209 ;  /* 0x00000003ff237819 */ /* 0x000fe400000116d1 */
[----:B------:R-:W-:Y:S02]  /*f370*/  LOP3.LUT R26, R29, 0xff, RZ, 0xc0, !PT ;  /* 0x000000ff1d1a7812 */ /* 0x000fe400078ec0ff */
[----:B------:R-:W-:Y:S02]  /*f380*/  LOP3.LUT R27, R27, 0xff, RZ, 0xc0, !PT ;  /* 0x000000ff1b1b7812 */ /* 0x000fe400078ec0ff */
[----:B------:R-:W-:Y:S02]  /*f390*/  LOP3.LUT R33, R24, R35, RZ, 0x3c, !PT ;  /* 0x0000002318217212 */ /* 0x000fe400078e3cff */
[----:B------:R-:W-:-:S02]  /*f3a0*/  LOP3.LUT R34, R34, 0xffffc000, RZ, 0xc0, !PT ;  /* 0xffffc00022227812 */ /* 0x000fc400078ec0ff */
[----:B------:R-:W-:Y:S02]  /*f3b0*/  PRMT R46, R27, 0x7604, R26 ;  /* 0x000076041b2e7816 */ /* 0x000fe4000000001a */
[----:B------:R-:W-:Y:S02]  /*f3c0*/  SHF.R.U32.HI R26, RZ, 0x8, R31 ;  /* 0x00000008ff1a7819 */ /* 0x000fe4000001161f */
[----:B------:R-:W-:Y:S02]  /*f3d0*/  SHF.R.U32.HI R32, RZ, 0x8, R4 ;  /* 0x00000008ff207819 */ /* 0x000fe40000011604 */
[----:B------:R-:W-:Y:S02]  /*f3e0*/  IADD3 R33, R33, R34, R212 ;  /* 0x0000002221217210 */ /* 0x000fe40007ffe0d4 */
[----:B------:R-:W-:Y:S02]  /*f3f0*/  LOP3.LUT R25, R31, 0xff, RZ, 0xc0, !PT ;  /* 0x000000ff1f197812 */ /* 0x000fe400078ec0ff */
[----:B------:R-:W-:Y:S01]  /*f400*/  LOP3.LUT R27, R4, 0xff, RZ, 0xc0, !PT ;  /* 0x000000ff041b7812 */ /* 0x000fe200078ec0ff */
[----:B------:R-:W-:Y:S01]  /*f410*/  IMAD.IADD R44, R22, 0x1, R33 ;  /* 0x00000001162c7824 */ /* 0x000fe200078e0221 */
[----:B------:R-:W-:-:S02]  /*f420*/  LOP3.LUT R26, R26, 0xff, RZ, 0xc0, !PT ;  /* 0x000000ff1a1a7812 */ /* 0x000fc400078ec0ff */
[----:B------:R-:W-:Y:S02]  /*f430*/  LOP3.LUT R32, R32, 0xff, RZ, 0xc0, !PT ;  /* 0x000000ff20207812 */ /* 0x000fe400078ec0ff */
[----:B------:R-:W-:Y:S02]  /*f440*/  PRMT R48, R26, 0x7604, R25 ;  /* 0x000076041a307816 */ /* 0x000fe40000000019 */
[----:B------:R-:W-:Y:S02]  /*f450*/  PRMT R55, R32, 0x7604, R27 ;  /* 0x0000760420377816 */ /* 0x000fe4000000001b */
[----:B------:R-:W0:Y:S01]  /*f460*/  LDS.128 R32, [R44+0x18000] ;  /* 0x018000002c207984 */ /* 0x000e220000000c00 */
[----:B------:R-:W-:Y:S02]  /*f470*/  SHF.R.U32.HI R50, RZ, 0x8, R5 ;  /* 0x00000008ff327819 */ /* 0x000fe40000011605 */
[----:B------:R-:W-:Y:S02]  /*f480*/  LOP3.LUT R47, R5, 0xff, RZ, 0xc0, !PT ;  /* 0x000000ff052f7812 */ /* 0x000fe400078ec0ff */
[----:B------:R-:W-:-:S02]  /*f490*/  LOP3.LUT R50, R50, 0xff, RZ, 0xc0, !PT ;  /* 0x000000ff32327812 */ /* 0x000fc400078ec0ff */
[----:B------:R-:W-:Y:S02]  /*f4a0*/  SHF.R.U32.HI R53, RZ, 0x8, R6 ;  /* 0x00000008ff357819 */ /* 0x000fe40000011606 */
[----:B------:R-:W-:Y:S02]  /*f4b0*/  SHF.R.U32.HI R57, RZ, 0x8, R7 ;  /* 0x00000008ff397819 */ /* 0x000fe40000011607 */
[----:B------:R-:W-:Y:S02]  /*f4c0*/  PRMT R50, R50, 0x7604, R47 ;  /* 0x0000760432327816 */ /* 0x000fe4000000002f */
[----:B------:R-:W-:Y:S02]  /*f4d0*/  LOP3.LUT R51, R6, 0xff, RZ, 0xc0, !PT ;  /* 0x000000ff06337812 */ /* 0x000fe400078ec0ff */
[----:B------:R-:W-:Y:S02]  /*f4e0*/  LOP3.LUT R54, R53, 0xff, RZ, 0xc0, !PT ;  /* 0x000000ff35367812 */ /* 0x000fe400078ec0ff */
[----:B------:R-:W-:-:S02]  /*f4f0*/  SHF.R.U32.HI R47, RZ, 0x10, R29 ;  /* 0x00000010ff2f7819 */ /* 0x000fc4000001161d */
[----:B------:R-:W-:Y:S02]  /*f500*/  LOP3.LUT R53, R57, 0xff, RZ, 0xc0, !PT ;  /* 0x000000ff39357812 */ /* 0x000fe400078ec0ff */
[----:B------:R-:W-:Y:S01]  /*f510*/  SHF.R.U32.HI R57, RZ, 0x10, R5 ;  /* 0x00000010ff397819 */ /* 0x000fe20000011605 */
[----:B------:R-:W-:Y:S01]  /*f520*/  IMAD.U32 R47, R47, 0x10000, RZ ;  /* 0x000100002f2f7824 */ /* 0x000fe200078e00ff */
[----:B------:R-:W-:Y:S02]  /*f530*/  PRMT R59, R54, 0x7604, R51 ;  /* 0x00007604363b7816 */ /* 0x000fe40000000033 */
[----:B------:R-:W-:Y:S01]  /*f540*/  SHF.R.U32.HI R51, RZ, 0x10, R31 ;  /* 0x00000010ff337819 */ /* 0x000fe2000001161f */
[----:B------:R-:W-:Y:S01]  /*f550*/  IMAD.U32 R57, R57, 0x10000, RZ ;  /* 0x0001000039397824 */ /* 0x000fe200078e00ff */
[----:B------:R-:W-:Y:S02]  /*f560*/  LOP3.LUT R56, R7, 0xff, RZ, 0xc0, !PT ;  /* 0x000000ff07387812 */ /* 0x000fe400078ec0ff */
[----:B------:R-:W-:-:S02]  /*f570*/  SHF.R.U32.HI R61, RZ, 0x10, R7 ;  /* 0x00000010ff3d7819 */ /* 0x000fc40000011607 */
[----:B------:R-:W-:Y:S02]  /*f580*/  SHF.L.U32 R51, R51, 0x10, RZ ;  /* 0x0000001033337819 */ /* 0x000fe400000006ff */
[----:B------:R-:W-:Y:S01]  /*f590*/  LOP3.LUT R47, R46, 0xff0000, R47, 0xf8, !PT ;  /* 0x00ff00002e2f7812 */ /* 0x000fe200078ef82f */
[----:B------:R-:W-:Y:S01]  /*f5a0*/  IMAD.U32 R61, R61, 0x10000, RZ ;  /* 0x000100003d3d7824 */ /* 0x000fe200078e00ff */
[----:B------:R-:W-:Y:S02]  /*f5b0*/  PRMT R56, R53, 0x7604, R56 ;  /* 0x0000760435387816 */ /* 0x000fe40000000038 */
        /* <DEDUP_REMOVED lines=9> */
[----:B------:R-:W-:Y:S02]  /*f650*/  LOP3.LUT R29, R55, 0xff0000, R4, 0xf8, !PT ;  /* 0x00ff0000371d7812 */ /* 0x000fe400078ef804 */
[----:B------:R-:W-:Y:S02]  /*f660*/  LOP3.LUT R28, R49, 0xff000000, R30, 0xf8, !PT ;  /* 0xff000000311c7812 */ /* 0x000fe400078ef81e */
[----:B------:R-:W-:Y:S02]  /*f670*/  F2FP.F16.E4M3.UNPACK_B R60, R59 ;  /* 0x0000003bff3c723e */ /* 0x000fe400020006ff */
[----:B0-----:R-:W-:Y:S02]  /*f680*/  F2FP.F16.E4M3.UNPACK_B R48, R33 ;  /* 0x00000021ff30723e */ /* 0x001fe400020006ff */
[----:B------:R-:W-:Y:S02]  /*f690*/  LOP3.LUT R58, R53, 0xff000000, R31, 0xf8, !PT ;  /* 0xff000000353a7812 */ /* 0x000fe400078ef81f */
[----:B------:R-:W-:-:S02]  /*f6a0*/  LOP3.LUT R29, R29, 0xff000000, R4, 0xf8, !PT ;  /* 0xff0000001d1d7812 */ /* 0x000fc400078ef804 */
[----:B------:R-:W-:Y:S01]  /*f6b0*/  LOP3.LUT R4, R47, 0xff000000, R6, 0xf8, !PT ;  /* 0xff0000002f047812 */ /* 0x000fe200078ef806 */
[----:B------:R-:W-:Y:S01]  /*f6c0*/  HADD2.F32 R6, -RZ, R48.H0_H0 ;  /* 0x20000030ff067230 */ /* 0x000fe20000004100 */
[----:B------:R-:W-:Y:S01]  /*f6d0*/  LOP3.LUT R62, R61, 0xff000000, R7, 0xf8, !PT ;  /* 0xff0000003d3e7812 */ /* 0x000fe200078ef807 */
[----:B------:R-:W-:Y:S01]  /*f6e0*/  HADD2.F32 R61, -RZ, R60.H0_H0 ;  /* 0x2000003cff3d7230 */ /* 0x000fe20000004100 */
[-C--:B------:R-:W-:Y:S01]  /*f6f0*/  F2FP.F16.E4M3.UNPACK_B R30, R32.reuse ;  /* 0x00000020ff1e723e */ /* 0x080fe200020006ff */
[----:B------:R-:W-:Y:S01]  /*f700*/  HADD2.F32 R48, -RZ, R48.H1_H1 ;  /* 0x30000030ff307230 */ /* 0x000fe20000004100 */
[----:B------:R-:W-:Y:S02]  /*f710*/  F2FP.F16.E4M3.UNPACK_B R53, R32.H1 ;  /* 0x00000020ff35723e */ /* 0x000fe400030006ff */
[----:B------:R-:W-:Y:S01]  /*f720*/  F2FP.F16.E4M3.UNPACK_B R50, R33.H1 ;  /* 0x00000021ff32723e */ /* 0x000fe200030006ff */
[----:B------:R-:W-:Y:S01]  /*f730*/  FMUL.FTZ R32, R6, R61 ;  /* 0x0000003d06207220 */ /* 0x000fe20000410000 */
[----:B------:R-:W-:-:S02]  /*f740*/  F2FP.F16.E4M3.UNPACK_B R59, R59.H1 ;  /* 0x0000003bff3b723e */ /* 0x000fc400030006ff */
[-C--:B------:R-:W-:Y:S02]  /*f750*/  F2FP.F16.E4M3.UNPACK_B R55, R35.reuse ;  /* 0x00000023ff37723e */ /* 0x080fe400020006ff */
[----:B------:R-:W-:Y:S02]  /*f760*/  F2FP.F16.E4M3.UNPACK_B R57, R35.H1 ;  /* 0x00000023ff39723e */ /* 0x000fe400030006ff */
[-C--:B------:R-:W-:Y:S02]  /*f770*/  F2FP.F16.E4M3.UNPACK_B R7, R34.reuse ;  /* 0x00000022ff07723e */ /* 0x080fe400020006ff */
[----:B------:R-:W-:Y:S01]  /*f780*/  F2FP.F16.E4M3.UNPACK_B R34, R34.H1 ;  /* 0x00000022ff22723e */ /* 0x000fe200030006ff */
[----:B--2---:R-:W0:Y:S02]  /*f790*/  LDS.128 R24, [R71+0x18000] ;  /* 0x0180000047187984 */ /* 0x004e240000000c00 */
[-C--:B0-----:R-:W-:Y:S02]  /*f7a0*/  F2FP.F16.E4M3.UNPACK_B R49, R27.reuse ;  /* 0x0000001bff31723e */ /* 0x081fe400020006ff */
[----:B------:R-:W-:-:S02]  /*f7b0*/  F2FP.F16.E4M3.UNPACK_B R56, R27.H1 ;  /* 0x0000001bff38723e */ /* 0x000fc400030006ff */
[-C--:B------:R-:W-:Y:S02]  /*f7c0*/  F2FP.F16.E4M3.UNPACK_B R27, R24.reuse ;  /* 0x00000018ff1b723e */ /* 0x080fe400020006ff */
[----:B------:R-:W-:Y:S02]  /*f7d0*/  F2FP.F16.E4M3.UNPACK_B R46, R24.H1 ;  /* 0x00000018ff2e723e */ /* 0x000fe400030006ff */
[----:B------:R-:W-:Y:S02]  /*f7e0*/  F2FP.F16.E4M3.UNPACK_B R24, R51 ;  /* 0x00000033ff18723e */ /* 0x000fe400020006ff */
[-C--:B------:R-:W-:Y:S02]  /*f7f0*/  F2FP.F16.E4M3.UNPACK_B R31, R25.reuse ;  /* 0x00000019ff1f723e */ /* 0x080fe400020006ff */
[----:B------:R-:W-:Y:S01]  /*f800*/  F2FP.F16.E4M3.UNPACK_B R47, R25.H1 ;  /* 0x00000019ff2f723e */ /* 0x000fe200030006ff */
[--C-:B------:R-:W-:Y:S01]  /*f810*/  HADD2.F32 R54, -RZ, R24.reuse.H0_H0 ;  /* 0x20000018ff367230 */ /* 0x100fe20000004100 */
[----:B------:R-:W-:Y:S01]  /*f820*/  F2FP.F16.E4M3.UNPACK_B R51, R51.H1 ;  /* 0x00000033ff33723e */ /* 0x000fe200030006ff */
[----:B------:R-:W-:Y:S01]  /*f830*/  HADD2.F32 R25, -RZ, R31.H0_H0 ;  /* 0x2000001fff197230 */ /* 0x000fe20000004100 */
[----:B------:R-:W-:Y:S01]  /*f840*/  F2FP.F16.E4M3.UNPACK_B R5, R26 ;  /* 0x0000001aff05723e */ /* 0x000fe200020006ff */
[----:B------:R-:W-:-:S02]  /*f850*/  HADD2.F32 R35, -RZ, R24.H1_H1 ;  /* 0x30000018ff237230 */ /* 0x000fc40000004100 */
[-C--:B------:R-:W-:Y:S01]  /*f860*/  FMUL.FTZ R64, R6, R54.reuse ;  /* 0x0000003606407220 */ /* 0x080fe20000410000 */
[----:B------:R-:W-:Y:S02]  /*f870*/  HADD2.F32 R24, -RZ, R31.H1_H1 ;  /* 0x3000001fff187230 */ /* 0x000fe40000004100 */
[C---:B------:R-:W-:Y:S01]  /*f880*/  FFMA.FTZ R6, R25.reuse, R54, -R32 ;  /* 0x0000003619067223 */ /* 0x040fe20000010820 */
[----:B------:R-:W-:Y:S02]  /*f890*/  HADD2.F32 R54, -RZ, R59.H0_H0 ;  /* 0x2000003bff367230 */ /* 0x000fe40000004100 */
[----:B------:R-:W-:Y:S01]  /*f8a0*/  FFMA.FTZ R25, R25, R61, R64 ;  /* 0x0000003d19197223 */ /* 0x000fe20000010040 */
[----:B------:R-:W-:Y:S01]  /*f8b0*/  HADD2.F32 R31, -RZ, R50.H0_H0 ;  /* 0x20000032ff1f7230 */ /* 0x000fe20000004100 */
[----:B------:R-:W-:Y:S01]  /*f8c0*/  F2FP.F16.E4M3.UNPACK_B R26, R26.H1 ;  /* 0x0000001aff1a723e */ /* 0x000fe200030006ff */
[----:B------:R-:W-:Y:S02]  /*f8d0*/  HADD2.F32 R32, -RZ, R51.H0_H0 ;  /* 0x20000033ff207230 */ /* 0x000fe40000004100 */
[----:B------:R-:W-:-:S02]  /*f8e0*/  HADD2.F32 R61, -RZ, R60.H1_H1 ;  /* 0x3000003cff3d7230 */ /* 0x000fc40000004100 */
[C---:B------:R-:W-:Y:S01]  /*f8f0*/  FMUL.FTZ R60, R31.reuse, R54 ;  /* 0x000000361f3c7220 */ /* 0x040fe20000410000 */
[----:B------:R-:W-:Y:S02]  /*f900*/  HADD2.F32 R33, -RZ, R47.H0_H0 ;  /* 0x2000002fff217230 */ /* 0x000fe40000004100 */
[-C--:B------:R-:W-:Y:S01]  /*f910*/  FMUL.FTZ R65, R31, R32.reuse ;  /* 0x000000201f417220 */ /* 0x080fe20000410000 */
[----:B------:R-:W-:Y:S02]  /*f920*/  HADD2.F32 R59, -RZ, R59.H1_H1 ;  /* 0x3000003bff3b7230 */ /* 0x000fe40000004100 */
[C---:B------:R-:W-:Y:S01]  /*f930*/  FMUL.FTZ R63, R48.reuse, R61 ;  /* 0x0000003d303f7220 */ /* 0x040fe20000410000 */
[-C--:B------:R-:W-:Y:S01]  /*f940*/  FMUL.FTZ R48, R48, R35.reuse ;  /* 0x0000002330307220 */ /* 0x080fe20000410000 */
[C---:B------:R-:W-:Y:S01]  /*f950*/  FFMA.FTZ R32, R33.reuse, R32, -R60 ;  /* 0x0000002021207223 */ /* 0x040fe2000001083c */
[----:B------:R-:W-:Y:S01]  /*f960*/  FFMA.FTZ R33, R33, R54, R65 ;  /* 0x0000003621217223 */ /* 0x000fe20000010041 */
[C---:B------:R-:W-:Y:S01]  /*f970*/  FFMA.FTZ R31, R24.reuse, R35, -R63 ;  /* 0x00000023181f7223 */ /* 0x040fe2000001083f */
[----:B------:R-:W-:Y:S01]  /*f980*/  F2FP.F16.E4M3.UNPACK_B R54, R58 ;  /* 0x0000003aff36723e */ /* 0x000fe200020006ff */
[----:B------:R-:W-:Y:S01]  /*f990*/  FFMA.FTZ R24, R24, R61, R48 ;  /* 0x0000003d18187223 */ /* 0x000fe20000010030 */
[----:B------:R-:W-:Y:S01]  /*f9a0*/  F2FP.F16.E4M3.UNPACK_B R61, R62 ;  /* 0x0000003eff3d723e */ /* 0x000fe200020006ff */
[----:B------:R-:W-:Y:S01]  /*f9b0*/  HADD2.F32 R50, -RZ, R50.H1_H1 ;  /* 0x30000032ff327230 */ /* 0x000fe20000004100 */
[----:B------:R-:W-:Y:S01]  /*f9c0*/  F2FP.F16.E4M3.UNPACK_B R58, R58.H1 ;  /* 0x0000003aff3a723e */ /* 0x000fe200030006ff */
[----:B------:R-:W-:-:S02]  /*f9d0*/  HADD2.F32 R48, -RZ, R51.H1_H1 ;  /* 0x30000033ff307230 */ /* 0x000fc40000004100 */
[----:B------:R-:W-:Y:S02]  /*f9e0*/  HADD2.F32 R35, -RZ, R55.H0_H0 ;  /* 0x20000037ff237230 */ /* 0x000fe40000004100 */
[C---:B------:R-:W-:Y:S01]  /*f9f0*/  FMUL.FTZ R66, R50.reuse, R59 ;  /* 0x0000003b32427220 */ /* 0x040fe20000410000 */
[----:B------:R-:W-:Y:S02]  /*fa00*/  HADD2.F32 R60, -RZ, R54.H0_H0 ;  /* 0x20000036ff3c7230 */ /* 0x000fe40000004100 */
[----:B------:R-:W-:Y:S01]  /*fa10*/  FMUL.FTZ R50, R50, R48 ;  /* 0x0000003032327220 */ /* 0x000fe20000410000 */
[----:B------:R-:W-:Y:S02]  /*fa20*/  HADD2.F32 R64, -RZ, R61.H0_H0 ;  /* 0x2000003dff407230 */ /* 0x000fe40000004100 */
[----:B------:R-:W-:Y:S02]  /*fa30*/  HADD2.F32 R47, -RZ, R47.H1_H1 ;  /* 0x3000002fff2f7230 */ /* 0x000fe40000004100 */
[----:B------:R-:W-:Y:S01]  /*fa40*/  FMUL.FTZ R63, R35, R60 ;  /* 0x0000003c233f7220 */ /* 0x000fe20000410000 */
[----:B------:R-:W-:-:S02]  /*fa50*/  HADD2.F32 R51, -RZ, R49.H0_H0 ;  /* 0x20000031ff337230 */ /* 0x000fc40000004100 */
[----:B------:R-:W-:Y:S01]  /*fa60*/  FMUL.FTZ R68, R35, R64 ;  /* 0x0000004023447220 */ /* 0x000fe20000410000 */
[----:B------:R-:W-:Y:S02]  /*fa70*/  HADD2.F32 R61, -RZ, R61.H1_H1 ;  /* 0x3000003dff3d7230 */ /* 0x000fe40000004100 */
[C---:B------:R-:W-:Y:S01]  /*fa80*/  FFMA.FTZ R35, R47.reuse, R48, -R66 ;  /* 0x000000302f237223 */ /* 0x040fe20000010842 */
[----:B------:R-:W-:Y:S01]  /*fa90*/  FFMA.FTZ R50, R47, R59, R50 ;  /* 0x0000003b2f327223 */ /* 0x000fe20000010032 */
[C---:B------:R-:W-:Y:S01]  /*faa0*/  FFMA.FTZ R47, R51.reuse, R64, R63 ;  /* 0x00000040332f7223 */ /* 0x040fe2000001003f */
[----:B------:R-:W-:Y:S01]  /*fab0*/  F2FP.F16.E4M3.UNPACK_B R64, R62.H1 ;  /* 0x0000003eff40723e */ /* 0x000fe200030006ff */
[----:B------:R-:W-:Y:S02]  /*fac0*/  HADD2.F32 R59, -RZ, R54.H1_H1 ;  /* 0x30000036ff3b7230 */ /* 0x000fe40000004100 */
[----:B------:R-:W-:Y:S01]  /*fad0*/  FFMA.FTZ R48, R51, R60, -R68 ;  /* 0x0000003c33307223 */ /* 0x000fe20000010844 */
[----:B------:R-:W-:Y:S01]  /*fae0*/  HADD2.F32 R54, -RZ, R49.H1_H1 ;  /* 0x30000031ff367230 */ /* 0x000fe20000004100 */
[----:B------:R-:W-:Y:S01]  /*faf0*/  F2FP.SATFINITE.E4M3.F32.PACK_AB_MERGE_C R33, R50, R33, RZ ;  /* 0x000000213221723e */ /* 0x000fe200048070ff */
[----:B------:R-:W-:-:S02]  /*fb00*/  HADD2.F32 R49, -RZ, R55.H1_H1 ;  /* 0x30000037ff317230 */ /* 0x000fc40000004100 */
[----:B------:R-:W-:Y:S01]  /*fb10*/  HADD2.F32 R62, -RZ, R64.H0_H0 ;  /* 0x20000040ff3e7230 */ /* 0x000fe20000004100 */
[----:B------:R-:W-:Y:S01]  /*fb20*/  F2FP.SATFINITE.E4M3.F32.PACK_AB_MERGE_C R25, R24, R25, R33 ;  /* 0x000000191819723e */ /* 0x000fe20004807021 */
[----:B------:R-:W-:Y:S02]  /*fb30*/  HADD2.F32 R51, -RZ, R57.H0_H0 ;  /* 0x20000039ff337230 */ /* 0x000fe40000004100 */
[C---:B------:R-:W-:Y:S01]  /*fb40*/  FMUL.FTZ R63, R49.reuse, R61 ;  /* 0x0000003d313f7220 */ /* 0x040fe20000410000 */
[----:B------:R-:W-:Y:S02]  /*fb50*/  HADD2.F32 R60, -RZ, R58.H0_H0 ;  /* 0x2000003aff3c7230 */ /* 0x000fe40000004100 */
[-C--:B------:R-:W-:Y:S01]  /*fb60*/  FMUL.FTZ R66, R49, R59.reuse ;  /* 0x0000003b31427220 */ /* 0x080fe20000410000 */
[----:B------:R-:W-:Y:S02]  /*fb70*/  HADD2.F32 R55, -RZ, R56.H0_H0 ;  /* 0x20000038ff377230 */ /* 0x000fe40000004100 */
[C---:B------:R-:W-:Y:S01]  /*fb80*/  FMUL.FTZ R68, R51.reuse, R62 ;  /* 0x0000003e33447220 */ /* 0x040fe20000410000 */
[----:B------:R-:W-:Y:S01]  /*fb90*/  FFMA.FTZ R49, R54, R59, -R63 ;  /* 0x0000003b36317223 */ /* 0x000fe2000001083f */
[-C--:B------:R-:W-:Y:S01]  /*fba0*/  FMUL.FTZ R65, R51, R60.reuse ;  /* 0x0000003c33417220 */ /* 0x080fe20000410000 */
[----:B------:R-:W-:Y:S01]  /*fbb0*/  F2FP.F16.E4M3.UNPACK_B R63, R29.H1 ;  /* 0x0000001dff3f723e */ /* 0x000fe200030006ff */
[C---:B------:R-:W-:Y:S01]  /*fbc0*/  FFMA.FTZ R51, R55.reuse, R60, -R68 ;  /* 0x0000003c37337223 */ /* 0x040fe20000010844 */
[----:B------:R-:W-:Y:S01]  /*fbd0*/  F2FP.F16.E4M3.UNPACK_B R60, R45.H1 ;  /* 0x0000002dff3c723e */ /* 0x000fe200030006ff */
[----:B------:R-:W-:Y:S01]  /*fbe0*/  FFMA.FTZ R55, R55, R62, R65 ;  /* 0x0000003e37377223 */ /* 0x000fe20000010041 */
[----:B------:R-:W-:-:S02]  /*fbf0*/  HADD2.F32 R62, -RZ, R58.H1_H1 ;  /* 0x3000003aff3e7230 */ /* 0x000fc40000004100 */
[----:B------:R-:W-:Y:S01]  /*fc00*/  FFMA.FTZ R54, R54, R61, R66 ;  /* 0x0000003d36367223 */ /* 0x000fe20000010042 */
[----:B------:R-:W-:Y:S02]  /*fc10*/  HADD2.F32 R65, -RZ, R64.H1_H1 ;  /* 0x30000040ff417230 */ /* 0x000fe40000004100 */
[----:B------:R-:W-:Y:S02]  /*fc20*/  HADD2.F32 R58, -RZ, R56.H1_H1 ;  /* 0x30000038ff3a7230 */ /* 0x000fe40000004100 */
[----:B------:R-:W-:Y:S02]  /*fc30*/  HADD2.F32 R64, -RZ, R63.H0_H0 ;  /* 0x2000003fff407230 */ /* 0x000fe40000004100 */
[----:B------:R-:W-:Y:S02]  /*fc40*/  HADD2.F32 R56, -RZ, R53.H0_H0 ;  /* 0x20000035ff387230 */ /* 0x000fe40000004100 */
[----:B------:R-:W-:Y:S02]  /*fc50*/  HADD2.F32 R57, -RZ, R57.H1_H1 ;  /* 0x30000039ff397230 */ /* 0x000fe40000004100 */
[----:B------:R-:W-:-:S02]  /*fc60*/  HADD2.F32 R61, -RZ, R60.H0_H0 ;  /* 0x2000003cff3d7230 */ /* 0x000fc40000004100 */
[C---:B------:R-:W-:Y:S01]  /*fc70*/  FMUL.FTZ R66, R56.reuse, R64 ;  /* 0x0000004038427220 */ /* 0x040fe20000410000 */
[----:B------:R-:W-:Y:S02]  /*fc80*/  HADD2.F32 R59, -RZ, R46.H0_H0 ;  /* 0x2000002eff3b7230 */ /* 0x000fe40000004100 */
[C---:B------:R-:W-:Y:S01]  /*fc90*/  FMUL.FTZ R69, R57.reuse, R65 ;  /* 0x0000004139457220 */ /* 0x040fe20000410000 */
[-C--:B------:R-:W-:Y:S01]  /*fca0*/  FMUL.FTZ R68, R57, R62.reuse ;  /* 0x0000003e39447220 */ /* 0x080fe20000410000 */
[-C--:B------:R-:W-:Y:S01]  /*fcb0*/  FMUL.FTZ R67, R56, R61.reuse ;  /* 0x0000003d38437220 */ /* 0x080fe20000410000 */
[----:B------:R-:W-:Y:S02]  /*fcc0*/  HADD2.F32 R63, -RZ, R63.H1_H1 ;  /* 0x3000003fff3f7230 */ /* 0x000fe40000004100 */
[----:B------:R-:W-:Y:S01]  /*fcd0*/  FFMA.FTZ R57, R59, R61, -R66 ;  /* 0x0000003d3b397223 */ /* 0x000fe20000010842 */
[----:B------:R-:W-:Y:S01]  /*fce0*/  FFMA.FTZ R56, R58, R62, -R69 ;  /* 0x0000003e3a387223 */ /* 0x000fe20000010845 */
[----:B------:R-:W-:Y:S01]  /*fcf0*/  HADD2.F32 R53, -RZ, R53.H1_H1 ;  /* 0x30000035ff357230 */ /* 0x000fe20000004100 */
[----:B------:R-:W-:Y:S01]  /*fd00*/  F2FP.F16.E4M3.UNPACK_B R62, R29 ;  /* 0x0000001dff3e723e */ /* 0x000fe200020006ff */
[----:B------:R-:W-:-:S02]  /*fd10*/  HADD2.F32 R61, -RZ, R60.H1_H1 ;  /* 0x3000003cff3d7230 */ /* 0x000fc40000004100 */
[----:B------:R-:W-:Y:S01]  /*fd20*/  FFMA.FTZ R59, R59, R64, R67 ;  /* 0x000000403b3b7223 */ /* 0x000fe20000010043 */
[----:B------:R-:W-:Y:S01]  /*fd30*/  HADD2.F32 R46, -RZ, R46.H1_H1 ;  /* 0x3000002eff2e7230 */ /* 0x000fe20000004100 */
[----:B------:R-:W-:Y:S01]  /*fd40*/  F2FP.F16.E4M3.UNPACK_B R60, R45 ;  /* 0x0000002dff3c723e */ /* 0x000fe200020006ff */
[C---:B------:R-:W-:Y:S01]  /*fd50*/  FMUL.FTZ R29, R53.reuse, R63 ;  /* 0x0000003f351d7220 */ /* 0x040fe20000410000 */
[----:B------:R-:W-:Y:S01]  /*fd60*/  FMUL.FTZ R66, R53, R61 ;  /* 0x0000003d35427220 */ /* 0x000fe20000410000 */
[----:B------:R-:W-:Y:S02]  /*fd70*/  HADD2.F32 R64, -RZ, R62.H0_H0 ;  /* 0x2000003eff407230 */ /* 0x000fe40000004100 */
[----:B------:R-:W-:Y:S01]  /*fd80*/  FFMA.FTZ R58, R58, R65, R68 ;  /* 0x000000413a3a7223 */ /* 0x000fe20000010044 */
[----:B------:R-:W-:Y:S02]  /*fd90*/  HADD2.F32 R45, -RZ, R30.H0_H0 ;  /* 0x2000001eff2d7230 */ /* 0x000fe40000004100 */
[C---:B------:R-:W-:Y:S01]  /*fda0*/  FFMA.FTZ R72, R46.reuse, R61, -R29 ;  /* 0x0000003d2e487223 */ /* 0x040fe2000001081d */
[----:B------:R-:W-:Y:S01]  /*fdb0*/  FFMA.FTZ R74, R46, R63, R66 ;  /* 0x0000003f2e4a7223 */ /* 0x000fe20000010042 */
[----:B------:R-:W-:-:S02]  /*fdc0*/  HADD2.F32 R46, -RZ, R60.H0_H0 ;  /* 0x2000003cff2e7230 */ /* 0x000fc40000004100 */
[--C-:B------:R-:W-:Y:S02]  /*fdd0*/  HADD2.F32 R29, -RZ, R27.reuse.H0_H0 ;  /* 0x2000001bff1d7230 */ /* 0x100fe40000004100 */
[C---:B------:R-:W-:Y:S01]  /*fde0*/  FMUL.FTZ R66, R45.reuse, R64 ;  /* 0x000000402d427220 */ /* 0x040fe20000410000 */
[----:B------:R-:W-:Y:S02]  /*fdf0*/  HADD2.F32 R62, -RZ, R62.H1_H1 ;  /* 0x3000003eff3e7230 */ /* 0x000fe40000004100 */
[-C--:B------:R-:W-:Y:S01]  /*fe00*/  FMUL.FTZ R68, R45, R46.reuse ;  /* 0x0000002e2d447220 */ /* 0x080fe20000410000 */
[----:B------:R-:W-:Y:S02]  /*fe10*/  HADD2.F32 R30, -RZ, R30.H1_H1 ;  /* 0x3000001eff1e7230 */ /* 0x000fe40000004100 */
[----:B------:R-:W-:Y:S01]  /*fe20*/  FFMA.FTZ R66, R29, R46, -R66 ;  /* 0x0000002e1d427223 */ /* 0x000fe20000010842 */
[----:B------:R-:W-:Y:S01]  /*fe30*/  HADD2.F32 R60, -RZ, R60.H1_H1 ;  /* 0x3000003cff3c7230 */ /* 0x000fe20000004100 */
[----:B------:R-:W-:Y:S01]  /*fe40*/  F2FP.F16.E4M3.UNPACK_B R46, R4.H1 ;  /* 0x00000004ff2e723e */ /* 0x000fe200030006ff */
[----:B------:R-:W-:-:S02]  /*fe50*/  HADD2.F32 R27, -RZ, R27.H1_H1 ;  /* 0x3000001bff1b7230 */ /* 0x000fc40000004100 */
[C---:B------:R-:W-:Y:S01]  /*fe60*/  FMUL.FTZ R70, R30.reuse, R62 ;  /* 0x0000003e1e467220 */ /* 0x040fe20000410000 */
[----:B------:R-:W-:Y:S01]  /*fe70*/  F2FP.F16.E4M3.UNPACK_B R45, R28.H1 ;  /* 0x0000001cff2d723e */ /* 0x000fe200030006ff */
[----:B------:R-:W-:Y:S01]  /*fe80*/  FMUL.FTZ R53, R30, R60 ;  /* 0x0000003c1e357220 */ /* 0x000fe20000410000 */
[----:B------:R-:W-:Y:S01]  /*fe90*/  FFMA.FTZ R68, R29, R64, R68 ;  /* 0x000000401d447223 */ /* 0x000fe20000010044 */
[C---:B------:R-:W-:Y:S01]  /*fea0*/  FFMA.FTZ R61, R27.reuse, R60, -R70 ;  /* 0x0000003c1b3d7223 */ /* 0x040fe20000010846 */
[----:B------:R-:W-:Y:S02]  /*feb0*/  HADD2.F32 R60, -RZ, R46.H0_H0 ;  /* 0x2000002eff3c7230 */ /* 0x000fe40000004100 */
[----:B------:R-:W-:Y:S01]  /*fec0*/  FFMA.FTZ R63, R27, R62, R53 ;  /* 0x0000003e1b3f7223 */ /* 0x000fe20000010035 */
[----:B------:R-:W-:Y:S01]  /*fed0*/  HADD2.F32 R29, -RZ, R34.H0_H0 ;  /* 0x20000022ff1d7230 */ /* 0x000fe20000004100 */
[----:B------:R-:W-:Y:S01]  /*fee0*/  F2FP.F16.E4M3.UNPACK_B R4, R4 ;  /* 0x00000004ff04723e */ /* 0x000fe200020006ff */
[----:B------:R-:W-:Y:S01]  /*fef0*/  HADD2.F32 R30, -RZ, R45.H0_H0 ;  /* 0x2000002dff1e7230 */ /* 0x000fe20000004100 */
[----:B------:R-:W-:Y:S01]  /*ff00*/  F2FP.F16.E4M3.UNPACK_B R28, R28 ;  /* 0x0000001cff1c723e */ /* 0x000fe200020006ff */
[----:B------:R-:W-:-:S02]  /*ff10*/  HADD2.F32 R53, -RZ, R46.H1_H1 ;  /* 0x3000002eff357230 */ /* 0x000fc40000004100 */
[C---:B------:R-:W-:Y:S01]  /*ff20*/  FMUL.FTZ R62, R29.reuse, R60 ;  /* 0x0000003c1d3e7220 */ /* 0x040fe20000410000 */
[----:B------:R-:W-:Y:S02]  /*ff30*/  HADD2.F32 R34, -RZ, R34.H1_H1 ;  /* 0x30000022ff227230 */ /* 0x000fe40000004100 */
[----:B------:R-:W-:Y:S01]  /*ff40*/  FMUL.FTZ R46, R29, R30 ;  /* 0x0000001e1d2e7220 */ /* 0x000fe20000410000 */
[----:B------:R-:W-:Y:S01]  /*ff50*/  HADD2.F32 R45, -RZ, R45.H1_H1 ;  /* 0x3000002dff2d7230 */ /* 0x000fe20000004100 */
[----:B------:R-:W-:Y:S01]  /*ff60*/  F2FP.SATFINITE.E4M3.F32.PACK_AB_MERGE_C R59, R74, R59, RZ ;  /* 0x0000003b4a3b723e */ /* 0x000fe200048070ff */
[--C-:B------:R-:W-:Y:S02]  /*ff70*/  HADD2.F32 R27, -RZ, R26.reuse.H0_H0 ;  /* 0x2000001aff1b7230 */ /* 0x100fe40000004100 */
[C---:B------:R-:W-:Y:S01]  /*ff80*/  FMUL.FTZ R29, R34.reuse, R53 ;  /* 0x00000035221d7220 */ /* 0x040fe20000410000 */
[----:B------:R-:W-:Y:S02]  /*ff90*/  HADD2.F32 R26, -RZ, R26.H1_H1 ;  /* 0x3000001aff1a7230 */ /* 0x000fe40000004100 */
[-C--:B------:R-:W-:Y:S01]  /*ffa0*/  FMUL.FTZ R34, R34, R45.reuse ;  /* 0x0000002d22227220 */ /* 0x080fe20000410000 */
[----:B------:R-:W-:Y:S01]  /*ffb0*/  F2FP.SATFINITE.E4M3.F32.PACK_AB_MERGE_C R24, R63, R68, R59 ;  /* 0x000000443f18723e */ /* 0x000fe2000480703b */
[C---:B------:R-:W-:Y:S01]  /*ffc0*/  FFMA.FTZ R62, R27.reuse, R30, -R62 ;  /* 0x0000001e1b3e7223 */ /* 0x040fe2000001083e */
[----:B------:R-:W-:Y:S01]  /*ffd0*/  FFMA.FTZ R46, R27, R60, R46 ;  /* 0x0000003c1b2e7223 */ /* 0x000fe2000001002e */
[C---:B------:R-:W-:Y:S01]  /*ffe0*/  FFMA.FTZ R65, R26.reuse, R45, -R29 ;  /* 0x0000002d1a417223 */ /* 0x040fe2000001081d */
[----:B------:R-:W-:Y:S01]  /*fff0*/  FFMA.FTZ R53, R26, R53, R34 ;  /* 0x000000351a357223 */ /* 0x000fe20000010022 */
[----:B------:R-:W-:-:S02]  /*10000*/  HADD2.F32 R29, -RZ, R4.H0_H0 ;  /* 0x20000004ff1d7230 */ /* 0x000fc40000004100 */
[--C-:B------:R-:W-:Y:S01]  /*10010*/  HADD2.F32 R26, -RZ, R7.reuse.H0_H0 ;  /* 0x20000007ff1a7230 */ /* 0x100fe20000004100 */
[----:B------:R-:W-:Y:S01]  /*10020*/  F2FP.SATFINITE.E4M3.F32.PACK_AB_MERGE_C R62, R65, R62, RZ ;  /* 0x0000003e413e723e */ /* 0x000fe200048070ff */
[----:B------:R-:W-:Y:S01]  /*10030*/  HADD2.F32 R27, -RZ, R28.H0_H0 ;  /* 0x2000001cff1b7230 */ /* 0x000fe20000004100 */
[----:B------:R-:W-:Y:S01]  /*10040*/  F2FP.SATFINITE.E4M3.F32.PACK_AB_MERGE_C R46, R53, R46, RZ ;  /* 0x0000002e352e723e */ /* 0x000fe200048070ff */
[----:B------:R-:W-:Y:S02]  /*10050*/  HADD2.F32 R30, -RZ, R4.H1_H1 ;  /* 0x30000004ff1e7230 */ /* 0x000fe40000004100 */
[C---:B------:R-:W-:Y:S01]  /*10060*/  FMUL.FTZ R45, R26.reuse, R29 ;  /* 0x0000001d1a2d7220 */ /* 0x040fe20000410000 */
[----:B------:R-:W-:Y:S02]  /*10070*/  HADD2.F32 R7, -RZ, R7.H1_H1 ;  /* 0x30000007ff077230 */ /* 0x000fe40000004100 */
[----:B------:R-:W-:Y:S01]  /*10080*/  FMUL.FTZ R26, R26, R27 ;  /* 0x0000001b1a1a7220 */ /* 0x000fe20000410000 */
[----:B------:R-:W-:-:S02]  /*10090*/  HADD2.F32 R28, -RZ, R28.H1_H1 ;  /* 0x3000001cff1c7230 */ /* 0x000fc40000004100 */
[--C-:B------:R-:W-:Y:S02]  /*100a0*/  HADD2.F32 R4, -RZ, R5.reuse.H0_H0 ;  /* 0x20000005ff047230 */ /* 0x100fe40000004100 */
[C---:B------:R-:W-:Y:S01]  /*100b0*/  FMUL.FTZ R34, R7.reuse, R30 ;  /* 0x0000001e07227220 */ /* 0x040fe20000410000 */
[----:B------:R-:W-:Y:S02]  /*100c0*/  HADD2.F32 R5, -RZ, R5.H1_H1 ;  /* 0x30000005ff057230 */ /* 0x000fe40000004100 */
[-C--:B------:R-:W-:Y:S01]  /*100d0*/  FMUL.FTZ R7, R7, R28.reuse ;  /* 0x0000001c07077220 */ /* 0x080fe20000410000 */
[C---:B------:R-:W-:Y:S01]  /*100e0*/  FFMA.FTZ R26, R4.reuse, R29, R26 ;  /* 0x0000001d041a7223 */ /* 0x040fe2000001001a */
[----:B------:R-:W-:Y:S01]  /*100f0*/  FFMA.FTZ R45, R4, R27, -R45 ;  /* 0x0000001b042d7223 */ /* 0x000fe2000001082d */
        /* <DEDUP_REMOVED lines=9> */
[----:B------:R-:W-:Y:S02]  /*10190*/  F2FP.SATFINITE.E4M3.F32.PACK_AB_MERGE_C R6, R34, R45, R62 ;  /* 0x0000002d2206723e */ /* 0x000fe4000480703e */
[----:B------:R-:W-:Y:S02]  /*101a0*/  F2FP.SATFINITE.E4M3.F32.PACK_AB_MERGE_C R27, R54, R47, R27 ;  /* 0x0000002f361b723e */ /* 0x000fe4000480701b */
[----:B------:R-:W-:Y:S01]  /*101b0*/  F2FP.SATFINITE.E4M3.F32.PACK_AB_MERGE_C R26, R29, R26, R46 ;  /* 0x0000001a1d1a723e */ /* 0x000fe2000480702e */
[----:B------:R2:W-:Y:S04]  /*101c0*/  STS.128 [R71+0x18000], R4 ;  /* 0x0180000447007388 */ /* 0x0005e80000000c00 */
[----:B------:R2:W-:Y:S02]  /*101d0*/  STS.128 [R44+0x18000], R24 ;  /* 0x018000182c007388 */ /* 0x0005e40000000c00 */
.L_x_1907:
[----:B------:R-:W-:Y:S05]  /*101e0*/  BSYNC B1 ;  /* 0x0000000000017941 */ /* 0x000fea0003800000 */
.L_x_1906:
[----:B------:R-:W-:Y:S04]  /*101f0*/  BSSY B1, `(.L_x_1908) ;  /* 0x0000108000017945 */ /* 0x000fe80003800000 */
[----:B------:R-:W-:Y:S05]  /*10200*/  @P1 BRA `(.L_x_1909) ;  /* 0x0000001000181947 */ /* 0x000fea0003800000 */
[----:B------:R-:W3:Y:S01]  /*10210*/  LDL R61, [R1+0x84] ;  /* 0x00008400013d7983 */ /* 0x000ee20000100800 */
[----:B--2--5:R-:W-:Y:S01]  /*10220*/  SHF.R.S32.HI R7, RZ, 0x1f, R52 ;  /* 0x0000001fff077819 */ /* 0x024fe20000011434 */
[----:B------:R-:W-:Y:S01]  /*10230*/  IMAD.SHL.U32 R5, R52, 0x80, RZ ;  /* 0x0000008034057824 */ /* 0x000fe200078e00ff */
[----:B01----:R-:W-:Y:S02]  /*10240*/  LEA.HI R25, R3, R0, RZ, 0x1c ;  /* 0x0000000003197211 */ /* 0x003fe400078fe0ff */
[----:B------:R-:W-:Y:S02]  /*10250*/  LEA.HI R52, R7, R52, RZ, 0x3 ;  /* 0x0000003407347211 */ /* 0x000fe400078f18ff */
[----:B------:R-:W-:Y:S01]  /*10260*/  SHF.R.U32.HI R7, RZ, 0x8, R21 ;  /* 0x00000008ff077819 */ /* 0x000fe20000011615 */
[----:B------:R-:W-:Y:S01]  /*10270*/  IMAD.SHL.U32 R26, R25, 0x10, RZ ;  /* 0x00000010191a7824 */ /* 0x000fe200078e00ff */
[----:B------:R-:W-:Y:S01]  /*10280*/  SHF.R.S32.HI R28, RZ, 0x1f, R25 ;  /* 0x0000001fff1c7819 */ /* 0x000fe20000011419 */
[----:B------:R-:W-:Y:S01]  /*10290*/  IMAD.SHL.U32 R52, R52, 0x80, RZ ;  /* 0x0000008034347824 */ /* 0x000fe200078e00ff */
[----:B------:R-:W-:-:S02]  /*102a0*/  SHF.R.U32.HI R4, RZ, 0x8, R20 ;  /* 0x00000008ff047819 */ /* 0x000fc40000011614 */
[----:B------:R-:W-:Y:S02]  /*102b0*/  LOP3.LUT R24, R21, 0xff, RZ, 0xc0, !PT ;  /* 0x000000ff15187812 */ /* 0x000fe400078ec0ff */
[----:B------:R-:W-:Y:S02]  /*102c0*/  LOP3.LUT R27, R5, 0x380, RZ, 0xc0, !PT ;  /* 0x00000380051b7812 */ /* 0x000fe400078ec0ff */
[----:B------:R-:W-:Y:S02]  /*102d0*/  LOP3.LUT R7, R7, 0xff, RZ, 0xc0, !PT ;  /* 0x000000ff07077812 */ /* 0x000fe400078ec0ff */
[----:B------:R-:W-:Y:S02]  /*102e0*/  LEA.HI R28, R28, R25, RZ, 0x3 ;  /* 0x000000191c1c7211 */ /* 0x000fe400078f18ff */
[----:B------:R-:W-:Y:S02]  /*102f0*/  LOP3.LUT R5, R4, 0xff, RZ, 0xc0, !PT ;  /* 0x000000ff04057812 */ /* 0x000fe400078ec0ff */
[----:B------:R-:W-:Y:S01]  /*10300*/  LOP3.LUT R4, R27, 0x70, R26, 0xf8, !PT ;  /* 0x000000701b047812 */ /* 0x000fe200078ef81a */
[----:B------:R-:W-:Y:S01]  /*10310*/  IMAD.SHL.U32 R28, R28, 0x800, RZ ;  /* 0x000008001c1c7824 */ /* 0x000fe200078e00ff */
[----:B------:R-:W-:-:S02]  /*10320*/  PRMT R32, R7, 0x7604, R24 ;  /* 0x0000760407207816 */ /* 0x000fc40000000018 */
[----:B------:R-:W-:Y:S02]  /*10330*/  SHF.R.U32.HI R27, RZ, 0x3, R27 ;  /* 0x00000003ff1b7819 */ /* 0x000fe4000001161b */
[----:B------:R-:W-:Y:S02]  /*10340*/  SHF.R.U32.HI R7, RZ, 0x8, R39 ;  /* 0x00000008ff077819 */ /* 0x000fe40000011627 */
[----:B------:R-:W-:Y:S02]  /*10350*/  SHF.R.U32.HI R25, RZ, 0x8, R40 ;  /* 0x00000008ff197819 */ /* 0x000fe40000011628 */
[----:B------:R-:W-:Y:S02]  /*10360*/  LOP3.LUT R4, R4, R27, RZ, 0x3c, !PT ;  /* 0x0000001b04047212 */ /* 0x000fe400078e3cff */
[----:B------:R-:W-:Y:S02]  /*10370*/  LOP3.LUT R24, R39, 0xff, RZ, 0xc0, !PT ;  /* 0x000000ff27187812 */ /* 0x000fe400078ec0ff */
[----:B------:R-:W-:-:S02]  /*10380*/  LOP3.LUT R26, R40, 0xff, RZ, 0xc0, !PT ;  /* 0x000000ff281a7812 */ /* 0x000fc400078ec0ff */
[----:B------:R-:W-:Y:S02]  /*10390*/  LOP3.LUT R7, R7, 0xff, RZ, 0xc0, !PT ;  /* 0x000000ff07077812 */ /* 0x000fe400078ec0ff */
[----:B------:R-:W-:Y:S02]  /*103a0*/  LOP3.LUT R25, R25, 0xff, RZ, 0xc0, !PT ;  /* 0x000000ff19197812 */ /* 0x000fe400078ec0ff */
        /* <DEDUP_REMOVED lines=19> */
[----:B------:R-:W0:Y:S01]  /*104e0*/  LDS.128 R24, [R28+0x18000] ;  /* 0x018000001c187984 */ /* 0x000e220000000c00 */
[----:B------:R-:W-:Y:S02]  /*104f0*/  PRMT R34, R5, 0x7604, R6 ;  /* 0x0000760405227816 */ /* 0x000fe40000000006 */
[----:B------:R-:W-:Y:S02]  /*10500*/  SHF.R.U32.HI R31, RZ, 0x8, R43 ;  /* 0x00000008ff1f7819 */ /* 0x000fe4000001162b */
[----:B------:R-:W-:Y:S02]  /*10510*/  LOP3.LUT R46, R43, 0xff, RZ, 0xc0, !PT ;  /* 0x000000ff2b2e7812 */ /* 0x000fe400078ec0ff */
[----:B------:R-:W-:-:S02]  /*10520*/  LOP3.LUT R31, R31, 0xff, RZ, 0xc0, !PT ;  /* 0x000000ff1f1f7812 */ /* 0x000fc400078ec0ff */
[----:B------:R-:W-:Y:S02]  /*10530*/  SHF.R.U32.HI R29, RZ, 0x10, R20 ;  /* 0x00000010ff1d7819 */ /* 0x000fe40000011614 */
[----:B------:R-:W-:Y:S02]  /*10540*/  PRMT R53, R31, 0x7604, R46 ;  /* 0x000076041f357816 */ /* 0x000fe4000000002e */
[----:B------:R-:W-:Y:S02]  /*10550*/  SHF.R.U32.HI R31, RZ, 0x10, R21 ;  /* 0x00000010ff1f7819 */ /* 0x000fe40000011615 */
[----:B------:R-:W-:Y:S02]  /*10560*/  SHF.R.U32.HI R33, RZ, 0x10, R38 ;  /* 0x00000010ff217819 */ /* 0x000fe40000011626 */
[----:B------:R-:W-:Y:S02]  /*10570*/  LOP3.LUT R29, R29, 0xff, RZ, 0xc0, !PT ;  /* 0x000000ff1d1d7812 */ /* 0x000fe400078ec0ff */
[----:B------:R-:W-:-:S02]  /*10580*/  LOP3.LUT R31, R31, 0xff, RZ, 0xc0, !PT ;  /* 0x000000ff1f1f7812 */ /* 0x000fc400078ec0ff */
[----:B------:R-:W-:Y:S02]  /*10590*/  SHF.R.U32.HI R35, RZ, 0x10, R39 ;  /* 0x00000010ff237819 */ /* 0x000fe40000011627 */
[----:B------:R-:W-:Y:S02]  /*105a0*/  LOP3.LUT R33, R33, 0xff, RZ, 0xc0, !PT ;  /* 0x000000ff21217812 */ /* 0x000fe400078ec0ff */
[----:B------:R-:W-:Y:S02]  /*105b0*/  PRMT R29, R29, 0x7054, R30 ;  /* 0x000070541d1d7816 */ /* 0x000fe4000000001e */
[----:B------:R-:W-:Y:S02]  /*105c0*/  PRMT R31, R31, 0x7054, R32 ;  /* 0x000070541f1f7816 */ /* 0x000fe40000000020 */
[----:B------:R-:W-:Y:S02]  /*105d0*/  SHF.R.U32.HI R30, RZ, 0x10, R40 ;  /* 0x00000010ff1e7819 */ /* 0x000fe40000011628 */
[----:B------:R-:W-:-:S02]  /*105e0*/  LOP3.LUT R35, R35, 0xff, RZ, 0xc0, !PT ;  /* 0x000000ff23237812 */ /* 0x000fc400078ec0ff */
[----:B------:R-:W-:Y:S02]  /*105f0*/  SHF.R.U32.HI R32, RZ, 0x10, R41 ;  /* 0x00000010ff207819 */ /* 0x000fe40000011629 */
[----:B------:R-:W-:Y:S02]  /*10600*/  PRMT R33, R33, 0x7054, R34 ;  /* 0x0000705421217816 */ /* 0x000fe40000000022 */
[----:B------:R-:W-:Y:S02]  /*10610*/  SHF.R.U32.HI R34, RZ, 0x10, R42 ;  /* 0x00000010ff227819 */ /* 0x000fe4000001162a */
[----:B------:R-:W-:Y:S02]  /*10620*/  LOP3.LUT R30, R30, 0xff, RZ, 0xc0, !PT ;  /* 0x000000ff1e1e7812 */ /* 0x000fe400078ec0ff */
[----:B------:R-:W-:Y:S02]  /*10630*/  PRMT R35, R35, 0x7054, R44 ;  /* 0x0000705423237816 */ /* 0x000fe4000000002c */
[----:B------:R-:W-:-:S02]  /*10640*/  LOP3.LUT R32, R32, 0xff, RZ, 0xc0, !PT ;  /* 0x000000ff20207812 */ /* 0x000fc400078ec0ff */
[----:B------:R-:W-:Y:S02]  /*10650*/  SHF.R.U32.HI R44, RZ, 0x10, R43 ;  /* 0x00000010ff2c7819 */ /* 0x000fe4000001162b */
[----:B------:R-:W-:Y:S02]  /*10660*/  LOP3.LUT R34, R34, 0xff, RZ, 0xc0, !PT ;  /* 0x000000ff22227812 */ /* 0x000fe400078ec0ff */
[----:B------:R-:W-:Y:S02]  /*10670*/  PRMT R45, R30, 0x7054, R45 ;  /* 0x000070541e2d7816 */ /* 0x000fe4000000002d */
[----:B------:R-:W-:Y:S02]  /*10680*/  PRMT R47, R32, 0x7054, R47 ;  /* 0x00007054202f7816 */ /* 0x000fe4000000002f */
[----:B------:R-:W-:Y:S02]  /*10690*/  LOP3.LUT R44, R44, 0xff, RZ, 0xc0, !PT ;  /* 0x000000ff2c2c7812 */ /* 0x000fe400078ec0ff */
[----:B------:R-:W-:-:S02]  /*106a0*/  PRMT R51, R34, 0x7054, R49 ;  /* 0x0000705422337816 */ /* 0x000fc40000000031 */
[----:B------:R-:W-:Y:S02]  /*106b0*/  LOP3.LUT R32, R45, 0xff000000, R40, 0xf8, !PT ;  /* 0xff0000002d207812 */ /* 0x000fe400078ef828 */
[----:B------:R-:W-:Y:S02]  /*106c0*/  LOP3.LUT R45, R47, 0xff000000, R41, 0xf8, !PT ;  /* 0xff0000002f2d7812 */ /* 0x000fe400078ef829 */
[----:B------:R-:W-:Y:S02]  /*106d0*/  PRMT R53, R44, 0x7054, R53 ;  /* 0x000070542c357816 */ /* 0x000fe40000000035 */
[----:B------:R-:W-:Y:S02]  /*106e0*/  LOP3.LUT R44, R31, 0xff000000, R21, 0xf8, !PT ;  /* 0xff0000001f2c7812 */ /* 0x000fe400078ef815 */
[----:B------:R-:W-:Y:S02]  /*106f0*/  LOP3.LUT R49, R35, 0xff000000, R39, 0xf8, !PT ;  /* 0xff00000023317812 */ /* 0x000fe400078ef827 */
[----:B------:R-:W-:-:S02]  /*10700*/  LOP3.LUT R21, R51, 0xff000000, R42, 0xf8, !PT ;  /* 0xff00000033157812 */ /* 0x000fc400078ef82a */
[----:B------:R-:W-:Y:S02]  /*10710*/  F2FP.F16.E4M3.UNPACK_B R51, R45 ;  /* 0x0000002dff33723e */ /* 0x000fe400020006ff */
[----:B0-----:R-:W-:Y:S02]  /*10720*/  F2FP.F16.E4M3.UNPACK_B R35, R25 ;  /* 0x00000019ff23723e */ /* 0x001fe400020006ff */
[----:B------:R-:W-:Y:S01]  /*10730*/  F2FP.F16.E4M3.UNPACK_B R40, R44 ;  /* 0x0000002cff28723e */ /* 0x000fe200020006ff */
[----:B------:R-:W-:Y:S01]  /*10740*/  HADD2.F32 R52, -RZ, R51.H0_H0 ;  /* 0x20000033ff347230 */ /* 0x000fe20000004100 */
[----:B------:R-:W-:Y:S02]  /*10750*/  LOP3.LUT R29, R29, 0xff000000, R20, 0xf8, !PT ;  /* 0xff0000001d1d7812 */ /* 0x000fe400078ef814 */
[----:B------:R-:W-:Y:S01]  /*10760*/  LOP3.LUT R20, R33, 0xff000000, R38, 0xf8, !PT ;  /* 0xff00000021147812 */ /* 0x000fe200078ef826 */
[--C-:B------:R-:W-:Y:S01]  /*10770*/  HADD2.F32 R50, -RZ, R40.reuse.H0_H0 ;  /* 0x20000028ff327230 */ /* 0x100fe20000004100 */
[-C--:B------:R-:W-:Y:S01]  /*10780*/  F2FP.F16.E4M3.UNPACK_B R39, R24.reuse ;  /* 0x00000018ff27723e */ /* 0x080fe200020006ff */
[----:B------:R-:W-:Y:S01]  /*10790*/  HADD2.F32 R40, -RZ, R40.H1_H1 ;  /* 0x30000028ff287230 */ /* 0x000fe20000004100 */
[----:B------:R-:W-:-:S02]  /*107a0*/  F2FP.F16.E4M3.UNPACK_B R46, R24.H1 ;  /* 0x00000018ff2e723e */ /* 0x000fc400030006ff */
[----:B------:R-:W-:Y:S02]  /*107b0*/  F2FP.F16.E4M3.UNPACK_B R38, R25.H1 ;  /* 0x00000019ff26723e */ /* 0x000fe400030006ff */
[----:B------:R-:W-:Y:S02]  /*107c0*/  F2FP.F16.E4M3.UNPACK_B R44, R44.H1 ;  /* 0x0000002cff2c723e */ /* 0x000fe400030006ff */
[----:B------:R-:W-:Y:S02]  /*107d0*/  LOP3.LUT R53, R53, 0xff000000, R43, 0xf8, !PT ;  /* 0xff00000035357812 */ /* 0x000fe400078ef82b */
[-C--:B------:R-:W-:Y:S02]  /*107e0*/  F2FP.F16.E4M3.UNPACK_B R43, R27.reuse ;  /* 0x0000001bff2b723e */ /* 0x080fe400020006ff */
[----:B------:R-:W-:Y:S02]  /*107f0*/  F2FP.F16.E4M3.UNPACK_B R48, R27.H1 ;  /* 0x0000001bff30723e */ /* 0x000fe400030006ff */
[----:B------:R-:W-:Y:S01]  /*10800*/  F2FP.F16.E4M3.UNPACK_B R27, R26.H1 ;  /* 0x0000001aff1b723e */ /* 0x000fe200030006ff */
[----:B---3--:R-:W0:Y:S02]  /*10810*/  LDS.128 R4, [R61+0x18000] ;  /* 0x018000003d047984 */ /* 0x008e240000000c00 */
[----:B0-----:R-:W-:-:S02]  /*10820*/  F2FP.F16.E4M3.UNPACK_B R31, R5 ;  /* 0x00000005ff1f723e */ /* 0x001fc400020006ff */
[----:B------:R-:W-:Y:S01]  /*10830*/  F2FP.F16.E4M3.UNPACK_B R34, R5.H1 ;  /* 0x00000005ff22723e */ /* 0x000fe200030006ff */
[----:B------:R-:W-:Y:S01]  /*10840*/  HADD2.F32 R5, -RZ, R35.H0_H0 ;  /* 0x20000023ff057230 */ /* 0x000fe20000004100 */
[-C--:B------:R-:W-:Y:S01]  /*10850*/  F2FP.F16.E4M3.UNPACK_B R42, R7.reuse ;  /* 0x00000007ff2a723e */ /* 0x080fe200020006ff */
[----:B------:R-:W-:Y:S01]  /*10860*/  HADD2.F32 R33, -RZ, R31.H0_H0 ;  /* 0x2000001fff217230 */ /* 0x000fe20000004100 */
[----:B------:R-:W-:Y:S01]  /*10870*/  F2FP.F16.E4M3.UNPACK_B R47, R7.H1 ;  /* 0x00000007ff2f723e */ /* 0x000fe200030006ff */
[----:B------:R-:W-:Y:S02]  /*10880*/  HADD2.F32 R35, -RZ, R35.H1_H1 ;  /* 0x30000023ff237230 */ /* 0x000fe40000004100 */
[C---:B------:R-:W-:Y:S01]  /*10890*/  FMUL.FTZ R24, R5.reuse, R52 ;  /* 0x0000003405187220 */ /* 0x040fe20000410000 */
[----:B------:R-:W-:Y:S01]  /*108a0*/  FMUL.FTZ R25, R5, R50 ;  /* 0x0000003205197220 */ /* 0x000fe20000410000 */
[----:B------:R-:W-:Y:S01]  /*108b0*/  F2FP.F16.E4M3.UNPACK_B R30, R4 ;  /* 0x00000004ff1e723e */ /* 0x000fe200020006ff */
[----:B------:R-:W-:-:S02]  /*108c0*/  HADD2.F32 R31, -RZ, R31.H1_H1 ;  /* 0x3000001fff1f7230 */ /* 0x000fc40000004100 */
[C---:B------:R-:W-:Y:S01]  /*108d0*/  FFMA.FTZ R5, R33.reuse, R50, -R24 ;  /* 0x0000003221057223 */ /* 0x040fe20000010818 */
[----:B------:R-:W-:Y:S01]  /*108e0*/  F2FP.F16.E4M3.UNPACK_B R50, R45.H1 ;  /* 0x0000002dff32723e */ /* 0x000fe200030006ff */
[----:B------:R-:W-:Y:S01]  /*108f0*/  FFMA.FTZ R25, R33, R52, R25 ;  /* 0x0000003421197223 */ /* 0x000fe20000010019 */
[----:B------:R-:W-:Y:S01]  /*10900*/  HADD2.F32 R52, -RZ, R51.H1_H1 ;  /* 0x30000033ff347230 */ /* 0x000fe20000004100 */
[----:B------:R-:W-:Y:S01]  /*10910*/  F2FP.F16.E4M3.UNPACK_B R41, R4.H1 ;  /* 0x00000004ff29723e */ /* 0x000fe200030006ff */
[----:B------:R-:W-:Y:S01]  /*10920*/  HADD2.F32 R24, -RZ, R38.H0_H0 ;  /* 0x20000026ff187230 */ /* 0x000fe20000004100 */
[-C--:B------:R-:W-:Y:S01]  /*10930*/  F2FP.F16.E4M3.UNPACK_B R4, R6.reuse ;  /* 0x00000006ff04723e */ /* 0x080fe200020006ff */
[----:B------:R-:W-:Y:S01]  /*10940*/  HADD2.F32 R51, -RZ, R50.H0_H0 ;  /* 0x20000032ff337230 */ /* 0x000fe20000004100 */
[----:B------:R-:W-:Y:S01]  /*10950*/  F2FP.F16.E4M3.UNPACK_B R7, R6.H1 ;  /* 0x00000006ff07723e */ /* 0x000fe200030006ff */
[----:B------:R-:W-:Y:S01]  /*10960*/  HADD2.F32 R45, -RZ, R44.H0_H0 ;  /* 0x2000002cff2d7230 */ /* 0x000fe20000004100 */
[----:B------:R-:W-:Y:S01]  /*10970*/  F2FP.F16.E4M3.UNPACK_B R6, R26 ;  /* 0x0000001aff06723e */ /* 0x000fe200020006ff */
[----:B------:R-:W-:Y:S01]  /*10980*/  FMUL.FTZ R26, R35, R52 ;  /* 0x00000034231a7220 */ /* 0x000fe20000410000 */
[----:B------:R-:W-:-:S02]  /*10990*/  HADD2.F32 R33, -RZ, R34.H0_H0 ;  /* 0x20000022ff217230 */ /* 0x000fc40000004100 */
[-C--:B------:R-:W-:Y:S01]  /*109a0*/  FMUL.FTZ R35, R35, R40.reuse ;  /* 0x0000002823237220 */ /* 0x080fe20000410000 */
[C---:B------:R-:W-:Y:S01]  /*109b0*/  FMUL.FTZ R54, R24.reuse, R51 ;  /* 0x0000003318367220 */ /* 0x040fe20000410000 */
[-C--:B------:R-:W-:Y:S01]  /*109c0*/  FMUL.FTZ R56, R24, R45.reuse ;  /* 0x0000002d18387220 */ /* 0x080fe20000410000 */
[C---:B------:R-:W-:Y:S01]  /*109d0*/  FFMA.FTZ R26, R31.reuse, R40, -R26 ;  /* 0x000000281f1a7223 */ /* 0x040fe2000001081a */
[----:B------:R-:W-:Y:S01]  /*109e0*/  FFMA.FTZ R24, R31, R52, R35 ;  /* 0x000000341f187223 */ /* 0x000fe20000010023 */
[C---:B------:R-:W-:Y:S01]  /*109f0*/  FFMA.FTZ R31, R33.reuse, R45, -R54 ;  /* 0x0000002d211f7223 */ /* 0x040fe20000010836 */
[----:B------:R-:W-:Y:S01]  /*10a00*/  HADD2.F32 R45, -RZ, R44.H1_H1 ;  /* 0x3000002cff2d7230 */ /* 0x000fe20000004100 */
[----:B------:R-:W-:Y:S01]  /*10a10*/  F2FP.F16.E4M3.UNPACK_B R52, R53 ;  /* 0x00000035ff34723e */ /* 0x000fe200020006ff */
[----:B------:R-:W-:Y:S01]  /*10a20*/  FFMA.FTZ R33, R33, R51, R56 ;  /* 0x0000003321217223 */ /* 0x000fe20000010038 */
[-C--:B------:R-:W-:Y:S01]  /*10a30*/  F2FP.F16.E4M3.UNPACK_B R44, R49.reuse ;  /* 0x00000031ff2c723e */ /* 0x080fe200020006ff */
[----:B------:R-:W-:Y:S01]  /*10a40*/  HADD2.F32 R51, -RZ, R50.H1_H1 ;  /* 0x30000032ff337230 */ /* 0x000fe20000004100 */
[----:B------:R-:W-:Y:S01]  /*10a50*/  F2FP.F16.E4M3.UNPACK_B R49, R49.H1 ;  /* 0x00000031ff31723e */ /* 0x000fe200030006ff */
[----:B------:R-:W-:-:S02]  /*10a60*/  HADD2.F32 R38, -RZ, R38.H1_H1 ;  /* 0x30000026ff267230 */ /* 0x000fc40000004100 */
[----:B------:R-:W-:Y:S02]  /*10a70*/  HADD2.F32 R40, -RZ, R34.H1_H1 ;  /* 0x30000022ff287230 */ /* 0x000fe40000004100 */
[----:B------:R-:W-:Y:S02]  /*10a80*/  HADD2.F32 R54, -RZ, R52.H0_H0 ;  /* 0x20000034ff367230 */ /* 0x000fe40000004100 */
[C---:B------:R-:W-:Y:S01]  /*10a90*/  FMUL.FTZ R55, R38.reuse, R51 ;  /* 0x0000003326377220 */ /* 0x040fe20000410000 */
[----:B------:R-:W-:Y:S02]  /*10aa0*/  HADD2.F32 R34, -RZ, R43.H0_H0 ;  /* 0x2000002bff227230 */ /* 0x000fe40000004100 */
[----:B------:R-:W-:Y:S01]  /*10ab0*/  FMUL.FTZ R38, R38, R45 ;  /* 0x0000002d26267220 */ /* 0x000fe20000410000 */
[----:B------:R-:W-:Y:S02]  /*10ac0*/  HADD2.F32 R50, -RZ, R44.H0_H0 ;  /* 0x2000002cff327230 */ /* 0x000fe40000004100 */
[----:B------:R-:W-:-:S02]  /*10ad0*/  HADD2.F32 R35, -RZ, R42.H0_H0 ;  /* 0x2000002aff237230 */ /* 0x000fc40000004100 */
[C---:B------:R-:W-:Y:S01]  /*10ae0*/  FMUL.FTZ R56, R34.reuse, R54 ;  /* 0x0000003622387220 */ /* 0x040fe20000410000 */
[----:B------:R-:W-:Y:S02]  /*10af0*/  HADD2.F32 R52, -RZ, R52.H1_H1 ;  /* 0x30000034ff347230 */ /* 0x000fe40000004100 */
[-C--:B------:R-:W-:Y:S01]  /*10b00*/  FMUL.FTZ R57, R34, R50.reuse ;  /* 0x0000003222397220 */ /* 0x080fe20000410000 */
[C---:B------:R-:W-:Y:S01]  /*10b10*/  FFMA.FTZ R34, R40.reuse, R45, -R55 ;  /* 0x0000002d28227223 */ /* 0x040fe20000010837 */
[----:B------:R-:W-:Y:S01]  /*10b20*/  F2FP.F16.E4M3.UNPACK_B R55, R53.H1 ;  /* 0x00000035ff37723e */ /* 0x000fe200030006ff */
[----:B------:R-:W-:Y:S01]  /*10b30*/  FFMA.FTZ R40, R40, R51, R38 ;  /* 0x0000003328287223 */ /* 0x000fe20000010026 */
[C---:B------:R-:W-:Y:S01]  /*10b40*/  FFMA.FTZ R38, R35.reuse, R50, -R56 ;  /* 0x0000003223267223 */ /* 0x040fe20000010838 */
[----:B------:R-:W-:Y:S02]  /*10b50*/  HADD2.F32 R50, -RZ, R44.H1_H1 ;  /* 0x3000002cff327230 */ /* 0x000fe40000004100 */
[----:B------:R-:W-:Y:S01]  /*10b60*/  FFMA.FTZ R35, R35, R54, R57 ;  /* 0x0000003623237223 */ /* 0x000fe20000010039 */
[----:B------:R-:W-:Y:S01]  /*10b70*/  HADD2.F32 R53, -RZ, R55.H0_H0 ;  /* 0x20000037ff357230 */ /* 0x000fe20000004100 */
[----:B------:R-:W-:Y:S01]  /*10b80*/  F2FP.SATFINITE.E4M3.F32.PACK_AB_MERGE_C R31, R34, R31, RZ ;  /* 0x0000001f221f723e */ /* 0x000fe200048070ff */
[----:B------:R-:W-:Y:S01]  /*10b90*/  HADD2.F32 R44, -RZ, R48.H0_H0 ;  /* 0x20000030ff2c7230 */ /* 0x000fe20000004100 */
[----:B------:R-:W-:Y:S01]  /*10ba0*/  F2FP.SATFINITE.E4M3.F32.PACK_AB_MERGE_C R33, R40, R33, RZ ;  /* 0x000000212821723e */ /* 0x000fe200048070ff */
[----:B------:R-:W-:Y:S01]  /*10bb0*/  HADD2.F32 R51, -RZ, R49.H0_H0 ;  /* 0x20000031ff337230 */ /* 0x000fe20000004100 */
[----:B------:R-:W-:Y:S01]  /*10bc0*/  F2FP.SATFINITE.E4M3.F32.PACK_AB_MERGE_C R5, R26, R5, R31 ;  /* 0x000000051a05723e */ /* 0x000fe2000480701f */
[----:B------:R-:W-:-:S02]  /*10bd0*/  HADD2.F32 R43, -RZ, R43.H1_H1 ;  /* 0x3000002bff2b7230 */ /* 0x000fc40000004100 */
[C---:B------:R-:W-:Y:S01]  /*10be0*/  FMUL.FTZ R54, R44.reuse, R53 ;  /* 0x000000352c367220 */ /* 0x040fe20000410000 */
[----:B------:R-:W-:Y:S02]  /*10bf0*/  HADD2.F32 R45, -RZ, R47.H0_H0 ;  /* 0x2000002fff2d7230 */ /* 0x000fe40000004100 */
[-C--:B------:R-:W-:Y:S01]  /*10c00*/  FMUL.FTZ R56, R44, R51.reuse ;  /* 0x000000332c387220 */ /* 0x080fe20000410000 */
[----:B------:R-:W-:Y:S02]  /*10c10*/  HADD2.F32 R42, -RZ, R42.H1_H1 ;  /* 0x3000002aff2a7230 */ /* 0x000fe40000004100 */
[C---:B------:R-:W-:Y:S01]  /*10c20*/  FMUL.FTZ R57, R43.reuse, R52 ;  /* 0x000000342b397220 */ /* 0x040fe20000410000 */
[----:B------:R-:W-:Y:S01]  /*10c30*/  FMUL.FTZ R59, R43, R50 ;  /* 0x000000322b3b7220 */ /* 0x000fe20000410000 */
[C---:B------:R-:W-:Y:S01]  /*10c40*/  FFMA.FTZ R44, R45.reuse, R51, -R54 ;  /* 0x000000332d2c7223 */ /* 0x040fe20000010836 */
[----:B------:R-:W-:Y:S01]  /*10c50*/  F2FP.F16.E4M3.UNPACK_B R54, R32.H1 ;  /* 0x00000020ff36723e */ /* 0x000fe200030006ff */
[----:B------:R-:W-:Y:S01]  /*10c60*/  FFMA.FTZ R45, R45, R53, R56 ;  /* 0x000000352d2d7223 */ /* 0x000fe20000010038 */
[----:B------:R-:W-:Y:S01]  /*10c70*/  F2FP.F16.E4M3.UNPACK_B R51, R29.H1 ;  /* 0x0000001dff33723e */ /* 0x000fe200030006ff */
[----:B------:R-:W-:Y:S01]  /*10c80*/  FFMA.FTZ R43, R42, R50, -R57 ;  /* 0x000000322a2b7223 */ /* 0x000fe20000010839 */
[----:B------:R-:W-:-:S02]  /*10c90*/  HADD2.F32 R53, -RZ, R49.H1_H1 ;  /* 0x30000031ff357230 */ /* 0x000fc40000004100 */
[----:B------:R-:W-:Y:S01]  /*10ca0*/  FFMA.FTZ R42, R42, R52, R59 ;  /* 0x000000342a2a7223 */ /* 0x000fe2000001003b */
[----:B------:R-:W-:Y:S01]  /*10cb0*/  HADD2.F32 R56, -RZ, R55.H1_H1 ;  /* 0x30000037ff387230 */ /* 0x000fe20000004100 */
[----:B------:R-:W-:Y:S01]  /*10cc0*/  F2FP.SATFINITE.E4M3.F32.PACK_AB_MERGE_C R25, R24, R25, R33 ;  /* 0x000000191819723e */ /* 0x000fe20004807021 */
[----:B------:R-:W-:Y:S02]  /*10cd0*/  HADD2.F32 R49, -RZ, R47.H1_H1 ;  /* 0x3000002fff317230 */ /* 0x000fe40000004100 */
[----:B------:R-:W-:Y:S02]  /*10ce0*/  HADD2.F32 R50, -RZ, R48.H1_H1 ;  /* 0x30000030ff327230 */ /* 0x000fe40000004100 */
[----:B------:R-:W-:Y:S02]  /*10cf0*/  HADD2.F32 R55, -RZ, R54.H0_H0 ;  /* 0x20000036ff377230 */ /* 0x000fe40000004100 */
[----:B------:R-:W-:Y:S02]  /*10d00*/  HADD2.F32 R47, -RZ, R46.H0_H0 ;  /* 0x2000002eff2f7230 */ /* 0x000fe40000004100 */
[----:B------:R-:W-:Y:S01]  /*10d10*/  FMUL.FTZ R58, R50, R56 ;  /* 0x00000038323a7220 */ /* 0x000fe20000410000 */
[----:B------:R-:W-:-:S02]  /*10d20*/  HADD2.F32 R52, -RZ, R51.H0_H0 ;  /* 0x20000033ff347230 */ /* 0x000fc40000004100 */
[----:B------:R-:W-:Y:S01]  /*10d30*/  FMUL.FTZ R59, R50, R53 ;  /* 0x00000035323b7220 */ /* 0x000fe20000410000 */
[----:B------:R-:W-:Y:S02]  /*10d40*/  HADD2.F32 R48, -RZ, R41.H0_H0 ;  /* 0x20000029ff307230 */ /* 0x000fe40000004100 */
[C---:B------:R-:W-:Y:S01]  /*10d50*/  FMUL.FTZ R57, R47.reuse, R55 ;  /* 0x000000372f397220 */ /* 0x040fe20000410000 */
[----:B------:R-:W-:Y:S02]  /*10d60*/  HADD2.F32 R54, -RZ, R54.H1_H1 ;  /* 0x30000036ff367230 */ /* 0x000fe40000004100 */
[----:B------:R-:W-:Y:S01]  /*10d70*/  FMUL.FTZ R50, R47, R52 ;  /* 0x000000342f327220 */ /* 0x000fe20000410000 */
[----:B------:R-:W-:Y:S02]  /*10d80*/  HADD2.F32 R46, -RZ, R46.H1_H1 ;  /* 0x3000002eff2e7230 */ /* 0x000fe40000004100 */
[----:B------:R-:W-:Y:S01]  /*10d90*/  FFMA.FTZ R47, R49, R53, -R58 ;  /* 0x00000035312f7223 */ /* 0x000fe2000001083a */
[----:B------:R-:W-:-:S02]  /*10da0*/  HADD2.F32 R51, -RZ, R51.H1_H1 ;  /* 0x30000033ff337230 */ /* 0x000fc40000004100 */
[----:B------:R-:W-:Y:S01]  /*10db0*/  FFMA.FTZ R60, R49, R56, R59 ;  /* 0x00000038313c7223 */ /* 0x000fe2000001003b */
[C---:B------:R-:W-:Y:S01]  /*10dc0*/  FFMA.FTZ R57, R48.reuse, R52, -R57 ;  /* 0x0000003430397223 */ /* 0x040fe20000010839 */
[----:B------:R-:W-:Y:S01]  /*10dd0*/  FFMA.FTZ R55, R48, R55, R50 ;  /* 0x0000003730377223 */ /* 0x000fe20000010032 */
[----:B------:R-:W-:Y:S01]  /*10de0*/  F2FP.F16.E4M3.UNPACK_B R49, R32 ;  /* 0x00000020ff31723e */ /* 0x000fe200020006ff */
[----:B------:R-:W-:Y:S01]  /*10df0*/  HADD2.F32 R41, -RZ, R41.H1_H1 ;  /* 0x30000029ff297230 */ /* 0x000fe20000004100 */
[----:B------:R-:W-:Y:S01]  /*10e00*/  F2FP.F16.E4M3.UNPACK_B R48, R29 ;  /* 0x0000001dff30723e */ /* 0x000fe200020006ff */
[C---:B------:R-:W-:Y:S01]  /*10e10*/  FMUL.FTZ R50, R46.reuse, R54 ;  /* 0x000000362e327220 */ /* 0x040fe20000410000 */
[----:B------:R-:W-:Y:S01]  /*10e20*/  FMUL.FTZ R29, R46, R51 ;  /* 0x000000332e1d7220 */ /* 0x000fe20000410000 */
[----:B------:R-:W-:Y:S02]  /*10e30*/  HADD2.F32 R46, -RZ, R49.H0_H0 ;  /* 0x20000031ff2e7230 */ /* 0x000fe40000004100 */
[----:B------:R-:W-:-:S02]  /*10e40*/  HADD2.F32 R32, -RZ, R39.H0_H0 ;  /* 0x20000027ff207230 */ /* 0x000fc40000004100 */
[C---:B------:R-:W-:Y:S01]  /*10e50*/  FFMA.FTZ R56, R41.reuse, R51, -R50 ;  /* 0x0000003329387223 */ /* 0x040fe20000010832 */
[----:B------:R-:W-:Y:S01]  /*10e60*/  FFMA.FTZ R54, R41, R54, R29 ;  /* 0x0000003629367223 */ /* 0x000fe2000001001d */
[----:B------:R-:W-:Y:S02]  /*10e70*/  HADD2.F32 R41, -RZ, R48.H0_H0 ;  /* 0x20000030ff297230 */ /* 0x000fe40000004100 */
        /* <DEDUP_REMOVED lines=9> */
[----:B------:R-:W-:Y:S01]  /*10f10*/  FFMA.FTZ R51, R29, R46, R32 ;  /* 0x0000002e1d337223 */ /* 0x000fe20000010020 */
[C---:B------:R-:W-:Y:S01]  /*10f20*/  FMUL.FTZ R53, R39.reuse, R49 ;  /* 0x0000003127357220 */ /* 0x040fe20000410000 */
[----:B------:R-:W-:Y:S01]  /*10f30*/  F2FP.F16.E4M3.UNPACK_B R29, R20.H1 ;  /* 0x00000014ff1d723e */ /* 0x000fe200030006ff */
[-C--:B------:R-:W-:Y:S01]  /*10f40*/  FMUL.FTZ R46, R39, R48.reuse ;  /* 0x00000030272e7220 */ /* 0x080fe20000410000 */
[----:B------:R-:W-:Y:S02]  /*10f50*/  HADD2.F32 R39, -RZ, R41.H0_H0 ;  /* 0x20000029ff277230 */ /* 0x000fe40000004100 */
[----:B------:R-:W-:Y:S01]  /*10f60*/  FFMA.FTZ R53, R30, R48, -R53 ;  /* 0x000000301e357223 */ /* 0x000fe20000010835 */
[----:B------:R-:W-:-:S02]  /*10f70*/  HADD2.F32 R32, -RZ, R27.H0_H0 ;  /* 0x2000001bff207230 */ /* 0x000fc40000004100 */
[----:B------:R-:W-:Y:S01]  /*10f80*/  FFMA.FTZ R52, R30, R49, R46 ;  /* 0x000000311e347223 */ /* 0x000fe2000001002e */
[--C-:B------:R-:W-:Y:S01]  /*10f90*/  HADD2.F32 R30, -RZ, R29.reuse.H0_H0 ;  /* 0x2000001dff1e7230 */ /* 0x100fe20000004100 */
[----:B------:R-:W-:Y:S01]  /*10fa0*/  F2FP.F16.E4M3.UNPACK_B R20, R20 ;  /* 0x00000014ff14723e */ /* 0x000fe200020006ff */
[----:B------:R-:W-:Y:S02]  /*10fb0*/  HADD2.F32 R46, -RZ, R29.H1_H1 ;  /* 0x3000001dff2e7230 */ /* 0x000fe40000004100 */
[C---:B------:R-:W-:Y:S01]  /*10fc0*/  FMUL.FTZ R58, R32.reuse, R39 ;  /* 0x00000027203a7220 */ /* 0x040fe20000410000 */
[----:B------:R-:W-:Y:S02]  /*10fd0*/  HADD2.F32 R29, -RZ, R7.H0_H0 ;  /* 0x20000007ff1d7230 */ /* 0x000fe40000004100 */
[----:B------:R-:W-:Y:S01]  /*10fe0*/  FMUL.FTZ R32, R32, R30 ;  /* 0x0000001e20207220 */ /* 0x000fe20000410000 */
[----:B------:R-:W-:Y:S01]  /*10ff0*/  HADD2.F32 R48, -RZ, R41.H1_H1 ;  /* 0x30000029ff307230 */ /* 0x000fe20000004100 */
[----:B------:R-:W-:Y:S01]  /*11000*/  F2FP.SATFINITE.E4M3.F32.PACK_AB_MERGE_C R54, R54, R55, RZ ;  /* 0x000000373636723e */ /* 0x000fe200048070ff */
[----:B------:R-:W-:-:S02]  /*11010*/  HADD2.F32 R27, -RZ, R27.H1_H1 ;  /* 0x3000001bff1b7230 */ /* 0x000fc40000004100 */
[C---:B------:R-:W-:Y:S01]  /*11020*/  FFMA.FTZ R58, R29.reuse, R30, -R58 ;  /* 0x0000001e1d3a7223 */ /* 0x040fe2000001083a */
[----:B------:R-:W-:Y:S02]  /*11030*/  HADD2.F32 R7, -RZ, R7.H1_H1 ;  /* 0x30000007ff077230 */ /* 0x000fe40000004100 */
[----:B------:R-:W-:Y:S01]  /*11040*/  FFMA.FTZ R32, R29, R39, R32 ;  /* 0x000000271d207223 */ /* 0x000fe20000010020 */
[----:B------:R-:W-:Y:S01]  /*11050*/  F2FP.F16.E4M3.UNPACK_B R29, R21 ;  /* 0x00000015ff1d723e */ /* 0x000fe200020006ff */
[C---:B------:R-:W-:Y:S01]  /*11060*/  FMUL.FTZ R30, R27.reuse, R48 ;  /* 0x000000301b1e7220 */ /* 0x040fe20000410000 */
[-C--:B------:R-:W-:Y:S01]  /*11070*/  FMUL.FTZ R27, R27, R46.reuse ;  /* 0x0000002e1b1b7220 */ /* 0x080fe20000410000 */
[--C-:B------:R-:W-:Y:S01]  /*11080*/  HADD2.F32 R21, -RZ, R20.reuse.H0_H0 ;  /* 0x20000014ff157230 */ /* 0x100fe20000004100 */
[----:B------:R-:W-:Y:S01]  /*11090*/  F2FP.SATFINITE.E4M3.F32.PACK_AB_MERGE_C R24, R52, R51, R54 ;  /* 0x000000333418723e */ /* 0x000fe20004807036 */
[C---:B------:R-:W-:Y:S01]  /*110a0*/  FFMA.FTZ R49, R7.reuse, R46, -R30 ;  /* 0x0000002e07317223 */ /* 0x040fe2000001081e */
[----:B------:R-:W-:Y:S01]  /*110b0*/  FFMA.FTZ R59, R7, R48, R27 ;  /* 0x00000030073b7223 */ /* 0x000fe2000001001b */
[----:B------:R-:W-:-:S02]  /*110c0*/  HADD2.F32 R27, -RZ, R20.H1_H1 ;  /* 0x30000014ff1b7230 */ /* 0x000fc40000004100 */
[--C-:B------:R-:W-:Y:S01]  /*110d0*/  HADD2.F32 R30, -RZ, R29.reuse.H0_H0 ;  /* 0x2000001dff1e7230 */ /* 0x100fe20000004100 */
[----:B------:R-:W-:Y:S01]  /*110e0*/  F2FP.SATFINITE.E4M3.F32.PACK_AB_MERGE_C R49, R49, R58, RZ ;  /* 0x0000003a3131723e */ /* 0x000fe200048070ff */
[--C-:B------:R-:W-:Y:S01]  /*110f0*/  HADD2.F32 R7, -RZ, R6.reuse.H0_H0 ;  /* 0x20000006ff077230 */ /* 0x100fe20000004100 */
[----:B------:R-:W-:Y:S01]  /*11100*/  F2FP.SATFINITE.E4M3.F32.PACK_AB_MERGE_C R32, R59, R32, RZ ;  /* 0x000000203b20723e */ /* 0x000fe200048070ff */
[----:B------:R-:W-:Y:S02]  /*11110*/  HADD2.F32 R29, -RZ, R29.H1_H1 ;  /* 0x3000001dff1d7230 */ /* 0x000fe40000004100 */
[----:B------:R-:W-:Y:S02]  /*11120*/  HADD2.F32 R20, -RZ, R6.H1_H1 ;  /* 0x30000006ff147230 */ /* 0x000fe40000004100 */
[C---:B------:R-:W-:Y:S01]  /*11130*/  FMUL.FTZ R39, R7.reuse, R30 ;  /* 0x0000001e07277220 */ /* 0x040fe20000410000 */
[--C-:B------:R-:W-:Y:S02]  /*11140*/  HADD2.F32 R6, -RZ, R4.reuse.H0_H0 ;  /* 0x20000004ff067230 */ /* 0x100fe40000004100 */
[----:B------:R-:W-:Y:S01]  /*11150*/  FMUL.FTZ R7, R7, R21 ;  /* 0x0000001507077220 */ /* 0x000fe20000410000 */
[----:B------:R-:W-:-:S02]  /*11160*/  HADD2.F32 R4, -RZ, R4.H1_H1 ;  /* 0x30000004ff047230 */ /* 0x000fc40000004100 */
[C---:B------:R-:W-:Y:S01]  /*11170*/  FMUL.FTZ R41, R20.reuse, R29 ;  /* 0x0000001d14297220 */ /* 0x040fe20000410000 */
[----:B------:R-:W-:Y:S01]  /*11180*/  FMUL.FTZ R20, R20, R27 ;  /* 0x0000001b14147220 */ /* 0x000fe20000410000 */
[C---:B------:R-:W-:Y:S01]  /*11190*/  FFMA.FTZ R39, R6.reuse, R21, -R39 ;  /* 0x0000001506277223 */ /* 0x040fe20000010827 */
[----:B------:R-:W-:Y:S01]  /*111a0*/  FFMA.FTZ R30, R6, R30, R7 ;  /* 0x0000001e061e7223 */ /* 0x000fe20000010007 */
[C---:B------:R-:W-:Y:S01]  /*111b0*/  FFMA.FTZ R6, R4.reuse, R27, -R41 ;  /* 0x0000001b04067223 */ /* 0x040fe20000010829 */
[----:B------:R-:W-:Y:S01]  /*111c0*/  FFMA.FTZ R29, R4, R29, R20 ;  /* 0x0000001d041d7223 */ /* 0x000fe20000010014 */
[----:B------:R-:W-:Y:S02]  /*111d0*/  F2FP.SATFINITE.E4M3.F32.PACK_AB_MERGE_C R7, R47, R44, RZ ;  /* 0x0000002c2f07723e */ /* 0x000fe400048070ff */
[----:B------:R-:W-:Y:S02]  /*111e0*/  F2FP.SATFINITE.E4M3.F32.PACK_AB_MERGE_C R4, R56, R57, RZ ;  /* 0x000000393804723e */ /* 0x000fe400048070ff */
[----:B------:R-:W-:-:S02]  /*111f0*/  F2FP.SATFINITE.E4M3.F32.PACK_AB_MERGE_C R27, R60, R45, RZ ;  /* 0x0000002d3c1b723e */ /* 0x000fc400048070ff */
[----:B------:R-:W-:Y:S02]  /*11200*/  F2FP.SATFINITE.E4M3.F32.PACK_AB_MERGE_C R7, R43, R38, R7 ;  /* 0x000000262b07723e */ /* 0x000fe40004807007 */
[----:B------:R-:W-:Y:S02]  /*11210*/  F2FP.SATFINITE.E4M3.F32.PACK_AB_MERGE_C R4, R53, R50, R4 ;  /* 0x000000323504723e */ /* 0x000fe40004807004 */
[----:B------:R-:W-:Y:S02]  /*11220*/  F2FP.SATFINITE.E4M3.F32.PACK_AB_MERGE_C R6, R6, R39, R49 ;  /* 0x000000270606723e */ /* 0x000fe40004807031 */
[----:B------:R-:W-:Y:S02]  /*11230*/  F2FP.SATFINITE.E4M3.F32.PACK_AB_MERGE_C R27, R42, R35, R27 ;  /* 0x000000232a1b723e */ /* 0x000fe4000480701b */
[----:B------:R-:W-:Y:S01]  /*11240*/  F2FP.SATFINITE.E4M3.F32.PACK_AB_MERGE_C R26, R29, R30, R32 ;  /* 0x0000001e1d1a723e */ /* 0x000fe20004807020 */
[----:B------:R3:W-:Y:S04]  /*11250*/  STS.128 [R61+0x18000], R4 ;  /* 0x018000043d007388 */ /* 0x0007e80000000c00 */
[----:B------:R3:W-:Y:S02]  /*11260*/  STS.128 [R28+0x18000], R24 ;  /* 0x018000181c007388 */ /* 0x0007e40000000c00 */
.L_x_1909:
[----:B------:R-:W-:Y:S05]  /*11270*/  BSYNC B1 ;  /* 0x0000000000017941 */ /* 0x000fea0003800000 */
.L_x_1908:
[----:B------:R-:W-:Y:S05]  /*11280*/  @P0 BRA `(.L_x_1893) ;  /* 0x0000000c00f80947 */ /* 0x000fea0003800000 */
[----:B------:R-:W4:Y:S01]  /*11290*/  LDL R51, [R1+0x80] ;  /* 0x0000800001337983 */ /* 0x000f220000100800 */
[----:B--23-5:R-:W-:Y:S01]  /*112a0*/  LEA.HI R4, R3, R0, RZ, 0x1c ;  /* 0x0000000003047211 */ /* 0x02cfe200078fe0ff */
[----:B-1----:R-:W-:Y:S01]  /*112b0*/  IMAD.SHL.U32 R24, R37, 0x80, RZ ;  /* 0x0000008025187824 */ /* 0x002fe200078e00ff */
[----:B------:R-:W-:Y:S02]  /*112c0*/  SHF.R.S32.HI R6, RZ, 0x1f, R37 ;  /* 0x0000001fff067819 */ /* 0x000fe40000011425 */
[----:B------:R-:W-:Y:S02]  /*112d0*/  SHF.R.S32.HI R21, RZ, 0x1f, R4 ;  /* 0x0000001fff157819 */ /* 0x000fe40000011404 */
[----:B------:R-:W-:Y:S02]  /*112e0*/  SHF.R.U32.HI R0, RZ, 0x8, R12 ;  /* 0x00000008ff007819 */ /* 0x000fe4000001160c */
[----:B0-----:R-:W-:Y:S01]  /*112f0*/  LEA.HI R25, R21, R4, RZ, 0x3 ;  /* 0x0000000415197211 */ /* 0x001fe200078f18ff */
[----:B------:R-:W-:Y:S01]  /*11300*/  IMAD.SHL.U32 R21, R4, 0x10, RZ ;  /* 0x0000001004157824 */ /* 0x000fe200078e00ff */
[----:B------:R-:W-:-:S02]  /*11310*/  LOP3.LUT R26, R24, 0x380, RZ, 0xc0, !PT ;  /* 0x00000380181a7812 */ /* 0x000fc400078ec0ff */
[----:B------:R-:W-:Y:S01]  /*11320*/  LEA.HI R37, R6, R37, RZ, 0x3 ;  /* 0x0000002506257211 */ /* 0x000fe200078f18ff */
[----:B------:R-:W-:Y:S01]  /*11330*/  IMAD.SHL.U32 R25, R25, 0x800, RZ ;  /* 0x0000080019197824 */ /* 0x000fe200078e00ff */
[----:B------:R-:W-:Y:S02]  /*11340*/  LOP3.LUT R3, R12, 0xff, RZ, 0xc0, !PT ;  /* 0x000000ff0c037812 */ /* 0x000fe400078ec0ff */
[----:B------:R-:W-:Y:S01]  /*11350*/  LOP3.LUT R4, R0, 0xff, RZ, 0xc0, !PT ;  /* 0x000000ff00047812 */ /* 0x000fe200078ec0ff */
[----:B------:R-:W-:Y:S01]  /*11360*/  IMAD.SHL.U32 R37, R37, 0x80, RZ ;  /* 0x0000008025257824 */ /* 0x000fe200078e00ff */
[----:B------:R-:W-:Y:S02]  /*11370*/  LOP3.LUT R0, R26, 0x70, R21, 0xf8, !PT ;  /* 0x000000701a007812 */ /* 0x000fe400078ef815 */
[----:B------:R-:W-:Y:S02]  /*11380*/  PRMT R21, R4, 0x7604, R3 ;  /* 0x0000760404157816 */ /* 0x000fe40000000003 */
[----:B------:R-:W-:-:S02]  /*11390*/  SHF.R.U32.HI R4, RZ, 0x8, R15 ;  /* 0x00000008ff047819 */ /* 0x000fc4000001160f */
[----:B------:R-:W-:Y:S02]  /*113a0*/  SHF.R.U32.HI R27, RZ, 0x3, R26 ;  /* 0x00000003ff1b7819 */ /* 0x000fe4000001161a */
[----:B------:R-:W-:Y:S02]  /*113b0*/  SHF.R.U32.HI R6, RZ, 0x8, R13 ;  /* 0x00000008ff067819 */ /* 0x000fe4000001160d */
[----:B------:R-:W-:Y:S02]  /*113c0*/  SHF.R.U32.HI R20, RZ, 0x8, R14 ;  /* 0x00000008ff147819 */ /* 0x000fe4000001160e */
[----:B------:R-:W-:Y:S02]  /*113d0*/  LOP3.LUT R3, R15, 0xff, RZ, 0xc0, !PT ;  /* 0x000000ff0f037812 */ /* 0x000fe400078ec0ff */
[----:B------:R-:W-:Y:S02]  /*113e0*/  LOP3.LUT R4, R4, 0xff, RZ, 0xc0, !PT ;  /* 0x000000ff04047812 */ /* 0x000fe400078ec0ff */
[----:B------:R-:W-:-:S02]  /*113f0*/  LOP3.LUT R0, R0, R27, RZ, 0x3c, !PT ;  /* 0x0000001b00007212 */ /* 0x000fc400078e3cff */
[----:B------:R-:W-:Y:S02]  /*11400*/  LOP3.LUT R37, R37, 0xfffffc00, RZ, 0xc0, !PT ;  /* 0xfffffc0025257812 */ /* 0x000fe400078ec0ff */
[----:B------:R-:W-:Y:S02]  /*11410*/  LOP3.LUT R25, R25, 0xffffc000, RZ, 0xc0, !PT ;  /* 0xffffc00019197812 */ /* 0x000fe400078ec0ff */
[----:B------:R-:W-:Y:S02]  /*11420*/  LOP3.LUT R5, R13, 0xff, RZ, 0xc0, !PT ;  /* 0x000000ff0d057812 */ /* 0x000fe400078ec0ff */
[----:B------:R-:W-:Y:S02]  /*11430*/  LOP3.LUT R7, R14, 0xff, RZ, 0xc0, !PT ;  /* 0x000000ff0e077812 */ /* 0x000fe400078ec0ff */
[----:B------:R-:W-:Y:S02]  /*11440*/  LOP3.LUT R6, R6, 0xff, RZ, 0xc0, !PT ;  /* 0x000000ff06067812 */ /* 0x000fe400078ec0ff */
[----:B------:R-:W-:-:S02]  /*11450*/  LOP3.LUT R24, R20, 0xff, RZ, 0xc0, !PT ;  /* 0x000000ff14187812 */ /* 0x000fc400078ec0ff */
[----:B------:R-:W-:Y:S02]  /*11460*/  PRMT R28, R4, 0x7604, R3 ;  /* 0x00007604041c7816 */ /* 0x000fe40000000003 */
[----:B------:R-:W-:Y:S02]  /*11470*/  IADD3 R3, R0, R25, R37 ;  /* 0x0000001900037210 */ /* 0x000fe40007ffe025 */
[----:B------:R-:W-:Y:S02]  /*11480*/  PRMT R20, R6, 0x7604, R5 ;  /* 0x0000760406147816 */ /* 0x000fe40000000005 */
[----:B------:R-:W-:Y:S01]  /*11490*/  PRMT R29, R24, 0x7604, R7 ;  /* 0x00007604181d7816 */ /* 0x000fe20000000007 */
[----:B------:R-:W-:Y:S01]  /*114a0*/  IMAD.IADD R0, R22, 0x1, R3 ;  /* 0x0000000116007824 */ /* 0x000fe200078e0203 */
[----:B------:R-:W-:Y:S02]  /*114b0*/  SHF.R.U32.HI R6, RZ, 0x8, R8 ;  /* 0x00000008ff067819 */ /* 0x000fe40000011608 */
[----:B------:R-:W-:-:S02]  /*114c0*/  SHF.R.U32.HI R24, RZ, 0x8, R9 ;  /* 0x00000008ff187819 */ /* 0x000fc40000011609 */
[----:B------:R-:W-:Y:S02]  /*114d0*/  LOP3.LUT R5, R8, 0xff, RZ, 0xc0, !PT ;  /* 0x000000ff08057812 */ /* 0x000fe400078ec0ff */
[----:B------:R-:W-:Y:S02]  /*114e0*/  LOP3.LUT R6, R6, 0xff, RZ, 0xc0, !PT ;  /* 0x000000ff06067812 */ /* 0x000fe400078ec0ff */
[----:B------:R-:W-:Y:S02]  /*114f0*/  LOP3.LUT R3, R24, 0xff, RZ, 0xc0, !PT ;  /* 0x000000ff18037812 */ /* 0x000fe400078ec0ff */
[----:B------:R-:W0:Y:S01]  /*11500*/  LDS.128 R24, [R0+0x18000] ;  /* 0x0180000000187984 */ /* 0x000e220000000c00 */
[----:B------:R-:W-:Y:S02]  /*11510*/  PRMT R33, R6, 0x7604, R5 ;  /* 0x0000760406217816 */ /* 0x000fe40000000005 */
[----:B------:R-:W-:Y:S02]  /*11520*/  SHF.R.U32.HI R35, RZ, 0x8, R11 ;  /* 0x00000008ff237819 */ /* 0x000fe4000001160b */
[----:B------:R-:W-:-:S02]  /*11530*/  LOP3.LUT R34, R11, 0xff, RZ, 0xc0, !PT ;  /* 0x000000ff0b227812 */ /* 0x000fc400078ec0ff */
[----:B------:R-:W-:Y:S02]  /*11540*/  LOP3.LUT R35, R35, 0xff, RZ, 0xc0, !PT ;  /* 0x000000ff23237812 */ /* 0x000fe400078ec0ff */
[----:B------:R-:W-:Y:S02]  /*11550*/  LOP3.LUT R30, R9, 0xff, RZ, 0xc0, !PT ;  /* 0x000000ff091e7812 */ /* 0x000fe400078ec0ff */
[----:B------:R-:W-:Y:S02]  /*11560*/  PRMT R34, R35, 0x7604, R34 ;  /* 0x0000760423227816 */ /* 0x000fe40000000022 */
[----:B------:R-:W-:Y:S02]  /*11570*/  SHF.R.U32.HI R35, RZ, 0x10, R9 ;  /* 0x00000010ff237819 */ /* 0x000fe40000011609 */
[----:B------:R-:W-:Y:S02]  /*11580*/  PRMT R30, R3, 0x7604, R30 ;  /* 0x00007604031e7816 */ /* 0x000fe4000000001e */
[----:B------:R-:W-:Y:S01]  /*11590*/  SHF.R.U32.HI R3, RZ, 0x10, R13 ;  /* 0x00000010ff037819 */ /* 0x000fe2000001160d */
[----:B------:R-:W-:Y:S01]  /*115a0*/  IMAD.U32 R35, R35, 0x10000, RZ ;  /* 0x0001000023237824 */ /* 0x000fe200078e00ff */
[----:B------:R-:W-:-:S02]  /*115b0*/  SHF.R.U32.HI R39, RZ, 0x10, R11 ;  /* 0x00000010ff277819 */ /* 0x000fc4000001160b */
[----:B------:R-:W-:Y:S01]  /*115c0*/  SHF.R.U32.HI R32, RZ, 0x8, R10 ;  /* 0x00000008ff207819 */ /* 0x000fe2000001160a */
[----:B------:R-:W-:Y:S01]  /*115d0*/  IMAD.U32 R3, R3, 0x10000, RZ ;  /* 0x0001000003037824 */ /* 0x000fe200078e00ff */
[----:B------:R-:W-:Y:S01]  /*115e0*/  LOP3.LUT R31, R10, 0xff, RZ, 0xc0, !PT ;  /* 0x000000ff0a1f7812 */ /* 0x000fe200078ec0ff */
[----:B------:R-:W-:Y:S01]  /*115f0*/  IMAD.U32 R39, R39, 0x10000, RZ ;  /* 0x0001000027277824 */ /* 0x000fe200078e00ff */
[----:B------:R-:W-:Y:S02]  /*11600*/  LOP3.LUT R32, R32, 0xff, RZ, 0xc0, !PT ;  /* 0x000000ff20207812 */ /* 0x000fe400078ec0ff */
[----:B------:R-:W-:Y:S02]  /*11610*/  LOP3.LUT R35, R30, 0xff0000, R35, 0xf8, !PT ;  /* 0x00ff00001e237812 */ /* 0x000fe400078ef823 */
[----:B------:R-:W-:Y:S02]  /*11620*/  PRMT R37, R32, 0x7604, R31 ;  /* 0x0000760420257816 */ /* 0x000fe4000000001f */
[----:B------:R-:W-:-:S02]  /*11630*/  LOP3.LUT R3, R20, 0xff0000, R3, 0xf8, !PT ;  /* 0x00ff000014037812 */ /* 0x000fc400078ef803 */
[----:B------:R-:W-:Y:S02]  /*11640*/  LOP3.LUT R39, R34, 0xff0000, R39, 0xf8, !PT ;  /* 0x00ff000022277812 */ /* 0x000fe400078ef827 */
[----:B------:R-:W-:Y:S02]  /*11650*/  LOP3.LUT R38, R35, 0xff000000, R9, 0xf8, !PT ;  /* 0xff00000023267812 */ /* 0x000fe400078ef809 */
[----:B------:R-:W-:Y:S02]  /*11660*/  SHF.R.U32.HI R31, RZ, 0x10, R15 ;  /* 0x00000010ff1f7819 */ /* 0x000fe4000001160f */
[----:B------:R-:W-:Y:S02]  /*11670*/  LOP3.LUT R29, R29, 0xff0000, R14, 0xf8, !PT ;  /* 0x00ff00001d1d7812 */ /* 0x000fe400078ef80e */
[----:B------:R-:W-:Y:S01]  /*11680*/  LOP3.LUT R33, R33, 0xff0000, R8, 0xf8, !PT ;  /* 0x00ff000021217812 */ /* 0x000fe200078ef808 */
[----:B------:R-:W-:Y:S01]  /*11690*/  IMAD.U32 R31, R31, 0x10000, RZ ;  /* 0x000100001f1f7824 */ /* 0x000fe200078e00ff */
[----:B------:R-:W-:-:S02]  /*116a0*/  LOP3.LUT R13, R3, 0xff000000, R13, 0xf8, !PT ;  /* 0xff000000030d7812 */ /* 0x000fc400078ef80d */
[----:B------:R-:W-:Y:S02]  /*116b0*/  LOP3.LUT R37, R37, 0xff0000, R10, 0xf8, !PT ;  /* 0x00ff000025257812 */ /* 0x000fe400078ef80a */
[----:B------:R-:W-:Y:S02]  /*116c0*/  LOP3.LUT R42, R39, 0xff000000, R11, 0xf8, !PT ;  /* 0xff000000272a7812 */ /* 0x000fe400078ef80b */
[----:B------:R-:W-:Y:S02]  /*116d0*/  F2FP.F16.E4M3.UNPACK_B R39, R38 ;  /* 0x00000026ff27723e */ /* 0x000fe400020006ff */
[----:B0-----:R-:W-:Y:S02]  /*116e0*/  F2FP.F16.E4M3.UNPACK_B R11, R25 ;  /* 0x00000019ff0b723e */ /* 0x001fe400020006ff */
[----:B------:R-:W-:Y:S01]  /*116f0*/  LOP3.LUT R3, R29, 0xff000000, R14, 0xf8, !PT ;  /* 0xff0000001d037812 */ /* 0x000fe200078ef80e */
[--C-:B------:R-:W-:Y:S01]  /*11700*/  HADD2.F32 R40, -RZ, R39.reuse.H0_H0 ;  /* 0x20000027ff287230 */ /* 0x100fe20000004100 */
[----:B------:R-:W-:Y:S01]  /*11710*/  LOP3.LUT R29, R33, 0xff000000, R8, 0xf8, !PT ;  /* 0xff000000211d7812 */ /* 0x000fe200078ef808 */
[----:B------:R-:W-:Y:S01]  /*11720*/  HADD2.F32 R39, -RZ, R39.H1_H1 ;  /* 0x30000027ff277230 */ /* 0x000fe20000004100 */
[----:B------:R-:W-:-:S02]  /*11730*/  LOP3.LUT R21, R21, 0xff0000, R12, 0xf8, !PT ;  /* 0x00ff000015157812 */ /* 0x000fc400078ef80c */
[----:B------:R-:W-:Y:S02]  /*11740*/  LOP3.LUT R8, R37, 0xff000000, R10, 0xf8, !PT ;  /* 0xff00000025087812 */ /* 0x000fe400078ef80a */
[----:B------:R-:W-:Y:S02]  /*11750*/  F2FP.F16.E4M3.UNPACK_B R14, R13 ;  /* 0x0000000dff0e723e */ /* 0x000fe400020006ff */
[----:B------:R-:W-:Y:S02]  /*11760*/  LOP3.LUT R31, R28, 0xff0000, R31, 0xf8, !PT ;  /* 0x00ff00001c1f7812 */ /* 0x000fe400078ef81f */
[----:B------:R-:W-:Y:S01]  /*11770*/  LOP3.LUT R12, R21, 0xff000000, R12, 0xf8, !PT ;  /* 0xff000000150c7812 */ /* 0x000fe200078ef80c */
[----:B------:R-:W-:Y:S01]  /*11780*/  HADD2.F32 R28, -RZ, R14.H0_H0 ;  /* 0x2000000eff1c7230 */ /* 0x000fe20000004100 */
[----:B------:R-:W-:Y:S02]  /*11790*/  F2FP.F16.E4M3.UNPACK_B R21, R25.H1 ;  /* 0x00000019ff15723e */ /* 0x000fe400030006ff */
[----:B------:R-:W-:-:S02]  /*117a0*/  F2FP.F16.E4M3.UNPACK_B R25, R24 ;  /* 0x00000018ff19723e */ /* 0x000fc400020006ff */
[----:B------:R-:W-:Y:S02]  /*117b0*/  F2FP.F16.E4M3.UNPACK_B R35, R24.H1 ;  /* 0x00000018ff23723e */ /* 0x000fe400030006ff */
[-C--:B------:R-:W-:Y:S02]  /*117c0*/  F2FP.F16.E4M3.UNPACK_B R32, R27.reuse ;  /* 0x0000001bff20723e */ /* 0x080fe400020006ff */
[----:B------:R-:W-:Y:S02]  /*117d0*/  F2FP.F16.E4M3.UNPACK_B R37, R27.H1 ;  /* 0x0000001bff25723e */ /* 0x000fe400030006ff */
[----:B------:R-:W-:Y:S02]  /*117e0*/  F2FP.F16.E4M3.UNPACK_B R38, R38.H1 ;  /* 0x00000026ff26723e */ /* 0x000fe400030006ff */
[----:B------:R-:W-:Y:S01]  /*117f0*/  LOP3.LUT R34, R31, 0xff000000, R15, 0xf8, !PT ;  /* 0xff0000001f227812 */ /* 0x000fe200078ef80f */
[----:B----4-:R-:W0:Y:S02]  /*11800*/  LDS.128 R4, [R51+0x18000] ;  /* 0x0180000033047984 */ /* 0x010e240000000c00 */
[----:B0-----:R-:W-:-:S02]  /*11810*/  F2FP.F16.E4M3.UNPACK_B R10, R5 ;  /* 0x00000005ff0a723e */ /* 0x001fc400020006ff */
[----:B------:R-:W-:Y:S01]  /*11820*/  F2FP.F16.E4M3.UNPACK_B R20, R5.H1 ;  /* 0x00000005ff14723e */ /* 0x000fe200030006ff */
[--C-:B------:R-:W-:Y:S01]  /*11830*/  HADD2.F32 R5, -RZ, R11.reuse.H0_H0 ;  /* 0x2000000bff057230 */ /* 0x100fe20000004100 */
[-C--:B------:R-:W-:Y:S01]  /*11840*/  F2FP.F16.E4M3.UNPACK_B R30, R7.reuse ;  /* 0x00000007ff1e723e */ /* 0x080fe200020006ff */
[--C-:B------:R-:W-:Y:S01]  /*11850*/  HADD2.F32 R9, -RZ, R10.reuse.H0_H0 ;  /* 0x2000000aff097230 */ /* 0x100fe20000004100 */
[----:B------:R-:W-:Y:S01]  /*11860*/  F2FP.F16.E4M3.UNPACK_B R33, R7.H1 ;  /* 0x00000007ff21723e */ /* 0x000fe200030006ff */
[----:B------:R-:W-:Y:S02]  /*11870*/  HADD2.F32 R11, -RZ, R11.H1_H1 ;  /* 0x3000000bff0b7230 */ /* 0x000fe40000004100 */
[C---:B------:R-:W-:Y:S01]  /*11880*/  FMUL.FTZ R24, R5.reuse, R40 ;  /* 0x0000002805187220 */ /* 0x040fe20000410000 */
[----:B------:R-:W-:Y:S01]  /*11890*/  FMUL.FTZ R27, R5, R28 ;  /* 0x0000001c051b7220 */ /* 0x000fe20000410000 */
[----:B------:R-:W-:Y:S01]  /*118a0*/  HADD2.F32 R10, -RZ, R10.H1_H1 ;  /* 0x3000000aff0a7230 */ /* 0x000fe20000004100 */
[----:B------:R-:W-:Y:S01]  /*118b0*/  F2FP.F16.E4M3.UNPACK_B R31, R4.H1 ;  /* 0x00000004ff1f723e */ /* 0x000fe200030006ff */
[C---:B------:R-:W-:Y:S01]  /*118c0*/  FFMA.FTZ R5, R9.reuse, R28, -R24 ;  /* 0x0000001c09057223 */ /* 0x040fe20000010818 */
[----:B------:R-:W-:Y:S01]  /*118d0*/  F2FP.F16.E4M3.UNPACK_B R24, R13.H1 ;  /* 0x0000000dff18723e */ /* 0x000fe200030006ff */
[----:B------:R-:W-:Y:S01]  /*118e0*/  FFMA.FTZ R9, R9, R40, R27 ;  /* 0x0000002809097223 */ /* 0x000fe2000001001b */
[----:B------:R-:W-:-:S02]  /*118f0*/  HADD2.F32 R27, -RZ, R14.H1_H1 ;  /* 0x3000000eff1b7230 */ /* 0x000fc40000004100 */
[C---:B------:R-:W-:Y:S01]  /*11900*/  FMUL.FTZ R41, R11.reuse, R39 ;  /* 0x000000270b297220 */ /* 0x040fe20000410000 */
[----:B------:R-:W-:Y:S01]  /*11910*/  HADD2.F32 R40, -RZ, R38.H0_H0 ;  /* 0x20000026ff287230 */ /* 0x000fe20000004100 */
[----:B------:R-:W-:Y:S01]  /*11920*/  F2FP.F16.E4M3.UNPACK_B R15, R4 ;  /* 0x00000004ff0f723e */ /* 0x000fe200020006ff */
[----:B------:R-:W-:Y:S02]  /*11930*/  HADD2.F32 R14, -RZ, R21.H0_H0 ;  /* 0x20000015ff0e7230 */ /* 0x000fe40000004100 */
[-C--:B------:R-:W-:Y:S01]  /*11940*/  FMUL.FTZ R44, R11, R27.reuse ;  /* 0x0000001b0b2c7220 */ /* 0x080fe20000410000 */
[----:B------:R-:W-:Y:S01]  /*11950*/  HADD2.F32 R28, -RZ, R24.H0_H0 ;  /* 0x20000018ff1c7230 */ /* 0x000fe20000004100 */
[----:B------:R-:W-:Y:S01]  /*11960*/  F2FP.F16.E4M3.UNPACK_B R4, R6 ;  /* 0x00000006ff04723e */ /* 0x000fe200020006ff */
[----:B------:R-:W-:Y:S02]  /*11970*/  HADD2.F32 R13, -RZ, R20.H0_H0 ;  /* 0x20000014ff0d7230 */ /* 0x000fe40000004100 */
[C---:B------:R-:W-:Y:S01]  /*11980*/  FMUL.FTZ R46, R14.reuse, R40 ;  /* 0x000000280e2e7220 */ /* 0x040fe20000410000 */
[----:B------:R-:W-:Y:S01]  /*11990*/  F2FP.F16.E4M3.UNPACK_B R7, R6.H1 ;  /* 0x00000006ff07723e */ /* 0x000fe200030006ff */
[-C--:B------:R-:W-:Y:S01]  /*119a0*/  FMUL.FTZ R43, R14, R28.reuse ;  /* 0x0000001c0e2b7220 */ /* 0x080fe20000410000 */
[----:B------:R-:W-:Y:S01]  /*119b0*/  FFMA.FTZ R14, R10, R27, -R41 ;  /* 0x0000001b0a0e7223 */ /* 0x000fe20000010829 */
[----:B------:R-:W-:Y:S01]  /*119c0*/  FFMA.FTZ R11, R13, R28, -R46 ;  /* 0x0000001c0d0b7223 */ /* 0x000fe2000001082e */
[----:B------:R-:W-:-:S02]  /*119d0*/  HADD2.F32 R41, -RZ, R38.H1_H1 ;  /* 0x30000026ff297230 */ /* 0x000fc40000004100 */
[----:B------:R-:W-:Y:S01]  /*119e0*/  FFMA.FTZ R13, R13, R40, R43 ;  /* 0x000000280d0d7223 */ /* 0x000fe2000001002b */
[----:B------:R-:W-:Y:S01]  /*119f0*/  F2FP.F16.E4M3.UNPACK_B R40, R42 ;  /* 0x0000002aff28723e */ /* 0x000fe200020006ff */
[----:B------:R-:W-:Y:S01]  /*11a00*/  HADD2.F32 R27, -RZ, R24.H1_H1 ;  /* 0x30000018ff1b7230 */ /* 0x000fe20000004100 */
[----:B------:R-:W-:Y:S01]  /*11a10*/  F2FP.F16.E4M3.UNPACK_B R38, R34 ;  /* 0x00000022ff26723e */ /* 0x000fe200020006ff */
[----:B------:R-:W-:Y:S02]  /*11a20*/  HADD2.F32 R24, -RZ, R32.H0_H0 ;  /* 0x20000020ff187230 */ /* 0x000fe40000004100 */
[----:B------:R-:W-:Y:S01]  /*11a30*/  FFMA.FTZ R10, R10, R39, R44 ;  /* 0x000000270a0a7223 */ /* 0x000fe2000001002c */
[----:B------:R-:W-:Y:S01]  /*11a40*/  HADD2.F32 R43, -RZ, R40.H0_H0 ;  /* 0x20000028ff2b7230 */ /* 0x000fe20000004100 */
[-C--:B------:R-:W-:Y:S01]  /*11a50*/  F2FP.F16.E4M3.UNPACK_B R6, R26.reuse ;  /* 0x0000001aff06723e */ /* 0x080fe200020006ff */
[----:B------:R-:W-:Y:S01]  /*11a60*/  HADD2.F32 R28, -RZ, R20.H1_H1 ;  /* 0x30000014ff1c7230 */ /* 0x000fe20000004100 */
[----:B------:R-:W-:Y:S01]  /*11a70*/  F2FP.F16.E4M3.UNPACK_B R26, R26.H1 ;  /* 0x0000001aff1a723e */ /* 0x000fe200030006ff */
[----:B------:R-:W-:-:S02]  /*11a80*/  HADD2.F32 R20, -RZ, R21.H1_H1 ;  /* 0x30000015ff147230 */ /* 0x000fc40000004100 */
[----:B------:R-:W-:Y:S01]  /*11a90*/  FMUL.FTZ R46, R24, R43 ;  /* 0x0000002b182e7220 */ /* 0x000fe20000410000 */
[----:B------:R-:W-:Y:S02]  /*11aa0*/  HADD2.F32 R39, -RZ, R38.H0_H0 ;  /* 0x20000026ff277230 */ /* 0x000fe40000004100 */
[----:B------:R-:W-:Y:S02]  /*11ab0*/  HADD2.F32 R21, -RZ, R30.H0_H0 ;  /* 0x2000001eff157230 */ /* 0x000fe40000004100 */
[C---:B------:R-:W-:Y:S01]  /*11ac0*/  FMUL.FTZ R45, R20.reuse, R41 ;  /* 0x00000029142d7220 */ /* 0x040fe20000410000 */
[----:B------:R-:W-:Y:S01]  /*11ad0*/  FMUL.FTZ R44, R20, R27 ;  /* 0x0000001b142c7220 */ /* 0x000fe20000410000 */
[-C--:B------:R-:W-:Y:S01]  /*11ae0*/  FMUL.FTZ R48, R24, R39.reuse ;  /* 0x0000002718307220 */ /* 0x080fe20000410000 */
[----:B------:R-:W-:Y:S02]  /*11af0*/  HADD2.F32 R32, -RZ, R32.H1_H1 ;  /* 0x30000020ff207230 */ /* 0x000fe40000004100 */
[C---:B------:R-:W-:Y:S01]  /*11b00*/  FFMA.FTZ R24, R21.reuse, R39, -R46 ;  /* 0x0000002715187223 */ /* 0x040fe2000001082e */
[----:B------:R-:W-:Y:S01]  /*11b10*/  HADD2.F32 R39, -RZ, R38.H1_H1 ;  /* 0x30000026ff277230 */ /* 0x000fe20000004100 */
[----:B------:R-:W-:Y:S01]  /*11b20*/  F2FP.F16.E4M3.UNPACK_B R38, R34.H1 ;  /* 0x00000022ff26723e */ /* 0x000fe200030006ff */
[C---:B------:R-:W-:Y:S01]  /*11b30*/  FFMA.FTZ R20, R28.reuse, R27, -R45 ;  /* 0x0000001b1c147223 */ /* 0x040fe2000001082d */
[----:B------:R-:W-:Y:S01]  /*11b40*/  FFMA.FTZ R21, R21, R43, R48 ;  /* 0x0000002b15157223 */ /* 0x000fe20000010030 */
[----:B------:R-:W-:Y:S01]  /*11b50*/  FFMA.FTZ R28, R28, R41, R44 ;  /* 0x000000291c1c7223 */ /* 0x000fe2000001002c */
[----:B------:R-:W-:Y:S01]  /*11b60*/  F2FP.F16.E4M3.UNPACK_B R43, R42.H1 ;  /* 0x0000002aff2b723e */ /* 0x000fe200030006ff */
[----:B------:R-:W-:Y:S01]  /*11b70*/  HADD2.F32 R41, -RZ, R40.H1_H1 ;  /* 0x30000028ff297230 */ /* 0x000fe20000004100 */
[----:B------:R-:W-:Y:S01]  /*11b80*/  F2FP.SATFINITE.E4M3.F32.PACK_AB_MERGE_C R11, R20, R11, RZ ;  /* 0x0000000b140b723e */ /* 0x000fe200048070ff */
[----:B------:R-:W-:Y:S01]  /*11b90*/  HADD2.F32 R27, -RZ, R37.H0_H0 ;  /* 0x20000025ff1b7230 */ /* 0x000fe20000004100 */
[----:B------:R-:W-:Y:S01]  /*11ba0*/  F2FP.SATFINITE.E4M3.F32.PACK_AB_MERGE_C R13, R28, R13, RZ ;  /* 0x0000000d1c0d723e */ /* 0x000fe200048070ff */
[----:B------:R-:W-:-:S02]  /*11bb0*/  HADD2.F32 R40, -RZ, R38.H0_H0 ;  /* 0x20000026ff287230 */ /* 0x000fc40000004100 */
[C---:B------:R-:W-:Y:S01]  /*11bc0*/  FMUL.FTZ R45, R32.reuse, R41 ;  /* 0x00000029202d7220 */ /* 0x040fe20000410000 */
[----:B------:R-:W-:Y:S02]  /*11bd0*/  HADD2.F32 R42, -RZ, R43.H0_H0 ;  /* 0x2000002bff2a7230 */ /* 0x000fe40000004100 */
[----:B------:R-:W-:Y:S01]  /*11be0*/  FMUL.FTZ R32, R32, R39 ;  /* 0x0000002720207220 */ /* 0x000fe20000410000 */
[----:B------:R-:W-:Y:S02]  /*11bf0*/  HADD2.F32 R30, -RZ, R30.H1_H1 ;  /* 0x3000001eff1e7230 */ /* 0x000fe40000004100 */
[C---:B------:R-:W-:Y:S01]  /*11c00*/  FMUL.FTZ R49, R27.reuse, R40 ;  /* 0x000000281b317220 */ /* 0x040fe20000410000 */
[----:B------:R-:W-:Y:S02]  /*11c10*/  HADD2.F32 R34, -RZ, R33.H0_H0 ;  /* 0x20000021ff227230 */ /* 0x000fe40000004100 */
[----:B------:R-:W-:Y:S01]  /*11c20*/  FMUL.FTZ R47, R27, R42 ;  /* 0x0000002a1b2f7220 */ /* 0x000fe20000410000 */
[----:B------:R-:W-:-:S02]  /*11c30*/  HADD2.F32 R43, -RZ, R43.H1_H1 ;  /* 0x3000002bff2b7230 */ /* 0x000fc40000004100 */
[C---:B------:R-:W-:Y:S01]  /*11c40*/  FFMA.FTZ R27, R30.reuse, R39, -R45 ;  /* 0x000000271e1b7223 */ /* 0x040fe2000001082d */
[----:B------:R-:W-:Y:S01]  /*11c50*/  FFMA.FTZ R30, R30, R41, R32 ;  /* 0x000000291e1e7223 */ /* 0x000fe20000010020 */
[C---:B------:R-:W-:Y:S01]  /*11c60*/  FFMA.FTZ R49, R34.reuse, R42, R49 ;  /* 0x0000002a22317223 */ /* 0x040fe20000010031 */
[----:B------:R-:W-:Y:S01]  /*11c70*/  F2FP.F16.E4M3.UNPACK_B R42, R29.H1 ;  /* 0x0000001dff2a723e */ /* 0x000fe200030006ff */
[----:B------:R-:W-:Y:S01]  /*11c80*/  HADD2.F32 R41, -RZ, R38.H1_H1 ;  /* 0x30000026ff297230 */ /* 0x000fe20000004100 */
[----:B------:R-:W-:Y:S01]  /*11c90*/  F2FP.F16.E4M3.UNPACK_B R39, R12.H1 ;  /* 0x0000000cff27723e */ /* 0x000fe200030006ff */
[----:B------:R-:W-:Y:S02]  /*11ca0*/  HADD2.F32 R38, -RZ, R37.H1_H1 ;  /* 0x30000025ff267230 */ /* 0x000fe40000004100 */
[----:B------:R-:W-:Y:S01]  /*11cb0*/  FFMA.FTZ R32, R34, R40, -R47 ;  /* 0x0000002822207223 */ /* 0x000fe2000001082f */
[----:B------:R-:W-:Y:S01]  /*11cc0*/  HADD2.F32 R44, -RZ, R42.H0_H0 ;  /* 0x2000002aff2c7230 */ /* 0x000fe20000004100 */
[----:B------:R-:W-:Y:S01]  /*11cd0*/  F2FP.SATFINITE.E4M3.F32.PACK_AB_MERGE_C R5, R14, R5, R11 ;  /* 0x000000050e05723e */ /* 0x000fe2000480700b */
[----:B------:R-:W-:-:S02]  /*11ce0*/  HADD2.F32 R37, -RZ, R35.H0_H0 ;  /* 0x20000023ff257230 */ /* 0x000fc40000004100 */
[C---:B------:R-:W-:Y:S01]  /*11cf0*/  FMUL.FTZ R45, R38.reuse, R43 ;  /* 0x0000002b262d7220 */ /* 0x040fe20000410000 */
[----:B------:R-:W-:Y:S02]  /*11d00*/  HADD2.F32 R34, -RZ, R33.H1_H1 ;  /* 0x30000021ff227230 */ /* 0x000fe40000004100 */
[-C--:B------:R-:W-:Y:S01]  /*11d10*/  FMUL.FTZ R46, R38, R41.reuse ;  /* 0x00000029262e7220 */ /* 0x080fe20000410000 */
[----:B------:R-:W-:Y:S02]  /*11d20*/  HADD2.F32 R40, -RZ, R39.H0_H0 ;  /* 0x20000027ff287230 */ /* 0x000fe40000004100 */
[C---:B------:R-:W-:Y:S01]  /*11d30*/  FMUL.FTZ R38, R37.reuse, R44 ;  /* 0x0000002c25267220 */ /* 0x040fe20000410000 */
[----:B------:R-:W-:Y:S02]  /*11d40*/  HADD2.F32 R33, -RZ, R31.H0_H0 ;  /* 0x2000001fff217230 */ /* 0x000fe40000004100 */
[C---:B------:R-:W-:Y:S01]  /*11d50*/  FFMA.FTZ R45, R34.reuse, R41, -R45 ;  /* 0x00000029222d7223 */ /* 0x040fe2000001082d */
[----:B------:R-:W-:Y:S01]  /*11d60*/  FFMA.FTZ R50, R34, R43, R46 ;  /* 0x0000002b22327223 */ /* 0x000fe2000001002e */
[----:B------:R-:W-:Y:S01]  /*11d70*/  FMUL.FTZ R37, R37, R40 ;  /* 0x0000002825257220 */ /* 0x000fe20000410000 */
[----:B------:R-:W-:-:S02]  /*11d80*/  HADD2.F32 R42, -RZ, R42.H1_H1 ;  /* 0x3000002aff2a7230 */ /* 0x000fc40000004100 */
[C---:B------:R-:W-:Y:S01]  /*11d90*/  FFMA.FTZ R41, R33.reuse, R40, -R38 ;  /* 0x0000002821297223 */ /* 0x040fe20000010826 */
[----:B------:R-:W-:Y:S02]  /*11da0*/  HADD2.F32 R35, -RZ, R35.H1_H1 ;  /* 0x30000023ff237230 */ /* 0x000fe40000004100 */
[----:B------:R-:W-:Y:S01]  /*11db0*/  FFMA.FTZ R44, R33, R44, R37 ;  /* 0x0000002c212c7223 */ /* 0x000fe20000010025 */
[----:B------:R-:W-:Y:S01]  /*11dc0*/  HADD2.F32 R34, -RZ, R39.H1_H1 ;  /* 0x30000027ff227230 */ /* 0x000fe20000004100 */
[----:B------:R-:W-:Y:S01]  /*11dd0*/  F2FP.F16.E4M3.UNPACK_B R37, R29 ;  /* 0x0000001dff25723e */ /* 0x000fe200020006ff */
[----:B------:R-:W-:Y:S01]  /*11de0*/  HADD2.F32 R31, -RZ, R31.H1_H1 ;  /* 0x3000001fff1f7230 */ /* 0x000fe20000004100 */
[----:B------:R-:W-:Y:S01]  /*11df0*/  F2FP.F16.E4M3.UNPACK_B R33, R12 ;  /* 0x0000000cff21723e */ /* 0x000fe200020006ff */
[C---:B------:R-:W-:Y:S01]  /*11e00*/  FMUL.FTZ R12, R35.reuse, R42 ;  /* 0x0000002a230c7220 */ /* 0x040fe20000410000 */
[----:B------:R-:W-:Y:S01]  /*11e10*/  FMUL.FTZ R39, R35, R34 ;  /* 0x0000002223277220 */ /* 0x000fe20000410000 */
[----:B------:R-:W-:Y:S01]  /*11e20*/  HADD2.F32 R35, -RZ, R37.H0_H0 ;  /* 0x20000025ff237230 */ /* 0x000fe20000004100 */
[----:B------:R-:W-:Y:S01]  /*11e30*/  F2FP.SATFINITE.E4M3.F32.PACK_AB_MERGE_C R49, R50, R49, RZ ;  /* 0x000000313231723e */ /* 0x000fe200048070ff */
[----:B------:R-:W-:-:S02]  /*11e40*/  HADD2.F32 R29, -RZ, R25.H0_H0 ;  /* 0x20000019ff1d7230 */ /* 0x000fc40000004100 */
[C---:B------:R-:W-:Y:S01]  /*11e50*/  FFMA.FTZ R46, R31.reuse, R34, -R12 ;  /* 0x000000221f2e7223 */ /* 0x040fe2000001080c */
[----:B------:R-:W-:Y:S01]  /*11e60*/  FFMA.FTZ R43, R31, R42, R39 ;  /* 0x0000002a1f2b7223 */ /* 0x000fe20000010027 */
[----:B------:R-:W-:Y:S01]  /*11e70*/  HADD2.F32 R31, -RZ, R33.H0_H0 ;  /* 0x20000021ff1f7230 */ /* 0x000fe20000004100 */
[----:B------:R-:W-:Y:S01]  /*11e80*/  F2FP.SATFINITE.E4M3.F32.PACK_AB_MERGE_C R9, R10, R9, R13 ;  /* 0x000000090a09723e */ /* 0x000fe2000480700d */
        /* <DEDUP_REMOVED lines=24> */
[----:B------:R-:W-:Y:S01]  /*12010*/  F2FP.SATFINITE.E4M3.F32.PACK_AB_MERGE_C R11, R30, R21, R49 ;  /* 0x000000151e0b723e */ /* 0x000fe20004807031 */
[----:B------:R-:W-:-:S02]  /*12020*/  HADD2.F32 R26, -RZ, R26.H1_H1 ;  /* 0x3000001aff1a7230 */ /* 0x000fc40000004100 */
[C---:B------:R-:W-:Y:S01]  /*12030*/  FFMA.FTZ R37, R12.reuse, R15, -R37 ;  /* 0x0000000f0c257223 */ /* 0x040fe20000010825 */
[----:B------:R-:W-:Y:S02]  /*12040*/  HADD2.F32 R7, -RZ, R7.H1_H1 ;  /* 0x30000007ff077230 */ /* 0x000fe40000004100 */
[----:B------:R-:W-:Y:S01]  /*12050*/  FFMA.FTZ R33, R12, R33, R25 ;  /* 0x000000210c217223 */ /* 0x000fe20000010019 */
[----:B------:R-:W-:Y:S01]  /*12060*/  F2FP.F16.E4M3.UNPACK_B R12, R8 ;  /* 0x00000008ff0c723e */ /* 0x000fe200020006ff */
[C---:B------:R-:W-:Y:S01]  /*12070*/  FMUL.FTZ R34, R26.reuse, R31 ;  /* 0x0000001f1a227220 */ /* 0x040fe20000410000 */
[-C--:B------:R-:W-:Y:S01]  /*12080*/  FMUL.FTZ R26, R26, R29.reuse ;  /* 0x0000001d1a1a7220 */ /* 0x080fe20000410000 */
[----:B------:R-:W-:Y:S02]  /*12090*/  HADD2.F32 R8, -RZ, R3.H0_H0 ;  /* 0x20000003ff087230 */ /* 0x000fe40000004100 */
[C---:B------:R-:W-:Y:S01]  /*120a0*/  FFMA.FTZ R42, R7.reuse, R29, -R34 ;  /* 0x0000001d072a7223 */ /* 0x040fe20000010822 */
[----:B------:R-:W-:Y:S01]  /*120b0*/  FFMA.FTZ R48, R7, R31, R26 ;  /* 0x0000001f07307223 */ /* 0x000fe2000001001a */
[----:B------:R-:W-:-:S02]  /*120c0*/  HADD2.F32 R26, -RZ, R12.H0_H0 ;  /* 0x2000000cff1a7230 */ /* 0x000fc40000004100 */
[----:B------:R-:W-:Y:S01]  /*120d0*/  HADD2.F32 R7, -RZ, R6.H0_H0 ;  /* 0x20000006ff077230 */ /* 0x000fe20000004100 */
[----:B------:R-:W-:Y:S01]  /*120e0*/  F2FP.SATFINITE.E4M3.F32.PACK_AB_MERGE_C R37, R42, R37, RZ ;  /* 0x000000252a25723e */ /* 0x000fe200048070ff */
[----:B------:R-:W-:Y:S01]  /*120f0*/  HADD2.F32 R15, -RZ, R3.H1_H1 ;  /* 0x30000003ff0f7230 */ /* 0x000fe20000004100 */
[----:B------:R-:W-:Y:S01]  /*12100*/  F2FP.SATFINITE.E4M3.F32.PACK_AB_MERGE_C R33, R48, R33, RZ ;  /* 0x000000213021723e */ /* 0x000fe200048070ff */
[----:B------:R-:W-:Y:S02]  /*12110*/  HADD2.F32 R25, -RZ, R12.H1_H1 ;  /* 0x3000000cff197230 */ /* 0x000fe40000004100 */
[C---:B------:R-:W-:Y:S01]  /*12120*/  FMUL.FTZ R12, R7.reuse, R26 ;  /* 0x0000001a070c7220 */ /* 0x040fe20000410000 */
[----:B------:R-:W-:Y:S02]  /*12130*/  HADD2.F32 R6, -RZ, R6.H1_H1 ;  /* 0x30000006ff067230 */ /* 0x000fe40000004100 */
[----:B------:R-:W-:Y:S01]  /*12140*/  FMUL.FTZ R7, R7, R8 ;  /* 0x0000000807077220 */ /* 0x000fe20000410000 */
[----:B------:R-:W-:-:S02]  /*12150*/  HADD2.F32 R3, -RZ, R4.H0_H0 ;  /* 0x20000004ff037230 */ /* 0x000fc40000004100 */
[----:B------:R-:W-:Y:S02]  /*12160*/  HADD2.F32 R4, -RZ, R4.H1_H1 ;  /* 0x30000004ff047230 */ /* 0x000fe40000004100 */
[C---:B------:R-:W-:Y:S01]  /*12170*/  FMUL.FTZ R29, R6.reuse, R25 ;  /* 0x00000019061d7220 */ /* 0x040fe20000410000 */
        /* <DEDUP_REMOVED lines=11> */
[----:B------:R-:W-:Y:S02]  /*12230*/  F2FP.SATFINITE.E4M3.F32.PACK_AB_MERGE_C R8, R38, R35, R8 ;  /* 0x000000232608723e */ /* 0x000fe40004807008 */
[----:B------:R-:W-:Y:S01]  /*12240*/  F2FP.SATFINITE.E4M3.F32.PACK_AB_MERGE_C R10, R34, R3, R33 ;  /* 0x00000003220a723e */ /* 0x000fe20004807021 */
[----:B------:R4:W-:Y:S04]  /*12250*/  STS.128 [R51+0x18000], R4 ;  /* 0x0180000433007388 */ /* 0x0009e80000000c00 */
[----:B------:R4:W-:Y:S02]  /*12260*/  STS.128 [R0+0x18000], R8 ;  /* 0x0180000800007388 */ /* 0x0009e40000000c00 */
.L_x_1893:
[----:B------:R-:W-:Y:S05]  /*12270*/  BSYNC B0 ;  /* 0x0000000000007941 */ /* 0x000fea0003800000 */
.L_x_1865:
[----:B------:R-:W-:Y:S01]  /*12280*/  @!PT LDS RZ, [RZ] ;  /* 0x00000000fffff984 */ /* 0x000fe20000000800 */
[----:B------:R-:W-:Y:S01]  /*12290*/  @!PT LDS RZ, [RZ] ;  /* 0x00000000fffff984 */ /* 0x000fe20000000800 */
[----:B------:R-:W-:Y:S01]  /*122a0*/  @!PT LDS RZ, [RZ] ;  /* 0x00000000fffff984 */ /* 0x000fe20000000800 */
[----:B------:R-:W-:Y:S01]  /*122b0*/  @!PT LDS RZ, [RZ] ;  /* 0x00000000fffff984 */ /* 0x000fe20000000800 */
[----:B------:R1:W-:Y:S06]  /*122c0*/  MEMBAR.ALL.CTA ;  /* 0x0000000000007992 */ /* 0x0003ec0000008000 */
[----:B-1----:R-:W1:Y:S01]  /*122d0*/  FENCE.VIEW.ASYNC.S ;  /* 0x00000000000073c6 */ /* 0x002e620000000000 */
[----:B------:R-:W-:Y:S05]  /*122e0*/  WARPSYNC.ALL ;  /* 0x0000000000007948 */ /* 0x000fea0003800000 */
[----:B-1----:R-:W-:Y:S06]  /*122f0*/  BAR.SYNC.DEFER_BLOCKING 0xd, 0x100 ;  /* 0x0344000000007b1d */ /* 0x002fec0000010000 */
.L_x_1863:
[----:B----4-:R-:W4:Y:S01]  /*12300*/  S2R R0, SR_TID.X ;  /* 0x0000000000007919 */ /* 0x010f220000002100 */
[----:B------:R-:W-:Y:S05]  /*12310*/  WARPSYNC.ALL ;  /* 0x0000000000007948 */ /* 0x000fea0003800000 */
[----:B----4-:R-:W-:-:S04]  /*12320*/  SHF.R.U32.HI R0, RZ, 0x7, R0 ;  /* 0x00000007ff007819 */ /* 0x010fc80000011600 */
[----:B-----5:R-:W-:Y:S01]  /*12330*/  IADD3 R10, R0, 0x8, RZ ;  /* 0x00000008000a7810 */ /* 0x020fe20007ffe0ff */
[----:B------:R-:W-:-:S04]  /*12340*/  IMAD.U32 R0, RZ, RZ, UR61 ;  /* 0x0000003dff007e24 */ /* 0x000fc8000f8e00ff */
[----:B------:R4:W-:Y:S01]  /*12350*/  BAR.SYNC.DEFER_BLOCKING R10, 0x100 ;  /* 0x0004000a0000751d */ /* 0x0009e20000010000 */
[----:B------:R-:W-:-:S13]  /*12360*/  ISETP.NE.AND P0, PT, R0, 0x3, PT ;  /* 0x000000030000780c */ /* 0x000fda0003f05270 */
[----:B----4-:R-:W-:Y:S05]  /*12370*/  @!P0 BRA `(.L_x_1910) ;  /* 0x0000000000048947 */ /* 0x010fea0003800000 */
[----:B------:R-:W-:Y:S01]  /*12380*/  BPT.TRAP 0x1 ;  /* 0x000000040000795c */ /* 0x000fe20000300000 */
.L_x_1910:
[----:B0-23--:R-:W-:Y:S01]  /*12390*/  IMAD R6, R23, 0x8, R22 ;  /* 0x0000000817067824 */ /* 0x00dfe200078e0216 */
[----:B------:R-:W-:-:S04]  /*123a0*/  SHF.L.U32 R11, R186, 0x1f, RZ ;  /* 0x0000001fba0b7819 */ /* 0x000fc800000006ff */
[----:B------:R0:W2:Y:S01]  /*123b0*/  SYNCS.PHASECHK.TRANS64.TRYWAIT P1, [R6+URZ+0x28430], R11 ;  /* 0x0284300b060075a7 */ /* 0x0000a2000802017f */
[----:B------:R-:W-:Y:S05]  /*123c0*/  @!P0 BRA `(.L_x_1911) ;  /* 0x0000000000048947 */ /* 0x000fea0003800000 */
[----:B------:R-:W-:Y:S01]  /*123d0*/  BPT.TRAP 0x1 ;  /* 0x000000040000795c */ /* 0x000fe20000300000 */
.L_x_1911:
[----:B--2---:R-:W-:Y:S05]  /*123e0*/  @P1 BRA `(.L_x_1912) ;  /* 0x0000000000081947 */ /* 0x004fea0003800000 */
[----:B------:R-:W2:Y:S02]  /*123f0*/  SYNCS.PHASECHK.TRANS64.TRYWAIT P1, [R6+URZ+0x28430], R11 ;  /* 0x0284300b060075a7 */ /* 0x000ea4000802017f */
[----:B--2---:R-:W-:Y:S05]  /*12400*/  @!P1 BRA `(.L_x_1913) ;  /* 0x000001a000f09947 */ /* 0x004fea0003800000 */
.L_x_1912:
[----:B------:R-:W-:Y:S05]  /*12410*/  WARPSYNC.ALL ;  /* 0x0000000000007948 */ /* 0x000fea0003800000 */
[----:B------:R-:W-:Y:S01]  /*12420*/  R2UR UR4, R22 ;  /* 0x00000000160472ca */ /* 0x000fe200000e0000 */
[----:B------:R-:W-:Y:S01]  /*12430*/  IMAD.MOV.U32 R5, RZ, RZ, 0x40000040 ;  /* 0x40000040ff057424 */ /* 0x000fe200078e00ff */
[----:B------:R-:W-:Y:S01]  /*12440*/  R2UR UR5, R36 ;  /* 0x00000000240572ca */ /* 0x000fe200000e0000 */
[----:B------:R-:W-:Y:S01]  /*12450*/  UMOV UR9, 0x40000040 ;  /* 0x4000004000097882 */ /* 0x000fe20000000000 */
[----:B------:R-:W-:Y:S01]  /*12460*/  WARPGROUP.ARRIVE ;  /* 0x00000000000079c5 */ /* 0x000fe20000000000 */
[----:B------:R-:W-:Y:S01]  /*12470*/  IMAD.MOV.U32 R9, RZ, RZ, 0x40000040 ;  /* 0x40000040ff097424 */ /* 0x000fe200078e00ff */
[----:B------:R-:W-:Y:S01]  /*12480*/  R2UR UR11, R5 ;  /* 0x00000000050b72ca */ /* 0x000fe200000e0000 */
[----:B------:R-:W-:Y:S01]  /*12490*/  IMAD.U32 R199, RZ, RZ, UR9 ;  /* 0x00000009ffc77e24 */ /* 0x000fe2000f8e00ff */
        /* <DEDUP_REMOVED lines=25> */
[----:B------:R-:W-:Y:S01]  /*12630*/  QGMMA.64x64x32.F32.E4M3.E4M3 R24, gdesc[UR8], RZ, !UPT, gsb0 ;  /* 0x00e00000081879f3 */ /* 0x000fe2000c0008ff */
        /* <DEDUP_REMOVED lines=12> */
[----:B------:R-:W-:Y:S01]  /*12700*/  QGMMA.64x64x32.F32.E4M3.E4M3 R24, gdesc[UR8], R24, gsb0 ;  /* 0x00e00000081879f3 */ /* 0x000fe20008000818 */
[----:B------:R-:W-:Y:S01]  /*12710*/  R2UR UR10, R8 ;  /* 0x00000000080a72ca */ /* 0x000fe200000e0000 */
[----:B------:R-:W-:Y:S01]  /*12720*/  UMOV UR8, UR4 ;  /* 0x0000000400087c82 */ /* 0x000fe20008000000 */
[----:B------:R-:W-:Y:S01]  /*12730*/  R2UR UR11, R9 ;  /* 0x00000000090b72ca */ /* 0x000fe200000e0000 */
[----:B------:R-:W-:Y:S01]  /*12740*/  UMOV UR9, 0x40000040 ;  /* 0x4000004000097882 */ /* 0x000fe20000000000 */
[----:B------:R-:W-:Y:S02]  /*12750*/  VIADD R8, R4, 0x6 ;  /* 0x0000000604087836 */ /* 0x000fe40000000000 */
[----:B------:R-:W-:Y:S02]  /*12760*/  IMAD.MOV.U32 R9, RZ, RZ, 0x40000040 ;  /* 0x40000040ff097424 */ /* 0x000fe400078e00ff */
[----:B------:R-:W-:Y:S01]  /*12770*/  IMAD.U32 R194, RZ, RZ, UR8 ;  /* 0x00000008ffc27e24 */ /* 0x000fe2000f8e00ff */
[----:B------:R-:W-:Y:S01]  /*12780*/  R2UR UR58, R8 ;  /* 0x00000000083a72ca */ /* 0x000fe200000e0000 */
[----:B------:R-:W-:Y:S01]  /*12790*/  VIADD R8, R4, 0x200 ;  /* 0x0000020004087836 */ /* 0x000fe20000000000 */
[----:B------:R-:W-:Y:S01]  /*127a0*/  R2UR UR59, R9 ;  /* 0x00000000093b72ca */ /* 0x000fe200000e0000 */
[----:B------:R-:W-:Y:S01]  /*127b0*/  IMAD.U32 R195, RZ, RZ, UR9 ;  /* 0x00000009ffc37e24 */ /* 0x000fe2000f8e00ff */
[----:B------:R-:W-:-:S02]  /*127c0*/  MOV R9, 0x40000040 ;  /* 0x4000004000097802 */ /* 0x000fc40000000f00 */
[----:B------:R-:W-:Y:S01]  /*127d0*/  R2UR UR54, R8 ;  /* 0x00000000083672ca */ /* 0x000fe200000e0000 */
[----:B------:R-:W-:Y:S01]  /*127e0*/  VIADD R8, R4, 0x202 ;  /* 0x0000020204087836 */ /* 0x000fe20000000000 */
[----:B------:R-:W-:Y:S01]  /*127f0*/  R2UR UR55, R9 ;  /* 0x00000000093772ca */ /* 0x000fe200000e0000 */
[----:B------:R-:W-:-:S03]  /*12800*/  IMAD.MOV.U32 R9, RZ, RZ, 0x40000040 ;  /* 0x40000040ff097424 */ /* 0x000fc600078e00ff */
[----:B------:R-:W-:Y:S01]  /*12810*/  R2UR UR50, R8 ;  /* 0x00000000083272ca */ /* 0x000fe200000e0000 */
[C---:B------:R-:W-:Y:S01]  /*12820*/  VIADD R8, R4.reuse, 0x204 ;  /* 0x0000020404087836 */ /* 0x040fe20000000000 */
[----:B------:R-:W-:Y:S01]  /*12830*/  R2UR UR51, R9 ;  /* 0x00000000093372ca */ /* 0x000fe200000e0000 */
[----:B------:R-:W-:Y:S02]  /*12840*/  IMAD.MOV.U32 R9, RZ, RZ, 0x40000040 ;  /* 0x40000040ff097424 */ /* 0x000fe400078e00ff */
[----:B------:R-:W-:Y:S01]  /*12850*/  VIADD R4, R4, 0x206 ;  /* 0x0000020604047836 */ /* 0x000fe20000000000 */
[----:B------:R-:W-:Y:S02]  /*12860*/  R2UR UR46, R8 ;  /* 0x00000000082e72ca */ /* 0x000fe400000e0000 */
[----:B------:R-:W-:Y:S02]  /*12870*/  R2UR UR47, R9 ;  /* 0x00000000092f72ca */ /* 0x000fe400000e0000 */
[----:B------:R-:W-:Y:S01]  /*12880*/  R2UR UR42, R4 ;  /* 0x00000000042a72ca */ /* 0x000fe200000e0000 */
        /* <DEDUP_REMOVED lines=22> */
.L_x_1914:
[----:B------:R-:W4:Y:S01]  /*129f0*/  LDC R0, c[0x0][0x448] ;  /* 0x00011200ff007b82 */ /* 0x000f220000000800 */
[----:B------:R-:W-:Y:S01]  /*12a00*/  IMAD.U32 R9, RZ, RZ, UR39 ;  /* 0x00000027ff097e24 */ /* 0x000fe2000f8e00ff */
[----:B------:R-:W-:Y:S01]  /*12a10*/  ULDC.64 UR6, c[0x0][0x9e0] ;  /* 0x0002780000067ab9 */ /* 0x000fe20000000a00 */
[----:B------:R-:W-:Y:S01]  /*12a20*/  ULDC UR38, c[0x0][0x9dc] ;  /* 0x0002770000267ab9 */ /* 0x000fe20000000800 */
[----:B------:R-:W-:Y:S01]  /*12a30*/  UISETP.GE.AND UP0, UPT, UR7, 0x1, UPT ;  /* 0x000000010700788c */ /* 0x000fe2000bf06270 */
[----:B------:R-:W-:Y:S01]  /*12a40*/  LEA R14, R160, 0xffffffc0, 0x6 ;  /* 0xffffffc0a00e7811 */ /* 0x000fe200078e30ff */
[----:B------:R-:W-:Y:S02]  /*12a50*/  ULOP3.LUT UR4, URZ, UR38, URZ, 0x33, !UPT ;  /* 0x000000263f047292 */ /* 0x000fe4000f8e333f */
[----:B------:R-:W-:Y:S01]  /*12a60*/  UP2UR UR42, UPR, URZ, 0x1 ;  /* 0x000000013f2a7883 */ /* 0x000fe20008000000 */
[----:B------:R-:W-:Y:S02]  /*12a70*/  IADD3 R20, -R191, R192, -R14 ;  /* 0x000000c0bf147210 */ /* 0x000fe40007ffe90e */
[----:B------:R-:W-:-:S02]  /*12a80*/  PLOP3.LUT P2, PT, PT, PT, UP0, 0x40, 0x0 ;  /* 0x000000000000781c */ /* 0x000fc40003f4e808 */
[----:B----4-:R-:W-:Y:S01]  /*12a90*/  ISETP.NE.AND P1, PT, R0, 0x1, PT ;  /* 0x000000010000780c */ /* 0x010fe20003f25270 */
[----:B------:R-:W-:-:S04]  /*12aa0*/  IMAD.IADD R0, R208, 0x1, R201 ;  /* 0x00000001d0007824 */ /* 0x000fc800078e02c9 */
[----:B------:R-:W-:-:S08]  /*12ab0*/  IMAD.MOV.U32 R4, RZ, RZ, R0 ;  /* 0x000000ffff047224 */ /* 0x000fd000078e0000 */
[----:B-1----:R-:W1:Y:S08]  /*12ac0*/  @P1 LDC R3, c[0x0][0x44c] ;  /* 0x00011300ff031b82 */ /* 0x002e700000000800 */
[----:B------:R-:W4:Y:S01]  /*12ad0*/  @P1 LDC R8, c[0x0][0x450] ;  /* 0x00011400ff081b82 */ /* 0x000f220000000800 */
[----:B-1----:R-:W-:-:S04]  /*12ae0*/  @P1 IMAD.HI.U32 R3, R0, R3, RZ ;  /* 0x0000000300031227 */ /* 0x002fc800078e00ff */
[----:B------:R-:W-:Y:S01]  /*12af0*/  VIADD R0, R6, 0x28440 ;  /* 0x0002844006007836 */ /* 0x000fe20000000000 */
[----:B----4-:R-:W-:Y:S01]  /*12b00*/  @P1 SHF.R.U32.HI R4, RZ, R8, R3 ;  /* 0x00000008ff041219 */ /* 0x010fe20000011603 */
[----:B------:R-:W-:-:S03]  /*12b10*/  IMAD.MOV.U32 R3, RZ, RZ, -0x40 ;  /* 0xffffffc0ff037424 */ /* 0x000fc600078e00ff */
[----:B------:R-:W-:Y:S01]  /*12b20*/  PRMT R0, R9, 0x654, R0 ;  /* 0x0000065409007816 */ /* 0x000fe20000000000 */
[----:B------:R-:W1:Y:S01]  /*12b30*/  SHFL.IDX PT, R7, R4, RZ, 0x1c1f ;  /* 0x001c1fff04077589 */ /* 0x000e6200000e0000 */
[----:B------:R-:W-:Y:S02]  /*12b40*/  IMAD R3, R160, R3, 0x41 ;  /* 0x00000041a0037424 */ /* 0x000fe400078e0203 */
[----:B------:R4:W-:Y:S02]  /*12b50*/  SYNCS.ARRIVE.TRANS64.RED.A1T0 RZ, [R0+URZ], RZ ;  /* 0x000000ff00ff79a7 */ /* 0x0009e4000810043f */
[----:B------:R-:W-:Y:S01]  /*12b60*/  VIADD R58, R3, 0xffffffff ;  /* 0xffffffff033a7836 */ /* 0x000fe20000000000 */
[----:B----4-:R-:W-:-:S05]  /*12b70*/  IADD3 R0, -R191, R3, R192 ;  /* 0x00000003bf007210 */ /* 0x010fca0007ffe1c0 */
[----:B------:R-:W-:-:S04]  /*12b80*/  IMAD.IADD R0, R0, 0x1, -R189 ;  /* 0x0000000100007824 */ /* 0x000fc800078e0abd */
[C---:B------:R-:W-:Y:S02]  /*12b90*/  VIADD R57, R0.reuse, UR6 ;  /* 0x0000000600397c36 */ /* 0x040fe40008000000 */
[----:B------:R-:W-:-:S03]  /*12ba0*/  VIADD R56, R0, UR4 ;  /* 0x0000000400387c36 */ /* 0x000fc60008000000 */
[----:B-1----:R-:W-:Y:S01]  /*12bb0*/  VIADDMNMX R0, R7, R57, R20, PT ;  /* 0x0000003907007246 */ /* 0x002fe20003800114 */
[----:B------:R-:W-:Y:S01]  /*12bc0*/  IMAD.IADD R8, R56, 0x1, R7 ;  /* 0x0000000138087824 */ /* 0x000fe200078e0207 */
[----:B------:R-:W-:Y:S06]  /*12bd0*/  @P2 BRA `(.L_x_1915) ;  /* 0x0000000000582947 */ /* 0x000fec0003800000 */
[----:B------:R-:W-:Y:S01]  /*12be0*/  IADD3 R3, -R189, R192, R7 ;  /* 0x000000c0bd037210 */ /* 0x000fe20007ffe107 */
[----:B------:R-:W-:Y:S03]  /*12bf0*/  BSSY B0, `(.L_x_1916) ;  /* 0x0000010000007945 */ /* 0x000fe60003800000 */
[----:B------:R-:W-:-:S13]  /*12c00*/  ISETP.GT.AND P2, PT, R3, -0x1, PT ;  /* 0xffffffff0300780c */ /* 0x000fda0003f44270 */
[----:B------:R-:W-:Y:S05]  /*12c10*/  @P2 BRA `(.L_x_1917) ;  /* 0x0000000000202947 */ /* 0x000fea0003800000 */
[----:B------:R-:W-:Y:S01]  /*12c20*/  UISETP.NE.AND UP0, UPT, UR7, 0x1, UPT ;  /* 0x000000010700788c */ /* 0x000fe2000bf05270 */
[----:B------:R-:W-:-:S05]  /*12c30*/  LOP3.LUT R3, RZ, R3, RZ, 0x33, !PT ;  /* 0x00000003ff037212 */ /* 0x000fca00078e33ff */
[----:B------:R-:W-:-:S05]  /*12c40*/  PLOP3.LUT P2, PT, PT, PT, UP0, 0x80, 0x0 ;  /* 0x000000000000781c */ /* 0x000fca0003f4f008 */
[----:B------:R-:W-:-:S08]  /*12c50*/  @UP0 ULDC.64 UR4, c[0x0][0x9e8] ;  /* 0x00027a0000040ab9 */ /* 0x000fd00000000a00 */
[----:B------:R-:W-:-:S05]  /*12c60*/  @P2 IMAD.HI.U32 R7, R3, UR4, RZ ;  /* 0x0000000403072c27 */ /* 0x000fca000f8e00ff */
[----:B------:R-:W-:-:S04]  /*12c70*/  @P2 SHF.R.U32.HI R3, RZ, UR5, R7 ;  /* 0x00000005ff032c19 */ /* 0x000fc80008011607 */
[----:B------:R-:W-:Y:S01]  /*12c80*/  LOP3.LUT R3, RZ, R3, RZ, 0x33, !PT ;  /* 0x00000003ff037212 */ /* 0x000fe200078e33ff */
[----:B------:R-:W-:Y:S06]  /*12c90*/  BRA `(.L_x_1918) ;  /* 0x0000000000147947 */ /* 0x000fec0003800000 */
.L_x_1917:
[----:B------:R-:W-:-:S06]  /*12ca0*/  UISETP.NE.AND UP0, UPT, UR7, 0x1, UPT ;  /* 0x000000010700788c */ /* 0x000fcc000bf05270 */
[----:B------:R-:W-:-:S05]  /*12cb0*/  PLOP3.LUT P2, PT, PT, PT, UP0, 0x80, 0x0 ;  /* 0x000000000000781c */ /* 0x000fca0003f4f008 */
[----:B------:R-:W-:-:S08]  /*12cc0*/  @UP0 ULDC.64 UR4, c[0x0][0x9e8] ;  /* 0x00027a0000040ab9 */ /* 0x000fd00000000a00 */
[----:B------:R-:W-:-:S05]  /*12cd0*/  @P2 IMAD.HI.U32 R7, R3, UR4, RZ ;  /* 0x0000000403072c27 */ /* 0x000fca000f8e00ff */
[----:B------:R-:W-:-:S07]  /*12ce0*/  @P2 SHF.R.U32.HI R3, RZ, UR5, R7 ;  /* 0x00000005ff032c19 */ /* 0x000fce0008011607 */
.L_x_1918:
[----:B------:R-:W-:Y:S05]  /*12cf0*/  BSYNC B0 ;  /* 0x0000000000007941 */ /* 0x000fea0003800000 */
.L_x_1916:
[----:B------:R-:W-:-:S05]  /*12d00*/  IMAD R12, R3, UR7, -R14 ;  /* 0x00000007030c7c24 */ /* 0x000fca000f8e0a0e */
[----:B------:R-:W-:-:S04]  /*12d10*/  IADD3 R3, -R191, R12, RZ ;  /* 0x0000000cbf037210 */ /* 0x000fc80007ffe1ff */
[----:B------:R-:W-:Y:S02]  /*12d20*/  VIMNMX R8, R8, R3, !PT ;  /* 0x0000000308087248 */ /* 0x000fe40007fe0100 */
[----:B------:R-:W-:-:S07]  /*12d30*/  VIADDMNMX R0, R3, UR7, R0, PT ;  /* 0x0000000703007c46 */ /* 0x000fce000b800100 */
.L_x_1915:
[C---:B------:R-:W-:Y:S01]  /*12d40*/  ISETP.GE.AND P2, PT, R58.reuse, 0x2, PT ;  /* 0x000000023a00780c */ /* 0x040fe20003f46270 */
[----:B------:R-:W1:Y:S01]  /*12d50*/  SHFL.IDX PT, R59, R4, 0x1, 0x1c1f ;  /* 0x003c1f00043b7f89 */ /* 0x000e6200000e0000 */
[----:B------:R-:W-:Y:S01]  /*12d60*/  ISETP.GE.AND P3, PT, R58, 0x9, PT ;  /* 0x000000093a00780c */ /* 0x000fe20003f66270 */
[----:B------:R-:W-:Y:S01]  /*12d70*/  UISETP.GE.AND UP0, UPT, UR7, 0x1, UPT ;  /* 0x000000010700788c */ /* 0x000fe2000bf06270 */
[C---:B------:R-:W-:Y:S02]  /*12d80*/  ISETP.GT.AND P5, PT, R8.reuse, 0x1, !P2 ;  /* 0x000000010800780c */ /* 0x040fe400057a4270 */
[----:B------:R-:W-:Y:S02]  /*12d90*/  ISETP.GT.AND P4, PT, R8, 0x8, !P3 ;  /* 0x000000080800780c */ /* 0x000fe40005f84270 */
[C---:B------:R-:W-:Y:S02]  /*12da0*/  ISETP.LT.OR P5, PT, R0.reuse, 0x2, P5 ;  /* 0x000000020000780c */ /* 0x040fe40002fa1670 */
[----:B------:R-:W-:-:S02]  /*12db0*/  ISETP.LT.OR P4, PT, R0, 0x9, P4 ;  /* 0x000000090000780c */ /* 0x000fc40002781670 */
[----:B------:R-:W-:Y:S02]  /*12dc0*/  ISETP.GE.AND P6, PT, R58, 0xa, PT ;  /* 0x0000000a3a00780c */ /* 0x000fe40003fc6270 */
[----:B------:R-:W-:Y:S02]  /*12dd0*/  FSEL R71, R25, -INF , !P5 ;  /* 0xff80000019477808 */ /* 0x000fe40006800000 */
[----:B------:R-:W-:Y:S02]  /*12de0*/  FSEL R25, R28, -INF , !P4 ;  /* 0xff8000001c197808 */ /* 0x000fe40006000000 */
[----:B------:R-:W-:Y:S02]  /*12df0*/  ISETP.GT.AND P4, PT, R8, 0x9, !P6 ;  /* 0x000000090800780c */ /* 0x000fe40007784270 */
[----:B------:R-:W-:Y:S02]  /*12e00*/  ISETP.GE.AND P5, PT, R58, 0x11, PT ;  /* 0x000000113a00780c */ /* 0x000fe40003fa6270 */
[----:B------:R-:W-:-:S02]  /*12e10*/  ISETP.LT.OR P4, PT, R0, 0xa, P4 ;  /* 0x0000000a0000780c */ /* 0x000fc40002781670 */
[----:B------:R-:W-:Y:S02]  /*12e20*/  P2R R60, PR, RZ, 0x20 ;  /* 0x00000020ff3c7803 */ /* 0x000fe40000000000 */
[----:B------:R-:W-:Y:S02]  /*12e30*/  FSEL R29, R29, -INF , !P4 ;  /* 0xff8000001d1d7808 */ /* 0x000fe40006000000 */
[----:B------:R-:W-:Y:S02]  /*12e40*/  ISETP.GT.AND P4, PT, R8, 0x10, !P5 ;  /* 0x000000100800780c */ /* 0x000fe40006f84270 */
[----:B------:R-:W-:Y:S02]  /*12e50*/  ISETP.GE.AND P5, PT, R58, 0x12, PT ;  /* 0x000000123a00780c */ /* 0x000fe40003fa6270 */
[----:B------:R-:W-:Y:S02]  /*12e60*/  ISETP.LT.OR P4, PT, R0, 0x11, P4 ;  /* 0x000000110000780c */ /* 0x000fe40002781670 */
[----:B------:R-:W-:-:S02]  /*12e70*/  P2R R28, PR, RZ, 0x40 ;  /* 0x00000040ff1c7803 */ /* 0x000fc40000000000 */
        /* <DEDUP_REMOVED lines=9> */
[----:B------:R-:W-:Y:S02]  /*12f10*/  ISETP.GE.AND P5, PT, R58, 0x1a, PT ;  /* 0x0000001a3a00780c */ /* 0x000fe40003fa6270 */
[----:B------:R-:W-:Y:S02]  /*12f20*/  FSEL R13, R36, -INF , !P4 ;  /* 0xff800000240d7808 */ /* 0x000fe40006000000 */
[----:B------:R-:W-:-:S02]  /*12f30*/  ISETP.GT.AND P4, PT, R8, 0x19, !P5 ;  /* 0x000000190800780c */ /* 0x000fc40006f84270 */
[----:B------:R-:W-:Y:S02]  /*12f40*/  P2R R36, PR, RZ, 0x20 ;  /* 0x00000020ff247803 */ /* 0x000fe40000000000 */
        /* <DEDUP_REMOVED lines=57> */
[----:B------:R-:W-:Y:S01]  /*132e0*/  @P6 IMAD.HI.U32 R20, R4, UR4, RZ ;  /* 0x0000000404146c27 */ /* 0x000fe2000f8e00ff */
[----:B------:R-:W-:-:S13]  /*132f0*/  PLOP3.LUT P6, PT, PT, PT, UP0, 0x80, 0x0 ;  /* 0x000000000000781c */ /* 0x000fda0003fcf008 */
[----:B------:R-:W-:-:S04]  /*13300*/  @P6 SHF.R.U32.HI R4, RZ, UR5, R20 ;  /* 0x00000005ff046c19 */ /* 0x000fc80008011614 */
[----:B------:R-:W-:Y:S01]  /*13310*/  LOP3.LUT R4, RZ, R4, RZ, 0x33, !PT ;  /* 0x00000004ff047212 */ /* 0x000fe200078e33ff */
[----:B------:R-:W-:Y:S06]  /*13320*/  BRA `(.L_x_1922) ;  /* 0x0000000000187947 */ /* 0x000fec0003800000 */
.L_x_1921:
[----:B------:R-:W-:-:S06]  /*13330*/  UISETP.NE.AND UP0, UPT, UR7, 0x1, UPT ;  /* 0x000000010700788c */ /* 0x000fcc000bf05270 */
[----:B------:R-:W-:-:S05]  /*13340*/  PLOP3.LUT P6, PT, PT, PT, UP0, 0x80, 0x0 ;  /* 0x000000000000781c */ /* 0x000fca0003fcf008 */
[----:B------:R-:W-:-:S08]  /*13350*/  @UP0 ULDC.64 UR4, c[0x0][0x9e8] ;  /* 0x00027a0000040ab9 */ /* 0x000fd00000000a00 */
[----:B------:R-:W-:Y:S01]  /*13360*/  @P6 IMAD.HI.U32 R20, R4, UR4, RZ ;  /* 0x0000000404146c27 */ /* 0x000fe2000f8e00ff */
[----:B------:R-:W-:-:S13]  /*13370*/  PLOP3.LUT P6, PT, PT, PT, UP0, 0x80, 0x0 ;  /* 0x000000000000781c */ /* 0x000fda0003fcf008 */
[----:B------:R-:W-:-:S07]  /*13380*/  @P6 SHF.R.U32.HI R4, RZ, UR5, R20 ;  /* 0x00000005ff046c19 */ /* 0x000fce0008011614 */
.L_x_1922:
[----:B------:R-:W-:Y:S05]  /*13390*/  BSYNC B0 ;  /* 0x0000000000007941 */ /* 0x000fea0003800000 */
.L_x_1920:
[----:B------:R-:W-:-:S04]  /*133a0*/  IMAD R4, R4, UR7, -R14 ;  /* 0x0000000704047c24 */ /* 0x000fc8000f8e0a0e */
[----:B------:R-:W-:-:S05]  /*133b0*/  IMAD.IADD R57, R4, 0x1, -R191 ;  /* 0x0000000104397824 */ /* 0x000fca00078e0abf */
[----:B------:R-:W-:Y:S02]  /*133c0*/  VIMNMX R8, R8, R57, !PT ;  /* 0x0000003908087248 */ /* 0x000fe40007fe0100 */
[----:B------:R-:W-:-:S07]  /*133d0*/  VIADDMNMX R0, R57, UR7, R0, PT ;  /* 0x0000000739007c46 */ /* 0x000fce000b800100 */
.L_x_1919:
        /* <DEDUP_REMOVED lines=36> */
[----:B------:R-:W-:Y:S01]  /*13620*/  ISETP.GT.AND P3, PT, R8, 0x8, !P3 ;  /* 0x000000080800780c */ /* 0x000fe20005f64270 */
[----:B------:R-:W1:Y:S01]  /*13630*/  SHFL.BFLY PT, R67, R14, 0x2, 0x1f ;  /* 0x0c401f000e437f89 */ /* 0x000e6200000e0000 */
[C---:B------:R-:W-:Y:S02]  /*13640*/  ISETP.LT.OR P2, PT, R0.reuse, 0x1a, P2 ;  /* 0x0000001a0000780c */ /* 0x040fe40001741670 */
[----:B------:R-:W-:Y:S02]  /*13650*/  ISETP.LT.OR P3, PT, R0, 0x9, P3 ;  /* 0x000000090000780c */ /* 0x000fe40001f61670 */
[----:B------:R-:W-:Y:S02]  /*13660*/  FSEL R39, R39, -INF , !P2 ;  /* 0xff80000027277808 */ /* 0x000fe40005000000 */
[----:B------:R-:W-:Y:S02]  /*13670*/  ISETP.NE.AND P2, PT, R62, RZ, PT ;  /* 0x000000ff3e00720c */ /* 0x000fe40003f45270 */
[----:B------:R-:W-:-:S02]  /*13680*/  FSEL R57, R30, -INF , !P3 ;  /* 0xff8000001e397808 */ /* 0x000fc40005800000 */
[----:B------:R-:W-:Y:S02]  /*13690*/  ISETP.GT.AND P2, PT, R8, 0x20, !P2 ;  /* 0x000000200800780c */ /* 0x000fe40005744270 */
[----:B------:R-:W-:Y:S02]  /*136a0*/  ISETP.NE.AND P3, PT, R44, RZ, PT ;  /* 0x000000ff2c00720c */ /* 0x000fe40003f65270 */
[----:B------:R-:W-:Y:S02]  /*136b0*/  ISETP.LT.OR P2, PT, R0, 0x21, P2 ;  /* 0x000000210000780c */ /* 0x000fe40001741670 */
[----:B------:R-:W-:Y:S02]  /*136c0*/  ISETP.NE.AND P6, PT, R12, RZ, PT ;  /* 0x000000ff0c00720c */ /* 0x000fe40003fc5270 */
[----:B------:R-:W-:Y:S02]  /*136d0*/  FSEL R63, R42, -INF , !P2 ;  /* 0xff8000002a3f7808 */ /* 0x000fe40005000000 */
[----:B------:R-:W-:-:S02]  /*136e0*/  ISETP.NE.AND P2, PT, R40, RZ, PT ;  /* 0x000000ff2800720c */ /* 0x000fc40003f45270 */
[C---:B------:R-:W-:Y:S02]  /*136f0*/  ISETP.GT.AND P4, PT, R8.reuse, 0x31, !P4 ;  /* 0x000000310800780c */ /* 0x040fe40006784270 */
[----:B------:R-:W-:Y:S02]  /*13700*/  ISETP.GT.AND P2, PT, R8, 0x21, !P2 ;  /* 0x000000210800780c */ /* 0x000fe40005744270 */
[----:B-1----:R-:W-:Y:S02]  /*13710*/  FMNMX.FTZ R67, R14, R67, !PT ;  /* 0x000000430e437209 */ /* 0x002fe40007810000 */
[----:B------:R-:W-:Y:S02]  /*13720*/  ISETP.LT.OR P2, PT, R0, 0x22, P2 ;  /* 0x000000220000780c */ /* 0x000fe40001741670 */
[----:B------:R-:W-:Y:S01]  /*13730*/  ISETP.GT.AND P5, PT, R8, 0x38, !P5 ;  /* 0x000000380800780c */ /* 0x000fe20006fa4270 */
[----:B------:R-:W1:Y:S01]  /*13740*/  SHFL.BFLY PT, R4, R67, 0x1, 0x1f ;  /* 0x0c201f0043047f89 */ /* 0x000e6200000e0000 */
[----:B------:R-:W-:-:S02]  /*13750*/  FSEL R43, R43, -INF , !P2 ;  /* 0xff8000002b2b7808 */ /* 0x000fc40005000000 */
[----:B------:R-:W-:Y:S02]  /*13760*/  ISETP.NE.AND P2, PT, R64, RZ, PT ;  /* 0x000000ff4000720c */ /* 0x000fe40003f45270 */
[----:B------:R-:W-:Y:S02]  /*13770*/  ISETP.LT.OR P4, PT, R0, 0x32, P4 ;  /* 0x000000320000780c */ /* 0x000fe40002781670 */
[----:B------:R-:W-:Y:S02]  /*13780*/  ISETP.GT.AND P2, PT, R8, 0x28, !P2 ;  /* 0x000000280800780c */ /* 0x000fe40005744270 */
[C---:B------:R-:W-:Y:S02]  /*13790*/  ISETP.LT.OR P5, PT, R0.reuse, 0x39, P5 ;  /* 0x000000390000780c */ /* 0x040fe40002fa1670 */
[----:B------:R-:W-:-:S04]  /*137a0*/  ISETP.LT.OR P2, PT, R0, 0x29, P2 ;  /* 0x000000290000780c */ /* 0x000fc80001741670 */
[----:B------:R-:W-:Y:S02]  /*137b0*/  FSEL R65, R46, -INF , !P2 ;  /* 0xff8000002e417808 */ /* 0x000fe40005000000 */
[----:B------:R-:W-:Y:S02]  /*137c0*/  ISETP.GT.AND P2, PT, R8, 0x29, !P3 ;  /* 0x000000290800780c */ /* 0x000fe40005f44270 */
[----:B------:R-:W-:Y:S02]  /*137d0*/  ISETP.NE.AND P3, PT, R66, RZ, PT ;  /* 0x000000ff4200720c */ /* 0x000fe40003f65270 */
[----:B------:R-:W-:Y:S02]  /*137e0*/  ISETP.LT.OR P2, PT, R0, 0x2a, P2 ;  /* 0x0000002a0000780c */ /* 0x000fe40001741670 */
[----:B-1----:R-:W-:Y:S02]  /*137f0*/  FMNMX.FTZ R4, R67, R4, !PT ;  /* 0x0000000443047209 */ /* 0x002fe40007810000 */
[----:B------:R-:W-:-:S02]  /*13800*/  FSEL R47, R47, -INF , !P2 ;  /* 0xff8000002f2f7808 */ /* 0x000fc40005000000 */
[----:B------:R-:W-:Y:S01]  /*13810*/  ISETP.GT.AND P2, PT, R8, RZ, !P6 ;  /* 0x000000ff0800720c */ /* 0x000fe20007744270 */
[----:B------:R-:W-:-:S01]  /*13820*/  FFMA.FTZ R12, R2, R4, -8 ;  /* 0xc1000000020c7423 */ /* 0x000fc20000010004 */
[----:B------:R-:W-:Y:S02]  /*13830*/  ISETP.NE.AND P6, PT, R24, RZ, PT ;  /* 0x000000ff1800720c */ /* 0x000fe40003fc5270 */
[----:B------:R-:W-:-:S04]  /*13840*/  ISETP.LT.OR P2, PT, R0, 0x1, P2 ;  /* 0x000000010000780c */ /* 0x000fc80001741670 */
[----:B------:R-:W-:Y:S02]  /*13850*/  FSEL R26, R26, -INF , !P2 ;  /* 0xff8000001a1a7808 */ /* 0x000fe40005000000 */
[----:B------:R-:W-:-:S04]  /*13860*/  FSETP.NEU.FTZ.AND P2, PT, R4, -INF , PT ;  /* 0xff8000000400780b */ /* 0x000fc80003f5d000 */
[----:B------:R-:W-:Y:S02]  /*13870*/  FSEL R20, R12, RZ, P2 ;  /* 0x000000ff0c147208 */ /* 0x000fe40001000000 */
[----:B------:R-:W-:Y:S02]  /*13880*/  FMNMX.FTZ R12, R26, R27, !PT ;  /* 0x0000001b1a0c7209 */ /* 0x000fe40007810000 */
[----:B------:R-:W-:Y:S01]  /*13890*/  ISETP.GT.AND P2, PT, R8, 0x30, !P3 ;  /* 0x000000300800780c */ /* 0x000fe20005f44270 */
[----:B------:R-:W-:-:S01]  /*138a0*/  FFMA.FTZ R152, R2, R69, -R20 ;  /* 0x0000004502987223 */ /* 0x000fc20000010814 */
[----:B------:R-:W-:Y:S01]  /*138b0*/  FMNMX.FTZ R12, R57, R12, !PT ;  /* 0x0000000c390c7209 */ /* 0x000fe20007810000 */
[----:B------:R-:W-:-:S01]  /*138c0*/  FFMA.FTZ R154, R2, R7, -R20 ;  /* 0x00000007029a7223 */ /* 0x000fc20000010814 */
[----:B------:R-:W-:Y:S01]  /*138d0*/  ISETP.LT.OR P2, PT, R0, 0x31, P2 ;  /* 0x000000310000780c */ /* 0x000fe20001741670 */
[----:B------:R-:W-:-:S01]  /*138e0*/  FFMA.FTZ R158, R2, R21, -R20 ;  /* 0x00000015029e7223 */ /* 0x000fc20000010814 */
[----:B------:R-:W-:Y:S01]  /*138f0*/  FMNMX.FTZ R12, R31, R12, !PT ;  /* 0x0000000c1f0c7209 */ /* 0x000fe20007810000 */
[----:B------:R-:W-:Y:S01]  /*13900*/  MUFU.EX2 R152, R152 ;  /* 0x0000009800987308 */ /* 0x000fe20000000800 */
[----:B------:R-:W-:Y:S01]  /*13910*/  FSEL R67, R50, -INF , !P2 ;  /* 0xff80000032437808 */ /* 0x000fe20005000000 */
[C-C-:B------:R-:W-:Y:S01]  /*13920*/  FFMA.FTZ R156, R2.reuse, R15, -R20.reuse ;  /* 0x0000000f029c7223 */ /* 0x140fe20000010814 */
[----:B------:R-:W-:Y:S01]  /*13930*/  FMNMX.FTZ R12, R59, R12, !PT ;  /* 0x0000000c3b0c7209 */ /* 0x000fe20007810000 */
[--C-:B------:R-:W-:Y:S01]  /*13940*/  FFMA.FTZ R15, R2, R41, -R20.reuse ;  /* 0x00000029020f7223 */ /* 0x100fe20000010814 */
[----:B------:R-:W-:Y:S01]  /*13950*/  ISETP.GT.AND P3, PT, R8, 0x39, !P6 ;  /* 0x000000390800780c */ /* 0x000fe20007764270 */
[C-C-:B------:R-:W-:Y:S01]  /*13960*/  FFMA.FTZ R8, R2.reuse, R13, -R20.reuse ;  /* 0x0000000d02087223 */ /* 0x140fe20000010814 */
[----:B------:R-:W-:Y:S01]  /*13970*/  FMNMX.FTZ R12, R35, R12, !PT ;  /* 0x0000000c230c7209 */ /* 0x000fe20007810000 */
[----:B------:R-:W-:Y:S01]  /*13980*/  MUFU.EX2 R154, R154 ;  /* 0x0000009a009a7308 */ /* 0x000fe20000000800 */
[----:B------:R-:W-:Y:S01]  /*13990*/  FSEL R69, R51, -INF , !P4 ;  /* 0xff80000033457808 */ /* 0x000fe20006000000 */
[C-C-:B------:R-:W-:Y:S01]  /*139a0*/  FFMA.FTZ R51, R2.reuse, R71, -R20.reuse ;  /* 0x0000004702337223 */ /* 0x140fe20000010814 */
[----:B------:R-:W-:Y:S01]  /*139b0*/  FMNMX.FTZ R12, R61, R12, !PT ;  /* 0x0000000c3d0c7209 */ /* 0x000fe20007810000 */
[--C-:B------:R-:W-:Y:S01]  /*139c0*/  FFMA.FTZ R13, R2, R37, -R20.reuse ;  /* 0x00000025020d7223 */ /* 0x100fe20000010814 */
[----:B------:R-:W-:Y:S01]  /*139d0*/  ISETP.LT.OR P3, PT, R0, 0x3a, P3 ;  /* 0x0000003a0000780c */ /* 0x000fe20001f61670 */
[--C-:B------:R-:W-:Y:S01]  /*139e0*/  FFMA.FTZ R0, R2, R25, -R20.reuse ;  /* 0x0000001902007223 */ /* 0x100fe20000010814 */
[----:B------:R-:W-:Y:S01]  /*139f0*/  FMNMX.FTZ R12, R39, R12, !PT ;  /* 0x0000000c270c7209 */ /* 0x000fe20007810000 */
[----:B------:R-:W1:Y:S01]  /*13a00*/  MUFU.EX2 R51, R51 ;  /* 0x0000003300337308 */ /* 0x000e620000000800 */
[----:B------:R-:W-:Y:S01]  /*13a10*/  FSEL R71, R54, -INF , !P5 ;  /* 0xff80000036477808 */ /* 0x000fe20006800000 */
[C-C-:B------:R-:W-:Y:S01]  /*13a20*/  FFMA.FTZ R25, R2.reuse, R29, -R20.reuse ;  /* 0x0000001d02197223 */ /* 0x140fe20000010814 */
[----:B------:R-:W-:Y:S01]  /*13a30*/  FMNMX.FTZ R12, R63, R12, !PT ;  /* 0x0000000c3f0c7209 */ /* 0x000fe20007810000 */
[C-C-:B------:R-:W-:Y:S01]  /*13a40*/  FFMA.FTZ R29, R2.reuse, R33, -R20.reuse ;  /* 0x00000021021d7223 */ /* 0x140fe20000010814 */
[----:B------:R-:W-:Y:S01]  /*13a50*/  FSEL R55, R55, -INF , !P3 ;  /* 0xff80000037377808 */ /* 0x000fe20005800000 */
[C-C-:B------:R-:W-:Y:S01]  /*13a60*/  FFMA.FTZ R45, R2.reuse, R45, -R20.reuse ;  /* 0x0000002d022d7223 */ /* 0x140fe20000010814 */
[----:B------:R-:W-:Y:S01]  /*13a70*/  FMNMX.FTZ R12, R43, R12, !PT ;  /* 0x0000000c2b0c7209 */ /* 0x000fe20007810000 */
[----:B------:R-:W4:Y:S01]  /*13a80*/  MUFU.EX2 R0, R0 ;  /* 0x0000000000007308 */ /* 0x000f220000000800 */
[----:B------:R-:W-:-:S02]  /*13a90*/  FFMA.FTZ R3, R2, R3, -R20 ;  /* 0x0000000302037223 */ /* 0x000fc40000010814 */
[----:B------:R-:W-:-:S04]  /*13aa0*/  FMNMX.FTZ R12, R65, R12, !PT ;  /* 0x0000000c410c7209 */ /* 0x000fc80007810000 */
[----:B------:R-:W-:Y:S01]  /*13ab0*/  FMNMX.FTZ R12, R47, R12, !PT ;  /* 0x0000000c2f0c7209 */ /* 0x000fe20007810000 */
[----:B------:R-:W5:Y:S01]  /*13ac0*/  MUFU.EX2 R25, R25 ;  /* 0x0000001900197308 */ /* 0x000f620000000800 */
[----:B-1----:R-:W-:-:S02]  /*13ad0*/  FADD.FTZ R21, R152, R51 ;  /* 0x0000003398157221 */ /* 0x002fc40000010000 */
[----:B------:R-:W-:-:S04]  /*13ae0*/  FMNMX.FTZ R12, R67, R12, !PT ;  /* 0x0000000c430c7209 */ /* 0x000fc80007810000 */
[----:B------:R-:W-:Y:S01]  /*13af0*/  FMNMX.FTZ R12, R69, R12, !PT ;  /* 0x0000000c450c7209 */ /* 0x000fe20007810000 */
[----:B------:R-:W1:Y:S01]  /*13b00*/  MUFU.EX2 R29, R29 ;  /* 0x0000001d001d7308 */ /* 0x000e620000000800 */
[----:B----4-:R-:W-:-:S02]  /*13b10*/  FADD.FTZ R36, R0, R21 ;  /* 0x0000001500247221 */ /* 0x010fc40000010000 */
[----:B------:R-:W-:-:S04]  /*13b20*/  FMNMX.FTZ R12, R71, R12, !PT ;  /* 0x0000000c470c7209 */ /* 0x000fc80007810000 */
[----:B------:R-:W-:Y:S01]  /*13b30*/  FMNMX.FTZ R12, R55, R12, !PT ;  /* 0x0000000c370c7209 */ /* 0x000fe20007810000 */
[----:B------:R-:W4:Y:S04]  /*13b40*/  MUFU.EX2 R8, R8 ;  /* 0x0000000800087308 */ /* 0x000f280000000800 */
[----:B------:R-:W0:Y:S04]  /*13b50*/  SHFL.BFLY PT, R73, R12, 0x2, 0x1f ;  /* 0x0c401f000c497f89 */ /* 0x000e2800000e0000 */
[----:B------:R-:W-:Y:S08]  /*13b60*/  MUFU.EX2 R13, R13 ;  /* 0x0000000d000d7308 */ /* 0x000ff00000000800 */
[----:B------:R-:W-:Y:S08]  /*13b70*/  MUFU.EX2 R156, R156 ;  /* 0x0000009c009c7308 */ /* 0x000ff00000000800 */
[----:B------:R-:W-:Y:S01]  /*13b80*/  MUFU.EX2 R15, R15 ;  /* 0x0000000f000f7308 */ /* 0x000fe20000000800 */
[----:B0-----:R-:W-:Y:S01]  /*13b90*/  FMNMX.FTZ R73, R12, R73, !PT ;  /* 0x000000490c497209 */ /* 0x001fe20007810000 */
[C-C-:B------:R-:W-:Y:S01]  /*13ba0*/  FFMA.FTZ R12, R2.reuse, R9, -R20.reuse ;  /* 0x00000009020c7223 */ /* 0x140fe20000010814 */
[----:B------:R-:W-:-:S01]  /*13bb0*/  FFMA.FTZ R9, R2, R49, -R20 ;  /* 0x0000003102097223 */ /* 0x000fc20000010814 */
[----:B------:R-:W-:-:S04]  /*13bc0*/  FFMA.FTZ R20, R2, R53, -R20 ;  /* 0x0000003502147223 */ /* 0x000fc80000010814 */
[----:B------:R-:W-:Y:S01]  /*13bd0*/  MUFU.EX2 R45, R45 ;  /* 0x0000002d002d7308 */ /* 0x000fe20000000800 */
[----:B------:R-:W0:Y:S07]  /*13be0*/  SHFL.BFLY PT, R14, R73, 0x1, 0x1f ;  /* 0x0c201f00490e7f89 */ /* 0x000e2e00000e0000 */
[----:B------:R-:W-:Y:S08]  /*13bf0*/  MUFU.EX2 R12, R12 ;  /* 0x0000000c000c7308 */ /* 0x000ff00000000800 */
[----:B------:R-:W-:Y:S08]  /*13c00*/  MUFU.EX2 R158, R158 ;  /* 0x0000009e009e7308 */ /* 0x000ff00000000800 */
[----:B------:R-:W-:Y:S01]  /*13c10*/  MUFU.EX2 R9, R9 ;  /* 0x0000000900097308 */ /* 0x000fe20000000800 */
[----:B0-----:R-:W-:-:S04]  /*13c20*/  FMNMX.FTZ R7, R73, R14, !PT ;  /* 0x0000000e49077209 */ /* 0x001fc80007810000 */
[----:B------:R-:W-:Y:S01]  /*13c30*/  FSETP.NEU.FTZ.AND P2, PT, R7, -INF , PT ;  /* 0xff8000000700780b */ /* 0x000fe20003f5d000 */
[----:B------:R-:W-:-:S02]  /*13c40*/  FFMA.FTZ R14, R2, R7, -8 ;  /* 0xc1000000020e7423 */ /* 0x000fc40000010007 */
[----:B------:R-:W-:Y:S03]  /*13c50*/  MUFU.EX2 R3, R3 ;  /* 0x0000000300037308 */ /* 0x000fe60000000800 */
[----:B------:R-:W-:-:S05]  /*13c60*/  FSEL R14, R14, RZ, P2 ;  /* 0x000000ff0e0e7208 */ /* 0x000fca0001000000 */
[C-C-:B------:R-:W-:Y:S01]  /*13c70*/  FFMA.FTZ R153, R2.reuse, R26, -R14.reuse ;  /* 0x0000001a02997223 */ /* 0x140fe2000001080e */
[----:B------:R-:W-:-:S01]  /*13c80*/  FFMA.FTZ R27, R2, R27, -R14 ;  /* 0x0000001b021b7223 */ /* 0x000fc2000001080e */
[C-C-:B------:R-:W-:Y:S01]  /*13c90*/  FFMA.FTZ R57, R2.reuse, R57, -R14.reuse ;  /* 0x0000003902397223 */ /* 0x140fe2000001080e */
[----:B------:R-:W-:-:S01]  /*13ca0*/  FFMA.FTZ R31, R2, R31, -R14 ;  /* 0x0000001f021f7223 */ /* 0x000fc2000001080e */
[C-C-:B------:R-:W-:Y:S01]  /*13cb0*/  FFMA.FTZ R59, R2.reuse, R59, -R14.reuse ;  /* 0x0000003b023b7223 */ /* 0x140fe2000001080e */
[----:B------:R5:W-:Y:S01]  /*13cc0*/  MUFU.EX2 R24, R27 ;  /* 0x0000001b00187308 */ /* 0x000be20000000800 */
[----:B------:R-:W-:-:S01]  /*13cd0*/  FFMA.FTZ R35, R2, R35, -R14 ;  /* 0x0000002302237223 */ /* 0x000fc2000001080e */
[C-C-:B------:R-:W-:Y:S01]  /*13ce0*/  FFMA.FTZ R61, R2.reuse, R61, -R14.reuse ;  /* 0x0000003d023d7223 */ /* 0x140fe2000001080e */
[----:B------:R-:W-:-:S01]  /*13cf0*/  FFMA.FTZ R39, R2, R39, -R14 ;  /* 0x0000002702277223 */ /* 0x000fc2000001080e */
[C-C-:B------:R-:W-:Y:S01]  /*13d00*/  FFMA.FTZ R63, R2.reuse, R63, -R14.reuse ;  /* 0x0000003f023f7223 */ /* 0x140fe2000001080e */
[----:B------:R-:W-:-:S01]  /*13d10*/  FFMA.FTZ R43, R2, R43, -R14 ;  /* 0x0000002b022b7223 */ /* 0x000fc2000001080e */
[C-C-:B------:R-:W-:Y:S01]  /*13d20*/  FFMA.FTZ R65, R2.reuse, R65, -R14.reuse ;  /* 0x0000004102417223 */ /* 0x140fe2000001080e */
[----:B------:R-:W-:-:S01]  /*13d30*/  FFMA.FTZ R47, R2, R47, -R14 ;  /* 0x0000002f022f7223 */ /* 0x000fc2000001080e */
[----:B------:R-:W0:Y:S01]  /*13d40*/  MUFU.EX2 R153, R153 ;  /* 0x0000009900997308 */ /* 0x000e220000000800 */
[----:B-----5:R-:W-:-:S01]  /*13d50*/  FADD.FTZ R27, R25, R36 ;  /* 0x00000024191b7221 */ /* 0x020fc20000010000 */
[C-C-:B------:R-:W-:Y:S01]  /*13d60*/  FFMA.FTZ R67, R2.reuse, R67, -R14.reuse ;  /* 0x0000004302437223 */ /* 0x140fe2000001080e */
[----:B------:R-:W-:-:S01]  /*13d70*/  FFMA.FTZ R69, R2, R69, -R14 ;  /* 0x0000004502457223 */ /* 0x000fc2000001080e */
[----:B------:R-:W-:Y:S01]  /*13d80*/  FFMA.FTZ R71, R2, R71, -R14 ;  /* 0x0000004702477223 */ /* 0x000fe2000001080e */
[----:B------:R-:W-:-:S01]  /*13d90*/  FADD.FTZ R38, R154, R27 ;  /* 0x0000001b9a267221 */ /* 0x000fc20000010000 */
[----:B------:R-:W-:Y:S01]  /*13da0*/  FFMA.FTZ R14, R2, R55, -R14 ;  /* 0x00000037020e7223 */ /* 0x000fe2000001080e */
[----:B------:R-:W-:Y:S01]  /*13db0*/  F2FP.SATFINITE.E4M3.F32.PACK_AB_MERGE_C R25, R25, R0, RZ ;  /* 0x000000001919723e */ /* 0x000fe200048070ff */
[----:B------:R-:W5:Y:S01]  /*13dc0*/  MUFU.EX2 R57, R57 ;  /* 0x0000003900397308 */ /* 0x000f620000000800 */
[----:B-1----:R-:W-:-:S02]  /*13dd0*/  FADD.FTZ R27, R29, R38 ;  /* 0x000000261d1b7221 */ /* 0x002fc40000010000 */
[----:B------:R-:W-:Y:S02]  /*13de0*/  F2FP.SATFINITE.E4M3.F32.PACK_AB_MERGE_C R152, R51, R152, R25 ;  /* 0x000000983398723e */ /* 0x000fe40004807019 */
[----:B----4-:R-:W-:-:S03]  /*13df0*/  FADD.FTZ R38, R8, R27 ;  /* 0x0000001b08267221 */ /* 0x010fc60000010000 */
[----:B------:R-:W1:Y:S01]  /*13e00*/  MUFU.EX2 R26, R31 ;  /* 0x0000001f001a7308 */ /* 0x000e620000000800 */
[----:B0-----:R-:W-:-:S01]  /*13e10*/  FADD.FTZ R34, R153, R24 ;  /* 0x0000001899227221 */ /* 0x001fc20000010000 */
[----:B------:R-:W-:-:S04]  /*13e20*/  FADD.FTZ R27, R13, R38 ;  /* 0x000000260d1b7221 */ /* 0x000fc80000010000 */
[----:B------:R-:W-:Y:S02]  /*13e30*/  FADD.FTZ R40, R156, R27 ;  /* 0x0000001b9c287221 */ /* 0x000fe40000010000 */
[----:B------:R-:W0:Y:S01]  /*13e40*/  MUFU.EX2 R59, R59 ;  /* 0x0000003b003b7308 */ /* 0x000e220000000800 */
[----:B-----5:R-:W-:-:S01]  /*13e50*/  FADD.FTZ R21, R57, R34 ;  /* 0x0000002239157221 */ /* 0x020fc20000010000 */
[----:B------:R-:W-:-:S04]  /*13e60*/  FADD.FTZ R27, R15, R40 ;  /* 0x000000280f1b7221 */ /* 0x000fc80000010000 */
[----:B------:R-:W-:Y:S01]  /*13e70*/  FADD.FTZ R40, R12, R27 ;  /* 0x0000001b0c287221 */ /* 0x000fe20000010000 */
[----:B------:R-:W-:Y:S01]  /*13e80*/  F2FP.SATFINITE.E4M3.F32.PACK_AB_MERGE_C R12, R45, R12, RZ ;  /* 0x0000000c2d0c723e */ /* 0x000fe200048070ff */
[----:B------:R-:W4:Y:S01]  /*13e90*/  MUFU.EX2 R28, R35 ;  /* 0x00000023001c7308 */ /* 0x000f220000000800 */
[----:B-1----:R-:W-:-:S01]  /*13ea0*/  FADD.FTZ R36, R26, R21 ;  /* 0x000000151a247221 */ /* 0x002fc20000010000 */
[----:B------:R-:W-:Y:S01]  /*13eb0*/  FADD.FTZ R27, R45, R40 ;  /* 0x000000282d1b7221 */ /* 0x000fe20000010000 */
[----:B------:R-:W-:Y:S02]  /*13ec0*/  F2FP.SATFINITE.E4M3.F32.PACK_AB_MERGE_C R26, R26, R57, RZ ;  /* 0x000000391a1a723e */ /* 0x000fe400048070ff */
[----:B------:R-:W-:Y:S01]  /*13ed0*/  F2FP.SATFINITE.E4M3.F32.PACK_AB_MERGE_C R156, R15, R156, R12 ;  /* 0x0000009c0f9c723e */ /* 0x000fe2000480700c */
[----:B------:R-:W-:-:S01]  /*13ee0*/  FADD.FTZ R0, R158, R27 ;  /* 0x0000001b9e007221 */ /* 0x000fc20000010000 */
[----:B------:R-:W-:Y:S01]  /*13ef0*/  F2FP.SATFINITE.E4M3.F32.PACK_AB_MERGE_C R27, R13, R8, RZ ;  /* 0x000000080d1b723e */ /* 0x000fe200048070ff */
[----:B------:R-:W1:Y:S01]  /*13f00*/  MUFU.EX2 R61, R61 ;  /* 0x0000003d003d7308 */ /* 0x000e620000000800 */
[----:B0-----:R-:W-:-:S01]  /*13f10*/  FADD.FTZ R21, R59, R36 ;  /* 0x000000243b157221 */ /* 0x001fc20000010000 */
[----:B------:R-:W-:Y:S01]  /*13f20*/  FADD.FTZ R0, R9, R0 ;  /* 0x0000000009007221 */ /* 0x000fe20000010000 */
[----:B------:R-:W-:-:S02]  /*13f30*/  F2FP.SATFINITE.E4M3.F32.PACK_AB_MERGE_C R154, R29, R154, R27 ;  /* 0x0000009a1d9a723e */ /* 0x000fc4000480701b */
[----:B------:R-:W-:-:S03]  /*13f40*/  F2FP.SATFINITE.E4M3.F32.PACK_AB_MERGE_C R153, R24, R153, R26 ;  /* 0x000000991899723e */ /* 0x000fc6000480701a */
[----:B------:R-:W0:Y:S01]  /*13f50*/  MUFU.EX2 R30, R39 ;  /* 0x00000027001e7308 */ /* 0x000e220000000800 */
[----:B----4-:R-:W-:-:S07]  /*13f60*/  FADD.FTZ R36, R28, R21 ;  /* 0x000000151c247221 */ /* 0x010fce0000010000 */
[----:B------:R-:W4:Y:S01]  /*13f70*/  MUFU.EX2 R63, R63 ;  /* 0x0000003f003f7308 */ /* 0x000f220000000800 */
[----:B-1----:R-:W-:-:S07]  /*13f80*/  FADD.FTZ R21, R61, R36 ;  /* 0x000000243d157221 */ /* 0x002fce0000010000 */
[----:B------:R-:W1:Y:S01]  /*13f90*/  MUFU.EX2 R32, R43 ;  /* 0x0000002b00207308 */ /* 0x000e620000000800 */
[----:B0-----:R-:W-:-:S01]  /*13fa0*/  FADD.FTZ R38, R30, R21 ;  /* 0x000000151e267221 */ /* 0x001fc20000010000 */
[----:B------:R-:W-:-:S04]  /*13fb0*/  F2FP.SATFINITE.E4M3.F32.PACK_AB_MERGE_C R30, R30, R61, RZ ;  /* 0x0000003d1e1e723e */ /* 0x000fc800048070ff */
[----:B------:R-:W-:Y:S02]  /*13fc0*/  F2FP.SATFINITE.E4M3.F32.PACK_AB_MERGE_C R155, R28, R59, R30 ;  /* 0x0000003b1c9b723e */ /* 0x000fe4000480701e */
[----:B------:R-:W0:Y:S01]  /*13fd0*/  MUFU.EX2 R65, R65 ;  /* 0x0000004100417308 */ /* 0x000e220000000800 */
[----:B----4-:R-:W-:-:S07]  /*13fe0*/  FADD.FTZ R21, R63, R38 ;  /* 0x000000263f157221 */ /* 0x010fce0000010000 */
[----:B------:R-:W4:Y:S01]  /*13ff0*/  MUFU.EX2 R34, R47 ;  /* 0x0000002f00227308 */ /* 0x000f220000000800 */
[----:B-1----:R-:W-:-:S07]  /*14000*/  FADD.FTZ R38, R32, R21 ;  /* 0x0000001520267221 */ /* 0x002fce0000010000 */
[----:B------:R-:W1:Y:S01]  /*14010*/  MUFU.EX2 R67, R67 ;  /* 0x0000004300437308 */ /* 0x000e620000000800 */
[----:B0-----:R-:W-:-:S07]  /*14020*/  FADD.FTZ R21, R65, R38 ;  /* 0x0000002641157221 */ /* 0x001fce0000010000 */
[----:B------:R-:W0:Y:S01]  /*14030*/  MUFU.EX2 R36, R69 ;  /* 0x0000004500247308 */ /* 0x000e220000000800 */
[----:B----4-:R-:W-:-:S01]  /*14040*/  FADD.FTZ R38, R34, R21 ;  /* 0x0000001522267221 */ /* 0x010fc20000010000 */
[----:B------:R-:W-:-:S04]  /*14050*/  F2FP.SATFINITE.E4M3.F32.PACK_AB_MERGE_C R34, R34, R65, RZ ;  /* 0x000000412222723e */ /* 0x000fc800048070ff */
[----:B------:R-:W-:Y:S02]  /*14060*/  F2FP.SATFINITE.E4M3.F32.PACK_AB_MERGE_C R157, R32, R63, R34 ;  /* 0x0000003f209d723e */ /* 0x000fe40004807022 */
[----:B------:R-:W4:Y:S01]  /*14070*/  MUFU.EX2 R71, R71 ;  /* 0x0000004700477308 */ /* 0x000f220000000800 */
[----:B-1----:R-:W-:-:S07]  /*14080*/  FADD.FTZ R13, R67, R38 ;  /* 0x00000026430d7221 */ /* 0x002fce0000010000 */
[----:B------:R-:W1:Y:S01]  /*14090*/  MUFU.EX2 R20, R20 ;  /* 0x0000001400147308 */ /* 0x000e620000000800 */
[----:B0-----:R-:W-:-:S01]  /*140a0*/  FADD.FTZ R8, R36, R13 ;  /* 0x0000000d24087221 */ /* 0x001fc20000010000 */
[----:B------:R-:W-:-:S06]  /*140b0*/  FADD.FTZ R13, R3, R0 ;  /* 0x00000000030d7221 */ /* 0x000fcc0000010000 */
[----:B------:R-:W0:Y:S01]  /*140c0*/  MUFU.EX2 R14, R14 ;  /* 0x0000000e000e7308 */ /* 0x000e220000000800 */
[----:B----4-:R-:W-:-:S01]  /*140d0*/  FADD.FTZ R21, R71, R8 ;  /* 0x0000000847157221 */ /* 0x010fc20000010000 */
[C---:B-1----:R-:W-:Y:S01]  /*140e0*/  F2FP.SATFINITE.E4M3.F32.PACK_AB_MERGE_C R8, R20.reuse, R3, RZ ;  /* 0x000000031408723e */ /* 0x042fe200048070ff */
[----:B------:R-:W-:-:S03]  /*140f0*/  FADD.FTZ R3, R20, R13 ;  /* 0x0000000d14037221 */ /* 0x000fc60000010000 */
[----:B------:R-:W-:Y:S02]  /*14100*/  F2FP.SATFINITE.E4M3.F32.PACK_AB_MERGE_C R158, R9, R158, R8 ;  /* 0x0000009e099e723e */ /* 0x000fe40004807008 */
[C---:B0-----:R-:W-:Y:S01]  /*14110*/  F2FP.SATFINITE.E4M3.F32.PACK_AB_MERGE_C R71, R14.reuse, R71, RZ ;  /* 0x000000470e47723e */ /* 0x041fe200048070ff */
[----:B------:R-:W-:-:S03]  /*14120*/  FADD.FTZ R0, R14, R21 ;  /* 0x000000150e007221 */ /* 0x000fc60000010000 */
[----:B------:R-:W-:Y:S01]  /*14130*/  F2FP.SATFINITE.E4M3.F32.PACK_AB_MERGE_C R159, R36, R67, R71 ;  /* 0x00000043249f723e */ /* 0x000fe20004807047 */
[----:B------:R-:W-:Y:S06]  /*14140*/  @!P0 BRA `(.L_x_1923) ;  /* 0x0000000000048947 */ /* 0x000fec0003800000 */
[----:B------:R-:W-:Y:S01]  /*14150*/  BPT.TRAP 0x1 ;  /* 0x000000040000795c */ /* 0x000fe20000300000 */
.L_x_1923:
[----:B------:R0:W1:Y:S01]  /*14160*/  SYNCS.PHASECHK.TRANS64.TRYWAIT P2, [R6+URZ+0x28450], R11 ;  /* 0x0284500b060075a7 */ /* 0x000062000804017f */
[----:B------:R-:W-:Y:S05]  /*14170*/  @!P0 BRA `(.L_x_1924) ;  /* 0x0000000000048947 */ /* 0x000fea0003800000 */
[----:B------:R-:W-:Y:S01]  /*14180*/  BPT.TRAP 0x1 ;  /* 0x000000040000795c */ /* 0x000fe20000300000 */
.L_x_1924:
[----:B------:R-:W-:Y:S04]  /*14190*/  BSSY B0, `(.L_x_1925) ;  /* 0x0000004000007945 */ /* 0x000fe80003800000 */
[----:B-1----:R-:W-:Y:S05]  /*141a0*/  @P2 BRA `(.L_x_1926) ;  /* 0x0000000000082947 */ /* 0x002fea0003800000 */
[----:B------:R-:W1:Y:S02]  /*141b0*/  SYNCS.PHASECHK.TRANS64.TRYWAIT P2, [R6+URZ+0x28450], R11 ;  /* 0x0284500b060075a7 */ /* 0x000e64000804017f */
[----:B-1----:R-:W-:Y:S05]  /*141c0*/  @!P2 BRA `(.L_x_1927) ;  /* 0x000001840094a947 */ /* 0x002fea0003800000 */
.L_x_1926:
[----:B------:R-:W-:Y:S05]  /*141d0*/  BSYNC B0 ;  /* 0x0000000000007941 */ /* 0x000fea0003800000 */
.L_x_1925:
[----:B------:R-:W-:Y:S05]  /*141e0*/  WARPSYNC.ALL ;  /* 0x0000000000007948 */ /* 0x000fea0003800000 */
[----:B------:R-:W-:Y:S01]  /*141f0*/  R2UR UR4, R22 ;  /* 0x00000000160472ca */ /* 0x000fe200000e0000 */
[----:B------:R4:W-:Y:S01]  /*14200*/  BAR.SYNC.DEFER_BLOCKING R10, 0x100 ;  /* 0x0004000a0000751d */ /* 0x0009e20000010000 */
[----:B------:R-:W-:-:S05]  /*14210*/  IMAD.MOV.U32 R9, RZ, RZ, -0x7fffffe0 ;  /* 0x80000020ff097424 */ /* 0x000fca00078e00ff */
[C---:B------:R-:W-:Y:S02]  /*14220*/  R2UR UR11, R9.reuse ;  /* 0x00000000090b72ca */ /* 0x040fe400000e0000 */
[----:B------:R-:W-:-:S04]  /*14230*/  R2UR UR15, R9 ;  /* 0x00000000090f72ca */ /* 0x000fc800000e0000 */
[----:B------:R-:W-:-:S04]  /*14240*/  UIADD3 UR4, UR4, 0x8000, URZ ;  /* 0x0000800004047890 */ /* 0x000fc8000fffe03f */
[----:B------:R-:W-:-:S04]  /*14250*/  USHF.R.U32.HI UR4, URZ, 0x4, UR4 ;  /* 0x000000043f047899 */ /* 0x000fc80008011604 */
[----:B------:R-:W-:-:S04]  /*14260*/  ULOP3.LUT UR4, UR4, 0x3fff, URZ, 0xc0, !UPT ;  /* 0x00003fff04047892 */ /* 0x000fc8000f8ec03f */
[----:B------:R-:W-:Y:S01]  /*14270*/  ULOP3.LUT UR43, UR4, 0x10000, URZ, 0xfc, !UPT ;  /* 0x00010000042b7892 */ /* 0x000fe2000f8efc3f */
[----:B------:R-:W-:-:S05]  /*14280*/  WARPGROUP.ARRIVE ;  /* 0x00000000000079c5 */ /* 0x000fca0000000000 */
[----:B------:R-:W-:-:S04]  /*14290*/  LEA R8, R23, UR43, 0xa ;  /* 0x0000002b17087c11 */ /* 0x000fc8000f8e50ff */
[C---:B------:R-:W-:Y:S01]  /*142a0*/  R2UR UR10, R8.reuse ;  /* 0x00000000080a72ca */ /* 0x040fe200000e0000 */
[----:B------:R-:W-:-:S05]  /*142b0*/  VIADD R8, R8, 0x2 ;  /* 0x0000000208087836 */ /* 0x000fca0000000000 */
[----:B------:R-:W-:-:S07]  /*142c0*/  R2UR UR14, R8 ;  /* 0x00000000080e72ca */ /* 0x000fce00000e0000 */
[----:B------:R-:W-:Y:S03]  /*142d0*/  QGMMA.64x256x32.F32.E4M3.E4M3 R24, R152, gdesc[UR8], RZ, !UPT, gsb0 ;  /* 0x03e0000898187df3 */ /* 0x000fe6000c0008ff */
[----:B------:R-:W-:Y:S02]  /*142e0*/  WARPGROUP.DEPBAR.LE gsb0, 0x0 ;  /* 0x00008000000079c5 */ /* 0x000fe40000010000 */
[----:B------:R-:W-:-:S15]  /*142f0*/  WARPGROUP.ARRIVE ;  /* 0x00000000000079c5 */ /* 0x000fde0000000000 */
[----:B------:R-:W-:-:S08]  /*14300*/  NOP ;  /* 0x0000000000007918 */ /* 0x000fd00000000000 */
[----:B------:R-:W-:Y:S03]  /*14310*/  QGMMA.64x256x32.F32.E4M3.E4M3 R24, R156, gdesc[UR12], R24, gsb0 ;  /* 0x03e0000c9c187df3 */ /* 0x000fe60008000818 */
[----:B------:R-:W-:Y:S02]  /*14320*/  WARPGROUP.DEPBAR.LE gsb0, 0x0 ;  /* 0x00008000000079c5 */ /* 0x000fe40000010000 */
[----:B----4-:R-:W-:Y:S05]  /*14330*/  @!P0 BRA `(.L_x_1928) ;  /* 0x0000000000048947 */ /* 0x010fea0003800000 */
[----:B------:R-:W-:Y:S01]  /*14340*/  BPT.TRAP 0x1 ;  /* 0x000000040000795c */ /* 0x000fe20000300000 */
.L_x_1928:
[----:B012---:R-:W-:Y:S01]  /*14350*/  VIADD R6, R6, 0x28460 ;  /* 0x0002846006067836 */ /* 0x007fe20000000000 */
[----:B------:R-:W-:Y:S01]  /*14360*/  UISETP.GE.AND UP0, UPT, UR7, 0x1, UPT ;  /* 0x000000010700788c */ /* 0x000fe2000bf06270 */
[----:B------:R-:W-:Y:S02]  /*14370*/  IMAD.U32 R8, RZ, RZ, UR39 ;  /* 0x00000027ff087e24 */ /* 0x000fe4000f8e00ff */
[----:B------:R-:W-:-:S03]  /*14380*/  IMAD.MOV.U32 R9, RZ, RZ, R201 ;  /* 0x000000ffff097224 */ /* 0x000fc600078e00c9 */
[----:B------:R-:W-:Y:S02]  /*14390*/  PRMT R6, R8, 0x654, R6 ;  /* 0x0000065408067816 */ /* 0x000fe40000000006 */
[----:B------:R-:W0:Y:S01]  /*143a0*/  @P1 LDC R8, c[0x0][0x44c] ;  /* 0x00011300ff081b82 */ /* 0x000e220000000800 */
[----:B------:R-:W-:Y:S01]  /*143b0*/  PLOP3.LUT P2, PT, PT, PT, UP0, 0x40, 0x0 ;  /* 0x000000000000781c */ /* 0x000fe20003f4e808 */
[----:B------:R1:W-:Y:S06]  /*143c0*/  SYNCS.ARRIVE.TRANS64.RED.A1T0 RZ, [R6+URZ], RZ ;  /* 0x000000ff06ff79a7 */ /* 0x0003ec000810043f */
[----:B-1----:R-:W1:Y:S01]  /*143d0*/  @P1 LDC R6, c[0x0][0x450] ;  /* 0x00011400ff061b82 */ /* 0x002e620000000800 */
[----:B0-----:R-:W-:-:S05]  /*143e0*/  @P1 IMAD.HI.U32 R8, R201, R8, RZ ;  /* 0x00000008c9081227 */ /* 0x001fca00078e00ff */
[----:B-1----:R-:W-:Y:S01]  /*143f0*/  @P1 SHF.R.U32.HI R9, RZ, R6, R8 ;  /* 0x00000006ff091219 */ /* 0x002fe20000011608 */
[----:B------:R-:W-:-:S04]  /*14400*/  VIADD R6, R160, 0xfffffffe ;  /* 0xfffffffea0067836 */ /* 0x000fc80000000000 */
[----:B------:R-:W-:-:S04]  /*14410*/  IMAD.IADD R161, R161, 0x1, R9 ;  /* 0x00000001a1a17824 */ /* 0x000fc800078e0209 */
[----:B------:R-:W-:Y:S01]  /*14420*/  VIADD R8, R161, UR6 ;  /* 0x00000006a1087c36 */ /* 0x000fe20008000000 */
[----:B------:R-:W-:Y:S06]  /*14430*/  @P2 BRA `(.L_x_1929) ;  /* 0x0000000000542947 */ /* 0x000fec0003800000 */
[C---:B------:R-:W-:Y:S01]  /*14440*/  ISETP.GT.AND P2, PT, R161.reuse, RZ, PT ;  /* 0x000000ffa100720c */ /* 0x040fe20003f44270 */
[----:B------:R-:W-:Y:S01]  /*14450*/  BSSY B0, `(.L_x_1930) ;  /* 0x0000010000007945 */ /* 0x000fe20003800000 */
[----:B------:R-:W-:-:S11]  /*14460*/  VIADD R9, R161, 0xffffffff ;  /* 0xffffffffa1097836 */ /* 0x000fd60000000000 */
[----:B------:R-:W-:Y:S05]  /*14470*/  @P2 BRA `(.L_x_1931) ;  /* 0x0000000000202947 */ /* 0x000fea0003800000 */
[----:B------:R-:W-:Y:S01]  /*14480*/  UISETP.NE.AND UP0, UPT, UR7, 0x1, UPT ;  /* 0x000000010700788c */ /* 0x000fe2000bf05270 */
[----:B------:R-:W-:-:S05]  /*14490*/  IMAD.MOV R9, RZ, RZ, -R161 ;  /* 0x000000ffff097224 */ /* 0x000fca00078e0aa1 */
[----:B------:R-:W-:-:S05]  /*144a0*/  PLOP3.LUT P2, PT, PT, PT, UP0, 0x80, 0x0 ;  /* 0x000000000000781c */ /* 0x000fca0003f4f008 */
[----:B------:R-:W-:-:S08]  /*144b0*/  @UP0 ULDC.64 UR4, c[0x0][0x9e8] ;  /* 0x00027a0000040ab9 */ /* 0x000fd00000000a00 */
[----:B------:R-:W-:-:S05]  /*144c0*/  @P2 IMAD.HI.U32 R10, R9, UR4, RZ ;  /* 0x00000004090a2c27 */ /* 0x000fca000f8e00ff */
[----:B------:R-:W-:-:S04]  /*144d0*/  @P2 SHF.R.U32.HI R9, RZ, UR5, R10 ;  /* 0x00000005ff092c19 */ /* 0x000fc8000801160a */
[----:B------:R-:W-:Y:S01]  /*144e0*/  LOP3.LUT R9, RZ, R9, RZ, 0x33, !PT ;  /* 0x00000009ff097212 */ /* 0x000fe200078e33ff */
[----:B------:R-:W-:Y:S06]  /*144f0*/  BRA `(.L_x_1932) ;  /* 0x0000000000147947 */ /* 0x000fec0003800000 */
.L_x_1931:
[----:B------:R-:W-:-:S06]  /*14500*/  UISETP.NE.AND UP0, UPT, UR7, 0x1, UPT ;  /* 0x000000010700788c */ /* 0x000fcc000bf05270 */
[----:B------:R-:W-:-:S05]  /*14510*/  PLOP3.LUT P2, PT, PT, PT, UP0, 0x80, 0x0 ;  /* 0x000000000000781c */ /* 0x000fca0003f4f008 */
[----:B------:R-:W-:-:S08]  /*14520*/  @UP0 ULDC.64 UR4, c[0x0][0x9e8] ;  /* 0x00027a0000040ab9 */ /* 0x000fd00000000a00 */
[----:B------:R-:W-:-:S05]  /*14530*/  @P2 IMAD.HI.U32 R10, R9, UR4, RZ ;  /* 0x00000004090a2c27 */ /* 0x000fca000f8e00ff */
[----:B------:R-:W-:-:S07]  /*14540*/  @P2 SHF.R.U32.HI R9, RZ, UR5, R10 ;  /* 0x00000005ff092c19 */ /* 0x000fce000801160a */
.L_x_1932:
[----:B------:R-:W-:Y:S05]  /*14550*/  BSYNC B0 ;  /* 0x0000000000007941 */ /* 0x000fea0003800000 */
.L_x_1930:
[----:B------:R-:W-:-:S04]  /*14560*/  IMAD.U32 R10, RZ, RZ, UR7 ;  /* 0x00000007ff0a7e24 */ /* 0x000fc8000f8e00ff */
[----:B------:R-:W-:-:S05]  /*14570*/  IMAD R10, R9, R10, UR7 ;  /* 0x00000007090a7e24 */ /* 0x000fca000f8e020a */
[----:B------:R-:W-:-:S07]  /*14580*/  VIMNMX R8, R8, R10, PT ;  /* 0x0000000a08087248 */ /* 0x000fce0003fe0100 */
.L_x_1929:
[----:B------:R-:W-:Y:S01]  /*14590*/  SHF.R.S32.HI R9, RZ, 0x1f, R8 ;  /* 0x0000001fff097819 */ /* 0x000fe20000011408 */
[----:B------:R-:W-:Y:S01]  /*145a0*/  ULDC UR46, c[0x0][0x9e4] ;  /* 0x00027900002e7ab9 */ /* 0x000fe20000000800 */
[----:B------:R-:W-:Y:S01]  /*145b0*/  ULDC UR51, c[0x0][0x9e4] ;  /* 0x0002790000337ab9 */ /* 0x000fe20000000800 */
[----:B------:R-:W-:Y:S01]  /*145c0*/  ULDC UR47, c[0x0][0x9dc] ;  /* 0x00027700002f7ab9 */ /* 0x000fe20000000800 */
[----:B------:R-:W-:Y:S01]  /*145d0*/  LEA.HI R9, R9, R8, RZ, 0x6 ;  /* 0x0000000809097211 */ /* 0x000fe200078f30ff */
[----:B------:R-:W-:Y:S01]  /*145e0*/  ULDC UR54, c[0x0][0x9dc] ;  /* 0x0002770000367ab9 */ /* 0x000fe20000000800 */
[----:B------:R-:W-:Y:S01]  /*145f0*/  ULDC UR50, c[0x0][0x9e0] ;  /* 0x0002780000327ab9 */ /* 0x000fe20000000800 */
[----:B------:R-:W-:Y:S01]  /*14600*/  ULDC UR55, c[0x0][0x9e0] ;  /* 0x0002780000377ab9 */ /* 0x000fe20000000800 */
[----:B------:R-:W-:-:S04]  /*14610*/  SHF.R.S32.HI R9, RZ, 0x6, R9 ;  /* 0x00000006ff097819 */ /* 0x000fc80000011409 */
[----:B------:R-:W-:-:S04]  /*14620*/  VIMNMX R10, R204, R9, !PT ;  /* 0x00000009cc0a7248 */ /* 0x000fc80007fe0100 */
[----:B------:R-:W-:-:S13]  /*14630*/  ISETP.GE.AND P2, PT, R6, R10, PT ;  /* 0x0000000a0600720c */ /* 0x000fda0003f46270 */
[----:B------:R-:W-:Y:S05]  /*14640*/  @!P2 BRA `(.L_x_1933) ;  /* 0x00000024005ca947 */ /* 0x000fea0003800000 */
.L_x_1953:
[----:B------:R-:W-:Y:S01]  /*14650*/  VIADD R23, R23, 0x1 ;  /* 0x0000000117177836 */ /* 0x000fe20000000000 */
[----:B------:R-:W-:Y:S05]  /*14660*/  YIELD ;  /* 0x0000000000007946 */ /* 0x000fea0003800000 */
[----:B------:R-:W-:-:S04]  /*14670*/  ISETP.NE.AND P2, PT, R23, 0x2, PT ;  /* 0x000000021700780c */ /* 0x000fc80003f45270 */
[----:B--23--:R-:W-:Y:S02]  /*14680*/  SEL R5, RZ, 0x1, P2 ;  /* 0x00000001ff057807 */ /* 0x00cfe40001000000 */
[----:B------:R-:W-:Y:S02]  /*14690*/  SEL R23, R23, RZ, P2 ;  /* 0x000000ff17177207 */ /* 0x000fe40001000000 */
[----:B------:R-:W-:Y:S01]  /*146a0*/  LOP3.LUT R186, R186, R5, RZ, 0x3c, !PT ;  /* 0x00000005baba7212 */ /* 0x000fe200078e3cff */
[----:B------:R-:W-:Y:S06]  /*146b0*/  @!P0 BRA `(.L_x_1934) ;  /* 0x0000000000048947 */ /* 0x000fec0003800000 */
[----:B------:R-:W-:Y:S01]  /*146c0*/  BPT.TRAP 0x1 ;  /* 0x000000040000795c */ /* 0x000fe20000300000 */
.L_x_1934:
[----:B------:R-:W-:Y:S01]  /*146d0*/  IMAD R12, R23, 0x8, R22 ;  /* 0x00000008170c7824 */ /* 0x000fe200078e0216 */
[----:B------:R-:W-:-:S04]  /*146e0*/  SHF.L.U32 R11, R186, 0x1f, RZ ;  /* 0x0000001fba0b7819 */ /* 0x000fc800000006ff */
[----:B------:R0:W1:Y:S01]  /*146f0*/  SYNCS.PHASECHK.TRANS64.TRYWAIT P2, [R12+URZ+0x28430], R11 ;  /* 0x0284300b0c0075a7 */ /* 0x000062000804017f */
[----:B------:R-:W-:Y:S05]  /*14700*/  @!P0 BRA `(.L_x_1935) ;  /* 0x0000000000048947 */ /* 0x000fea0003800000 */
[----:B------:R-:W-:Y:S01]  /*14710*/  BPT.TRAP 0x1 ;  /* 0x000000040000795c */ /* 0x000fe20000300000 */
.L_x_1935:
[----:B------:R-:W-:Y:S01]  /*14720*/  LEA R8, R23, UR60, 0xa ;  /* 0x0000003c17087c11 */ /* 0x000fe2000f8e50ff */
[----:B------:R-:W-:-:S03]  /*14730*/  IMAD.MOV.U32 R9, RZ, RZ, 0x40000040 ;  /* 0x40000040ff097424 */ /* 0x000fc600078e00ff */
[C---:B------:R-:W-:Y:S01]  /*14740*/  IADD3 R5, R8.reuse, 0x4, RZ ;  /* 0x0000000408057810 */ /* 0x040fe20007ffe0ff */
[----:B------:R-:W-:Y:S01]  /*14750*/  VIADD R14, R8, 0x2 ;  /* 0x00000002080e7836 */ /* 0x000fe20000000000 */
[----:B-1----:R-:W-:Y:S06]  /*14760*/  @P2 BRA `(.L_x_1936) ;  /* 0x0000000000082947 */ /* 0x002fec0003800000 */
[----:B------:R-:W1:Y:S02]  /*14770*/  SYNCS.PHASECHK.TRANS64.TRYWAIT P2, [R12+URZ+0x28430], R11 ;  /* 0x0284300b0c0075a7 */ /* 0x000e64000804017f */
[----:B-1----:R-:W-:Y:S05]  /*14780*/  @!P2 BRA `(.L_x_1937) ;  /* 0x000001800038a947 */ /* 0x002fea0003800000 */
.L_x_1936:
[----:B------:R-:W-:Y:S05]  /*14790*/  WARPSYNC.ALL ;  /* 0x0000000000007948 */ /* 0x000fea0003800000 */
[C---:B------:R-:W-:Y:S01]  /*147a0*/  R2UR UR10, R8.reuse ;  /* 0x00000000080a72ca */ /* 0x040fe200000e0000 */
[----:B------:R-:W-:Y:S01]  /*147b0*/  VIADD R152, R8, 0x204 ;  /* 0x0000020408987836 */ /* 0x000fe20000000000 */
[----:B------:R-:W-:Y:S01]  /*147c0*/  R2UR UR11, R9 ;  /* 0x00000000090b72ca */ /* 0x000fe200000e0000 */
[----:B------:R-:W-:Y:S01]  /*147d0*/  IMAD.MOV.U32 R153, RZ, RZ, 0x40000040 ;  /* 0x40000040ff997424 */ /* 0x000fe200078e00ff */
[----:B------:R-:W-:Y:S01]  /*147e0*/  R2UR UR8, R198 ;  /* 0x00000000c60872ca */ /* 0x000fe200000e0000 */
[----:B------:R-:W-:Y:S01]  /*147f0*/  IMAD.MOV.U32 R15, RZ, RZ, 0x40000040 ;  /* 0x40000040ff0f7424 */ /* 0x000fe200078e00ff */
[----:B------:R-:W-:Y:S01]  /*14800*/  R2UR UR9, R199 ;  /* 0x00000000c70972ca */ /* 0x000fe200000e0000 */
[----:B------:R-:W-:Y:S01]  /*14810*/  VIADD R20, R8, 0x6 ;  /* 0x0000000608147836 */ /* 0x000fe20000000000 */
[----:B------:R-:W-:Y:S01]  /*14820*/  R2UR UR30, R152 ;  /* 0x00000000981e72ca */ /* 0x000fe200000e0000 */
[----:B------:R-:W-:Y:S01]  /*14830*/  IMAD.MOV.U32 R21, RZ, RZ, 0x40000040 ;  /* 0x40000040ff157424 */ /* 0x000fe200078e00ff */
[----:B------:R-:W-:Y:S01]  /*14840*/  R2UR UR31, R153 ;  /* 0x00000000991f72ca */ /* 0x000fe200000e0000 */
[----:B------:R-:W-:Y:S01]  /*14850*/  UMOV UR16, UR56 ;  /* 0x0000003800107c82 */ /* 0x000fe20008000000 */
[----:B------:R-:W-:Y:S01]  /*14860*/  WARPGROUP.ARRIVE ;  /* 0x00000000000079c5 */ /* 0x000fe20000000000 */
[----:B------:R-:W-:Y:S01]  /*14870*/  R2UR UR6, R14 ;  /* 0x000000000e0672ca */ /* 0x000fe200000e0000 */
[----:B------:R-:W-:Y:S01]  /*14880*/  IMAD.MOV.U32 R14, RZ, RZ, R5 ;  /* 0x000000ffff0e7224 */ /* 0x000fe200078e0005 */
[----:B------:R-:W-:Y:S01]  /*14890*/  R2UR UR7, R15 ;  /* 0x000000000f0772ca */ /* 0x000fe200000e0000 */
[----:B------:R-:W-:Y:S01]  /*148a0*/  UMOV UR17, UR57 ;  /* 0x0000003900117c82 */ /* 0x000fe20008000000 */
[----:B------:R-:W-:Y:S01]  /*148b0*/  R2UR UR4, R196 ;  /* 0x00000000c40472ca */ /* 0x000fe200000e0000 */
[----:B------:R-:W-:Y:S01]  /*148c0*/  UMOV UR20, UR52 ;  /* 0x0000003400147c82 */ /* 0x000fe20008000000 */
[----:B------:R-:W-:Y:S01]  /*148d0*/  QGMMA.64x64x32.F32.E4M3.E4M3 R152, gdesc[UR8], RZ, !UPT, gsb0 ;  /* 0x00e00000089879f3 */ /* 0x000fe2000c0008ff */
[----:B------:R-:W-:Y:S01]  /*148e0*/  R2UR UR5, R197 ;  /* 0x00000000c50572ca */ /* 0x000fe200000e0000 */
[----:B------:R-:W-:Y:S01]  /*148f0*/  UMOV UR21, UR53 ;  /* 0x0000003500157c82 */ /* 0x000fe20008000000 */
[----:B------:R-:W-:Y:S01]  /*14900*/  R2UR UR14, R14 ;  /* 0x000000000e0e72ca */ /* 0x000fe200000e0000 */
[----:B------:R-:W-:Y:S01]  /*14910*/  VIADD R14, R8, 0x200 ;  /* 0x00000200080e7836 */ /* 0x000fe20000000000 */
[----:B------:R-:W-:Y:S01]  /*14920*/  R2UR UR15, R15 ;  /* 0x000000000f0f72ca */ /* 0x000fe200000e0000 */
[----:B------:R-:W-:Y:S01]  /*14930*/  UMOV UR24, UR48 ;  /* 0x0000003000187c82 */ /* 0x000fe20008000000 */
[----:B------:R-:W-:Y:S01]  /*14940*/  R2UR UR12, R194 ;  /* 0x00000000c20c72ca */ /* 0x000fe200000e0000 */
[----:B------:R-:W-:Y:S01]  /*14950*/  UMOV UR25, UR49 ;  /* 0x0000003100197c82 */ /* 0x000fe20008000000 */
[----:B------:R-:W-:Y:S01]  /*14960*/  R2UR UR13, R195 ;  /* 0x00000000c30d72ca */ /* 0x000fe200000e0000 */
[----:B------:R-:W-:Y:S01]  /*14970*/  UMOV UR28, UR44 ;  /* 0x0000002c001c7c82 */ /* 0x000fe20008000000 */
[----:B------:R-:W-:Y:S01]  /*14980*/  R2UR UR18, R20 ;  /* 0x00000000141272ca */ /* 0x000fe200000e0000 */
[----:B------:R-:W-:Y:S01]  /*14990*/  VIADD R20, R8, 0x202 ;  /* 0x0000020208147836 */ /* 0x000fe20000000000 */
[----:B------:R-:W-:Y:S01]  /*149a0*/  R2UR UR19, R21 ;  /* 0x00000000151372ca */ /* 0x000fe200000e0000 */
[----:B------:R-:W-:Y:S01]  /*149b0*/  UMOV UR29, UR45 ;  /* 0x0000002d001d7c82 */ /* 0x000fe20008000000 */
[----:B------:R-:W-:Y:S01]  /*149c0*/  R2UR UR22, R14 ;  /* 0x000000000e1672ca */ /* 0x000fe200000e0000 */
[----:B------:R-:W-:Y:S01]  /*149d0*/  VIADD R8, R8, 0x206 ;  /* 0x0000020608087836 */ /* 0x000fe20000000000 */
[----:B------:R-:W-:Y:S01]  /*149e0*/  R2UR UR23, R15 ;  /* 0x000000000f1772ca */ /* 0x000fe200000e0000 */
[----:B------:R-:W-:Y:S01]  /*149f0*/  IMAD.MOV.U32 R9, RZ, RZ, 0x40000040 ;  /* 0x40000040ff097424 */ /* 0x000fe200078e00ff */
[----:B------:R-:W-:Y:S01]  /*14a00*/  R2UR UR26, R20 ;  /* 0x00000000141a72ca */ /* 0x000fe200000e0000 */
[----:B------:R-:W-:Y:S01]  /*14a10*/  UMOV UR32, UR40 ;  /* 0x0000002800207c82 */ /* 0x000fe20008000000 */
[----:B------:R-:W-:Y:S01]  /*14a20*/  R2UR UR27, R21 ;  /* 0x00000000151b72ca */ /* 0x000fe200000e0000 */
[----:B------:R-:W-:Y:S01]  /*14a30*/  UMOV UR33, UR41 ;  /* 0x0000002900217c82 */ /* 0x000fe20008000000 */
[----:B------:R-:W-:Y:S01]  /*14a40*/  R2UR UR34, R8 ;  /* 0x00000000082272ca */ /* 0x000fe200000e0000 */
[----:B------:R-:W2:Y:S01]  /*14a50*/  S2R R13, SR_TID.X ;  /* 0x00000000000d7919 */ /* 0x000ea20000002100 */
[----:B------:R-:W-:-:S02]  /*14a60*/  R2UR UR35, R9 ;  /* 0x00000000092372ca */ /* 0x000fc400000e0000 */
[----:B--2---:R-:W-:-:S04]  /*14a70*/  SHF.R.U32.HI R13, RZ, 0x7, R13 ;  /* 0x00000007ff0d7819 */ /* 0x004fc8000001160d */
        /* <DEDUP_REMOVED lines=26> */
.L_x_1938:
[----:B------:R-:W3:Y:S01]  /*14c20*/  @P1 LDC R9, c[0x0][0x44c] ;  /* 0x00011300ff091b82 */ /* 0x000ee20000000800 */
[----:B------:R-:W-:Y:S01]  /*14c30*/  IMAD.IADD R14, R208, 0x1, R201 ;  /* 0x00000001d00e7824 */ /* 0x000fe200078e02c9 */
[----:B------:R-:W-:Y:S01]  /*14c40*/  UISETP.NE.AND UP0, UPT, UR42, URZ, UPT ;  /* 0x0000003f2a00728c */ /* 0x000fe2000bf05270 */
[----:B------:R-:W-:Y:S01]  /*14c50*/  IMAD.SHL.U32 R13, R6, 0x40, RZ ;  /* 0x00000040060d7824 */ /* 0x000fe200078e00ff */
[----:B------:R-:W-:Y:S02]  /*14c60*/  UMOV UR38, UR47 ;  /* 0x0000002f00267c82 */ /* 0x000fe40008000000 */
[----:B------:R-:W-:Y:S02]  /*14c70*/  ULOP3.LUT UR4, URZ, UR38, URZ, 0x33, !UPT ;  /* 0x000000263f047292 */ /* 0x000fe4000f8e333f */
[----:B------:R-:W4:Y:S01]  /*14c80*/  @P1 LDC R8, c[0x0][0x450] ;  /* 0x00011400ff081b82 */ /* 0x000f220000000800 */
[----:B------:R-:W-:Y:S02]  /*14c90*/  IADD3 R20, -R191, 0x1, -R13 ;  /* 0x00000001bf147810 */ /* 0x000fe40007ffe90d */
[----:B------:R-:W-:-:S02]  /*14ca0*/  PLOP3.LUT P2, PT, PT, PT, UP0, 0x40, 0x0 ;  /* 0x000000000000781c */ /* 0x000fc40003f4e808 */
[----:B------:R-:W-:-:S05]  /*14cb0*/  IADD3 R20, -R189, R20, R192 ;  /* 0x00000014bd147210 */ /* 0x000fca0007ffe1c0 */
[C---:B------:R-:W-:Y:S01]  /*14cc0*/  VIADD R15, R20.reuse, UR50 ;  /* 0x00000032140f7c36 */ /* 0x040fe20008000000 */
[----:B------:R-:W-:Y:S01]  /*14cd0*/  IADD3 R20, R20, UR4, RZ ;  /* 0x0000000414147c10 */ /* 0x000fe2000fffe0ff */
[----:B---3--:R-:W-:-:S05]  /*14ce0*/  @P1 IMAD.HI.U32 R9, R14, R9, RZ ;  /* 0x000000090e091227 */ /* 0x008fca00078e00ff */
[----:B----4-:R-:W-:Y:S01]  /*14cf0*/  @P1 SHF.R.U32.HI R14, RZ, R8, R9 ;  /* 0x00000008ff0e1219 */ /* 0x010fe20000011609 */
[----:B------:R-:W-:Y:S02]  /*14d00*/  VIADD R8, R12, 0x28440 ;  /* 0x000284400c087836 */ /* 0x000fe40000000000 */
[----:B------:R-:W-:Y:S02]  /*14d10*/  IMAD.U32 R9, RZ, RZ, UR39 ;  /* 0x00000027ff097e24 */ /* 0x000fe4000f8e00ff */
[----:B------:R-:W3:Y:S03]  /*14d20*/  SHFL.IDX PT, R206, R14, RZ, 0x1c1f ;  /* 0x001c1fff0ece7589 */ /* 0x000ee600000e0000 */
[----:B------:R-:W-:-:S04]  /*14d30*/  PRMT R8, R9, 0x654, R8 ;  /* 0x0000065409087816 */ /* 0x000fc80000000008 */
[----:B------:R4:W-:Y:S01]  /*14d40*/  SYNCS.ARRIVE.TRANS64.RED.A1T0 RZ, [R8+URZ], RZ ;  /* 0x000000ff08ff79a7 */ /* 0x0009e2000810043f */
[C---:B---3--:R-:W-:Y:S02]  /*14d50*/  IMAD.IADD R21, R206.reuse, 0x1, R15 ;  /* 0x00000001ce157824 */ /* 0x048fe400078e020f */
[----:B------:R-:W-:Y:S01]  /*14d60*/  IMAD.IADD R205, R206, 0x1, R20 ;  /* 0x00000001cecd7824 */ /* 0x000fe200078e0214 */
[----:B----4-:R-:W-:Y:S06]  /*14d70*/  @P2 BRA `(.L_x_1939) ;  /* 0x0000000000582947 */ /* 0x010fec0003800000 */
[----:B------:R-:W-:Y:S01]  /*14d80*/  IADD3 R206, -R189, R192, R206 ;  /* 0x000000c0bdce7210 */ /* 0x000fe20007ffe1ce */
[----:B------:R-:W-:Y:S03]  /*14d90*/  BSSY B0, `(.L_x_1940) ;  /* 0x0000010000007945 */ /* 0x000fe60003800000 */
[----:B------:R-:W-:-:S13]  /*14da0*/  ISETP.GT.AND P2, PT, R206, -0x1, PT ;  /* 0xffffffffce00780c */ /* 0x000fda0003f44270 */
[----:B------:R-:W-:Y:S05]  /*14db0*/  @P2 BRA `(.L_x_1941) ;  /* 0x0000000000202947 */ /* 0x000fea0003800000 */
[----:B------:R-:W-:Y:S01]  /*14dc0*/  IMAD.U32 R226, RZ, RZ, UR46 ;  /* 0x0000002effe27e24 */ /* 0x000fe2000f8e00ff */
[----:B------:R-:W-:-:S04]  /*14dd0*/  LOP3.LUT R206, RZ, R206, RZ, 0x33, !PT ;  /* 0x000000ceffce7212 */ /* 0x000fc800078e33ff */
[----:B------:R-:W-:-:S13]  /*14de0*/  ISETP.NE.AND P2, PT, R226, 0x1, PT ;  /* 0x00000001e200780c */ /* 0x000fda0003f45270 */
[----:B------:R-:W3:Y:S02]  /*14df0*/  @P2 LDC.64 R8, c[0x0][0x9e8] ;  /* 0x00027a00ff082b82 */ /* 0x000ee40000000a00 */
[----:B---3--:R-:W-:-:S05]  /*14e00*/  @P2 IMAD.HI.U32 R8, R206, R8, RZ ;  /* 0x00000008ce082227 */ /* 0x008fca00078e00ff */
[----:B------:R-:W-:-:S04]  /*14e10*/  @P2 SHF.R.U32.HI R206, RZ, R9, R8 ;  /* 0x00000009ffce2219 */ /* 0x000fc80000011608 */
[----:B------:R-:W-:Y:S01]  /*14e20*/  LOP3.LUT R206, RZ, R206, RZ, 0x33, !PT ;  /* 0x000000ceffce7212 */ /* 0x000fe200078e33ff */
[----:B------:R-:W-:Y:S06]  /*14e30*/  BRA `(.L_x_1942) ;  /* 0x0000000000147947 */ /* 0x000fec0003800000 */
.L_x_1941:
[----:B------:R-:W-:-:S05]  /*14e40*/  IMAD.U32 R226, RZ, RZ, UR46 ;  /* 0x0000002effe27e24 */ /* 0x000fca000f8e00ff */
[----:B------:R-:W-:-:S13]  /*14e50*/  ISETP.NE.AND P2, PT, R226, 0x1, PT ;  /* 0x00000001e200780c */ /* 0x000fda0003f45270 */
[----:B------:R-:W3:Y:S02]  /*14e60*/  @P2 LDC.64 R8, c[0x0][0x9e8] ;  /* 0x00027a00ff082b82 */ /* 0x000ee40000000a00 */
[----:B---3--:R-:W-:-:S05]  /*14e70*/  @P2 IMAD.HI.U32 R8, R206, R8, RZ ;  /* 0x00000008ce082227 */ /* 0x008fca00078e00ff */
[----:B------:R-:W-:-:S07]  /*14e80*/  @P2 SHF.R.U32.HI R206, RZ, R9, R8 ;  /* 0x00000009ffce2219 */ /* 0x000fce0000011608 */
.L_x_1942:
[----:B------:R-:W-:Y:S05]  /*14e90*/  BSYNC B0 ;  /* 0x0000000000007941 */ /* 0x000fea0003800000 */
.L_x_1940:
[----:B------:R-:W-:-:S04]  /*14ea0*/  IMAD R206, R206, R226, -R13 ;  /* 0x000000e2cece7224 */ /* 0x000fc800078e0a0d */
[----:B------:R-:W-:-:S05]  /*14eb0*/  IMAD.IADD R206, R206, 0x1, -R191 ;  /* 0x00000001cece7824 */ /* 0x000fca00078e0abf */
[----:B------:R-:W-:Y:S02]  /*14ec0*/  VIMNMX R205, R205, R206, !PT ;  /* 0x000000cecdcd7248 */ /* 0x000fe40007fe0100 */
[----:B------:R-:W-:-:S07]  /*14ed0*/  VIADDMNMX R21, R206, R226, R21, PT ;  /* 0x000000e2ce157246 */ /* 0x000fce0003800115 */
.L_x_1939:
[----:B------:R-:W-:Y:S01]  /*14ee0*/  ISETP.GT.AND P2, PT, R6, -0x1, PT ;  /* 0xffffffff0600780c */ /* 0x000fe20003f44270 */
[----:B------:R-:W3:Y:S01]  /*14ef0*/  SHFL.IDX PT, R14, R14, 0x1, 0x1c1f ;  /* 0x003c1f000e0e7f89 */ /* 0x000ee200000e0000 */
[----:B------:R-:W-:Y:S02]  /*14f00*/  UISETP.NE.AND UP0, UPT, UR42, URZ, UPT ;  /* 0x0000003f2a00728c */ /* 0x000fe4000bf05270 */
[C---:B------:R-:W-:Y:S02]  /*14f10*/  ISETP.GT.AND P3, PT, R205.reuse, RZ, P2 ;  /* 0x000000ffcd00720c */ /* 0x040fe40001764270 */
[----:B------:R-:W-:Y:S02]  /*14f20*/  ISETP.GT.AND P5, PT, R205, 0x8, P2 ;  /* 0x00000008cd00780c */ /* 0x000fe400017a4270 */
[----:B------:R-:W-:Y:S02]  /*14f30*/  ISETP.LT.OR P4, PT, R21, 0x1, P3 ;  /* 0x000000011500780c */ /* 0x000fe40001f81670 */
[----:B------:R-:W-:-:S02]  /*14f40*/  ISETP.GT.AND P3, PT, R205, 0x1, P2 ;  /* 0x00000001cd00780c */ /* 0x000fc40001764270 */
[----:B------:R-:W-:Y:S02]  /*14f50*/  FSEL R152, R152, -INF , !P4 ;  /* 0xff80000098987808 */ /* 0x000fe40006000000 */
[----:B------:R-:W-:Y:S02]  /*14f60*/  ISETP.LT.OR P3, PT, R21, 0x2, P3 ;  /* 0x000000021500780c */ /* 0x000fe40001f61670 */
[----:B------:R-:W-:Y:S02]  /*14f70*/  ISETP.GT.AND P4, PT, R205, 0x9, P2 ;  /* 0x00000009cd00780c */ /* 0x000fe40001784270 */
[----:B------:R-:W-:Y:S02]  /*14f80*/  FSEL R153, R153, -INF , !P3 ;  /* 0xff80000099997808 */ /* 0x000fe40005800000 */
[----:B------:R-:W-:Y:S02]  /*14f90*/  ISETP.GT.AND P3, PT, R205, 0x10, P2 ;  /* 0x00000010cd00780c */ /* 0x000fe40001764270 */
[----:B------:R-:W-:-:S02]  /*14fa0*/  ISETP.LT.OR P5, PT, R21, 0x9, P5 ;  /* 0x000000091500780c */ /* 0x000fc40002fa1670 */
[----:B------:R-:W-:Y:S01]  /*14fb0*/  ISETP.LT.OR P3, PT, R21, 0x11, P3 ;  /* 0x000000111500780c */ /* 0x000fe20001f61670 */
[--C-:B---3--:R-:W-:Y:S01]  /*14fc0*/  IMAD.IADD R15, R15, 0x1, R14.reuse ;  /* 0x000000010f0f7824 */ /* 0x108fe200078e020e */
[----:B------:R-:W-:Y:S01]  /*14fd0*/  ISETP.LT.OR P4, PT, R21, 0xa, P4 ;  /* 0x0000000a1500780c */ /* 0x000fe20002781670 */
[----:B------:R-:W-:Y:S01]  /*14fe0*/  IMAD.IADD R20, R20, 0x1, R14 ;  /* 0x0000000114147824 */ /* 0x000fe200078e020e */
[----:B------:R-:W-:Y:S02]  /*14ff0*/  FSEL R160, R160, -INF , !P3 ;  /* 0xff800000a0a07808 */ /* 0x000fe40005800000 */
[----:B------:R-:W-:Y:S02]  /*15000*/  ISETP.GT.AND P3, PT, R205, 0x19, P2 ;  /* 0x00000019cd00780c */ /* 0x000fe40001764270 */
[----:B------:R-:W-:Y:S02]  /*15010*/  FSEL R156, R156, -INF , !P5 ;  /* 0xff8000009c9c7808 */ /* 0x000fe40006800000 */
[----:B------:R-:W-:-:S02]  /*15020*/  ISETP.LT.OR P3, PT, R21, 0x1a, P3 ;  /* 0x0000001a1500780c */ /* 0x000fc40001f61670 */
[----:B------:R-:W-:Y:S02]  /*15030*/  FSEL R157, R157, -INF , !P4 ;  /* 0xff8000009d9d7808 */ /* 0x000fe40006000000 */
[C---:B------:R-:W-:Y:S02]  /*15040*/  ISETP.GT.AND P5, PT, R205.reuse, 0x11, P2 ;  /* 0x00000011cd00780c */ /* 0x040fe400017a4270 */
[----:B------:R-:W-:Y:S02]  /*15050*/  ISETP.GT.AND P4, PT, R205, 0x18, P2 ;  /* 0x00000018cd00780c */ /* 0x000fe40001784270 */
[----:B------:R-:W-:Y:S02]  /*15060*/  FSEL R165, R165, -INF , !P3 ;  /* 0xff800000a5a57808 */ /* 0x000fe40005800000 */
[----:B------:R-:W-:Y:S02]  /*15070*/  ISETP.GT.AND P3, PT, R205, 0x28, P2 ;  /* 0x00000028cd00780c */ /* 0x000fe40001764270 */
[----:B------:R-:W-:-:S02]  /*15080*/  ISETP.LT.OR P5, PT, R21, 0x12, P5 ;  /* 0x000000121500780c */ /* 0x000fc40002fa1670 */
[C---:B------:R-:W-:Y:S02]  /*15090*/  ISETP.LT.OR P4, PT, R21.reuse, 0x19, P4 ;  /* 0x000000191500780c */ /* 0x040fe40002781670 */
[----:B------:R-:W-:Y:S02]  /*150a0*/  ISETP.LT.OR P3, PT, R21, 0x29, P3 ;  /* 0x000000291500780c */ /* 0x000fe40001f61670 */
[----:B------:R-:W-:Y:S02]  /*150b0*/  FSEL R161, R161, -INF , !P5 ;  /* 0xff800000a1a17808 */ /* 0x000fe40006800000 */
[----:B------:R-:W-:Y:S02]  /*150c0*/  FSEL R164, R164, -INF , !P4 ;  /* 0xff800000a4a47808 */ /* 0x000fe40006000000 */
[C---:B------:R-:W-:Y:S02]  /*150d0*/  ISETP.GT.AND P5, PT, R205.reuse, 0x20, P2 ;  /* 0x00000020cd00780c */ /* 0x040fe400017a4270 */
[----:B------:R-:W-:-:S02]  /*150e0*/  ISETP.GT.AND P4, PT, R205, 0x21, P2 ;  /* 0x00000021cd00780c */ /* 0x000fc40001784270 */
[----:B------:R-:W-:Y:S02]  /*150f0*/  FSEL R172, R172, -INF , !P3 ;  /* 0xff800000acac7808 */ /* 0x000fe40005800000 */
[----:B------:R-:W-:Y:S02]  /*15100*/  ISETP.GT.AND P3, PT, R205, 0x31, P2 ;  /* 0x00000031cd00780c */ /* 0x000fe40001764270 */
[C---:B------:R-:W-:Y:S02]  /*15110*/  ISETP.LT.OR P5, PT, R21.reuse, 0x21, P5 ;  /* 0x000000211500780c */ /* 0x040fe40002fa1670 */
[C---:B------:R-:W-:Y:S02]  /*15120*/  ISETP.LT.OR P4, PT, R21.reuse, 0x22, P4 ;  /* 0x000000221500780c */ /* 0x040fe40002781670 */
[----:B------:R-:W-:Y:S02]  /*15130*/  ISETP.LT.OR P3, PT, R21, 0x32, P3 ;  /* 0x000000321500780c */ /* 0x000fe40001f61670 */
[----:B------:R-:W-:-:S02]  /*15140*/  FSEL R168, R168, -INF , !P5 ;  /* 0xff800000a8a87808 */ /* 0x000fc40006800000 */
[----:B------:R-:W-:Y:S02]  /*15150*/  FSEL R169, R169, -INF , !P4 ;  /* 0xff800000a9a97808 */ /* 0x000fe40006000000 */
[C---:B------:R-:W-:Y:S02]  /*15160*/  ISETP.GT.AND P5, PT, R205.reuse, 0x29, P2 ;  /* 0x00000029cd00780c */ /* 0x040fe400017a4270 */
[----:B------:R-:W-:Y:S02]  /*15170*/  ISETP.GT.AND P4, PT, R205, 0x30, P2 ;  /* 0x00000030cd00780c */ /* 0x000fe40001784270 */
[----:B------:R-:W-:Y:S02]  /*15180*/  FSEL R177, R177, -INF , !P3 ;  /* 0xff800000b1b17808 */ /* 0x000fe40005800000 */
[----:B------:R-:W-:Y:S02]  /*15190*/  PLOP3.LUT P3, PT, PT, PT, UP0, 0x40, 0x0 ;  /* 0x000000000000781c */ /* 0x000fe40003f6e808 */
[----:B------:R-:W-:-:S02]  /*151a0*/  ISETP.LT.OR P5, PT, R21, 0x2a, P5 ;  /* 0x0000002a1500780c */ /* 0x000fc40002fa1670 */
[----:B------:R-:W-:Y:S02]  /*151b0*/  ISETP.LT.OR P4, PT, R21, 0x31, P4 ;  /* 0x000000311500780c */ /* 0x000fe40002781670 */
[----:B------:R-:W-:Y:S02]  /*151c0*/  FSEL R173, R173, -INF , !P5 ;  /* 0xff800000adad7808 */ /* 0x000fe40006800000 */
[----:B------:R-:W-:Y:S02]  /*151d0*/  FSEL R176, R176, -INF , !P4 ;  /* 0xff800000b0b07808 */ /* 0x000fe40006000000 */
[C---:B------:R-:W-:Y:S02]  /*151e0*/  ISETP.GT.AND P5, PT, R205.reuse, 0x38, P2 ;  /* 0x00000038cd00780c */ /* 0x040fe400017a4270 */
[----:B------:R-:W-:Y:S02]  /*151f0*/  ISETP.GT.AND P4, PT, R205, 0x39, P2 ;  /* 0x00000039cd00780c */ /* 0x000fe40001784270 */
[----:B------:R-:W-:-:S02]  /*15200*/  ISETP.LT.OR P5, PT, R21, 0x39, P5 ;  /* 0x000000391500780c */ /* 0x000fc40002fa1670 */
[----:B------:R-:W-:Y:S02]  /*15210*/  ISETP.LT.OR P4, PT, R21, 0x3a, P4 ;  /* 0x0000003a1500780c */ /* 0x000fe40002781670 */
[----:B------:R-:W-:Y:S02]  /*15220*/  FSEL R180, R180, -INF , !P5 ;  /* 0xff800000b4b47808 */ /* 0x000fe40006800000 */
[----:B------:R-:W-:Y:S01]  /*15230*/  FSEL R181, R181, -INF , !P4 ;  /* 0xff800000b5b57808 */ /* 0x000fe20006000000 */
[----:B------:R-:W-:Y:S08]  /*15240*/  @P3 BRA `(.L_x_1943) ;  /* 0x0000000000583947 */ /* 0x000ff00003800000 */
        /* <DEDUP_REMOVED lines=12> */
.L_x_1945:
[----:B------:R-:W-:-:S05]  /*15310*/  IMAD.U32 R21, RZ, RZ, UR46 ;  /* 0x0000002eff157e24 */ /* 0x000fca000f8e00ff */
[----:B------:R-:W-:-:S13]  /*15320*/  ISETP.NE.AND P3, PT, R21, 0x1, PT ;  /* 0x000000011500780c */ /* 0x000fda0003f65270 */
[----:B------:R-:W3:Y:S02]  /*15330*/  @P3 LDC.64 R8, c[0x0][0x9e8] ;  /* 0x00027a00ff083b82 */ /* 0x000ee40000000a00 */
[----:B---3--:R-:W-:-:S05]  /*15340*/  @P3 IMAD.HI.U32 R8, R14, R8, RZ ;  /* 0x000000080e083227 */ /* 0x008fca00078e00ff */
[----:B------:R-:W-:-:S07]  /*15350*/  @P3 SHF.R.U32.HI R14, RZ, R9, R8 ;  /* 0x00000009ff0e3219 */ /* 0x000fce0000011608 */
.L_x_1946:
[----:B------:R-:W-:Y:S05]  /*15360*/  BSYNC B0 ;  /* 0x0000000000007941 */ /* 0x000fea0003800000 */
.L_x_1944:
[----:B------:R-:W-:-:S04]  /*15370*/  IMAD R13, R14, R21, -R13 ;  /* 0x000000150e0d7224 */ /* 0x000fc800078e0a0d */
[----:B------:R-:W-:-:S05]  /*15380*/  IMAD.IADD R13, R13, 0x1, -R191 ;  /* 0x000000010d0d7824 */ /* 0x000fca00078e0abf */
[----:B------:R-:W-:Y:S02]  /*15390*/  VIMNMX R20, R20, R13, !PT ;  /* 0x0000000d14147248 */ /* 0x000fe40007fe0100 */
[----:B------:R-:W-:-:S07]  /*153a0*/  VIADDMNMX R15, R13, R21, R15, PT ;  /* 0x000000150d0f7246 */ /* 0x000fce000380010f */
.L_x_1943:
        /* <DEDUP_REMOVED lines=30> */
[----:B------:R-:W-:-:S05]  /*15590*/  FMNMX.FTZ R8, R181, R8, !PT ;  /* 0x00000008b5087209 */ /* 0x000fca0007810000 */
[----:B------:R-:W3:Y:S02]  /*155a0*/  SHFL.BFLY PT, R9, R8, 0x2, 0x1f ;  /* 0x0c401f0008097f89 */ /* 0x000ee400000e0000 */
[----:B---3--:R-:W-:-:S05]  /*155b0*/  FMNMX.FTZ R9, R8, R9, !PT ;  /* 0x0000000908097209 */ /* 0x008fca0007810000 */
[----:B------:R-:W3:Y:S02]  /*155c0*/  SHFL.BFLY PT, R13, R9, 0x1, 0x1f ;  /* 0x0c201f00090d7f89 */ /* 0x000ee400000e0000 */
[----:B---3--:R-:W-:-:S04]  /*155d0*/  FMNMX.FTZ R13, R9, R13, !PT ;  /* 0x0000000d090d7209 */ /* 0x008fc80007810000 */
[----:B------:R-:W-:-:S04]  /*155e0*/  FSETP.NEU.FTZ.AND P3, PT, R13, -INF , PT ;  /* 0xff8000000d00780b */ /* 0x000fc80003f7d000 */
[----:B------:R-:W-:-:S05]  /*155f0*/  FSEL R8, R13, RZ, P3 ;  /* 0x000000ff0d087208 */ /* 0x000fca0001800000 */
[----:B------:R-:W-:Y:S01]  /*15600*/  FADD.FTZ R8, -R8, R4 ;  /* 0x0000000408087221 */ /* 0x000fe20000010100 */
[----:B------:R-:W-:-:S05]  /*15610*/  FFMA.FTZ R4, R2, R13, -8 ;  /* 0xc100000002047423 */ /* 0x000fca000001000d */
[----:B------:R-:W-:Y:S02]  /*15620*/  FSEL R4, R4, RZ, P3 ;  /* 0x000000ff04047208 */ /* 0x000fe40001800000 */
[----:B------:R-:W-:-:S03]  /*15630*/  ISETP.GT.AND P3, PT, R20, 0x1, P2 ;  /* 0x000000011400780c */ /* 0x000fc60001764270 */
[C-C-:B------:R-:W-:Y:S01]  /*15640*/  FFMA.FTZ R152, R2.reuse, R152, -R4.reuse ;  /* 0x0000009802987223 */ /* 0x140fe20000010804 */
[----:B------:R-:W-:Y:S01]  /*15650*/  ISETP.LT.OR P5, PT, R15, 0x2, P3 ;  /* 0x000000020f00780c */ /* 0x000fe20001fa1670 */
[C-C-:B------:R-:W-:Y:S01]  /*15660*/  FFMA.FTZ R153, R2.reuse, R153, -R4.reuse ;  /* 0x0000009902997223 */ /* 0x140fe20000010804 */
[----:B------:R-:W-:-:S01]  /*15670*/  FFMA.FTZ R156, R2, R156, -R4 ;  /* 0x0000009c029c7223 */ /* 0x000fc20000010804 */
[C-C-:B------:R-:W-:Y:S01]  /*15680*/  FFMA.FTZ R157, R2.reuse, R157, -R4.reuse ;  /* 0x0000009d029d7223 */ /* 0x140fe20000010804 */
[----:B------:R-:W-:Y:S01]  /*15690*/  FSEL R155, R155, -INF , !P5 ;  /* 0xff8000009b9b7808 */ /* 0x000fe20006800000 */
[--C-:B------:R-:W-:Y:S01]  /*156a0*/  FFMA.FTZ R160, R2, R160, -R4.reuse ;  /* 0x000000a002a07223 */ /* 0x100fe20000010804 */
[----:B------:R-:W-:Y:S01]  /*156b0*/  ISETP.GT.AND P5, PT, R20, RZ, P2 ;  /* 0x000000ff1400720c */ /* 0x000fe200017a4270 */
[C-C-:B------:R-:W-:Y:S01]  /*156c0*/  FFMA.FTZ R161, R2.reuse, R161, -R4.reuse ;  /* 0x000000a102a17223 */ /* 0x140fe20000010804 */
[----:B------:R-:W-:-:S01]  /*156d0*/  FFMA.FTZ R164, R2, R164, -R4 ;  /* 0x000000a402a47223 */ /* 0x000fc20000010804 */
[C-C-:B------:R-:W-:Y:S01]  /*156e0*/  FFMA.FTZ R165, R2.reuse, R165, -R4.reuse ;  /* 0x000000a502a57223 */ /* 0x140fe20000010804 */
[----:B------:R-:W-:Y:S01]  /*156f0*/  ISETP.LT.OR P5, PT, R15, 0x1, P5 ;  /* 0x000000010f00780c */ /* 0x000fe20002fa1670 */
[C-C-:B------:R-:W-:Y:S01]  /*15700*/  FFMA.FTZ R168, R2.reuse, R168, -R4.reuse ;  /* 0x000000a802a87223 */ /* 0x140fe20000010804 */
[----:B------:R-:W-:-:S01]  /*15710*/  FFMA.FTZ R169, R2, R169, -R4 ;  /* 0x000000a902a97223 */ /* 0x000fc20000010804 */
[--C-:B------:R-:W-:Y:S01]  /*15720*/  FFMA.FTZ R172, R2, R172, -R4.reuse ;  /* 0x000000ac02ac7223 */ /* 0x100fe20000010804 */
[----:B------:R-:W-:Y:S01]  /*15730*/  FSEL R154, R154, -INF , !P5 ;  /* 0xff8000009a9a7808 */ /* 0x000fe20006800000 */
[C-C-:B------:R-:W-:Y:S01]  /*15740*/  FFMA.FTZ R173, R2.reuse, R173, -R4.reuse ;  /* 0x000000ad02ad7223 */ /* 0x140fe20000010804 */
[----:B------:R-:W-:-:S01]  /*15750*/  FFMA.FTZ R176, R2, R176, -R4 ;  /* 0x000000b002b07223 */ /* 0x000fc20000010804 */
[C-C-:B------:R-:W-:Y:S01]  /*15760*/  FFMA.FTZ R177, R2.reuse, R177, -R4.reuse ;  /* 0x000000b102b17223 */ /* 0x140fe20000010804 */
[----:B------:R-:W-:-:S01]  /*15770*/  FFMA.FTZ R180, R2, R180, -R4 ;  /* 0x000000b402b47223 */ /* 0x000fc20000010804 */
[C---:B------:R-:W-:Y:S01]  /*15780*/  FFMA.FTZ R181, R2.reuse, R181, -R4 ;  /* 0x000000b502b57223 */ /* 0x040fe20000010804 */
[----:B------:R-:W-:Y:S01]  /*15790*/  FMUL.FTZ R4, R2, R8 ;  /* 0x0000000802047220 */ /* 0x000fe20000410000 */
[----:B------:R-:W-:Y:S01]  /*157a0*/  ISETP.GT.AND P3, PT, R20, 0x9, P2 ;  /* 0x000000091400780c */ /* 0x000fe20001764270 */
[----:B------:R-:W-:Y:S01]  /*157b0*/  MUFU.EX2 R152, R152 ;  /* 0x0000009800987308 */ /* 0x000fe20000000800 */
[----:B------:R-:W-:-:S02]  /*157c0*/  FMNMX.FTZ R8, R154, R7, !PT ;  /* 0x000000079a087209 */ /* 0x000fc40007810000 */
[----:B------:R-:W-:Y:S02]  /*157d0*/  ISETP.LT.OR P3, PT, R15, 0xa, P3 ;  /* 0x0000000a0f00780c */ /* 0x000fe40001f61670 */
[----:B------:R-:W-:Y:S02]  /*157e0*/  FMNMX.FTZ R8, R155, R8, !PT ;  /* 0x000000089b087209 */ /* 0x000fe40007810000 */
[----:B------:R-:W-:Y:S01]  /*157f0*/  FSEL R159, R159, -INF , !P3 ;  /* 0xff8000009f9f7808 */ /* 0x000fe20005800000 */
[----:B------:R-:W3:Y:S01]  /*15800*/  MUFU.EX2 R4, R4 ;  /* 0x0000000400047308 */ /* 0x000ee20000000800 */
[----:B------:R-:W-:Y:S02]  /*15810*/  ISETP.GT.AND P3, PT, R20, 0x11, P2 ;  /* 0x000000111400780c */ /* 0x000fe40001764270 */
[----:B------:R-:W-:Y:S02]  /*15820*/  FMNMX.FTZ R8, R158, R8, !PT ;  /* 0x000000089e087209 */ /* 0x000fe40007810000 */
[----:B------:R-:W-:-:S02]  /*15830*/  ISETP.GT.AND P5, PT, R20, 0x18, P2 ;  /* 0x000000181400780c */ /* 0x000fc400017a4270 */
[----:B------:R-:W-:Y:S01]  /*15840*/  ISETP.LT.OR P3, PT, R15, 0x12, P3 ;  /* 0x000000120f00780c */ /* 0x000fe20001f61670 */
[----:B------:R-:W4:Y:S01]  /*15850*/  MUFU.EX2 R153, R153 ;  /* 0x0000009900997308 */ /* 0x000f220000000800 */
[----:B------:R-:W-:Y:S02]  /*15860*/  FMNMX.FTZ R8, R159, R8, !PT ;  /* 0x000000089f087209 */ /* 0x000fe40007810000 */
[----:B------:R-:W-:Y:S02]  /*15870*/  ISETP.LT.OR P5, PT, R15, 0x19, P5 ;  /* 0x000000190f00780c */ /* 0x000fe40002fa1670 */
[----:B------:R-:W-:Y:S02]  /*15880*/  FSEL R163, R163, -INF , !P3 ;  /* 0xff800000a3a37808 */ /* 0x000fe40005800000 */
[----:B------:R-:W-:Y:S01]  /*15890*/  FMNMX.FTZ R8, R162, R8, !PT ;  /* 0x00000008a2087209 */ /* 0x000fe20007810000 */
[----:B------:R-:W5:Y:S01]  /*158a0*/  MUFU.EX2 R156, R156 ;  /* 0x0000009c009c7308 */ /* 0x000f620000000800 */
[----:B------:R-:W-:Y:S01]  /*158b0*/  ISETP.GT.AND P3, PT, R20, 0x20, P2 ;  /* 0x000000201400780c */ /* 0x000fe20001764270 */
[----:B---3--:R-:W-:Y:S01]  /*158c0*/  FFMA.FTZ R3, R4, R3, R152 ;  /* 0x0000000304037223 */ /* 0x008fe20000010098 */
[----:B------:R-:W-:Y:S01]  /*158d0*/  FSEL R166, R166, -INF , !P5 ;  /* 0xff800000a6a67808 */ /* 0x000fe20006800000 */
[----:B------:R-:W-:Y:S01]  /*158e0*/  FMUL.FTZ R24, R24, R4 ;  /* 0x0000000418187220 */ /* 0x000fe20000410000 */
[----:B------:R-:W-:Y:S01]  /*158f0*/  FMNMX.FTZ R8, R163, R8, !PT ;  /* 0x00000008a3087209 */ /* 0x000fe20007810000 */
[----:B------:R-:W-:Y:S01]  /*15900*/  FMUL.FTZ R25, R25, R4 ;  /* 0x0000000419197220 */ /* 0x000fe20000410000 */
[----:B------:R-:W-:Y:S01]  /*15910*/  ISETP.GT.AND P5, PT, R20, 0x21, P2 ;  /* 0x000000211400780c */ /* 0x000fe200017a4270 */
[----:B------:R-:W3:Y:S01]  /*15920*/  MUFU.EX2 R157, R157 ;  /* 0x0000009d009d7308 */ /* 0x000ee20000000800 */
[----:B------:R-:W-:Y:S01]  /*15930*/  ISETP.LT.OR P3, PT, R15, 0x21, P3 ;  /* 0x000000210f00780c */ /* 0x000fe20001f61670 */
[----:B----4-:R-:W-:Y:S01]  /*15940*/  FADD.FTZ R3, R153, R3 ;  /* 0x0000000399037221 */ /* 0x010fe20000010000 */
[----:B------:R-:W-:Y:S01]  /*15950*/  FMNMX.FTZ R8, R166, R8, !PT ;  /* 0x00000008a6087209 */ /* 0x000fe20007810000 */
[-C--:B------:R-:W-:Y:S01]  /*15960*/  FMUL.FTZ R28, R28, R4.reuse ;  /* 0x000000041c1c7220 */ /* 0x080fe20000410000 */
[----:B------:R-:W-:Y:S01]  /*15970*/  ISETP.LT.OR P5, PT, R15, 0x22, P5 ;  /* 0x000000220f00780c */ /* 0x000fe20002fa1670 */
[----:B------:R-:W-:Y:S01]  /*15980*/  FMUL.FTZ R29, R29, R4 ;  /* 0x000000041d1d7220 */ /* 0x000fe20000410000 */
[----:B------:R-:W-:Y:S01]  /*15990*/  FSEL R170, R170, -INF , !P3 ;  /* 0xff800000aaaa7808 */ /* 0x000fe20005800000 */
[----:B------:R-:W4:Y:S01]  /*159a0*/  MUFU.EX2 R160, R160 ;  /* 0x000000a000a07308 */ /* 0x000f220000000800 */
[----:B------:R-:W-:Y:S01]  /*159b0*/  FMNMX.FTZ R8, R167, R8, !PT ;  /* 0x00000008a7087209 */ /* 0x000fe20007810000 */
[----:B-----5:R-:W-:Y:S01]  /*159c0*/  FADD.FTZ R3, R156, R3 ;  /* 0x000000039c037221 */ /* 0x020fe20000010000 */
[----:B------:R-:W-:Y:S01]  /*159d0*/  ISETP.GT.AND P3, PT, R20, 0x29, P2 ;  /* 0x000000291400780c */ /* 0x000fe20001764270 */
[-C--:B------:R-:W-:Y:S01]  /*159e0*/  FMUL.FTZ R32, R32, R4.reuse ;  /* 0x0000000420207220 */ /* 0x080fe20000410000 */
[----:B------:R-:W-:Y:S01]  /*159f0*/  FSEL R171, R171, -INF , !P5 ;  /* 0xff800000abab7808 */ /* 0x000fe20006800000 */
[----:B------:R-:W-:Y:S01]  /*15a00*/  FMUL.FTZ R33, R33, R4 ;  /* 0x0000000421217220 */ /* 0x000fe20000410000 */
[----:B------:R-:W-:Y:S01]  /*15a10*/  FMNMX.FTZ R8, R170, R8, !PT ;  /* 0x00000008aa087209 */ /* 0x000fe20007810000 */
[----:B------:R-:W5:Y:S01]  /*15a20*/  MUFU.EX2 R161, R161 ;  /* 0x000000a100a17308 */ /* 0x000f620000000800 */
[----:B------:R-:W-:Y:S01]  /*15a30*/  ISETP.GT.AND P5, PT, R20, 0x30, P2 ;  /* 0x000000301400780c */ /* 0x000fe200017a4270 */
[----:B---3--:R-:W-:Y:S01]  /*15a40*/  FADD.FTZ R3, R157, R3 ;  /* 0x000000039d037221 */ /* 0x008fe20000010000 */
[----:B------:R-:W-:Y:S01]  /*15a50*/  ISETP.LT.OR P3, PT, R15, 0x2a, P3 ;  /* 0x0000002a0f00780c */ /* 0x000fe20001f61670 */
[----:B------:R-:W-:Y:S01]  /*15a60*/  FMUL.FTZ R36, R36, R4 ;  /* 0x0000000424247220 */ /* 0x000fe20000410000 */
[----:B------:R-:W-:Y:S01]  /*15a70*/  FMNMX.FTZ R8, R171, R8, !PT ;  /* 0x00000008ab087209 */ /* 0x000fe20007810000 */
[----:B------:R-:W-:Y:S01]  /*15a80*/  FMUL.FTZ R37, R37, R4 ;  /* 0x0000000425257220 */ /* 0x000fe20000410000 */
[----:B------:R-:W-:Y:S01]  /*15a90*/  FSEL R175, R175, -INF , !P3 ;  /* 0xff800000afaf7808 */ /* 0x000fe20005800000 */
[----:B------:R-:W3:Y:S01]  /*15aa0*/  MUFU.EX2 R164, R164 ;  /* 0x000000a400a47308 */ /* 0x000ee20000000800 */
[----:B------:R-:W-:Y:S01]  /*15ab0*/  ISETP.LT.OR P5, PT, R15, 0x31, P5 ;  /* 0x000000310f00780c */ /* 0x000fe20002fa1670 */
[----:B----4-:R-:W-:Y:S01]  /*15ac0*/  FADD.FTZ R3, R160, R3 ;  /* 0x00000003a0037221 */ /* 0x010fe20000010000 */
[----:B------:R-:W-:Y:S01]  /*15ad0*/  FMNMX.FTZ R8, R174, R8, !PT ;  /* 0x00000008ae087209 */ /* 0x000fe20007810000 */
[-C--:B------:R-:W-:Y:S01]  /*15ae0*/  FMUL.FTZ R40, R40, R4.reuse ;  /* 0x0000000428287220 */ /* 0x080fe20000410000 */
[----:B------:R-:W-:Y:S01]  /*15af0*/  ISETP.GT.AND P3, PT, R20, 0x38, P2 ;  /* 0x000000381400780c */ /* 0x000fe20001764270 */
[----:B------:R-:W-:Y:S01]  /*15b00*/  FMUL.FTZ R41, R41, R4 ;  /* 0x0000000429297220 */ /* 0x000fe20000410000 */
[----:B------:R-:W-:Y:S01]  /*15b10*/  FSEL R178, R178, -INF , !P5 ;  /* 0xff800000b2b27808 */ /* 0x000fe20006800000 */
[----:B------:R-:W4:Y:S01]  /*15b20*/  MUFU.EX2 R165, R165 ;  /* 0x000000a500a57308 */ /* 0x000f220000000800 */
[----:B------:R-:W-:Y:S01]  /*15b30*/  FMNMX.FTZ R8, R175, R8, !PT ;  /* 0x00000008af087209 */ /* 0x000fe20007810000 */
[----:B-----5:R-:W-:Y:S01]  /*15b40*/  FADD.FTZ R3, R161, R3 ;  /* 0x00000003a1037221 */ /* 0x020fe20000010000 */
[----:B------:R-:W-:Y:S01]  /*15b50*/  ISETP.GT.AND P2, PT, R20, 0x39, P2 ;  /* 0x000000391400780c */ /* 0x000fe20001744270 */
[-C--:B------:R-:W-:Y:S01]  /*15b60*/  FMUL.FTZ R44, R44, R4.reuse ;  /* 0x000000042c2c7220 */ /* 0x080fe20000410000 */
[----:B------:R-:W-:Y:S01]  /*15b70*/  ISETP.LT.OR P3, PT, R15, 0x39, P3 ;  /* 0x000000390f00780c */ /* 0x000fe20001f61670 */
[----:B------:R-:W-:Y:S01]  /*15b80*/  FMUL.FTZ R45, R45, R4 ;  /* 0x000000042d2d7220 */ /* 0x000fe20000410000 */
[----:B------:R-:W-:Y:S01]  /*15b90*/  FMNMX.FTZ R8, R178, R8, !PT ;  /* 0x00000008b2087209 */ /* 0x000fe20007810000 */
[----:B------:R-:W5:Y:S01]  /*15ba0*/  MUFU.EX2 R168, R168 ;  /* 0x000000a800a87308 */ /* 0x000f620000000800 */
[----:B------:R-:W-:Y:S01]  /*15bb0*/  ISETP.LT.OR P2, PT, R15, 0x3a, P2 ;  /* 0x0000003a0f00780c */ /* 0x000fe20001741670 */
[----:B---3--:R-:W-:Y:S01]  /*15bc0*/  FADD.FTZ R3, R164, R3 ;  /* 0x00000003a4037221 */ /* 0x008fe20000010000 */
[----:B------:R-:W-:Y:S01]  /*15bd0*/  FSEL R182, R182, -INF , !P3 ;  /* 0xff800000b6b67808 */ /* 0x000fe20005800000 */
[----:B------:R-:W-:Y:S01]  /*15be0*/  FMUL.FTZ R48, R48, R4 ;  /* 0x0000000430307220 */ /* 0x000fe20000410000 */
[----:B------:R-:W-:Y:S01]  /*15bf0*/  FMNMX.FTZ R8, R179, R8, !PT ;  /* 0x00000008b3087209 */ /* 0x000fe20007810000 */
[----:B------:R-:W-:Y:S01]  /*15c00*/  FMUL.FTZ R49, R49, R4 ;  /* 0x0000000431317220 */ /* 0x000fe20000410000 */
[----:B------:R-:W-:Y:S01]  /*15c10*/  FSEL R183, R183, -INF , !P2 ;  /* 0xff800000b7b77808 */ /* 0x000fe20005000000 */
[----:B------:R-:W3:Y:S01]  /*15c20*/  MUFU.EX2 R169, R169 ;  /* 0x000000a900a97308 */ /* 0x000ee20000000800 */
[----:B------:R-:W-:Y:S01]  /*15c30*/  FMNMX.FTZ R8, R182, R8, !PT ;  /* 0x00000008b6087209 */ /* 0x000fe20007810000 */
[----:B----4-:R-:W-:Y:S01]  /*15c40*/  FADD.FTZ R3, R165, R3 ;  /* 0x00000003a5037221 */ /* 0x010fe20000010000 */
[----:B------:R-:W-:Y:S01]  /*15c50*/  F2FP.SATFINITE.E4M3.F32.PACK_AB_MERGE_C R156, R157, R156, RZ ;  /* 0x0000009c9d9c723e */ /* 0x000fe200048070ff */
[----:B------:R-:W-:Y:S01]  /*15c60*/  FMUL.FTZ R52, R52, R4 ;  /* 0x0000000434347220 */ /* 0x000fe20000410000 */
[----:B------:R-:W-:Y:S01]  /*15c70*/  FMNMX.FTZ R8, R183, R8, !PT ;  /* 0x00000008b7087209 */ /* 0x000fe20007810000 */
[----:B------:R-:W-:Y:S01]  /*15c80*/  FMUL.FTZ R53, R53, R4 ;  /* 0x0000000435357220 */ /* 0x000fe20000410000 */
[----:B------:R-:W-:Y:S01]  /*15c90*/  F2FP.SATFINITE.E4M3.F32.PACK_AB_MERGE_C R152, R153, R152, R156 ;  /* 0x000000989998723e */ /* 0x000fe2000480709c */
[----:B------:R-:W4:Y:S01]  /*15ca0*/  MUFU.EX2 R172, R172 ;  /* 0x000000ac00ac7308 */ /* 0x000f220000000800 */
[----:B-----5:R-:W-:-:S01]  /*15cb0*/  FADD.FTZ R3, R168, R3 ;  /* 0x00000003a8037221 */ /* 0x020fc20000010000 */
[----:B------:R-:W5:Y:S01]  /*15cc0*/  SHFL.BFLY PT, R9, R8, 0x2, 0x1f ;  /* 0x0c401f0008097f89 */ /* 0x000f6200000e0000 */
        /* <DEDUP_REMOVED lines=23> */
[----:B-----5:R-:W-:Y:S01]  /*15e40*/  FMNMX.FTZ R8, R8, R9, !PT ;  /* 0x0000000908087209 */ /* 0x020fe20007810000 */
[-C--:B------:R-:W-:Y:S01]  /*15e50*/  FMUL.FTZ R89, R89, R4.reuse ;  /* 0x0000000459597220 */ /* 0x080fe20000410000 */
[-C--:B------:R-:W-:Y:S01]  /*15e60*/  FMUL.FTZ R92, R92, R4.reuse ;  /* 0x000000045c5c7220 */ /* 0x080fe20000410000 */
[-C--:B------:R-:W-:Y:S01]  /*15e70*/  FMUL.FTZ R93, R93, R4.reuse ;  /* 0x000000045d5d7220 */ /* 0x080fe20000410000 */
[----:B------:R-:W-:Y:S01]  /*15e80*/  FMUL.FTZ R96, R96, R4 ;  /* 0x0000000460607220 */ /* 0x000fe20000410000 */
[----:B------:R-:W0:Y:S01]  /*15e90*/  SHFL.BFLY PT, R14, R8, 0x1, 0x1f ;  /* 0x0c201f00080e7f89 */ /* 0x000e2200000e0000 */
        /* <DEDUP_REMOVED lines=16> */
[----:B------:R-:W-:Y:S01]  /*15fa0*/  FMUL.FTZ R121, R121, R4 ;  /* 0x0000000479797220 */ /* 0x000fe20000410000 */
[----:B-----5:R-:W-:-:S01]  /*15fb0*/  FADD.FTZ R3, R180, R3 ;  /* 0x00000003b4037221 */ /* 0x020fc20000010000 */
[-C--:B------:R-:W-:Y:S01]  /*15fc0*/  FMUL.FTZ R124, R124, R4.reuse ;  /* 0x000000047c7c7220 */ /* 0x080fe20000410000 */
[-C--:B------:R-:W-:Y:S01]  /*15fd0*/  FMUL.FTZ R125, R125, R4.reuse ;  /* 0x000000047d7d7220 */ /* 0x080fe20000410000 */
[-C--:B------:R-:W-:Y:S01]  /*15fe0*/  FMUL.FTZ R128, R128, R4.reuse ;  /* 0x0000000480807220 */ /* 0x080fe20000410000 */
[-C--:B------:R-:W-:Y:S01]  /*15ff0*/  FMUL.FTZ R129, R129, R4.reuse ;  /* 0x0000000481817220 */ /* 0x080fe20000410000 */
[----:B------:R-:W-:Y:S01]  /*16000*/  FMUL.FTZ R132, R132, R4 ;  /* 0x0000000484847220 */ /* 0x000fe20000410000 */
[----:B0-----:R-:W-:Y:S01]  /*16010*/  FMNMX.FTZ R14, R8, R14, !PT ;  /* 0x0000000e080e7209 */ /* 0x001fe20007810000 */
[----:B------:R-:W-:Y:S01]  /*16020*/  FMUL.FTZ R133, R133, R4 ;  /* 0x0000000485857220 */ /* 0x000fe20000410000 */
[----:B---3--:R-:W-:-:S01]  /*16030*/  FADD.FTZ R3, R181, R3 ;  /* 0x00000003b5037221 */ /* 0x008fc20000010000 */
[----:B------:R-:W-:Y:S01]  /*16040*/  FMUL.FTZ R136, R136, R4 ;  /* 0x0000000488887220 */ /* 0x000fe20000410000 */
[----:B------:R-:W-:Y:S01]  /*16050*/  FSETP.NEU.FTZ.AND P2, PT, R14, -INF , PT ;  /* 0xff8000000e00780b */ /* 0x000fe20003f5d000 */
[----:B------:R-:W-:Y:S01]  /*16060*/  FFMA.FTZ R9, R2, R14, -8 ;  /* 0xc100000002097423 */ /* 0x000fe2000001000e */
[-C--:B------:R-:W-:Y:S01]  /*16070*/  FMUL.FTZ R137, R137, R4.reuse ;  /* 0x0000000489897220 */ /* 0x080fe20000410000 */
[-C--:B------:R-:W-:Y:S01]  /*16080*/  FMUL.FTZ R140, R140, R4.reuse ;  /* 0x000000048c8c7220 */ /* 0x080fe20000410000 */
[----:B------:R-:W-:Y:S01]  /*16090*/  FSEL R21, R14, RZ, P2 ;  /* 0x000000ff0e157208 */ /* 0x000fe20001000000 */
[-C--:B------:R-:W-:Y:S01]  /*160a0*/  FMUL.FTZ R141, R141, R4.reuse ;  /* 0x000000048d8d7220 */ /* 0x080fe20000410000 */
[----:B------:R-:W-:Y:S01]  /*160b0*/  FSEL R9, R9, RZ, P2 ;  /* 0x000000ff09097208 */ /* 0x000fe20001000000 */
[-C--:B------:R-:W-:Y:S01]  /*160c0*/  FMUL.FTZ R144, R144, R4.reuse ;  /* 0x0000000490907220 */ /* 0x080fe20000410000 */
[-C--:B------:R-:W-:Y:S01]  /*160d0*/  FMUL.FTZ R145, R145, R4.reuse ;  /* 0x0000000491917220 */ /* 0x080fe20000410000 */
[----:B------:R-:W-:Y:S01]  /*160e0*/  FADD.FTZ R7, -R21, R7 ;  /* 0x0000000715077221 */ /* 0x000fe20000010100 */
[----:B------:R-:W-:Y:S01]  /*160f0*/  FMUL.FTZ R148, R148, R4 ;  /* 0x0000000494947220 */ /* 0x000fe20000410000 */
[C-C-:B------:R-:W-:Y:S01]  /*16100*/  FFMA.FTZ R153, R2.reuse, R154, -R9.reuse ;  /* 0x0000009a02997223 */ /* 0x140fe20000010809 */
[----:B------:R-:W-:-:S01]  /*16110*/  FFMA.FTZ R8, R2, R155, -R9 ;  /* 0x0000009b02087223 */ /* 0x000fc20000010809 */
[C---:B------:R-:W-:Y:S01]  /*16120*/  FMUL.FTZ R7, R2.reuse, R7 ;  /* 0x0000000702077220 */ /* 0x040fe20000410000 */
[----:B------:R-:W-:-:S01]  /*16130*/  FFMA.FTZ R15, R2, R158, -R9 ;  /* 0x0000009e020f7223 */ /* 0x000fc20000010809 */
[C-C-:B------:R-:W-:Y:S01]  /*16140*/  FFMA.FTZ R20, R2.reuse, R159, -R9.reuse ;  /* 0x0000009f02147223 */ /* 0x140fe20000010809 */
[----:B------:R-:W-:-:S01]  /*16150*/  FFMA.FTZ R155, R2, R162, -R9 ;  /* 0x000000a2029b7223 */ /* 0x000fc20000010809 */
        /* <DEDUP_REMOVED lines=9> */
[----:B------:R-:W-:-:S01]  /*161f0*/  FFMA.FTZ R159, R2, R178, -R9 ;  /* 0x000000b2029f7223 */ /* 0x000fc20000010809 */
[C-C-:B------:R-:W-:Y:S01]  /*16200*/  FFMA.FTZ R179, R2.reuse, R179, -R9.reuse ;  /* 0x000000b302b37223 */ /* 0x140fe20000010809 */
[----:B------:R-:W-:-:S01]  /*16210*/  FFMA.FTZ R182, R2, R182, -R9 ;  /* 0x000000b602b67223 */ /* 0x000fc20000010809 */
[----:B------:R-:W-:Y:S01]  /*16220*/  FFMA.FTZ R9, R2, R183, -R9 ;  /* 0x000000b702097223 */ /* 0x000fe20000010809 */
[----:B------:R-:W-:Y:S01]  /*16230*/  F2FP.SATFINITE.E4M3.F32.PACK_AB_MERGE_C R154, R165, R164, RZ ;  /* 0x000000a4a59a723e */ /* 0x000fe200048070ff */
[----:B------:R-:W-:Y:S01]  /*16240*/  FMUL.FTZ R149, R149, R4 ;  /* 0x0000000495957220 */ /* 0x000fe20000410000 */
[----:B------:R-:W-:Y:S01]  /*16250*/  F2FP.SATFINITE.E4M3.F32.PACK_AB_MERGE_C R158, R181, R180, RZ ;  /* 0x000000b4b59e723e */ /* 0x000fe200048070ff */
[----:B------:R-:W3:Y:S01]  /*16260*/  MUFU.EX2 R8, R8 ;  /* 0x0000000800087308 */ /* 0x000ee20000000800 */
[----:B------:R-:W-:-:S02]  /*16270*/  F2FP.SATFINITE.E4M3.F32.PACK_AB_MERGE_C R154, R161, R160, R154 ;  /* 0x000000a0a19a723e */ /* 0x000fc4000480709a */
[----:B------:R-:W-:-:S05]  /*16280*/  F2FP.SATFINITE.E4M3.F32.PACK_AB_MERGE_C R158, R177, R176, R158 ;  /* 0x000000b0b19e723e */ /* 0x000fca000480709e */
[----:B------:R-:W4:Y:S01]  /*16290*/  MUFU.EX2 R15, R15 ;  /* 0x0000000f000f7308 */ /* 0x000f220000000800 */
[----:B0-----:R-:W-:-:S01]  /*162a0*/  FFMA.FTZ R0, R7, R0, R153 ;  /* 0x0000000007007223 */ /* 0x001fc20000010099 */
        /* <DEDUP_REMOVED lines=23> */
[C---:B0-----:R-:W-:Y:S01]  /*16420*/  F2FP.SATFINITE.E4M3.F32.PACK_AB_MERGE_C R156, R20.reuse, R15, RZ ;  /* 0x0000000f149c723e */ /* 0x041fe200048070ff */
[----:B------:R-:W-:Y:S01]  /*16430*/  FADD.FTZ R0, R20, R0 ;  /* 0x0000000014007221 */ /* 0x000fe20000010000 */
[-C--:B------:R-:W-:Y:S01]  /*16440*/  FMUL.FTZ R62, R62, R7.reuse ;  /* 0x000000073e3e7220 */ /* 0x080fe20000410000 */
[----:B------:R-:W-:Y:S01]  /*16450*/  FMUL.FTZ R63, R63, R7 ;  /* 0x000000073f3f7220 */ /* 0x000fe20000410000 */
[----:B------:R-:W-:Y:S01]  /*16460*/  F2FP.SATFINITE.E4M3.F32.PACK_AB_MERGE_C R153, R8, R153, R156 ;  /* 0x000000990899723e */ /* 0x000fe2000480709c */
[----:B------:R-:W-:Y:S01]  /*16470*/  FMUL.FTZ R66, R66, R7 ;  /* 0x0000000742427220 */ /* 0x000fe20000410000 */
[----:B------:R-:W-:Y:S01]  /*16480*/  F2FP.SATFINITE.E4M3.F32.PACK_AB_MERGE_C R156, R173, R172, RZ ;  /* 0x000000acad9c723e */ /* 0x000fe200048070ff */
[----:B------:R-:W0:Y:S01]  /*16490*/  MUFU.EX2 R157, R157 ;  /* 0x0000009d009d7308 */ /* 0x000e220000000800 */
        /* <DEDUP_REMOVED lines=64> */
[----:B0-----:R-:W-:-:S07]  /*168a0*/  FADD.FTZ R0, R159, R0 ;  /* 0x000000009f007221 */ /* 0x001fce0000010000 */
[----:B------:R-:W0:Y:S01]  /*168b0*/  MUFU.EX2 R9, R9 ;  /* 0x0000000900097308 */ /* 0x000e220000000800 */
[----:B---3--:R-:W-:-:S04]  /*168c0*/  FADD.FTZ R0, R179, R0 ;  /* 0x00000000b3007221 */ /* 0x008fc80000010000 */
[----:B----4-:R-:W-:Y:S01]  /*168d0*/  FADD.FTZ R0, R182, R0 ;  /* 0x00000000b6007221 */ /* 0x010fe20000010000 */
[----:B0-----:R-:W-:-:S03]  /*168e0*/  F2FP.SATFINITE.E4M3.F32.PACK_AB_MERGE_C R182, R9, R182, RZ ;  /* 0x000000b609b6723e */ /* 0x001fc600048070ff */
[----:B------:R-:W-:Y:S01]  /*168f0*/  FADD.FTZ R0, R9, R0 ;  /* 0x0000000009007221 */ /* 0x000fe20000010000 */
[----:B------:R-:W-:Y:S01]  /*16900*/  F2FP.SATFINITE.E4M3.F32.PACK_AB_MERGE_C R159, R179, R159, R182 ;  /* 0x0000009fb39f723e */ /* 0x000fe200048070b6 */
[----:B------:R-:W-:Y:S06]  /*16910*/  @!P0 BRA `(.L_x_1947) ;  /* 0x0000000000048947 */ /* 0x000fec0003800000 */
[----:B------:R-:W-:Y:S01]  /*16920*/  BPT.TRAP 0x1 ;  /* 0x000000040000795c */ /* 0x000fe20000300000 */
.L_x_1947:
[----:B------:R0:W3:Y:S01]  /*16930*/  SYNCS.PHASECHK.TRANS64.TRYWAIT P2, [R12+URZ+0x28450], R11 ;  /* 0x0284500b0c0075a7 */ /* 0x0000e2000804017f */
[----:B------:R-:W-:Y:S05]  /*16940*/  @!P0 BRA `(.L_x_1948) ;  /* 0x0000000000048947 */ /* 0x000fea0003800000 */
[----:B------:R-:W-:Y:S01]  /*16950*/  BPT.TRAP 0x1 ;  /* 0x000000040000795c */ /* 0x000fe20000300000 */
.L_x_1948:
[----:B------:R-:W-:Y:S04]  /*16960*/  BSSY B0, `(.L_x_1949) ;  /* 0x0000004000007945 */ /* 0x000fe80003800000 */
[----:B---3--:R-:W-:Y:S05]  /*16970*/  @P2 BRA `(.L_x_1950) ;  /* 0x0000000000082947 */ /* 0x008fea0003800000 */
[----:B------:R-:W3:Y:S02]  /*16980*/  SYNCS.PHASECHK.TRANS64.TRYWAIT P2, [R12+URZ+0x28450], R11 ;  /* 0x0284500b0c0075a7 */ /* 0x000ee4000804017f */
[----:B---3--:R-:W-:Y:S05]  /*16990*/  @!P2 BRA `(.L_x_1951) ;  /* 0x0000015c00c8a947 */ /* 0x008fea0003800000 */
.L_x_1950:
[----:B------:R-:W-:Y:S05]  /*169a0*/  BSYNC B0 ;  /* 0x0000000000007941 */ /* 0x000fea0003800000 */
.L_x_1949:
[----:B------:R-:W4:Y:S01]  /*169b0*/  S2R R4, SR_TID.X ;  /* 0x0000000000047919 */ /* 0x000f220000002100 */
[----:B------:R-:W-:Y:S05]  /*169c0*/  WARPSYNC.ALL ;  /* 0x0000000000007948 */ /* 0x000fea0003800000 */
[----:B------:R-:W-:Y:S01]  /*169d0*/  IMAD.MOV.U32 R9, RZ, RZ, -0x7fffffe0 ;  /* 0x80000020ff097424 */ /* 0x000fe200078e00ff */
[----:B------:R-:W-:-:S04]  /*169e0*/  LEA R8, R23, UR43, 0xa ;  /* 0x0000002b17087c11 */ /* 0x000fc8000f8e50ff */
[C---:B------:R-:W-:Y:S01]  /*169f0*/  R2UR UR6, R8.reuse ;  /* 0x00000000080672ca */ /* 0x040fe200000e0000 */
[----:B------:R-:W-:Y:S01]  /*16a00*/  VIADD R8, R8, 0x2 ;  /* 0x0000000208087836 */ /* 0x000fe20000000000 */
[----:B------:R-:W-:Y:S01]  /*16a10*/  R2UR UR7, R9 ;  /* 0x00000000090772ca */ /* 0x000fe200000e0000 */
[----:B------:R-:W-:Y:S01]  /*16a20*/  IMAD.MOV.U32 R9, RZ, RZ, -0x7fffffe0 ;  /* 0x80000020ff097424 */ /* 0x000fe200078e00ff */
[----:B----4-:R-:W-:-:S05]  /*16a30*/  SHF.R.U32.HI R4, RZ, 0x7, R4 ;  /* 0x00000007ff047819 */ /* 0x010fca0000011604 */
[----:B------:R-:W-:-:S05]  /*16a40*/  VIADD R4, R4, 0x8 ;  /* 0x0000000804047836 */ /* 0x000fca0000000000 */
[----:B------:R4:W-:Y:S06]  /*16a50*/  BAR.SYNC.DEFER_BLOCKING R4, 0x100 ;  /* 0x000400040000751d */ /* 0x0009ec0000010000 */
[----:B------:R-:W-:-:S06]  /*16a60*/  WARPGROUP.ARRIVE ;  /* 0x00000000000079c5 */ /* 0x000fcc0000000000 */
        /* <DEDUP_REMOVED lines=8> */
[----:B----4-:R-:W-:Y:S05]  /*16af0*/  @!P0 BRA `(.L_x_1952) ;  /* 0x0000000000048947 */ /* 0x010fea0003800000 */
[----:B------:R-:W-:Y:S01]  /*16b00*/  BPT.TRAP 0x1 ;  /* 0x000000040000795c */ /* 0x000fe20000300000 */
.L_x_1952:
[----:B------:R-:W-:Y:S01]  /*16b10*/  ISETP.GT.AND P2, PT, R6, R10, PT ;  /* 0x0000000a0600720c */ /* 0x000fe20003f44270 */
[----:B01-3--:R-:W-:Y:S01]  /*16b20*/  VIADD R12, R12, 0x28460 ;  /* 0x000284600c0c7836 */ /* 0x00bfe20000000000 */
[----:B------:R-:W-:Y:S01]  /*16b30*/  IADD3 R6, R6, -0x1, RZ ;  /* 0xffffffff06067810 */ /* 0x000fe20007ffe0ff */
[----:B------:R-:W-:Y:S02]  /*16b40*/  IMAD.U32 R4, RZ, RZ, UR39 ;  /* 0x00000027ff047e24 */ /* 0x000fe4000f8e00ff */
[----:B------:R-:W-:-:S03]  /*16b50*/  IMAD.MOV.U32 R7, RZ, RZ, R14 ;  /* 0x000000ffff077224 */ /* 0x000fc600078e000e */
[----:B------:R-:W-:-:S04]  /*16b60*/  PRMT R4, R4, 0x654, R12 ;  /* 0x0000065404047816 */ /* 0x000fc8000000000c */
[----:B------:R0:W-:Y:S02]  /*16b70*/  SYNCS.ARRIVE.TRANS64.RED.A1T0 RZ, [R4+URZ], RZ ;  /* 0x000000ff04ff79a7 */ /* 0x0001e4000810043f */
[----:B0-----:R-:W-:Y:S01]  /*16b80*/  IMAD.MOV.U32 R4, RZ, RZ, R13 ;  /* 0x000000ffff047224 */ /* 0x001fe200078e000d */
[----:B------:R-:W-:Y:S06]  /*16b90*/  @P2 BRA `(.L_x_1953) ;  /* 0xffffffd800ac2947 */ /* 0x000fec000383ffff */
[----:B------:R-:W-:Y:S02]  /*16ba0*/  IMAD.MOV.U32 R7, RZ, RZ, R14 ;  /* 0x000000ffff077224 */ /* 0x000fe400078e000e */
[----:B------:R-:W-:-:S07]  /*16bb0*/  IMAD.MOV.U32 R4, RZ, RZ, R13 ;  /* 0x000000ffff047224 */ /* 0x000fce00078e000d */
.L_x_1933:
[----:B------:R-:W0:Y:S01]  /*16bc0*/  LDC R8, c[0x0][0x448] ;  /* 0x00011200ff087b82 */ /* 0x000e220000000800 */
[----:B------:R-:W-:-:S07]  /*16bd0*/  VIADD R9, R201, 0x7f ;  /* 0x0000007fc9097836 */ /* 0x000fce0000000000 */
[----:B------:R-:W1:Y:S01]  /*16be0*/  LDC R12, c[0x0][0x9e4] ;  /* 0x00027900ff0c7b82 */ /* 0x000e620000000800 */
[----:B0-----:R-:W-:Y:S02]  /*16bf0*/  ISETP.NE.AND P4, PT, R8, 0x1, PT ;  /* 0x000000010800780c */ /* 0x001fe40003f85270 */
[----:B-1----:R-:W-:-:S11]  /*16c00*/  ISETP.GE.AND P5, PT, R12, 0x1, PT ;  /* 0x000000010c00780c */ /* 0x002fd60003fa6270 */
[----:B------:R-:W0:Y:S08]  /*16c10*/  @P4 LDC R10, c[0x0][0x44c] ;  /* 0x00011300ff0a4b82 */ /* 0x000e300000000800 */
[----:B------:R-:W1:Y:S01]  /*16c20*/  @P4 LDC R8, c[0x0][0x450] ;  /* 0x00011400ff084b82 */ /* 0x000e620000000800 */
[----:B0-----:R-:W-:-:S05]  /*16c30*/  @P4 IMAD.HI.U32 R10, R9, R10, RZ ;  /* 0x0000000a090a4227 */ /* 0x001fca00078e00ff */
[----:B-1----:R-:W-:Y:S02]  /*16c40*/  @P4 SHF.R.U32.HI R9, RZ, R8, R10 ;  /* 0x00000008ff094219 */ /* 0x002fe4000001160a */
[----:B------:R-:W-:-:S05]  /*16c50*/  IADD3 R8, R192, 0x1, -R189 ;  /* 0x00000001c0087810 */ /* 0x000fca0007ffe8bd */
[----:B------:R-:W-:-:S04]  /*16c60*/  IMAD.IADD R9, R8, 0x1, R9 ;  /* 0x0000000108097824 */ /* 0x000fc800078e0209 */
[----:B------:R-:W-:Y:S01]  /*16c70*/  VIADD R10, R9, -UR38 ;  /* 0x80000026090a7c36 */ /* 0x000fe20008000000 */
[----:B------:R-:W-:Y:S06]  /*16c80*/  @!P5 BRA `(.L_x_1954) ;  /* 0x000000000048d947 */ /* 0x000fec0003800000 */
[----:B------:R-:W-:Y:S01]  /*16c90*/  IMAD.MOV.U32 R11, RZ, RZ, R9 ;  /* 0x000000ffff0b7224 */ /* 0x000fe200078e0009 */
[----:B------:R-:W-:Y:S04]  /*16ca0*/  BSSY B0, `(.L_x_1955) ;  /* 0x000000e000007945 */ /* 0x000fe80003800000 */
[----:B------:R-:W-:-:S13]  /*16cb0*/  ISETP.GT.AND P1, PT, R11, -0x1, PT ;  /* 0xffffffff0b00780c */ /* 0x000fda0003f24270 */
        /* <DEDUP_REMOVED lines=8> */
.L_x_1956:
[----:B------:R-:W-:-:S13]  /*16d40*/  ISETP.NE.AND P1, PT, R12, 0x1, PT ;  /* 0x000000010c00780c */ /* 0x000fda0003f25270 */
[----:B------:R-:W0:Y:S02]  /*16d50*/  @P1 LDC.64 R8, c[0x0][0x9e8] ;  /* 0x00027a00ff081b82 */ /* 0x000e240000000a00 */
[----:B0-----:R-:W-:-:S05]  /*16d60*/  @P1 IMAD.HI.U32 R8, R11, R8, RZ ;  /* 0x000000080b081227 */ /* 0x001fca00078e00ff */
[----:B------:R-:W-:-:S07]  /*16d70*/  @P1 SHF.R.U32.HI R11, RZ, R9, R8 ;  /* 0x00000009ff0b1219 */ /* 0x000fce0000011608 */
.L_x_1957:
[----:B------:R-:W-:Y:S05]  /*16d80*/  BSYNC B0 ;  /* 0x0000000000007941 */ /* 0x000fea0003800000 */
.L_x_1955:
[----:B------:R-:W-:-:S05]  /*16d90*/  IMAD R11, R11, R12, RZ ;  /* 0x0000000c0b0b7224 */ /* 0x000fca00078e02ff */
[----:B------:R-:W-:-:S07]  /*16da0*/  VIMNMX R10, R10, R11, !PT ;  /* 0x0000000b0a0a7248 */ /* 0x000fce0007fe0100 */
.L_x_1954:
[----:B------:R-:W-:-:S05]  /*16db0*/  VIADD R10, R10, 0x3f ;  /* 0x0000003f0a0a7836 */ /* 0x000fca0000000000 */
[----:B------:R-:W-:-:S04]  /*16dc0*/  SHF.R.S32.HI R8, RZ, 0x1f, R10 ;  /* 0x0000001fff087819 */ /* 0x000fc8000001140a */
[----:B------:R-:W-:-:S04]  /*16dd0*/  LEA.HI R8, R8, R10, RZ, 0x6 ;  /* 0x0000000a08087211 */ /* 0x000fc800078f30ff */
[----:B------:R-:W-:-:S04]  /*16de0*/  SHF.R.S32.HI R8, RZ, 0x6, R8 ;  /* 0x00000006ff087819 */ /* 0x000fc80000011408 */
[----:B------:R-:W-:-:S04]  /*16df0*/  VIMNMX R8, R204, R8, !PT ;  /* 0x00000008cc087248 */ /* 0x000fc80007fe0100 */
[----:B------:R-:W-:-:S13]  /*16e00*/  ISETP.GE.AND P1, PT, R6, R8, PT ;  /* 0x000000080600720c */ /* 0x000fda0003f26270 */
[----:B------:R-:W-:Y:S05]  /*16e10*/  @!P1 BRA `(.L_x_1958) ;  /* 0x0000001800c09947 */ /* 0x000fea0003800000 */
[----:B------:R-:W-:Y:S02]  /*16e20*/  IMAD.MOV.U32 R12, RZ, RZ, R7 ;  /* 0x000000ffff0c7224 */ /* 0x000fe400078e0007 */
[----:B------:R-:W-:Y:S02]  /*16e30*/  IMAD.MOV.U32 R13, RZ, RZ, R4 ;  /* 0x000000ffff0d7224 */ /* 0x000fe400078e0004 */
[----:B------:R-:W-:-:S07]  /*16e40*/  IMAD.MOV.U32 R9, RZ, RZ, R6 ;  /* 0x000000ffff097224 */ /* 0x000fce00078e0006 */
.L_x_1970:
[----:B------:R-:W-:Y:S01]  /*16e50*/  VIADD R23, R23, 0x1 ;  /* 0x0000000117177836 */ /* 0x000fe20000000000 */
[----:B------:R-:W-:Y:S05]  /*16e60*/  YIELD ;  /* 0x0000000000007946 */ /* 0x000fea0003800000 */
[----:B------:R-:W-:Y:S01]  /*16e70*/  IMAD.MOV.U32 R4, RZ, RZ, R9 ;  /* 0x000000ffff047224 */ /* 0x000fe200078e0009 */
[----:B------:R-:W-:Y:S01]  /*16e80*/  ISETP.NE.AND P2, PT, R23, 0x2, PT ;  /* 0x000000021700780c */ /* 0x000fe20003f45270 */
[----:B------:R-:W-:-:S03]  /*16e90*/  VIADD R9, R9, 0xffffffff ;  /* 0xffffffff09097836 */ /* 0x000fc60000000000 */
[----:B------:R-:W-:Y:S02]  /*16ea0*/  ISETP.GT.AND P1, PT, R4, R8, PT ;  /* 0x000000080400720c */ /* 0x000fe40003f24270 */
[----:B------:R-:W-:Y:S02]  /*16eb0*/  SEL R11, R23, RZ, P2 ;  /* 0x000000ff170b7207 */ /* 0x000fe40001000000 */
[----:B------:R-:W-:-:S03]  /*16ec0*/  SEL R4, RZ, 0x1, P2 ;  /* 0x00000001ff047807 */ /* 0x000fc60001000000 */
[----:B------:R-:W-:Y:S01]  /*16ed0*/  IMAD.MOV.U32 R23, RZ, RZ, R11 ;  /* 0x000000ffff177224 */ /* 0x000fe200078e000b */
[----:B------:R-:W-:Y:S01]  /*16ee0*/  LOP3.LUT R186, R186, R4, RZ, 0x3c, !PT ;  /* 0x00000004baba7212 */ /* 0x000fe200078e3cff */
[----:B0-----:R-:W-:Y:S06]  /*16ef0*/  @!P0 BRA `(.L_x_1959) ;  /* 0x0000000000048947 */ /* 0x001fec0003800000 */
[----:B------:R-:W-:Y:S01]  /*16f00*/  BPT.TRAP 0x1 ;  /* 0x000000040000795c */ /* 0x000fe20000300000 */
.L_x_1959:
[----:B------:R-:W-:Y:S02]  /*16f10*/  LEA R6, R23, R22, 0x3 ;  /* 0x0000001617067211 */ /* 0x000fe400078e18ff */
[----:B------:R-:W-:-:S04]  /*16f20*/  SHF.L.U32 R10, R186, 0x1f, RZ ;  /* 0x0000001fba0a7819 */ /* 0x000fc800000006ff */
[----:B------:R0:W1:Y:S01]  /*16f30*/  SYNCS.PHASECHK.TRANS64.TRYWAIT P2, [R6+URZ+0x28430], R10 ;  /* 0x0284300a060075a7 */ /* 0x000062000804017f */
[----:B------:R-:W-:Y:S05]  /*16f40*/  @!P0 BRA `(.L_x_1960) ;  /* 0x0000000000048947 */ /* 0x000fea0003800000 */
[----:B------:R-:W-:Y:S01]  /*16f50*/  BPT.TRAP 0x1 ;  /* 0x000000040000795c */ /* 0x000fe20000300000 */
.L_x_1960:
[----:B------:R-:W-:Y:S01]  /*16f60*/  LEA R4, R23, UR60, 0xa ;  /* 0x0000003c17047c11 */ /* 0x000fe2000f8e50ff */
[----:B--23--:R-:W-:-:S04]  /*16f70*/  IMAD.MOV.U32 R5, RZ, RZ, 0x40000040 ;  /* 0x40000040ff057424 */ /* 0x00cfc800078e00ff */
[C---:B------:R-:W-:Y:S02]  /*16f80*/  VIADD R14, R4.reuse, 0x2 ;  /* 0x00000002040e7836 */ /* 0x040fe40000000000 */
[----:B------:R-:W-:Y:S01]  /*16f90*/  VIADD R7, R4, 0x4 ;  /* 0x0000000404077836 */ /* 0x000fe20000000000 */
[----:B-1----:R-:W-:Y:S06]  /*16fa0*/  @P2 BRA `(.L_x_1961) ;  /* 0x0000000000082947 */ /* 0x002fec0003800000 */
[----:B------:R-:W1:Y:S02]  /*16fb0*/  SYNCS.PHASECHK.TRANS64.TRYWAIT P2, [R6+URZ+0x28430], R10 ;  /* 0x0284300a060075a7 */ /* 0x000e64000804017f */
[----:B-1----:R-:W-:Y:S05]  /*16fc0*/  @!P2 BRA `(.L_x_1962) ;  /* 0x000001580050a947 */ /* 0x002fea0003800000 */
.L_x_1961:
        /* <DEDUP_REMOVED lines=73> */
.L_x_1963:
[----:B------:R-:W-:Y:S01]  /*17460*/  FMNMX.FTZ R4, R152, R13, !PT ;  /* 0x0000000d98047209 */ /* 0x000fe20007810000 */
[----:B------:R-:W-:Y:S02]  /*17470*/  VIADD R15, R6, 0x28440 ;  /* 0x00028440060f7836 */ /* 0x000fe40000000000 */
[----:B------:R-:W-:Y:S01]  /*17480*/  IMAD.U32 R20, RZ, RZ, UR39 ;  /* 0x00000027ff147e24 */ /* 0x000fe2000f8e00ff */
[----:B------:R-:W-:-:S04]  /*17490*/  FMNMX.FTZ R4, R153, R4, !PT ;  /* 0x0000000499047209 */ /* 0x000fc80007810000 */
[----:B------:R-:W-:Y:S02]  /*174a0*/  FMNMX.FTZ R4, R156, R4, !PT ;  /* 0x000000049c047209 */ /* 0x000fe40007810000 */
[----:B------:R-:W-:Y:S02]  /*174b0*/  PRMT R15, R20, 0x654, R15 ;  /* 0x00000654140f7816 */ /* 0x000fe4000000000f */
[----:B------:R-:W-:Y:S02]  /*174c0*/  FMNMX.FTZ R4, R157, R4, !PT ;  /* 0x000000049d047209 */ /* 0x000fe40007810000 */
[----:B------:R3:W-:Y:S02]  /*174d0*/  SYNCS.ARRIVE.TRANS64.RED.A1T0 RZ, [R15+URZ], RZ ;  /* 0x000000ff0fff79a7 */ /* 0x0007e4000810043f */
        /* <DEDUP_REMOVED lines=12> */
[----:B------:R-:W4:Y:S02]  /*175a0*/  SHFL.BFLY PT, R7, R4, 0x2, 0x1f ;  /* 0x0c401f0004077f89 */ /* 0x000f2400000e0000 */
[----:B----4-:R-:W-:-:S05]  /*175b0*/  FMNMX.FTZ R4, R4, R7, !PT ;  /* 0x0000000704047209 */ /* 0x010fca0007810000 */
[----:B------:R-:W4:Y:S02]  /*175c0*/  SHFL.BFLY PT, R7, R4, 0x1, 0x1f ;  /* 0x0c201f0004077f89 */ /* 0x000f2400000e0000 */
[----:B----4-:R-:W-:-:S05]  /*175d0*/  FMNMX.FTZ R4, R4, R7, !PT ;  /* 0x0000000704047209 */ /* 0x010fca0007810000 */
[----:B------:R-:W-:Y:S01]  /*175e0*/  FFMA.FTZ R7, R2, R4, -8 ;  /* 0xc100000002077423 */ /* 0x000fe20000010004 */
[----:B------:R-:W-:-:S03]  /*175f0*/  FADD.FTZ R13, -R4, R13 ;  /* 0x0000000d040d7221 */ /* 0x000fc60000010100 */
[C-C-:B------:R-:W-:Y:S01]  /*17600*/  FFMA.FTZ R152, R2.reuse, R152, -R7.reuse ;  /* 0x0000009802987223 */ /* 0x140fe20000010807 */
[----:B------:R-:W-:-:S01]  /*17610*/  FFMA.FTZ R153, R2, R153, -R7 ;  /* 0x0000009902997223 */ /* 0x000fc20000010807 */
        /* <DEDUP_REMOVED lines=14> */
[----:B------:R-:W-:Y:S01]  /*17700*/  FMNMX.FTZ R7, R154, R12, !PT ;  /* 0x0000000c9a077209 */ /* 0x000fe20007810000 */
[----:B------:R-:W-:Y:S01]  /*17710*/  FMUL.FTZ R13, R2, R13 ;  /* 0x0000000d020d7220 */ /* 0x000fe20000410000 */
[----:B------:R-:W-:Y:S02]  /*17720*/  MUFU.EX2 R152, R152 ;  /* 0x0000009800987308 */ /* 0x000fe40000000800 */
[----:B------:R-:W-:-:S04]  /*17730*/  FMNMX.FTZ R7, R155, R7, !PT ;  /* 0x000000079b077209 */ /* 0x000fc80007810000 */
[----:B------:R-:W-:Y:S02]  /*17740*/  FMNMX.FTZ R7, R158, R7, !PT ;  /* 0x000000079e077209 */ /* 0x000fe40007810000 */
[----:B------:R-:W4:Y:S02]  /*17750*/  MUFU.EX2 R13, R13 ;  /* 0x0000000d000d7308 */ /* 0x000f240000000800 */
[----:B------:R-:W-:-:S04]  /*17760*/  FMNMX.FTZ R7, R159, R7, !PT ;  /* 0x000000079f077209 */ /* 0x000fc80007810000 */
[----:B------:R-:W-:Y:S02]  /*17770*/  FMNMX.FTZ R7, R162, R7, !PT ;  /* 0x00000007a2077209 */ /* 0x000fe40007810000 */
[----:B------:R-:W5:Y:S02]  /*17780*/  MUFU.EX2 R153, R153 ;  /* 0x0000009900997308 */ /* 0x000f640000000800 */
[----:B------:R-:W-:-:S04]  /*17790*/  FMNMX.FTZ R7, R163, R7, !PT ;  /* 0x00000007a3077209 */ /* 0x000fc80007810000 */
[----:B------:R-:W-:Y:S02]  /*177a0*/  FMNMX.FTZ R7, R166, R7, !PT ;  /* 0x00000007a6077209 */ /* 0x000fe40007810000 */
[----:B------:R-:W0:Y:S01]  /*177b0*/  MUFU.EX2 R156, R156 ;  /* 0x0000009c009c7308 */ /* 0x000e220000000800 */
[----:B----4-:R-:W-:-:S01]  /*177c0*/  FFMA.FTZ R3, R13, R3, R152 ;  /* 0x000000030d037223 */ /* 0x010fc20000010098 */
[----:B------:R-:W-:Y:S01]  /*177d0*/  FMNMX.FTZ R7, R167, R7, !PT ;  /* 0x00000007a7077209 */ /* 0x000fe20007810000 */
[-C--:B------:R-:W-:Y:S01]  /*177e0*/  FMUL.FTZ R24, R24, R13.reuse ;  /* 0x0000000d18187220 */ /* 0x080fe20000410000 */
[-C--:B------:R-:W-:Y:S01]  /*177f0*/  FMUL.FTZ R25, R25, R13.reuse ;  /* 0x0000000d19197220 */ /* 0x080fe20000410000 */
[----:B------:R-:W-:Y:S01]  /*17800*/  FMUL.FTZ R28, R28, R13 ;  /* 0x0000000d1c1c7220 */ /* 0x000fe20000410000 */
[----:B------:R-:W-:Y:S01]  /*17810*/  FMNMX.FTZ R7, R170, R7, !PT ;  /* 0x00000007aa077209 */ /* 0x000fe20007810000 */
[----:B------:R-:W-:Y:S01]  /*17820*/  FMUL.FTZ R29, R29, R13 ;  /* 0x0000000d1d1d7220 */ /* 0x000fe20000410000 */
[----:B------:R-:W4:Y:S01]  /*17830*/  MUFU.EX2 R157, R157 ;  /* 0x0000009d009d7308 */ /* 0x000f220000000800 */
[----:B-----5:R-:W-:-:S01]  /*17840*/  FADD.FTZ R3, R153, R3 ;  /* 0x0000000399037221 */ /* 0x020fc20000010000 */
[----:B------:R-:W-:Y:S01]  /*17850*/  FMNMX.FTZ R7, R171, R7, !PT ;  /* 0x00000007ab077209 */ /* 0x000fe20007810000 */
[-C--:B------:R-:W-:Y:S01]  /*17860*/  FMUL.FTZ R32, R32, R13.reuse ;  /* 0x0000000d20207220 */ /* 0x080fe20000410000 */
[-C--:B------:R-:W-:Y:S01]  /*17870*/  FMUL.FTZ R33, R33, R13.reuse ;  /* 0x0000000d21217220 */ /* 0x080fe20000410000 */
[----:B------:R-:W-:Y:S01]  /*17880*/  FMUL.FTZ R36, R36, R13 ;  /* 0x0000000d24247220 */ /* 0x000fe20000410000 */
[----:B------:R-:W-:Y:S01]  /*17890*/  FMNMX.FTZ R7, R174, R7, !PT ;  /* 0x00000007ae077209 */ /* 0x000fe20007810000 */
[----:B------:R-:W-:Y:S01]  /*178a0*/  FMUL.FTZ R37, R37, R13 ;  /* 0x0000000d25257220 */ /* 0x000fe20000410000 */
[----:B------:R-:W5:Y:S01]  /*178b0*/  MUFU.EX2 R160, R160 ;  /* 0x000000a000a07308 */ /* 0x000f620000000800 */
[----:B0-----:R-:W-:-:S01]  /*178c0*/  FADD.FTZ R3, R156, R3 ;  /* 0x000000039c037221 */ /* 0x001fc20000010000 */
[----:B------:R-:W-:Y:S01]  /*178d0*/  FMNMX.FTZ R7, R175, R7, !PT ;  /* 0x00000007af077209 */ /* 0x000fe20007810000 */
[-C--:B------:R-:W-:Y:S01]  /*178e0*/  FMUL.FTZ R40, R40, R13.reuse ;  /* 0x0000000d28287220 */ /* 0x080fe20000410000 */
[-C--:B------:R-:W-:Y:S01]  /*178f0*/  FMUL.FTZ R41, R41, R13.reuse ;  /* 0x0000000d29297220 */ /* 0x080fe20000410000 */
[----:B------:R-:W-:Y:S01]  /*17900*/  FMUL.FTZ R44, R44, R13 ;  /* 0x0000000d2c2c7220 */ /* 0x000fe20000410000 */
[----:B------:R-:W-:Y:S01]  /*17910*/  FMNMX.FTZ R7, R178, R7, !PT ;  /* 0x00000007b2077209 */ /* 0x000fe20007810000 */
[----:B------:R-:W-:Y:S01]  /*17920*/  FMUL.FTZ R45, R45, R13 ;  /* 0x0000000d2d2d7220 */ /* 0x000fe20000410000 */
[----:B------:R-:W0:Y:S01]  /*17930*/  MUFU.EX2 R161, R161 ;  /* 0x000000a100a17308 */ /* 0x000e220000000800 */
[----:B----4-:R-:W-:-:S01]  /*17940*/  FADD.FTZ R3, R157, R3 ;  /* 0x000000039d037221 */ /* 0x010fc20000010000 */
[----:B------:R-:W-:Y:S01]  /*17950*/  FMNMX.FTZ R7, R179, R7, !PT ;  /* 0x00000007b3077209 */ /* 0x000fe20007810000 */
[-C--:B------:R-:W-:Y:S01]  /*17960*/  FMUL.FTZ R48, R48, R13.reuse ;  /* 0x0000000d30307220 */ /* 0x080fe20000410000 */
[----:B------:R-:W-:Y:S01]  /*17970*/  F2FP.SATFINITE.E4M3.F32.PACK_AB_MERGE_C R156, R157, R156, RZ ;  /* 0x0000009c9d9c723e */ /* 0x000fe200048070ff */
[----:B------:R-:W-:Y:S01]  /*17980*/  FMUL.FTZ R49, R49, R13 ;  /* 0x0000000d31317220 */ /* 0x000fe20000410000 */
[----:B------:R-:W-:Y:S01]  /*17990*/  FMNMX.FTZ R7, R182, R7, !PT ;  /* 0x00000007b6077209 */ /* 0x000fe20007810000 */
[----:B------:R-:W-:Y:S01]  /*179a0*/  FMUL.FTZ R52, R52, R13 ;  /* 0x0000000d34347220 */ /* 0x000fe20000410000 */
[----:B------:R-:W4:Y:S01]  /*179b0*/  MUFU.EX2 R164, R164 ;  /* 0x000000a400a47308 */ /* 0x000f220000000800 */
[----:B-----5:R-:W-:-:S01]  /*179c0*/  FADD.FTZ R3, R160, R3 ;  /* 0x00000003a0037221 */ /* 0x020fc20000010000 */
[----:B------:R-:W-:Y:S01]  /*179d0*/  FMNMX.FTZ R14, R183, R7, !PT ;  /* 0x00000007b70e7209 */ /* 0x000fe20007810000 */
[-C--:B------:R-:W-:Y:S01]  /*179e0*/  FMUL.FTZ R53, R53, R13.reuse ;  /* 0x0000000d35357220 */ /* 0x080fe20000410000 */
[----:B------:R-:W-:Y:S01]  /*179f0*/  F2FP.SATFINITE.E4M3.F32.PACK_AB_MERGE_C R152, R153, R152, R156 ;  /* 0x000000989998723e */ /* 0x000fe2000480709c */
[-C--:B------:R-:W-:Y:S01]  /*17a00*/  FMUL.FTZ R56, R56, R13.reuse ;  /* 0x0000000d38387220 */ /* 0x080fe20000410000 */
[----:B------:R-:W-:Y:S01]  /*17a10*/  FMUL.FTZ R57, R57, R13 ;  /* 0x0000000d39397220 */ /* 0x000fe20000410000 */
[----:B------:R-:W5:Y:S01]  /*17a20*/  SHFL.BFLY PT, R7, R14, 0x2, 0x1f ;  /* 0x0c401f000e077f89 */ /* 0x000f6200000e0000 */
[----:B------:R-:W1:Y:S01]  /*17a30*/  MUFU.EX2 R165, R165 ;  /* 0x000000a500a57308 */ /* 0x000e620000000800 */
        /* <DEDUP_REMOVED lines=21> */
[----:B------:R-:W-:Y:S01]  /*17b90*/  FMUL.FTZ R92, R92, R13 ;  /* 0x0000000d5c5c7220 */ /* 0x000fe20000410000 */
[----:B-----5:R-:W-:Y:S01]  /*17ba0*/  FMNMX.FTZ R14, R14, R7, !PT ;  /* 0x000000070e0e7209 */ /* 0x020fe20007810000 */
[----:B------:R-:W1:Y:S01]  /*17bb0*/  MUFU.EX2 R172, R172 ;  /* 0x000000ac00ac7308 */ /* 0x000e620000000800 */
        /* <DEDUP_REMOVED lines=24> */
[----:B-----5:R-:W-:-:S01]  /*17d40*/  FADD.FTZ R3, R173, R3 ;  /* 0x00000003ad037221 */ /* 0x020fc20000010000 */
[----:B------:R-:W-:Y:S01]  /*17d50*/  F2FP.SATFINITE.E4M3.F32.PACK_AB_MERGE_C R156, R173, R172, RZ ;  /* 0x000000acad9c723e */ /* 0x000fe200048070ff */
[----:B------:R-:W-:Y:S01]  /*17d60*/  FMUL.FTZ R128, R128, R13 ;  /* 0x0000000d80807220 */ /* 0x000fe20000410000 */
[----:B0-----:R-:W-:Y:S01]  /*17d70*/  FMNMX.FTZ R7, R14, R7, !PT ;  /* 0x000000070e077209 */ /* 0x001fe20007810000 */
[-C--:B------:R-:W-:Y:S01]  /*17d80*/  FMUL.FTZ R129, R129, R13.reuse ;  /* 0x0000000d81817220 */ /* 0x080fe20000410000 */
[----:B------:R-:W-:Y:S01]  /*17d90*/  F2FP.SATFINITE.E4M3.F32.PACK_AB_MERGE_C R156, R169, R168, R156 ;  /* 0x000000a8a99c723e */ /* 0x000fe2000480709c */
[----:B------:R-:W-:Y:S01]  /*17da0*/  FMUL.FTZ R132, R132, R13 ;  /* 0x0000000d84847220 */ /* 0x000fe20000410000 */
[----:B------:R-:W0:Y:S01]  /*17db0*/  MUFU.EX2 R180, R180 ;  /* 0x000000b400b47308 */ /* 0x000e220000000800 */
[----:B------:R-:W-:-:S01]  /*17dc0*/  FFMA.FTZ R14, R2, R7, -8 ;  /* 0xc1000000020e7423 */ /* 0x000fc20000010007 */
[----:B------:R-:W-:Y:S01]  /*17dd0*/  FADD.FTZ R12, -R7, R12 ;  /* 0x0000000c070c7221 */ /* 0x000fe20000010100 */
[----:B----4-:R-:W-:-:S01]  /*17de0*/  FADD.FTZ R3, R176, R3 ;  /* 0x00000003b0037221 */ /* 0x010fc20000010000 */
[----:B------:R-:W-:Y:S01]  /*17df0*/  FMUL.FTZ R133, R133, R13 ;  /* 0x0000000d85857220 */ /* 0x000fe20000410000 */
[----:B------:R-:W-:-:S01]  /*17e00*/  FFMA.FTZ R154, R2, R154, -R14 ;  /* 0x0000009a029a7223 */ /* 0x000fc2000001080e */
[C---:B------:R-:W-:Y:S01]  /*17e10*/  FMUL.FTZ R12, R2.reuse, R12 ;  /* 0x0000000c020c7220 */ /* 0x040fe20000410000 */
[----:B------:R-:W-:-:S01]  /*17e20*/  FFMA.FTZ R155, R2, R155, -R14 ;  /* 0x0000009b029b7223 */ /* 0x000fc2000001080e */
[C-C-:B------:R-:W-:Y:S01]  /*17e30*/  FFMA.FTZ R158, R2.reuse, R158, -R14.reuse ;  /* 0x0000009e029e7223 */ /* 0x140fe2000001080e */
[----:B------:R-:W-:-:S01]  /*17e40*/  FFMA.FTZ R159, R2, R159, -R14 ;  /* 0x0000009f029f7223 */ /* 0x000fc2000001080e */
[C-C-:B------:R-:W-:Y:S01]  /*17e50*/  FFMA.FTZ R162, R2.reuse, R162, -R14.reuse ;  /* 0x000000a202a27223 */ /* 0x140fe2000001080e */
        /* <DEDUP_REMOVED lines=12> */
[----:B------:R-:W-:Y:S01]  /*17f20*/  FFMA.FTZ R14, R2, R183, -R14 ;  /* 0x000000b7020e7223 */ /* 0x000fe2000001080e */
[----:B-1----:R-:W-:-:S01]  /*17f30*/  FADD.FTZ R3, R177, R3 ;  /* 0x00000003b1037221 */ /* 0x002fc20000010000 */
[-C--:B------:R-:W-:Y:S01]  /*17f40*/  FMUL.FTZ R136, R136, R13.reuse ;  /* 0x0000000d88887220 */ /* 0x080fe20000410000 */
[----:B------:R-:W-:Y:S01]  /*17f50*/  FMUL.FTZ R137, R137, R13 ;  /* 0x0000000d89897220 */ /* 0x000fe20000410000 */
        /* <DEDUP_REMOVED lines=9> */
[----:B----4-:R-:W-:-:S01]  /*17ff0*/  FFMA.FTZ R0, R12, R0, R154 ;  /* 0x000000000c007223 */ /* 0x010fc2000001009a */
        /* <DEDUP_REMOVED lines=31> */
[----:B-1----:R-:W-:-:S01]  /*181f0*/  FADD.FTZ R0, R162, R0 ;  /* 0x00000000a2007221 */ /* 0x002fc20000010000 */
[----:B------:R-:W-:Y:S01]  /*18200*/  F2FP.SATFINITE.E4M3.F32.PACK_AB_MERGE_C R154, R165, R164, RZ ;  /* 0x000000a4a59a723e */ /* 0x000fe200048070ff */
[-C--:B------:R-:W-:Y:S01]  /*18210*/  FMUL.FTZ R70, R70, R12.reuse ;  /* 0x0000000c46467220 */ /* 0x080fe20000410000 */
[-C--:B------:R-:W-:Y:S01]  /*18220*/  FMUL.FTZ R71, R71, R12.reuse ;  /* 0x0000000c47477220 */ /* 0x080fe20000410000 */
[----:B------:R-:W-:Y:S01]  /*18230*/  FMUL.FTZ R74, R74, R12 ;  /* 0x0000000c4a4a7220 */ /* 0x000fe20000410000 */
[----:B------:R-:W-:Y:S01]  /*18240*/  F2FP.SATFINITE.E4M3.F32.PACK_AB_MERGE_C R154, R161, R160, R154 ;  /* 0x000000a0a19a723e */ /* 0x000fe2000480709a */
        /* <DEDUP_REMOVED lines=58> */
[----:B----4-:R-:W-:-:S07]  /*185f0*/  FADD.FTZ R0, R178, R0 ;  /* 0x00000000b2007221 */ /* 0x010fce0000010000 */
[----:B------:R-:W4:Y:S01]  /*18600*/  MUFU.EX2 R182, R182 ;  /* 0x000000b600b67308 */ /* 0x000f220000000800 */
[----:B-1----:R-:W-:-:S07]  /*18610*/  FADD.FTZ R0, R179, R0 ;  /* 0x00000000b3007221 */ /* 0x002fce0000010000 */
[----:B------:R-:W1:Y:S01]  /*18620*/  MUFU.EX2 R14, R14 ;  /* 0x0000000e000e7308 */ /* 0x000e620000000800 */
[C---:B0-----:R-:W-:Y:S01]  /*18630*/  F2FP.SATFINITE.E4M3.F32.PACK_AB_MERGE_C R158, R181.reuse, R180, RZ ;  /* 0x000000b4b59e723e */ /* 0x041fe200048070ff */
[----:B------:R-:W-:-:S03]  /*18640*/  FADD.FTZ R3, R181, R3 ;  /* 0x00000003b5037221 */ /* 0x000fc60000010000 */
[----:B------:R-:W-:Y:S01]  /*18650*/  F2FP.SATFINITE.E4M3.F32.PACK_AB_MERGE_C R158, R177, R176, R158 ;  /* 0x000000b0b19e723e */ /* 0x000fe2000480709e */
[----:B----4-:R-:W-:-:S01]  /*18660*/  FADD.FTZ R0, R182, R0 ;  /* 0x00000000b6007221 */ /* 0x010fc20000010000 */
[----:B-1----:R-:W-:-:S03]  /*18670*/  F2FP.SATFINITE.E4M3.F32.PACK_AB_MERGE_C R159, R14, R182, RZ ;  /* 0x000000b60e9f723e */ /* 0x002fc600048070ff */
[----:B------:R-:W-:Y:S01]  /*18680*/  FADD.FTZ R0, R14, R0 ;  /* 0x000000000e007221 */ /* 0x000fe20000010000 */
[----:B------:R-:W-:Y:S01]  /*18690*/  F2FP.SATFINITE.E4M3.F32.PACK_AB_MERGE_C R159, R179, R178, R159 ;  /* 0x000000b2b39f723e */ /* 0x000fe2000480709f */
[----:B---3--:R-:W-:Y:S06]  /*186a0*/  @!P0 BRA `(.L_x_1964) ;  /* 0x0000000000048947 */ /* 0x008fec0003800000 */
[----:B------:R-:W-:Y:S01]  /*186b0*/  BPT.TRAP 0x1 ;  /* 0x000000040000795c */ /* 0x000fe20000300000 */
.L_x_1964:
[----:B------:R0:W1:Y:S01]  /*186c0*/  SYNCS.PHASECHK.TRANS64.TRYWAIT P2, [R6+URZ+0x28450], R10 ;  /* 0x0284500a060075a7 */ /* 0x000062000804017f */
[----:B------:R-:W-:Y:S05]  /*186d0*/  @!P0 BRA `(.L_x_1965) ;  /* 0x0000000000048947 */ /* 0x000fea0003800000 */
[----:B------:R-:W-:Y:S01]  /*186e0*/  BPT.TRAP 0x1 ;  /* 0x000000040000795c */ /* 0x000fe20000300000 */
.L_x_1965:
[----:B------:R-:W-:Y:S04]  /*186f0*/  BSSY B0, `(.L_x_1966) ;  /* 0x0000004000007945 */ /* 0x000fe80003800000 */
[----:B-1----:R-:W-:Y:S05]  /*18700*/  @P2 BRA `(.L_x_1967) ;  /* 0x0000000000082947 */ /* 0x002fea0003800000 */
[----:B------:R-:W1:Y:S02]  /*18710*/  SYNCS.PHASECHK.TRANS64.TRYWAIT P2, [R6+URZ+0x28450], R10 ;  /* 0x0284500a060075a7 */ /* 0x000e64000804017f */
[----:B-1----:R-:W-:Y:S05]  /*18720*/  @!P2 BRA `(.L_x_1968) ;  /* 0x00000140008ca947 */ /* 0x002fea0003800000 */
.L_x_1967:
[----:B------:R-:W-:Y:S05]  /*18730*/  BSYNC B0 ;  /* 0x0000000000007941 */ /* 0x000fea0003800000 */
.L_x_1966:
[----:B------:R-:W3:Y:S01]  /*18740*/  S2R R12, SR_TID.X ;  /* 0x00000000000c7919 */ /* 0x000ee20000002100 */
[----:B01----:R-:W-:Y:S01]  /*18750*/  LEA R10, R11, UR43, 0xa ;  /* 0x0000002b0b0a7c11 */ /* 0x003fe2000f8e50ff */
[----:B------:R-:W-:Y:S01]  /*18760*/  IMAD.MOV.U32 R11, RZ, RZ, -0x7fffffe0 ;  /* 0x80000020ff0b7424 */ /* 0x000fe200078e00ff */
[----:B------:R-:W-:Y:S05]  /*18770*/  WARPSYNC.ALL ;  /* 0x0000000000007948 */ /* 0x000fea0003800000 */
[----:B------:R-:W-:Y:S02]  /*18780*/  R2UR UR7, R11 ;  /* 0x000000000b0772ca */ /* 0x000fe400000e0000 */
[C---:B------:R-:W-:Y:S01]  /*18790*/  R2UR UR6, R10.reuse ;  /* 0x000000000a0672ca */ /* 0x040fe200000e0000 */
[----:B------:R-:W-:Y:S01]  /*187a0*/  VIADD R10, R10, 0x2 ;  /* 0x000000020a0a7836 */ /* 0x000fe20000000000 */
[----:B---3--:R-:W-:-:S04]  /*187b0*/  SHF.R.U32.HI R12, RZ, 0x7, R12 ;  /* 0x00000007ff0c7819 */ /* 0x008fc8000001160c */
[----:B------:R-:W-:-:S05]  /*187c0*/  IADD3 R11, R12, 0x8, RZ ;  /* 0x000000080c0b7810 */ /* 0x000fca0007ffe0ff */
[----:B------:R0:W-:Y:S02]  /*187d0*/  BAR.SYNC.DEFER_BLOCKING R11, 0x100 ;  /* 0x0004000b0000751d */ /* 0x0001e40000010000 */
[----:B0-----:R-:W-:-:S04]  /*187e0*/  IMAD.MOV.U32 R11, RZ, RZ, -0x7fffffe0 ;  /* 0x80000020ff0b7424 */ /* 0x001fc800078e00ff */
        /* <DEDUP_REMOVED lines=11> */
.L_x_1969:
[----:B------:R-:W-:Y:S02]  /*188a0*/  VIADD R6, R6, 0x28460 ;  /* 0x0002846006067836 */ /* 0x000fe40000000000 */
[----:B------:R-:W-:Y:S02]  /*188b0*/  IMAD.U32 R10, RZ, RZ, UR39 ;  /* 0x00000027ff0a7e24 */ /* 0x000fe4000f8e00ff */
[----:B------:R-:W-:Y:S02]  /*188c0*/  IMAD.MOV.U32 R12, RZ, RZ, R7 ;  /* 0x000000ffff0c7224 */ /* 0x000fe400078e0007 */
[----:B------:R-:W-:Y:S01]  /*188d0*/  IMAD.MOV.U32 R13, RZ, RZ, R4 ;  /* 0x000000ffff0d7224 */ /* 0x000fe200078e0004 */
[----:B------:R-:W-:-:S04]  /*188e0*/  PRMT R6, R10, 0x654, R6 ;  /* 0x000006540a067816 */ /* 0x000fc80000000006 */
[----:B------:R0:W-:Y:S01]  /*188f0*/  SYNCS.ARRIVE.TRANS64.RED.A1T0 RZ, [R6+URZ], RZ ;  /* 0x000000ff06ff79a7 */ /* 0x0001e2000810043f */
[----:B------:R-:W-:Y:S05]  /*18900*/  @P1 BRA `(.L_x_1970) ;  /* 0xffffffe400501947 */ /* 0x000fea000383ffff */
[----:B0-----:R-:W-:-:S07]  /*18910*/  IMAD.MOV.U32 R6, RZ, RZ, R9 ;  /* 0x000000ffff067224 */ /* 0x001fce00078e0009 */
.L_x_1958:
[----:B------:R-:W-:-:S13]  /*18920*/  ISETP.GE.AND P1, PT, R6, R204, PT ;  /* 0x000000cc0600720c */ /* 0x000fda0003f26270 */
[----:B------:R-:W-:Y:S05]  /*18930*/  @!P1 BRA `(.L_x_1971) ;  /* 0x00000024004c9947 */ /* 0x000fea0003800000 */
[----:B------:R-:W-:Y:S02]  /*18940*/  IMAD.MOV.U32 R13, RZ, RZ, R7 ;  /* 0x000000ffff0d7224 */ /* 0x000fe400078e0007 */
[----:B------:R-:W-:-:S07]  /*18950*/  IMAD.MOV.U32 R14, RZ, RZ, R4 ;  /* 0x000000ffff0e7224 */ /* 0x000fce00078e0004 */
.L_x_1991:
[----:B------:R-:W-:Y:S01]  /*18960*/  VIADD R23, R23, 0x1 ;  /* 0x0000000117177836 */ /* 0x000fe20000000000 */
[----:B------:R-:W-:Y:S05]  /*18970*/  YIELD ;  /* 0x0000000000007946 */ /* 0x000fea0003800000 */
[----:B------:R-:W-:-:S04]  /*18980*/  ISETP.NE.AND P1, PT, R23, 0x2, PT ;  /* 0x000000021700780c */ /* 0x000fc80003f25270 */
[----:B------:R-:W-:Y:S02]  /*18990*/  SEL R12, R23, RZ, P1 ;  /* 0x000000ff170c7207 */ /* 0x000fe40000800000 */
[----:B------:R-:W-:-:S03]  /*189a0*/  SEL R4, RZ, 0x1, P1 ;  /* 0x00000001ff047807 */ /* 0x000fc60000800000 */
[----:B------:R-:W-:Y:S01]  /*189b0*/  IMAD.MOV.U32 R23, RZ, RZ, R12 ;  /* 0x000000ffff177224 */ /* 0x000fe200078e000c */
[----:B------:R-:W-:Y:S01]  /*189c0*/  LOP3.LUT R186, R186, R4, RZ, 0x3c, !PT ;  /* 0x00000004baba7212 */ /* 0x000fe200078e3cff */
[----:B0-----:R-:W-:Y:S06]  /*189d0*/  @!P0 BRA `(.L_x_1972) ;  /* 0x0000000000048947 */ /* 0x001fec0003800000 */
[----:B------:R-:W-:Y:S01]  /*189e0*/  BPT.TRAP 0x1 ;  /* 0x000000040000795c */ /* 0x000fe20000300000 */
.L_x_1972:
[----:B------:R-:W-:Y:S01]  /*189f0*/  IMAD R10, R23, 0x8, R22 ;  /* 0x00000008170a7824 */ /* 0x000fe200078e0216 */
[----:B------:R-:W-:-:S04]  /*18a00*/  SHF.L.U32 R11, R186, 0x1f, RZ ;  /* 0x0000001fba0b7819 */ /* 0x000fc800000006ff */
[----:B------:R0:W1:Y:S01]  /*18a10*/  SYNCS.PHASECHK.TRANS64.TRYWAIT P1, [R10+URZ+0x28430], R11 ;  /* 0x0284300b0a0075a7 */ /* 0x000062000802017f */
[----:B------:R-:W-:Y:S05]  /*18a20*/  @!P0 BRA `(.L_x_1973) ;  /* 0x0000000000048947 */ /* 0x000fea0003800000 */
[----:B------:R-:W-:Y:S01]  /*18a30*/  BPT.TRAP 0x1 ;  /* 0x000000040000795c */ /* 0x000fe20000300000 */
.L_x_1973:
[----:B------:R-:W-:Y:S01]  /*18a40*/  LEA R4, R23, UR60, 0xa ;  /* 0x0000003c17047c11 */ /* 0x000fe2000f8e50ff */
[----:B--23--:R-:W-:-:S04]  /*18a50*/  IMAD.MOV.U32 R5, RZ, RZ, 0x40000040 ;  /* 0x40000040ff057424 */ /* 0x00cfc800078e00ff */
[C---:B------:R-:W-:Y:S02]  /*18a60*/  VIADD R8, R4.reuse, 0x2 ;  /* 0x0000000204087836 */ /* 0x040fe40000000000 */
[----:B------:R-:W-:Y:S01]  /*18a70*/  VIADD R7, R4, 0x4 ;  /* 0x0000000404077836 */ /* 0x000fe20000000000 */
[----:B-1----:R-:W-:Y:S06]  /*18a80*/  @P1 BRA `(.L_x_1974) ;  /* 0x0000000000081947 */ /* 0x002fec0003800000 */
[----:B------:R-:W1:Y:S02]  /*18a90*/  SYNCS.PHASECHK.TRANS64.TRYWAIT P1, [R10+URZ+0x28430], R11 ;  /* 0x0284300b0a0075a7 */ /* 0x000e64000802017f */
[----:B-1----:R-:W-:Y:S05]  /*18aa0*/  @!P1 BRA `(.L_x_1975) ;  /* 0x0000013c00c09947 */ /* 0x002fea0003800000 */
.L_x_1974:
[----:B------:R-:W-:Y:S05]  /*18ab0*/  WARPSYNC.ALL ;  /* 0x0000000000007948 */ /* 0x000fea0003800000 */
[C---:B------:R-:W-:Y:S01]  /*18ac0*/  R2UR UR10, R4.reuse ;  /* 0x00000000040a72ca */ /* 0x040fe200000e0000 */
[----:B------:R-:W-:Y:S01]  /*18ad0*/  VIADD R152, R4, 0x204 ;  /* 0x0000020404987836 */ /* 0x000fe20000000000 */
        /* <DEDUP_REMOVED lines=10> */
[----:B------:R-:W-:Y:S01]  /*18b80*/  WARPGROUP.ARRIVE ;  /* 0x00000000000079c5 */ /* 0x000fe20000000000 */
[----:B------:R-:W-:Y:S01]  /*18b90*/  MOV R9, 0x40000040 ;  /* 0x4000004000097802 */ /* 0x000fe20000000f00 */
[----:B------:R-:W-:Y:S01]  /*18ba0*/  UMOV UR20, UR52 ;  /* 0x0000003400147c82 */ /* 0x000fe20008000000 */
[----:B------:R-:W-:Y:S01]  /*18bb0*/  R2UR UR6, R8 ;  /* 0x00000000080672ca */ /* 0x000fe200000e0000 */
[----:B------:R-:W-:Y:S01]  /*18bc0*/  IMAD.MOV.U32 R8, RZ, RZ, R7 ;  /* 0x000000ffff087224 */ /* 0x000fe200078e0007 */
[----:B------:R-:W-:Y:S01]  /*18bd0*/  R2UR UR7, R9 ;  /* 0x00000000090772ca */ /* 0x000fe200000e0000 */
[----:B------:R-:W-:Y:S01]  /*18be0*/  UMOV UR21, UR53 ;  /* 0x0000003500157c82 */ /* 0x000fe20008000000 */
[----:B------:R-:W-:Y:S01]  /*18bf0*/  QGMMA.64x64x32.F32.E4M3.E4M3 R152, gdesc[UR8], RZ, !UPT, gsb0 ;  /* 0x00e00000089879f3 */ /* 0x000fe2000c0008ff */
        /* <DEDUP_REMOVED lines=11> */
[----:B------:R-:W-:Y:S01]  /*18cb0*/  IMAD.MOV.U32 R5, RZ, RZ, 0x40000040 ;  /* 0x40000040ff057424 */ /* 0x000fe200078e00ff */
[----:B------:R-:W-:Y:S01]  /*18cc0*/  R2UR UR18, R20 ;  /* 0x00000000141272ca */ /* 0x000fe200000e0000 */
[C---:B------:R-:W-:Y:S01]  /*18cd0*/  VIADD R20, R4.reuse, 0x202 ;  /* 0x0000020204147836 */ /* 0x040fe20000000000 */
[----:B------:R-:W-:Y:S01]  /*18ce0*/  R2UR UR19, R21 ;  /* 0x00000000151372ca */ /* 0x000fe200000e0000 */
[----:B------:R-:W-:Y:S01]  /*18cf0*/  VIADD R4, R4, 0x206 ;  /* 0x0000020604047836 */ /* 0x000fe20000000000 */
[----:B------:R-:W-:Y:S01]  /*18d00*/  R2UR UR22, R8 ;  /* 0x00000000081672ca */ /* 0x000fe200000e0000 */
[----:B------:R-:W-:Y:S01]  /*18d10*/  UMOV UR32, UR40 ;  /* 0x0000002800207c82 */ /* 0x000fe20008000000 */
[----:B------:R-:W-:Y:S01]  /*18d20*/  R2UR UR23, R9 ;  /* 0x00000000091772ca */ /* 0x000fe200000e0000 */
[----:B------:R-:W-:Y:S01]  /*18d30*/  UMOV UR33, UR41 ;  /* 0x0000002900217c82 */ /* 0x000fe20008000000 */
[----:B------:R-:W-:Y:S01]  /*18d40*/  R2UR UR26, R20 ;  /* 0x00000000141a72ca */ /* 0x000fe200000e0000 */
[----:B------:R-:W2:Y:S01]  /*18d50*/  S2R R15, SR_TID.X ;  /* 0x00000000000f7919 */ /* 0x000ea20000002100 */
[----:B------:R-:W-:-:S02]  /*18d60*/  R2UR UR27, R21 ;  /* 0x00000000151b72ca */ /* 0x000fc400000e0000 */
[----:B------:R-:W-:Y:S02]  /*18d70*/  R2UR UR34, R4 ;  /* 0x00000000042272ca */ /* 0x000fe400000e0000 */
[----:B------:R-:W-:Y:S02]  /*18d80*/  R2UR UR35, R5 ;  /* 0x00000000052372ca */ /* 0x000fe400000e0000 */
        /* <DEDUP_REMOVED lines=27> */
.L_x_1976:
[----:B------:R-:W3:Y:S01]  /*18f40*/  @P4 LDC R8, c[0x0][0x44c] ;  /* 0x00011300ff084b82 */ /* 0x000ee20000000800 */
[----:B------:R-:W-:Y:S01]  /*18f50*/  IMAD.IADD R7, R208, 0x1, R201 ;  /* 0x00000001d0077824 */ /* 0x000fe200078e02c9 */
[----:B------:R-:W-:-:S06]  /*18f60*/  ULOP3.LUT UR4, URZ, UR54, URZ, 0x33, !UPT ;  /* 0x000000363f047292 */ /* 0x000fcc000f8e333f */
[----:B------:R-:W4:Y:S01]  /*18f70*/  @P4 LDC R4, c[0x0][0x450] ;  /* 0x00011400ff044b82 */ /* 0x000f220000000800 */
[----:B---3--:R-:W-:-:S05]  /*18f80*/  @P4 IMAD.HI.U32 R8, R7, R8, RZ ;  /* 0x0000000807084227 */ /* 0x008fca00078e00ff */
[----:B----4-:R-:W-:Y:S01]  /*18f90*/  @P4 SHF.R.U32.HI R7, RZ, R4, R8 ;  /* 0x00000004ff074219 */ /* 0x010fe20000011608 */
[----:B------:R-:W-:Y:S02]  /*18fa0*/  VIADD R4, R10, 0x28440 ;  /* 0x000284400a047836 */ /* 0x000fe40000000000 */
[----:B------:R-:W-:Y:S02]  /*18fb0*/  IMAD.U32 R8, RZ, RZ, UR39 ;  /* 0x00000027ff087e24 */ /* 0x000fe4000f8e00ff */
[----:B------:R-:W3:Y:S03]  /*18fc0*/  SHFL.IDX PT, R206, R7, RZ, 0x1c1f ;  /* 0x001c1fff07ce7589 */ /* 0x000ee600000e0000 */
[----:B------:R-:W-:-:S04]  /*18fd0*/  PRMT R4, R8, 0x654, R4 ;  /* 0x0000065408047816 */ /* 0x000fc80000000004 */
[----:B------:R4:W-:Y:S02]  /*18fe0*/  SYNCS.ARRIVE.TRANS64.RED.A1T0 RZ, [R4+URZ], RZ ;  /* 0x000000ff04ff79a7 */ /* 0x0009e4000810043f */
[----:B----4-:R-:W-:-:S05]  /*18ff0*/  IMAD.SHL.U32 R4, R6, 0x40, RZ ;  /* 0x0000004006047824 */ /* 0x010fca00078e00ff */
[----:B------:R-:W-:-:S04]  /*19000*/  IADD3 R20, -R191, 0x1, -R4 ;  /* 0x00000001bf147810 */ /* 0x000fc80007ffe904 */
[----:B------:R-:W-:-:S05]  /*19010*/  IADD3 R20, -R189, R20, R192 ;  /* 0x00000014bd147210 */ /* 0x000fca0007ffe1c0 */
[C---:B------:R-:W-:Y:S02]  /*19020*/  VIADD R15, R20.reuse, UR55 ;  /* 0x00000037140f7c36 */ /* 0x040fe40008000000 */
[----:B------:R-:W-:Y:S02]  /*19030*/  VIADD R20, R20, UR4 ;  /* 0x0000000414147c36 */ /* 0x000fe40008000000 */
[--C-:B---3--:R-:W-:Y:S02]  /*19040*/  IMAD.IADD R21, R15, 0x1, R206.reuse ;  /* 0x000000010f157824 */ /* 0x108fe400078e02ce */
[----:B------:R-:W-:Y:S01]  /*19050*/  IMAD.IADD R205, R20, 0x1, R206 ;  /* 0x0000000114cd7824 */ /* 0x000fe200078e02ce */
[----:B------:R-:W-:Y:S06]  /*19060*/  @!P5 BRA `(.L_x_1977) ;  /* 0x000000000058d947 */ /* 0x000fec0003800000 */
[----:B------:R-:W-:Y:S01]  /*19070*/  IADD3 R206, -R189, R192, R206 ;  /* 0x000000c0bdce7210 */ /* 0x000fe20007ffe1ce */
[----:B------:R-:W-:Y:S03]  /*19080*/  BSSY B0, `(.L_x_1978) ;  /* 0x0000010000007945 */ /* 0x000fe60003800000 */
[----:B------:R-:W-:-:S13]  /*19090*/  ISETP.GT.AND P1, PT, R206, -0x1, PT ;  /* 0xffffffffce00780c */ /* 0x000fda0003f24270 */
[----:B------:R-:W-:Y:S05]  /*190a0*/  @P1 BRA `(.L_x_1979) ;  /* 0x0000000000201947 */ /* 0x000fea0003800000 */
[----:B------:R-:W-:Y:S02]  /*190b0*/  MOV R226, UR51 ;  /* 0x0000003300e27c02 */ /* 0x000fe40008000f00 */
[----:B------:R-:W-:Y:S02]  /*190c0*/  LOP3.LUT R206, RZ, R206, RZ, 0x33, !PT ;  /* 0x000000ceffce7212 */ /* 0x000fe400078e33ff */
[----:B------:R-:W-:-:S13]  /*190d0*/  ISETP.NE.AND P1, PT, R226, 0x1, PT ;  /* 0x00000001e200780c */ /* 0x000fda0003f25270 */
[----:B------:R-:W3:Y:S02]  /*190e0*/  @P1 LDC.64 R8, c[0x0][0x9e8] ;  /* 0x00027a00ff081b82 */ /* 0x000ee40000000a00 */
[----:B---3--:R-:W-:-:S05]  /*190f0*/  @P1 IMAD.HI.U32 R8, R206, R8, RZ ;  /* 0x00000008ce081227 */ /* 0x008fca00078e00ff */
[----:B------:R-:W-:-:S04]  /*19100*/  @P1 SHF.R.U32.HI R206, RZ, R9, R8 ;  /* 0x00000009ffce1219 */ /* 0x000fc80000011608 */
[----:B------:R-:W-:Y:S01]  /*19110*/  LOP3.LUT R206, RZ, R206, RZ, 0x33, !PT ;  /* 0x000000ceffce7212 */ /* 0x000fe200078e33ff */
[----:B------:R-:W-:Y:S06]  /*19120*/  BRA `(.L_x_1980) ;  /* 0x0000000000147947 */ /* 0x000fec0003800000 */
.L_x_1979:
[----:B------:R-:W-:-:S05]  /*19130*/  IMAD.U32 R226, RZ, RZ, UR51 ;  /* 0x00000033ffe27e24 */ /* 0x000fca000f8e00ff */
[----:B------:R-:W-:-:S13]  /*19140*/  ISETP.NE.AND P1, PT, R226, 0x1, PT ;  /* 0x00000001e200780c */ /* 0x000fda0003f25270 */
[----:B------:R-:W3:Y:S02]  /*19150*/  @P1 LDC.64 R8, c[0x0][0x9e8] ;  /* 0x00027a00ff081b82 */ /* 0x000ee40000000a00 */
[----:B---3--:R-:W-:-:S05]  /*19160*/  @P1 IMAD.HI.U32 R8, R206, R8, RZ ;  /* 0x00000008ce081227 */ /* 0x008fca00078e00ff */
[----:B------:R-:W-:-:S07]  /*19170*/  @P1 SHF.R.U32.HI R206, RZ, R9, R8 ;  /* 0x00000009ffce1219 */ /* 0x000fce0000011608 */
.L_x_1980:
[----:B------:R-:W-:Y:S05]  /*19180*/  BSYNC B0 ;  /* 0x0000000000007941 */ /* 0x000fea0003800000 */
.L_x_1978:
[----:B------:R-:W-:-:S04]  /*19190*/  IMAD R206, R206, R226, -R4 ;  /* 0x000000e2cece7224 */ /* 0x000fc800078e0a04 */
[----:B------:R-:W-:-:S05]  /*191a0*/  IMAD.IADD R206, R206, 0x1, -R191 ;  /* 0x00000001cece7824 */ /* 0x000fca00078e0abf */
[----:B------:R-:W-:Y:S02]  /*191b0*/  VIMNMX R205, R205, R206, !PT ;  /* 0x000000cecdcd7248 */ /* 0x000fe40007fe0100 */
[----:B------:R-:W-:-:S07]  /*191c0*/  VIADDMNMX R21, R206, R226, R21, PT ;  /* 0x000000e2ce157246 */ /* 0x000fce0003800115 */
.L_x_1977:
[----:B------:R-:W-:Y:S01]  /*191d0*/  ISETP.GT.AND P1, PT, R6, -0x1, PT ;  /* 0xffffffff0600780c */ /* 0x000fe20003f24270 */
[----:B------:R-:W3:Y:S03]  /*191e0*/  SHFL.IDX PT, R7, R7, 0x1, 0x1c1f ;  /* 0x003c1f0007077f89 */ /* 0x000ee600000e0000 */
[C---:B------:R-:W-:Y:S02]  /*191f0*/  ISETP.GT.AND P3, PT, R205.reuse, RZ, P1 ;  /* 0x000000ffcd00720c */ /* 0x040fe40000f64270 */
[----:B------:R-:W-:Y:S02]  /*19200*/  ISETP.GT.AND P2, PT, R205, 0x1, P1 ;  /* 0x00000001cd00780c */ /* 0x000fe40000f44270 */
[C---:B------:R-:W-:Y:S02]  /*19210*/  ISETP.LT.OR P3, PT, R21.reuse, 0x1, P3 ;  /* 0x000000011500780c */ /* 0x040fe40001f61670 */
[----:B------:R-:W-:-:S02]  /*19220*/  ISETP.LT.OR P2, PT, R21, 0x2, P2 ;  /* 0x000000021500780c */ /* 0x000fc40001741670 */
[----:B------:R-:W-:Y:S02]  /*19230*/  FSEL R152, R152, -INF , !P3 ;  /* 0xff80000098987808 */ /* 0x000fe40005800000 */
[----:B------:R-:W-:Y:S02]  /*19240*/  FSEL R153, R153, -INF , !P2 ;  /* 0xff80000099997808 */ /* 0x000fe40005000000 */
[C---:B------:R-:W-:Y:S02]  /*19250*/  ISETP.GT.AND P3, PT, R205.reuse, 0x8, P1 ;  /* 0x00000008cd00780c */ /* 0x040fe40000f64270 */
[----:B------:R-:W-:Y:S02]  /*19260*/  ISETP.GT.AND P2, PT, R205, 0x9, P1 ;  /* 0x00000009cd00780c */ /* 0x000fe40000f44270 */
[C---:B------:R-:W-:Y:S02]  /*19270*/  ISETP.LT.OR P3, PT, R21.reuse, 0x9, P3 ;  /* 0x000000091500780c */ /* 0x040fe40001f61670 */
[----:B------:R-:W-:-:S02]  /*19280*/  ISETP.LT.OR P2, PT, R21, 0xa, P2 ;  /* 0x0000000a1500780c */ /* 0x000fc40001741670 */
[----:B------:R-:W-:Y:S01]  /*19290*/  FSEL R156, R156, -INF , !P3 ;  /* 0xff8000009c9c7808 */ /* 0x000fe20005800000 */
[--C-:B---3--:R-:W-:Y:S01]  /*192a0*/  IMAD.IADD R15, R15, 0x1, R7.reuse ;  /* 0x000000010f0f7824 */ /* 0x108fe200078e0207 */
[----:B------:R-:W-:Y:S01]  /*192b0*/  FSEL R157, R157, -INF , !P2 ;  /* 0xff8000009d9d7808 */ /* 0x000fe20005000000 */
[----:B------:R-:W-:Y:S01]  /*192c0*/  IMAD.IADD R20, R20, 0x1, R7 ;  /* 0x0000000114147824 */ /* 0x000fe200078e0207 */
[C---:B------:R-:W-:Y:S02]  /*192d0*/  ISETP.GT.AND P3, PT, R205.reuse, 0x10, P1 ;  /* 0x00000010cd00780c */ /* 0x040fe40000f64270 */
        /* <DEDUP_REMOVED lines=34> */
[----:B------:R-:W-:Y:S01]  /*19500*/  FSEL R181, R181, -INF , !P2 ;  /* 0xff800000b5b57808 */ /* 0x000fe20005000000 */
[----:B------:R-:W-:Y:S08]  /*19510*/  @!P5 BRA `(.L_x_1981) ;  /* 0x000000000058d947 */ /* 0x000ff00003800000 */
        /* <DEDUP_REMOVED lines=12> */
.L_x_1983:
[----:B------:R-:W-:-:S05]  /*195e0*/  IMAD.U32 R21, RZ, RZ, UR51 ;  /* 0x00000033ff157e24 */ /* 0x000fca000f8e00ff */
[----:B------:R-:W-:-:S13]  /*195f0*/  ISETP.NE.AND P2, PT, R21, 0x1, PT ;  /* 0x000000011500780c */ /* 0x000fda0003f45270 */
[----:B------:R-:W3:Y:S02]  /*19600*/  @P2 LDC.64 R8, c[0x0][0x9e8] ;  /* 0x00027a00ff082b82 */ /* 0x000ee40000000a00 */
[----:B---3--:R-:W-:-:S05]  /*19610*/  @P2 IMAD.HI.U32 R8, R7, R8, RZ ;  /* 0x0000000807082227 */ /* 0x008fca00078e00ff */
[----:B------:R-:W-:-:S07]  /*19620*/  @P2 SHF.R.U32.HI R7, RZ, R9, R8 ;  /* 0x00000009ff072219 */ /* 0x000fce0000011608 */
.L_x_1984:
[----:B------:R-:W-:Y:S05]  /*19630*/  BSYNC B0 ;  /* 0x0000000000007941 */ /* 0x000fea0003800000 */
.L_x_1982:
[----:B------:R-:W-:-:S04]  /*19640*/  IMAD R4, R7, R21, -R4 ;  /* 0x0000001507047224 */ /* 0x000fc800078e0a04 */
[----:B------:R-:W-:-:S05]  /*19650*/  IMAD.IADD R4, R4, 0x1, -R191 ;  /* 0x0000000104047824 */ /* 0x000fca00078e0abf */
[----:B------:R-:W-:Y:S02]  /*19660*/  VIMNMX R20, R20, R4, !PT ;  /* 0x0000000414147248 */ /* 0x000fe40007fe0100 */
[----:B------:R-:W-:-:S07]  /*19670*/  VIADDMNMX R15, R4, R21, R15, PT ;  /* 0x00000015040f7246 */ /* 0x000fce000380010f */
.L_x_1981:
[----:B------:R-:W-:Y:S02]  /*19680*/  FMNMX.FTZ R4, R152, R14, !PT ;  /* 0x0000000e98047209 */ /* 0x000fe40007810000 */
[----:B------:R-:W-:Y:S02]  /*19690*/  ISETP.GT.AND P3, PT, R20, 0x8, P1 ;  /* 0x000000081400780c */ /* 0x000fe40000f64270 */
[----:B------:R-:W-:Y:S02]  /*196a0*/  FMNMX.FTZ R4, R153, R4, !PT ;  /* 0x0000000499047209 */ /* 0x000fe40007810000 */
[----:B------:R-:W-:Y:S02]  /*196b0*/  ISETP.LT.OR P3, PT, R15, 0x9, P3 ;  /* 0x000000090f00780c */ /* 0x000fe40001f61670 */
[----:B------:R-:W-:Y:S02]  /*196c0*/  FMNMX.FTZ R4, R156, R4, !PT ;  /* 0x000000049c047209 */ /* 0x000fe40007810000 */
[----:B------:R-:W-:-:S02]  /*196d0*/  FSEL R158, R158, -INF , !P3 ;  /* 0xff8000009e9e7808 */ /* 0x000fc40005800000 */
[----:B------:R-:W-:Y:S02]  /*196e0*/  FMNMX.FTZ R4, R157, R4, !PT ;  /* 0x000000049d047209 */ /* 0x000fe40007810000 */
[----:B------:R-:W-:Y:S02]  /*196f0*/  ISETP.GT.AND P3, PT, R20, RZ, P1 ;  /* 0x000000ff1400720c */ /* 0x000fe40000f64270 */
        /* <DEDUP_REMOVED lines=23> */
[----:B------:R-:W-:-:S03]  /*19870*/  ISETP.GT.AND P3, PT, R20, 0x30, P1 ;  /* 0x000000301400780c */ /* 0x000fc60000f64270 */
[----:B------:R-:W3:Y:S01]  /*19880*/  SHFL.BFLY PT, R7, R4, 0x2, 0x1f ;  /* 0x0c401f0004077f89 */ /* 0x000ee200000e0000 */
[----:B------:R-:W-:-:S04]  /*19890*/  ISETP.LT.OR P3, PT, R15, 0x31, P3 ;  /* 0x000000310f00780c */ /* 0x000fc80001f61670 */
[----:B------:R-:W-:Y:S02]  /*198a0*/  FSEL R178, R178, -INF , !P3 ;  /* 0xff800000b2b27808 */ /* 0x000fe40005800000 */
[----:B------:R-:W-:-:S04]  /*198b0*/  ISETP.GT.AND P3, PT, R20, 0x38, P1 ;  /* 0x000000381400780c */ /* 0x000fc80000f64270 */
[----:B------:R-:W-:-:S04]  /*198c0*/  ISETP.LT.OR P3, PT, R15, 0x39, P3 ;  /* 0x000000390f00780c */ /* 0x000fc80001f61670 */
[----:B------:R-:W-:Y:S02]  /*198d0*/  FSEL R182, R182, -INF , !P3 ;  /* 0xff800000b6b67808 */ /* 0x000fe40005800000 */
[----:B---3--:R-:W-:-:S05]  /*198e0*/  FMNMX.FTZ R4, R4, R7, !PT ;  /* 0x0000000704047209 */ /* 0x008fca0007810000 */
[----:B------:R-:W3:Y:S02]  /*198f0*/  SHFL.BFLY PT, R7, R4, 0x1, 0x1f ;  /* 0x0c201f0004077f89 */ /* 0x000ee400000e0000 */
[----:B---3--:R-:W-:-:S04]  /*19900*/  FMNMX.FTZ R4, R4, R7, !PT ;  /* 0x0000000704047209 */ /* 0x008fc80007810000 */
[----:B------:R-:W-:Y:S01]  /*19910*/  FSETP.NEU.FTZ.AND P2, PT, R4, -INF , PT ;  /* 0xff8000000400780b */ /* 0x000fe20003f5d000 */
[----:B------:R-:W-:-:S03]  /*19920*/  FFMA.FTZ R7, R2, R4, -8 ;  /* 0xc100000002077423 */ /* 0x000fc60000010004 */
[----:B------:R-:W-:Y:S02]  /*19930*/  FSEL R8, R4, RZ, P2 ;  /* 0x000000ff04087208 */ /* 0x000fe40001000000 */
[----:B------:R-:W-:Y:S02]  /*19940*/  FSEL R7, R7, RZ, P2 ;  /* 0x000000ff07077208 */ /* 0x000fe40001000000 */
[----:B------:R-:W-:Y:S01]  /*19950*/  ISETP.GT.AND P2, PT, R20, 0x1, P1 ;  /* 0x000000011400780c */ /* 0x000fe20000f44270 */
[----:B------:R-:W-:-:S02]  /*19960*/  FADD.FTZ R8, -R8, R14 ;  /* 0x0000000e08087221 */ /* 0x000fc40000010100 */
[C-C-:B------:R-:W-:Y:S01]  /*19970*/  FFMA.FTZ R152, R2.reuse, R152, -R7.reuse ;  /* 0x0000009802987223 */ /* 0x140fe20000010807 */
[----:B------:R-:W-:Y:S01]  /*19980*/  ISETP.LT.OR P2, PT, R15, 0x2, P2 ;  /* 0x000000020f00780c */ /* 0x000fe20001741670 */
[C-C-:B------:R-:W-:Y:S01]  /*19990*/  FFMA.FTZ R153, R2.reuse, R153, -R7.reuse ;  /* 0x0000009902997223 */ /* 0x140fe20000010807 */
[----:B------:R-:W-:-:S01]  /*199a0*/  FFMA.FTZ R156, R2, R156, -R7 ;  /* 0x0000009c029c7223 */ /* 0x000fc20000010807 */
[C-C-:B------:R-:W-:Y:S01]  /*199b0*/  FFMA.FTZ R157, R2.reuse, R157, -R7.reuse ;  /* 0x0000009d029d7223 */ /* 0x140fe20000010807 */
[----:B------:R-:W-:Y:S01]  /*199c0*/  FSEL R155, R155, -INF , !P2 ;  /* 0xff8000009b9b7808 */ /* 0x000fe20005000000 */
[--C-:B------:R-:W-:Y:S01]  /*199d0*/  FFMA.FTZ R160, R2, R160, -R7.reuse ;  /* 0x000000a002a07223 */ /* 0x100fe20000010807 */
[----:B------:R-:W-:Y:S01]  /*199e0*/  ISETP.GT.AND P2, PT, R20, 0x9, P1 ;  /* 0x000000091400780c */ /* 0x000fe20000f44270 */
[C-C-:B------:R-:W-:Y:S01]  /*199f0*/  FFMA.FTZ R161, R2.reuse, R161, -R7.reuse ;  /* 0x000000a102a17223 */ /* 0x140fe20000010807 */
[----:B------:R-:W-:-:S01]  /*19a00*/  FFMA.FTZ R164, R2, R164, -R7 ;  /* 0x000000a402a47223 */ /* 0x000fc20000010807 */
        /* <DEDUP_REMOVED lines=11> */
[----:B------:R-:W-:-:S01]  /*19ac0*/  FFMA.FTZ R181, R2, R181, -R7 ;  /* 0x000000b502b57223 */ /* 0x000fc20000010807 */
[----:B------:R-:W-:Y:S01]  /*19ad0*/  ISETP.LT.OR P2, PT, R15, 0x11, P2 ;  /* 0x000000110f00780c */ /* 0x000fe20001741670 */
[----:B------:R-:W-:Y:S01]  /*19ae0*/  FMUL.FTZ R8, R2, R8 ;  /* 0x0000000802087220 */ /* 0x000fe20000410000 */
[----:B------:R-:W-:Y:S01]  /*19af0*/  FMNMX.FTZ R7, R154, R13, !PT ;  /* 0x0000000d9a077209 */ /* 0x000fe20007810000 */
[----:B------:R-:W-:Y:S01]  /*19b00*/  MUFU.EX2 R152, R152 ;  /* 0x0000009800987308 */ /* 0x000fe20000000800 */
[----:B------:R-:W-:-:S02]  /*19b10*/  FSEL R162, R162, -INF , !P2 ;  /* 0xff800000a2a27808 */ /* 0x000fc40005000000 */
[----:B------:R-:W-:Y:S02]  /*19b20*/  ISETP.GT.AND P2, PT, R20, 0x11, P1 ;  /* 0x000000111400780c */ /* 0x000fe40000f44270 */
[----:B------:R-:W-:Y:S02]  /*19b30*/  FMNMX.FTZ R7, R155, R7, !PT ;  /* 0x000000079b077209 */ /* 0x000fe40007810000 */
[----:B------:R-:W-:Y:S01]  /*19b40*/  ISETP.LT.OR P2, PT, R15, 0x12, P2 ;  /* 0x000000120f00780c */ /* 0x000fe20001741670 */
[----:B------:R-:W3:Y:S01]  /*19b50*/  MUFU.EX2 R8, R8 ;  /* 0x0000000800087308 */ /* 0x000ee20000000800 */
[----:B------:R-:W-:Y:S02]  /*19b60*/  FMNMX.FTZ R7, R158, R7, !PT ;  /* 0x000000079e077209 */ /* 0x000fe40007810000 */
[----:B------:R-:W-:Y:S02]  /*19b70*/  FSEL R163, R163, -INF , !P2 ;  /* 0xff800000a3a37808 */ /* 0x000fe40005000000 */
[----:B------:R-:W-:-:S02]  /*19b80*/  FMNMX.FTZ R7, R159, R7, !PT ;  /* 0x000000079f077209 */ /* 0x000fc40007810000 */
[----:B------:R-:W-:Y:S01]  /*19b90*/  ISETP.GT.AND P2, PT, R20, 0x19, P1 ;  /* 0x000000191400780c */ /* 0x000fe20000f44270 */
[----:B------:R-:W4:Y:S01]  /*19ba0*/  MUFU.EX2 R153, R153 ;  /* 0x0000009900997308 */ /* 0x000f220000000800 */
[----:B------:R-:W-:Y:S02]  /*19bb0*/  FMNMX.FTZ R7, R162, R7, !PT ;  /* 0x00000007a2077209 */ /* 0x000fe40007810000 */
[----:B------:R-:W-:Y:S02]  /*19bc0*/  ISETP.LT.OR P2, PT, R15, 0x1a, P2 ;  /* 0x0000001a0f00780c */ /* 0x000fe40001741670 */
[----:B------:R-:W-:Y:S02]  /*19bd0*/  FMNMX.FTZ R7, R163, R7, !PT ;  /* 0x00000007a3077209 */ /* 0x000fe40007810000 */
[----:B------:R-:W-:Y:S01]  /*19be0*/  FSEL R167, R167, -INF , !P2 ;  /* 0xff800000a7a77808 */ /* 0x000fe20005000000 */
[----:B------:R-:W5:Y:S01]  /*19bf0*/  MUFU.EX2 R156, R156 ;  /* 0x0000009c009c7308 */ /* 0x000f620000000800 */
[----:B------:R-:W-:Y:S01]  /*19c00*/  ISETP.GT.AND P2, PT, R20, 0x21, P1 ;  /* 0x000000211400780c */ /* 0x000fe20000f44270 */
[----:B---3--:R-:W-:Y:S01]  /*19c10*/  FFMA.FTZ R3, R8, R3, R152 ;  /* 0x0000000308037223 */ /* 0x008fe20000010098 */
[----:B------:R-:W-:Y:S01]  /*19c20*/  FMNMX.FTZ R7, R166, R7, !PT ;  /* 0x00000007a6077209 */ /* 0x000fe20007810000 */
[-C--:B------:R-:W-:Y:S01]  /*19c30*/  FMUL.FTZ R24, R24, R8.reuse ;  /* 0x0000000818187220 */ /* 0x080fe20000410000 */
[----:B------:R-:W-:Y:S01]  /*19c40*/  ISETP.LT.OR P2, PT, R15, 0x22, P2 ;  /* 0x000000220f00780c */ /* 0x000fe20001741670 */
[-C--:B------:R-:W-:Y:S01]  /*19c50*/  FMUL.FTZ R25, R25, R8.reuse ;  /* 0x0000000819197220 */ /* 0x080fe20000410000 */
[----:B------:R-:W-:Y:S01]  /*19c60*/  FMNMX.FTZ R7, R167, R7, !PT ;  /* 0x00000007a7077209 */ /* 0x000fe20007810000 */
[----:B------:R-:W3:Y:S01]  /*19c70*/  MUFU.EX2 R157, R157 ;  /* 0x0000009d009d7308 */ /* 0x000ee20000000800 */
[----:B------:R-:W-:Y:S01]  /*19c80*/  FSEL R171, R171, -INF , !P2 ;  /* 0xff800000abab7808 */ /* 0x000fe20005000000 */
[----:B----4-:R-:W-:Y:S01]  /*19c90*/  FADD.FTZ R3, R153, R3 ;  /* 0x0000000399037221 */ /* 0x010fe20000010000 */
[----:B------:R-:W-:Y:S01]  /*19ca0*/  ISETP.GT.AND P2, PT, R20, 0x29, P1 ;  /* 0x000000291400780c */ /* 0x000fe20000f44270 */
[-C--:B------:R-:W-:Y:S01]  /*19cb0*/  FMUL.FTZ R28, R28, R8.reuse ;  /* 0x000000081c1c7220 */ /* 0x080fe20000410000 */
[----:B------:R-:W-:Y:S01]  /*19cc0*/  FMNMX.FTZ R7, R170, R7, !PT ;  /* 0x00000007aa077209 */ /* 0x000fe20007810000 */
[-C--:B------:R-:W-:Y:S01]  /*19cd0*/  FMUL.FTZ R29, R29, R8.reuse ;  /* 0x000000081d1d7220 */ /* 0x080fe20000410000 */
[----:B------:R-:W-:Y:S01]  /*19ce0*/  ISETP.LT.OR P2, PT, R15, 0x2a, P2 ;  /* 0x0000002a0f00780c */ /* 0x000fe20001741670 */
[----:B------:R-:W4:Y:S01]  /*19cf0*/  MUFU.EX2 R160, R160 ;  /* 0x000000a000a07308 */ /* 0x000f220000000800 */
[----:B------:R-:W-:Y:S01]  /*19d00*/  FMNMX.FTZ R7, R171, R7, !PT ;  /* 0x00000007ab077209 */ /* 0x000fe20007810000 */
[----:B-----5:R-:W-:Y:S01]  /*19d10*/  FADD.FTZ R3, R156, R3 ;  /* 0x000000039c037221 */ /* 0x020fe20000010000 */
[----:B------:R-:W-:Y:S01]  /*19d20*/  FSEL R175, R175, -INF , !P2 ;  /* 0xff800000afaf7808 */ /* 0x000fe20005000000 */
[-C--:B------:R-:W-:Y:S01]  /*19d30*/  FMUL.FTZ R32, R32, R8.reuse ;  /* 0x0000000820207220 */ /* 0x080fe20000410000 */
[----:B------:R-:W-:Y:S01]  /*19d40*/  ISETP.GT.AND P2, PT, R20, 0x31, P1 ;  /* 0x000000311400780c */ /* 0x000fe20000f44270 */
[-C--:B------:R-:W-:Y:S01]  /*19d50*/  FMUL.FTZ R33, R33, R8.reuse ;  /* 0x0000000821217220 */ /* 0x080fe20000410000 */
[----:B------:R-:W-:Y:S01]  /*19d60*/  FMNMX.FTZ R7, R174, R7, !PT ;  /* 0x00000007ae077209 */ /* 0x000fe20007810000 */
[----:B------:R-:W5:Y:S01]  /*19d70*/  MUFU.EX2 R161, R161 ;  /* 0x000000a100a17308 */ /* 0x000f620000000800 */
[----:B------:R-:W-:Y:S01]  /*19d80*/  ISETP.LT.OR P2, PT, R15, 0x32, P2 ;  /* 0x000000320f00780c */ /* 0x000fe20001741670 */
[----:B---3--:R-:W-:Y:S01]  /*19d90*/  FADD.FTZ R3, R157, R3 ;  /* 0x000000039d037221 */ /* 0x008fe20000010000 */
[----:B------:R-:W-:Y:S01]  /*19da0*/  FMNMX.FTZ R7, R175, R7, !PT ;  /* 0x00000007af077209 */ /* 0x000fe20007810000 */
[-C--:B------:R-:W-:Y:S01]  /*19db0*/  FMUL.FTZ R36, R36, R8.reuse ;  /* 0x0000000824247220 */ /* 0x080fe20000410000 */
[----:B------:R-:W-:Y:S01]  /*19dc0*/  ISETP.GT.AND P1, PT, R20, 0x39, P1 ;  /* 0x000000391400780c */ /* 0x000fe20000f24270 */
[-C--:B------:R-:W-:Y:S01]  /*19dd0*/  FMUL.FTZ R37, R37, R8.reuse ;  /* 0x0000000825257220 */ /* 0x080fe20000410000 */
[----:B------:R-:W-:Y:S01]  /*19de0*/  FSEL R179, R179, -INF , !P2 ;  /* 0xff800000b3b37808 */ /* 0x000fe20005000000 */
[----:B------:R-:W3:Y:S01]  /*19df0*/  MUFU.EX2 R164, R164 ;  /* 0x000000a400a47308 */ /* 0x000ee20000000800 */
[----:B------:R-:W-:Y:S01]  /*19e00*/  FMNMX.FTZ R7, R178, R7, !PT ;  /* 0x00000007b2077209 */ /* 0x000fe20007810000 */
[----:B----4-:R-:W-:Y:S01]  /*19e10*/  FADD.FTZ R3, R160, R3 ;  /* 0x00000003a0037221 */ /* 0x010fe20000010000 */
[----:B------:R-:W-:Y:S01]  /*19e20*/  ISETP.LT.OR P1, PT, R15, 0x3a, P1 ;  /* 0x0000003a0f00780c */ /* 0x000fe20000f21670 */
[-C--:B------:R-:W-:Y:S01]  /*19e30*/  FMUL.FTZ R40, R40, R8.reuse ;  /* 0x0000000828287220 */ /* 0x080fe20000410000 */
[----:B------:R-:W-:Y:S01]  /*19e40*/  FMNMX.FTZ R7, R179, R7, !PT ;  /* 0x00000007b3077209 */ /* 0x000fe20007810000 */
[----:B------:R-:W-:Y:S01]  /*19e50*/  FMUL.FTZ R41, R41, R8 ;  /* 0x0000000829297220 */ /* 0x000fe20000410000 */
[----:B------:R-:W-:Y:S01]  /*19e60*/  FSEL R183, R183, -INF , !P1 ;  /* 0xff800000b7b77808 */ /* 0x000fe20004800000 */
[----:B------:R-:W4:Y:S01]  /*19e70*/  MUFU.EX2 R165, R165 ;  /* 0x000000a500a57308 */ /* 0x000f220000000800 */
[----:B------:R-:W-:Y:S01]  /*19e80*/  FMNMX.FTZ R7, R182, R7, !PT ;  /* 0x00000007b6077209 */ /* 0x000fe20007810000 */
[----:B-----5:R-:W-:Y:S01]  /*19e90*/  FADD.FTZ R3, R161, R3 ;  /* 0x00000003a1037221 */ /* 0x020fe20000010000 */
[----:B------:R-:W-:Y:S01]  /*19ea0*/  F2FP.SATFINITE.E4M3.F32.PACK_AB_MERGE_C R156, R157, R156, RZ ;  /* 0x0000009c9d9c723e */ /* 0x000fe200048070ff */
[-C--:B------:R-:W-:Y:S01]  /*19eb0*/  FMUL.FTZ R44, R44, R8.reuse ;  /* 0x000000082c2c7220 */ /* 0x080fe20000410000 */
[----:B------:R-:W-:Y:S01]  /*19ec0*/  FMNMX.FTZ R9, R183, R7, !PT ;  /* 0x00000007b7097209 */ /* 0x000fe20007810000 */
[----:B------:R-:W-:Y:S01]  /*19ed0*/  FMUL.FTZ R45, R45, R8 ;  /* 0x000000082d2d7220 */ /* 0x000fe20000410000 */
[----:B------:R-:W-:Y:S01]  /*19ee0*/  F2FP.SATFINITE.E4M3.F32.PACK_AB_MERGE_C R152, R153, R152, R156 ;  /* 0x000000989998723e */ /* 0x000fe2000480709c */
[----:B------:R-:W5:Y:S01]  /*19ef0*/  MUFU.EX2 R168, R168 ;  /* 0x000000a800a87308 */ /* 0x000f620000000800 */
[----:B---3--:R-:W-:-:S01]  /*19f00*/  FADD.FTZ R3, R164, R3 ;  /* 0x00000003a4037221 */ /* 0x008fc20000010000 */
[----:B------:R-:W3:Y:S01]  /*19f10*/  SHFL.BFLY PT, R7, R9, 0x2, 0x1f ;  /* 0x0c401f0009077f89 */ /* 0x000ee200000e0000 */
        /* <DEDUP_REMOVED lines=14> */
[----:B-----5:R-:W-:-:S01]  /*1a000*/  FADD.FTZ R3, R168, R3 ;  /* 0x00000003a8037221 */ /* 0x020fc20000010000 */
[-C--:B------:R-:W-:Y:S01]  /*1a010*/  FMUL.FTZ R69, R69, R8.reuse ;  /* 0x0000000845457220 */ /* 0x080fe20000410000 */
[-C--:B------:R-:W-:Y:S01]  /*1a020*/  FMUL.FTZ R72, R72, R8.reuse ;  /* 0x0000000848487220 */ /* 0x080fe20000410000 */
[-C--:B------:R-:W-:Y:S01]  /*1a030*/  FMUL.FTZ R73, R73, R8.reuse ;  /* 0x0000000849497220 */ /* 0x080fe20000410000 */
[-C--:B------:R-:W-:Y:S01]  /*1a040*/  FMUL.FTZ R76, R76, R8.reuse ;  /* 0x000000084c4c7220 */ /* 0x080fe20000410000 */
[-C--:B------:R-:W-:Y:S01]  /*1a050*/  FMUL.FTZ R77, R77, R8.reuse ;  /* 0x000000084d4d7220 */ /* 0x080fe20000410000 */
[----:B------:R-:W-:Y:S01]  /*1a060*/  FMUL.FTZ R80, R80, R8 ;  /* 0x0000000850507220 */ /* 0x000fe20000410000 */
[----:B------:R-:W5:Y:S01]  /*1a070*/  MUFU.EX2 R173, R173 ;  /* 0x000000ad00ad7308 */ /* 0x000f620000000800 */
[----:B0-----:R-:W-:-:S01]  /*1a080*/  FADD.FTZ R3, R169, R3 ;  /* 0x00000003a9037221 */ /* 0x001fc20000010000 */
[----:B---3--:R-:W-:Y:S01]  /*1a090*/  FMNMX.FTZ R9, R9, R7, !PT ;  /* 0x0000000709097209 */ /* 0x008fe20007810000 */
[-C--:B------:R-:W-:Y:S01]  /*1a0a0*/  FMUL.FTZ R81, R81, R8.reuse ;  /* 0x0000000851517220 */ /* 0x080fe20000410000 */
[-C--:B------:R-:W-:Y:S01]  /*1a0b0*/  FMUL.FTZ R84, R84, R8.reuse ;  /* 0x0000000854547220 */ /* 0x080fe20000410000 */
[-C--:B------:R-:W-:Y:S01]  /*1a0c0*/  FMUL.FTZ R85, R85, R8.reuse ;  /* 0x0000000855557220 */ /* 0x080fe20000410000 */
[----:B------:R-:W-:Y:S01]  /*1a0d0*/  FMUL.FTZ R88, R88, R8 ;  /* 0x0000000858587220 */ /* 0x000fe20000410000 */
[----:B------:R-:W0:Y:S01]  /*1a0e0*/  SHFL.BFLY PT, R7, R9, 0x1, 0x1f ;  /* 0x0c201f0009077f89 */ /* 0x000e2200000e0000 */
        /* <DEDUP_REMOVED lines=22> */
[----:B------:R-:W-:Y:S01]  /*1a250*/  FMUL.FTZ R121, R121, R8 ;  /* 0x0000000879797220 */ /* 0x000fe20000410000 */
[----:B0-----:R-:W-:Y:S01]  /*1a260*/  FMNMX.FTZ R7, R9, R7, !PT ;  /* 0x0000000709077209 */ /* 0x001fe20007810000 */
[----:B------:R-:W0:Y:S01]  /*1a270*/  MUFU.EX2 R181, R181 ;  /* 0x000000b500b57308 */ /* 0x000e220000000800 */
[----:B----4-:R-:W-:-:S01]  /*1a280*/  FADD.FTZ R3, R177, R3 ;  /* 0x00000003b1037221 */ /* 0x010fc20000010000 */
[-C--:B------:R-:W-:Y:S01]  /*1a290*/  FMUL.FTZ R124, R124, R8.reuse ;  /* 0x000000087c7c7220 */ /* 0x080fe20000410000 */
[----:B------:R-:W-:Y:S01]  /*1a2a0*/  FSETP.NEU.FTZ.AND P1, PT, R7, -INF , PT ;  /* 0xff8000000700780b */ /* 0x000fe20003f3d000 */
[----:B------:R-:W-:Y:S01]  /*1a2b0*/  FFMA.FTZ R9, R2, R7, -8 ;  /* 0xc100000002097423 */ /* 0x000fe20000010007 */
[-C--:B------:R-:W-:Y:S01]  /*1a2c0*/  FMUL.FTZ R125, R125, R8.reuse ;  /* 0x000000087d7d7220 */ /* 0x080fe20000410000 */
[-C--:B------:R-:W-:Y:S01]  /*1a2d0*/  FMUL.FTZ R128, R128, R8.reuse ;  /* 0x0000000880807220 */ /* 0x080fe20000410000 */
[----:B------:R-:W-:Y:S01]  /*1a2e0*/  FSEL R21, R7, RZ, P1 ;  /* 0x000000ff07157208 */ /* 0x000fe20000800000 */
[-C--:B------:R-:W-:Y:S01]  /*1a2f0*/  FMUL.FTZ R129, R129, R8.reuse ;  /* 0x0000000881817220 */ /* 0x080fe20000410000 */
[----:B------:R-:W-:Y:S01]  /*1a300*/  FSEL R9, R9, RZ, P1 ;  /* 0x000000ff09097208 */ /* 0x000fe20000800000 */
[----:B-----5:R-:W-:Y:S01]  /*1a310*/  FADD.FTZ R3, R180, R3 ;  /* 0x00000003b4037221 */ /* 0x020fe20000010000 */
        /* <DEDUP_REMOVED lines=17> */
[----:B------:R-:W3:Y:S01]  /*1a430*/  MUFU.EX2 R13, R13 ;  /* 0x0000000d000d7308 */ /* 0x000ee20000000800 */
[----:B------:R-:W-:-:S01]  /*1a440*/  FFMA.FTZ R159, R2, R178, -R9 ;  /* 0x000000b2029f7223 */ /* 0x000fc20000010809 */
[C-C-:B------:R-:W-:Y:S01]  /*1a450*/  FFMA.FTZ R179, R2.reuse, R179, -R9.reuse ;  /* 0x000000b302b37223 */ /* 0x140fe20000010809 */
[----:B------:R-:W-:-:S01]  /*1a460*/  FFMA.FTZ R182, R2, R182, -R9 ;  /* 0x000000b602b67223 */ /* 0x000fc20000010809 */
[----:B------:R-:W-:Y:S01]  /*1a470*/  FFMA.FTZ R9, R2, R183, -R9 ;  /* 0x000000b702097223 */ /* 0x000fe20000010809 */
[----:B------:R-:W-:Y:S01]  /*1a480*/  F2FP.SATFINITE.E4M3.F32.PACK_AB_MERGE_C R154, R165, R164, RZ ;  /* 0x000000a4a59a723e */ /* 0x000fe200048070ff */
[C---:B0-----:R-:W-:Y:S01]  /*1a490*/  FADD.FTZ R3, R181.reuse, R3 ;  /* 0x00000003b5037221 */ /* 0x041fe20000010000 */
[----:B------:R-:W-:Y:S01]  /*1a4a0*/  F2FP.SATFINITE.E4M3.F32.PACK_AB_MERGE_C R158, R181, R180, RZ ;  /* 0x000000b4b59e723e */ /* 0x000fe200048070ff */
[----:B------:R-:W0:Y:S01]  /*1a4b0*/  MUFU.EX2 R14, R14 ;  /* 0x0000000e000e7308 */ /* 0x000e220000000800 */
[----:B------:R-:W-:Y:S01]  /*1a4c0*/  F2FP.SATFINITE.E4M3.F32.PACK_AB_MERGE_C R154, R161, R160, R154 ;  /* 0x000000a0a19a723e */ /* 0x000fe2000480709a */
[----:B------:R-:W-:Y:S01]  /*1a4d0*/  FMUL.FTZ R136, R136, R8 ;  /* 0x0000000888887220 */ /* 0x000fe20000410000 */
[----:B------:R-:W-:Y:S01]  /*1a4e0*/  F2FP.SATFINITE.E4M3.F32.PACK_AB_MERGE_C R158, R177, R176, R158 ;  /* 0x000000b0b19e723e */ /* 0x000fe2000480709e */
[-C--:B------:R-:W-:Y:S01]  /*1a4f0*/  FMUL.FTZ R137, R137, R8.reuse ;  /* 0x0000000889897220 */ /* 0x080fe20000410000 */
[-C--:B------:R-:W-:Y:S01]  /*1a500*/  FMUL.FTZ R140, R140, R8.reuse ;  /* 0x000000088c8c7220 */ /* 0x080fe20000410000 */
[-C--:B------:R-:W-:Y:S01]  /*1a510*/  FMUL.FTZ R141, R141, R8.reuse ;  /* 0x000000088d8d7220 */ /* 0x080fe20000410000 */
[----:B------:R-:W-:Y:S01]  /*1a520*/  FMUL.FTZ R144, R144, R8 ;  /* 0x0000000890907220 */ /* 0x000fe20000410000 */
[----:B------:R-:W4:Y:S01]  /*1a530*/  MUFU.EX2 R15, R15 ;  /* 0x0000000f000f7308 */ /* 0x000f220000000800 */
[----:B---3--:R-:W-:-:S01]  /*1a540*/  FFMA.FTZ R0, R13, R0, R153 ;  /* 0x000000000d007223 */ /* 0x008fc20000010099 */
[-C--:B------:R-:W-:Y:S01]  /*1a550*/  FMUL.FTZ R145, R145, R8.reuse ;  /* 0x0000000891917220 */ /* 0x080fe20000410000 */
[-C--:B------:R-:W-:Y:S01]  /*1a560*/  FMUL.FTZ R148, R148, R8.reuse ;  /* 0x0000000894947220 */ /* 0x080fe20000410000 */
[----:B------:R-:W-:Y:S01]  /*1a570*/  FMUL.FTZ R149, R149, R8 ;  /* 0x0000000895957220 */ /* 0x000fe20000410000 */
        /* <DEDUP_REMOVED lines=20> */
[C---:B---3--:R-:W-:Y:S01]  /*1a6c0*/  F2FP.SATFINITE.E4M3.F32.PACK_AB_MERGE_C R156, R20.reuse, R15, RZ ;  /* 0x0000000f149c723e */ /* 0x048fe200048070ff */
[----:B------:R-:W-:Y:S01]  /*1a6d0*/  FADD.FTZ R0, R20, R0 ;  /* 0x0000000014007221 */ /* 0x000fe20000010000 */
[-C--:B------:R-:W-:Y:S01]  /*1a6e0*/  FMUL.FTZ R55, R55, R13.reuse ;  /* 0x0000000d37377220 */ /* 0x080fe20000410000 */
[----:B------:R-:W-:Y:S01]  /*1a6f0*/  FMUL.FTZ R58, R58, R13 ;  /* 0x0000000d3a3a7220 */ /* 0x000fe20000410000 */
[----:B------:R-:W-:Y:S01]  /*1a700*/  F2FP.SATFINITE.E4M3.F32.PACK_AB_MERGE_C R153, R14, R153, R156 ;  /* 0x000000990e99723e */ /* 0x000fe2000480709c */
[----:B------:R-:W-:Y:S01]  /*1a710*/  FMUL.FTZ R59, R59, R13 ;  /* 0x0000000d3b3b7220 */ /* 0x000fe20000410000 */
[----:B------:R-:W-:Y:S01]  /*1a720*/  F2FP.SATFINITE.E4M3.F32.PACK_AB_MERGE_C R156, R173, R172, RZ ;  /* 0x000000acad9c723e */ /* 0x000fe200048070ff */
[----:B------:R-:W3:Y:S01]  /*1a730*/  MUFU.EX2 R157, R157 ;  /* 0x0000009d009d7308 */ /* 0x000ee20000000800 */
[----:B0-----:R-:W-:-:S01]  /*1a740*/  FADD.FTZ R0, R155, R0 ;  /* 0x000000009b007221 */ /* 0x001fc20000010000 */
[-C--:B------:R-:W-:Y:S01]  /*1a750*/  FMUL.FTZ R62, R62, R13.reuse ;  /* 0x0000000d3e3e7220 */ /* 0x080fe20000410000 */
[----:B------:R-:W-:Y:S01]  /*1a760*/  F2FP.SATFINITE.E4M3.F32.PACK_AB_MERGE_C R156, R169, R168, R156 ;  /* 0x000000a8a99c723e */ /* 0x000fe2000480709c */
        /* <DEDUP_REMOVED lines=61> */
[----:B---3--:R-:W-:-:S01]  /*1ab40*/  FADD.FTZ R0, R159, R0 ;  /* 0x000000009f007221 */ /* 0x008fc20000010000 */
[-C--:B------:R-:W-:Y:S01]  /*1ab50*/  FMUL.FTZ R147, R147, R13.reuse ;  /* 0x0000000d93937220 */ /* 0x080fe20000410000 */
[-C--:B------:R-:W-:Y:S01]  /*1ab60*/  FMUL.FTZ R150, R150, R13.reuse ;  /* 0x0000000d96967220 */ /* 0x080fe20000410000 */
[----:B------:R-:W-:-:S04]  /*1ab70*/  FMUL.FTZ R151, R151, R13 ;  /* 0x0000000d97977220 */ /* 0x000fc80000410000 */
[----:B------:R-:W3:Y:S01]  /*1ab80*/  MUFU.EX2 R9, R9 ;  /* 0x0000000900097308 */ /* 0x000ee20000000800 */
[----:B0-----:R-:W-:-:S04]  /*1ab90*/  FADD.FTZ R0, R179, R0 ;  /* 0x00000000b3007221 */ /* 0x001fc80000010000 */
[----:B----4-:R-:W-:Y:S01]  /*1aba0*/  FADD.FTZ R0, R182, R0 ;  /* 0x00000000b6007221 */ /* 0x010fe20000010000 */
[----:B---3--:R-:W-:-:S03]  /*1abb0*/  F2FP.SATFINITE.E4M3.F32.PACK_AB_MERGE_C R182, R9, R182, RZ ;  /* 0x000000b609b6723e */ /* 0x008fc600048070ff */
[----:B------:R-:W-:Y:S01]  /*1abc0*/  FADD.FTZ R0, R9, R0 ;  /* 0x0000000009007221 */ /* 0x000fe20000010000 */
[----:B------:R-:W-:Y:S01]  /*1abd0*/  F2FP.SATFINITE.E4M3.F32.PACK_AB_MERGE_C R159, R179, R159, R182 ;  /* 0x0000009fb39f723e */ /* 0x000fe200048070b6 */
[----:B------:R-:W-:Y:S06]  /*1abe0*/  @!P0 BRA `(.L_x_1985) ;  /* 0x0000000000048947 */ /* 0x000fec0003800000 */
[----:B------:R-:W-:Y:S01]  /*1abf0*/  BPT.TRAP 0x1 ;  /* 0x000000040000795c */ /* 0x000fe20000300000 */
.L_x_1985:
[----:B------:R0:W3:Y:S01]  /*1ac00*/  SYNCS.PHASECHK.TRANS64.TRYWAIT P1, [R10+URZ+0x28450], R11 ;  /* 0x0284500b0a0075a7 */ /* 0x0000e2000802017f */
[----:B------:R-:W-:Y:S05]  /*1ac10*/  @!P0 BRA `(.L_x_1986) ;  /* 0x0000000000048947 */ /* 0x000fea0003800000 */
[----:B------:R-:W-:Y:S01]  /*1ac20*/  BPT.TRAP 0x1 ;  /* 0x000000040000795c */ /* 0x000fe20000300000 */
.L_x_1986:
[----:B------:R-:W-:Y:S04]  /*1ac30*/  BSSY B0, `(.L_x_1987) ;  /* 0x0000004000007945 */ /* 0x000fe80003800000 */
[----:B---3--:R-:W-:Y:S05]  /*1ac40*/  @P1 BRA `(.L_x_1988) ;  /* 0x0000000000081947 */ /* 0x008fea0003800000 */
[----:B------:R-:W3:Y:S02]  /*1ac50*/  SYNCS.PHASECHK.TRANS64.TRYWAIT P1, [R10+URZ+0x28450], R11 ;  /* 0x0284500b0a0075a7 */ /* 0x000ee4000802017f */
[----:B---3--:R-:W-:Y:S05]  /*1ac60*/  @!P1 BRA `(.L_x_1989) ;  /* 0x0000011c00649947 */ /* 0x008fea0003800000 */
.L_x_1988:
[----:B------:R-:W-:Y:S05]  /*1ac70*/  BSYNC B0 ;  /* 0x0000000000007941 */ /* 0x000fea0003800000 */
.L_x_1987:
[----:B------:R-:W4:Y:S01]  /*1ac80*/  S2R R13, SR_TID.X ;  /* 0x00000000000d7919 */ /* 0x000f220000002100 */
[----:B------:R-:W-:Y:S01]  /*1ac90*/  IMAD.MOV.U32 R9, RZ, RZ, -0x7fffffe0 ;  /* 0x80000020ff097424 */ /* 0x000fe200078e00ff */
[----:B------:R-:W-:Y:S05]  /*1aca0*/  WARPSYNC.ALL ;  /* 0x0000000000007948 */ /* 0x000fea0003800000 */
[----:B------:R-:W-:Y:S02]  /*1acb0*/  R2UR UR7, R9 ;  /* 0x00000000090772ca */ /* 0x000fe400000e0000 */
[----:B------:R-:W-:-:S04]  /*1acc0*/  LEA R8, R12, UR43, 0xa ;  /* 0x0000002b0c087c11 */ /* 0x000fc8000f8e50ff */
[C---:B------:R-:W-:Y:S01]  /*1acd0*/  R2UR UR6, R8.reuse ;  /* 0x00000000080672ca */ /* 0x040fe200000e0000 */
[----:B------:R-:W-:Y:S01]  /*1ace0*/  VIADD R8, R8, 0x2 ;  /* 0x0000000208087836 */ /* 0x000fe20000000000 */
[----:B----4-:R-:W-:-:S05]  /*1acf0*/  SHF.R.U32.HI R13, RZ, 0x7, R13 ;  /* 0x00000007ff0d7819 */ /* 0x010fca000001160d */
[----:B------:R-:W-:-:S05]  /*1ad00*/  VIADD R9, R13, 0x8 ;  /* 0x000000080d097836 */ /* 0x000fca0000000000 */
[----:B------:R4:W-:Y:S02]  /*1ad10*/  BAR.SYNC.DEFER_BLOCKING R9, 0x100 ;  /* 0x000400090000751d */ /* 0x0009e40000010000 */
[----:B----4-:R-:W-:-:S04]  /*1ad20*/  IMAD.MOV.U32 R9, RZ, RZ, -0x7fffffe0 ;  /* 0x80000020ff097424 */ /* 0x010fc800078e00ff */
        /* <DEDUP_REMOVED lines=11> */
.L_x_1990:
[----:B------:R-:W-:Y:S01]  /*1ade0*/  ISETP.GT.AND P1, PT, R6, R204, PT ;  /* 0x000000cc0600720c */ /* 0x000fe20003f24270 */
[----:B01-3--:R-:W-:Y:S02]  /*1adf0*/  VIADD R10, R10, 0x28460 ;  /* 0x000284600a0a7836 */ /* 0x00bfe40000000000 */
[----:B------:R-:W-:Y:S02]  /*1ae00*/  IMAD.U32 R8, RZ, RZ, UR39 ;  /* 0x00000027ff087e24 */ /* 0x000fe4000f8e00ff */
[----:B------:R-:W-:Y:S02]  /*1ae10*/  VIADD R6, R6, 0xffffffff ;  /* 0xffffffff06067836 */ /* 0x000fe40000000000 */
[----:B------:R-:W-:Y:S01]  /*1ae20*/  IMAD.MOV.U32 R13, RZ, RZ, R7 ;  /* 0x000000ffff0d7224 */ /* 0x000fe200078e0007 */
[----:B------:R-:W-:Y:S01]  /*1ae30*/  PRMT R8, R8, 0x654, R10 ;  /* 0x0000065408087816 */ /* 0x000fe2000000000a */
[----:B------:R-:W-:-:S03]  /*1ae40*/  IMAD.MOV.U32 R14, RZ, RZ, R4 ;  /* 0x000000ffff0e7224 */ /* 0x000fc600078e0004 */
[----:B------:R0:W-:Y:S01]  /*1ae50*/  SYNCS.ARRIVE.TRANS64.RED.A1T0 RZ, [R8+URZ], RZ ;  /* 0x000000ff08ff79a7 */ /* 0x0001e2000810043f */
[----:B------:R-:W-:Y:S05]  /*1ae60*/  @P1 BRA `(.L_x_1991) ;  /* 0xffffffd800bc1947 */ /* 0x000fea000383ffff */
.L_x_1971:
[----:B------:R-:W-:Y:S05]  /*1ae70*/  WARPSYNC.ALL ;  /* 0x0000000000007948 */ /* 0x000fea0003800000 */
[----:B------:R-:W1:Y:S01]  /*1ae80*/  SHFL.BFLY PT, R6, R3, 0x2, 0x1f ;  /* 0x0c401f0003067f89 */ /* 0x000e6200000e0000 */
[----:B------:R-:W-:Y:S01]  /*1ae90*/  ULDC.64 UR4, c[0x0][0x9a0] ;  /* 0x0002680000047ab9 */ /* 0x000fe20000000a00 */
[----:B------:R-:W-:Y:S02]  /*1aea0*/  IMAD.MOV.U32 R164, RZ, RZ, -0x800000 ;  /* 0xff800000ffa47424 */ /* 0x000fe400078e00ff */
[----:B-1----:R-:W-:-:S05]  /*1aeb0*/  FADD.FTZ R6, R6, R3 ;  /* 0x0000000306067221 */ /* 0x002fca0000010000 */
[----:B------:R-:W1:Y:S02]  /*1aec0*/  SHFL.BFLY PT, R3, R6, 0x1, 0x1f ;  /* 0x0c201f0006037f89 */ /* 0x000e6400000e0000 */
[----:B-1----:R-:W-:Y:S01]  /*1aed0*/  FADD.FTZ R6, R6, R3 ;  /* 0x0000000306067221 */ /* 0x002fe20000010000 */
[----:B------:R-:W-:-:S03]  /*1aee0*/  MOV R3, RZ ;  /* 0x000000ff00037202 */ /* 0x000fc60000000f00 */
[----:B0-----:R-:W-:Y:S01]  /*1aef0*/  FMUL.FTZ R8, R6, 0.00390625 ;  /* 0x3b80000006087820 */ /* 0x001fe20000410000 */
[----:B------:R2:W-:Y:S08]  /*1af00*/  BAR.ARV R5, 0x100 ;  /* 0x000400050000751d */ /* 0x0005f00000002000 */
[----:B------:R-:W-:Y:S06]  /*1af10*/  BAR.ARV 0x8, 0x180 ;  /* 0x0206000000007b1d */ /* 0x000fec0000002000 */
[----:B------:R-:W-:-:S02]  /*1af20*/  FSETP.NE.FTZ.AND P1, PT, R8, RZ, PT ;  /* 0x000000ff0800720b */ /* 0x000fc40003f35000 */
[----:B------:R-:W-:-:S11]  /*1af30*/  FSETP.NE.FTZ.AND P0, PT, R6, RZ, PT ;  /* 0x000000ff0600720b */ /* 0x000fd60003f15000 */
[----:B------:R-:W0:Y:S01]  /*1af40*/  @P1 MUFU.LG2 R8, R8 ;  /* 0x0000000800081308 */ /* 0x000e220000000c00 */
[----:B--23--:R-:W-:-:S07]  /*1af50*/  @P1 FMUL.FTZ R5, R2, 0.69314718246459960938 ;  /* 0x3f31721802051820 */ /* 0x00cfce0000410000 */
[----:B------:R1:W-:Y:S01]  /*1af60*/  @P0 MUFU.RCP R3, R6 ;  /* 0x0000000600030308 */ /* 0x0003e20000001000 */
[----:B------:R-:W-:-:S04]  /*1af70*/  ISETP.NE.U32.AND P0, PT, RZ, UR4, PT ;  /* 0x00000004ff007c0c */ /* 0x000fc8000bf05070 */
[----:B------:R-:W-:Y:S01]  /*1af80*/  ISETP.NE.AND.EX P0, PT, RZ, UR5, PT, P0 ;  /* 0x00000005ff007c0c */ /* 0x000fe2000bf05300 */
[----:B0-----:R-:W-:-:S04]  /*1af90*/  @P1 FMUL.FTZ R8, R8, 0.69314718246459960938 ;  /* 0x3f31721808081820 */ /* 0x001fc80000410000 */
[----:B------:R-:W-:-:S08]  /*1afa0*/  @P1 FFMA.FTZ R164, R5, R4, R8 ;  /* 0x0000000405a41223 */ /* 0x000fd00000010008 */
[----:B------:R-:W0:Y:S01]  /*1afb0*/  @P0 LDC.64 R4, c[0x0][0x9c8] ;  /* 0x00027200ff040b82 */ /* 0x000e220000000a00 */
[----:B-1----:R-:W-:-:S05]  /*1afc0*/  @P0 SHF.R.S32.HI R6, RZ, 0x1f, R207 ;  /* 0x0000001fff060819 */ /* 0x002fca00000114cf */
[----:B0-----:R-:W-:-:S04]  /*1afd0*/  @P0 IMAD R6, R6, R4, RZ ;  /* 0x0000000406060224 */ /* 0x001fc800078e02ff */
[C---:B------:R-:W-:Y:S02]  /*1afe0*/  @P0 IMAD R8, R207.reuse, R5, R6 ;  /* 0x00000005cf080224 */ /* 0x040fe400078e0206 */
[----:B------:R-:W-:-:S04]  /*1aff0*/  @P0 IMAD.WIDE.U32 R4, R207, R4, RZ ;  /* 0x00000004cf040225 */ /* 0x000fc800078e00ff */
[----:B------:R-:W-:Y:S02]  /*1b000*/  @P0 IMAD.IADD R9, R5, 0x1, R8 ;  /* 0x0000000105090824 */ /* 0x000fe400078e0208 */
[----:B------:R-:W-:Y:S02]  /*1b010*/  @P0 IMAD.MOV.U32 R8, RZ, RZ, R4 ;  /* 0x000000ffff080224 */ /* 0x000fe400078e0004 */
[----:B------:R-:W0:Y:S01]  /*1b020*/  @P0 LDC.64 R4, c[0x0][0x9d0] ;  /* 0x00027400ff040b82 */ /* 0x000e220000000a00 */
[----:B------:R-:W-:Y:S02]  /*1b030*/  IMAD.MOV.U32 R6, RZ, RZ, 0x3f800000 ;  /* 0x3f800000ff067424 */ /* 0x000fe400078e00ff */
[----:B0-----:R-:W-:-:S04]  /*1b040*/  @P0 IMAD.WIDE.U32 R8, R188, R4, R8 ;  /* 0x00000004bc080225 */ /* 0x001fc800078e0008 */
[----:B------:R-:W-:Y:S01]  /*1b050*/  @P0 IMAD R5, R188, R5, R9 ;  /* 0x00000005bc050224 */ /* 0x000fe200078e0209 */
[----:B------:R-:W-:-:S04]  /*1b060*/  @P0 LEA R4, P1, R8, UR4, 0x2 ;  /* 0x0000000408040c11 */ /* 0x000fc8000f8210ff */
[----:B------:R-:W-:-:S05]  /*1b070*/  @P0 LEA.HI.X R5, R8, UR5, R5, 0x2, P1 ;  /* 0x0000000508050c11 */ /* 0x000fca00088f1405 */
[----:B------:R0:W2:Y:S01]  /*1b080*/  @P0 LDG.E R6, desc[UR36][R4.64] ;  /* 0x0000002404060981 */ /* 0x0000a2000c1e1900 */
[----:B------:R-:W-:Y:S02]  /*1b090*/  VIADD R23, R23, 0x1 ;  /* 0x0000000117177836 */ /* 0x000fe40000000000 */
[----:B------:R-:W-:Y:S02]  /*1b0a0*/  IMAD.MOV.U32 R163, RZ, RZ, -0x800000 ;  /* 0xff800000ffa37424 */ /* 0x000fe400078e00ff */
[----:B------:R-:W-:Y:S01]  /*1b0b0*/  VIADD R217, R217, 0x1 ;  /* 0x00000001d9d97836 */ /* 0x000fe20000000000 */
[----:B0-----:R-:W0:Y:S02]  /*1b0c0*/  SHFL.BFLY PT, R4, R0, 0x2, 0x1f ;  /* 0x0c401f0000047f89 */ /* 0x001e2400000e0000 */
[----:B0-----:R-:W-:Y:S01]  /*1b0d0*/  FADD.FTZ R4, R4, R0 ;  /* 0x0000000004047221 */ /* 0x001fe20000010000 */
[----:B------:R-:W-:-:S04]  /*1b0e0*/  IMAD.MOV.U32 R0, RZ, RZ, RZ ;  /* 0x000000ffff007224 */ /* 0x000fc800078e00ff */
[----:B------:R-:W0:Y:S02]  /*1b0f0*/  SHFL.BFLY PT, R5, R4, 0x1, 0x1f ;  /* 0x0c201f0004057f89 */ /* 0x000e2400000e0000 */
[----:B0-----:R-:W-:-:S04]  /*1b100*/  FADD.FTZ R5, R4, R5 ;  /* 0x0000000504057221 */ /* 0x001fc80000010000 */
[C---:B------:R-:W-:Y:S01]  /*1b110*/  FMUL.FTZ R4, R5.reuse, 0.00390625 ;  /* 0x3b80000005047820 */ /* 0x040fe20000410000 */
[----:B------:R-:W-:-:S04]  /*1b120*/  FSETP.NE.FTZ.AND P0, PT, R5, RZ, PT ;  /* 0x000000ff0500720b */ /* 0x000fc80003f15000 */
[----:B------:R-:W-:-:S09]  /*1b130*/  FSETP.NE.FTZ.AND P1, PT, R4, RZ, PT ;  /* 0x000000ff0400720b */ /* 0x000fd20003f35000 */
[----:B------:R-:W-:Y:S01]  /*1b140*/  @P0 MUFU.RCP R0, R5 ;  /* 0x0000000500000308 */ /* 0x000fe20000001000 */
[----:B------:R-:W-:-:S03]  /*1b150*/  PLOP3.LUT P0, PT, PT, PT, PT, 0x8, 0x0 ;  /* 0x000000000000781c */ /* 0x000fc60003f0e170 */
[----:B------:R-:W-:-:S04]  /*1b160*/  @P1 FMUL.FTZ R2, R2, 0.69314718246459960938 ;  /* 0x3f31721802021820 */ /* 0x000fc80000410000 */
[----:B------:R-:W0:Y:S02]  /*1b170*/  @P1 MUFU.LG2 R4, R4 ;  /* 0x0000000400041308 */ /* 0x000e240000000c00 */
[----:B0-----:R-:W-:-:S04]  /*1b180*/  @P1 FMUL.FTZ R4, R4, 0.69314718246459960938 ;  /* 0x3f31721804041820 */ /* 0x001fc80000410000 */
[----:B------:R-:W-:Y:S01]  /*1b190*/  @P1 FFMA.FTZ R163, R2, R7, R4 ;  /* 0x0000000702a31223 */ /* 0x000fe20000010004 */
[----:B------:R-:W-:-:S04]  /*1b1a0*/  ISETP.NE.AND P1, PT, R23, 0x2, PT ;  /* 0x000000021700780c */ /* 0x000fc80003f25270 */
        /* <DEDUP_REMOVED lines=132> */
[----:B------:R-:W-:-:S07]  /*1b9f0*/  LOP3.LUT R186, R186, R2, RZ, 0x3c, !PT ;  /* 0x00000002baba7212 */ /* 0x000fce00078e3cff */
.L_x_1856:
[----:B------:R-:W-:Y:S05]  /*1ba00*/  WARPSYNC.ALL ;  /* 0x0000000000007948 */ /* 0x000fea0003800000 */
[----:B------:R-:W0:Y:S08]  /*1ba10*/  S2UR UR39, SR_CgaCtaId ;  /* 0x00000000002779c3 */ /* 0x000e300000008800 */
[----:B------:R-:W-:Y:S01]  /*1ba20*/  BAR.SYNC.DEFER_BLOCKING 0x5, 0x180 ;  /* 0x0146000000007b1d */ /* 0x000fe20000010000 */
[----:B------:R-:W-:-:S05]  /*1ba30*/  ISETP.NE.AND P1, PT, R215, RZ, PT ;  /* 0x000000ffd700720c */ /* 0x000fca0003f25270 */
[----:B------:R-:W-:Y:S01]  /*1ba40*/  UMOV UR4, 0x400 ;  /* 0x0000040000047882 */ /* 0x000fe20000000000 */
[----:B------:R-:W-:Y:S07]  /*1ba50*/  BSSY B0, `(.L_x_1992) ;  /* 0x00006f3000007945 */ /* 0x000fee0003800000 */
[----:B------:R-:W1:Y:S01]  /*1ba60*/  @!P1 LDC R215, c[0x0][0xad4] ;  /* 0x0002b500ffd79b82 */ /* 0x000e620000000800 */
[----:B0-----:R-:W-:-:S06]  /*1ba70*/  ULEA UR4, UR39, UR4, 0x18 ;  /* 0x0000000427047291 */ /* 0x001fcc000f8ec03f */
[----:B------:R-:W-:-:S05]  /*1ba80*/  IMAD.U32 R22, RZ, RZ, UR4 ;  /* 0x00000004ff167e24 */ /* 0x000fca000f8e00ff */
[----:B------:R0:W2:Y:S01]  /*1ba90*/  LDS.128 R204, [R22+0x284d0] ;  /* 0x0284d00016cc7984 */ /* 0x0000a20000000c00 */
[----:B------:R-:W-:Y:S06]  /*1baa0*/  BAR.ARV 0x4, 0x180 ;  /* 0x0106000000007b1d */ /* 0x000fec0000002000 */
[----:B------:R-:W-:Y:S05]  /*1bab0*/  @P0 BRA `(.L_x_1993) ;  /* 0x0000006000240947 */ /* 0x000fea0003800000 */
[----:B------:R-:W3:Y:S01]  /*1bac0*/  LDL R3, [R1+0x94] ;  /* 0x0000940001037983 */ /* 0x000ee20000100800 */
[----:B------:R-:W-:Y:S01]  /*1bad0*/  ULDC.64 UR4, c[0x4][0x38] ;  /* 0x01000e0000047ab9 */ /* 0x000fe20000000a00 */
[----:B------:R-:W4:Y:S01]  /*1bae0*/  S2R R2, SR_SWINHI ;  /* 0x0000000000027919 */ /* 0x000f220000002f00 */
[----:B------:R-:W0:Y:S01]  /*1baf0*/  S2R R21, SR_TID.X ;  /* 0x0000000000157919 */ /* 0x000e220000002100 */
[----:B------:R-:W-:Y:S02]  /*1bb00*/  MOV R24, R22 ;  /* 0x0000001600187202 */ /* 0x000fe40000000f00 */
[----:B----4-:R-:W-:-:S03]  /*1bb10*/  MOV R25, R2 ;  /* 0x0000000200197202 */ /* 0x010fc60000000f00 */
[----:B---3--:R-:W-:-:S03]  /*1bb20*/  IMAD.WIDE R2, R3, 0x2, R24 ;  /* 0x0000000203027825 */ /* 0x008fc600078e0218 */
[C---:B------:R-:W-:Y:S02]  /*1bb30*/  IADD3 R34, P5, R2.reuse, 0xc000, RZ ;  /* 0x0000c00002227810 */ /* 0x040fe40007fbe0ff */
[----:B-----5:R-:W-:Y:S02]  /*1bb40*/  IADD3 R38, P1, R2, 0xc060, RZ ;  /* 0x0000c06002267810 */ /* 0x020fe40007f3e0ff */
[----:B------:R-:W-:Y:S02]  /*1bb50*/  LOP3.LUT R35, R34, 0x380, RZ, 0xc0, !PT ;  /* 0x0000038022237812 */ /* 0x000fe400078ec0ff */
[----:B------:R-:W-:Y:S01]  /*1bb60*/  LOP3.LUT R4, R38, 0x380, RZ, 0xc0, !PT ;  /* 0x0000038026047812 */ /* 0x000fe200078ec0ff */
[----:B------:R-:W-:Y:S01]  /*1bb70*/  IMAD.X R39, RZ, RZ, R3, P1 ;  /* 0x000000ffff277224 */ /* 0x000fe200008e0603 */
[----:B------:R-:W-:Y:S02]  /*1bb80*/  SHF.R.U64 R35, R35, 0x3, RZ ;  /* 0x0000000323237819 */ /* 0x000fe400000012ff */
[----:B------:R-:W-:-:S02]  /*1bb90*/  IADD3 R42, P0, R2, 0xc040, RZ ;  /* 0x0000c040022a7810 */ /* 0x000fc40007f1e0ff */
[----:B------:R-:W-:Y:S01]  /*1bba0*/  LOP3.LUT R34, R35, R34, RZ, 0x3c, !PT ;  /* 0x0000002223227212 */ /* 0x000fe200078e3cff */
[----:B------:R-:W-:Y:S01]  /*1bbb0*/  IMAD.X R35, RZ, RZ, R3, P5 ;  /* 0x000000ffff237224 */ /* 0x000fe200028e0603 */
[----:B------:R-:W-:Y:S02]  /*1bbc0*/  SHF.R.U64 R4, R4, 0x3, RZ ;  /* 0x0000000304047819 */ /* 0x000fe400000012ff */
[----:B------:R-:W-:Y:S02]  /*1bbd0*/  LOP3.LUT R43, R42, 0x380, RZ, 0xc0, !PT ;  /* 0x000003802a2b7812 */ /* 0x000fe400078ec0ff */
[C---:B------:R-:W-:Y:S02]  /*1bbe0*/  IADD3 R6, P1, R2.reuse, 0x8020, RZ ;  /* 0x0000802002067810 */ /* 0x040fe40007f3e0ff */
[C---:B------:R-:W-:Y:S02]  /*1bbf0*/  IADD3 R12, P5, R2.reuse, 0x4040, RZ ;  /* 0x00004040020c7810 */ /* 0x040fe40007fbe0ff */
[----:B------:R-:W-:-:S02]  /*1bc00*/  IADD3 R14, P4, R2, 0x8060, RZ ;  /* 0x00008060020e7810 */ /* 0x000fc40007f9e0ff */
[----:B------:R-:W-:Y:S01]  /*1bc10*/  LOP3.LUT R38, R4, R38, RZ, 0x3c, !PT ;  /* 0x0000002604267212 */ /* 0x000fe200078e3cff */
[--C-:B------:R-:W-:Y:S01]  /*1bc20*/  IMAD.X R13, RZ, RZ, R3.reuse, P5 ;  /* 0x000000ffff0d7224 */ /* 0x100fe200028e0603 */
[----:B------:R-:W-:Y:S02]  /*1bc30*/  SHF.R.U64 R43, R43, 0x3, RZ ;  /* 0x000000032b2b7819 */ /* 0x000fe400000012ff */
[----:B------:R-:W-:Y:S02]  /*1bc40*/  LOP3.LUT R7, R6, 0x380, RZ, 0xc0, !PT ;  /* 0x0000038006077812 */ /* 0x000fe400078ec0ff */
[----:B------:R-:W-:Y:S02]  /*1bc50*/  LOP3.LUT R4, R12, 0x380, RZ, 0xc0, !PT ;  /* 0x000003800c047812 */ /* 0x000fe400078ec0ff */
[----:B------:R-:W-:Y:S02]  /*1bc60*/  LOP3.LUT R15, R14, 0x380, RZ, 0xc0, !PT ;  /* 0x000003800e0f7812 */ /* 0x000fe400078ec0ff */
[----:B------:R-:W-:Y:S01]  /*1bc70*/  LOP3.LUT R42, R43, R42, RZ, 0x3c, !PT ;  /* 0x0000002a2b2a7212 */ /* 0x000fe200078e3cff */
[----:B------:R-:W-:Y:S01]  /*1bc80*/  IMAD.X R43, RZ, RZ, R3, P0 ;  /* 0x000000ffff2b7224 */ /* 0x000fe200000e0603 */
[----:B------:R-:W-:-:S02]  /*1bc90*/  SHF.R.U64 R7, R7, 0x3, RZ ;  /* 0x0000000307077819 */ /* 0x000fc400000012ff */
[----:B------:R-:W-:Y:S02]  /*1bca0*/  SHF.R.U64 R4, R4, 0x3, RZ ;  /* 0x0000000304047819 */ /* 0x000fe400000012ff */
[----:B------:R-:W-:Y:S02]  /*1bcb0*/  IADD3 R30, P3, R2, 0xc020, RZ ;  /* 0x0000c020021e7810 */ /* 0x000fe40007f7e0ff */
[----:B------:R-:W-:Y:S02]  /*1bcc0*/  SHF.R.U64 R15, R15, 0x3, RZ ;  /* 0x000000030f0f7819 */ /* 0x000fe400000012ff */
[----:B------:R-:W-:Y:S02]  /*1bcd0*/  LOP3.LUT R6, R7, R6, RZ, 0x3c, !PT ;  /* 0x0000000607067212 */ /* 0x000fe400078e3cff */
[----:B------:R-:W-:Y:S02]  /*1bce0*/  LOP3.LUT R12, R4, R12, RZ, 0x3c, !PT ;  /* 0x0000000c040c7212 */ /* 0x000fe400078e3cff */
[----:B------:R-:W-:-:S02]  /*1bcf0*/  MOV R7, R38 ;  /* 0x0000002600077202 */ /* 0x000fc40000000f00 */
[----:B------:R-:W-:Y:S02]  /*1bd00*/  LOP3.LUT R31, R30, 0x380, RZ, 0xc0, !PT ;  /* 0x000003801e1f7812 */ /* 0x000fe400078ec0ff */
[----:B------:R-:W-:Y:S01]  /*1bd10*/  LOP3.LUT R14, R15, R14, RZ, 0x3c, !PT ;  /* 0x0000000e0f0e7212 */ /* 0x000fe200078e3cff */
[--C-:B------:R-:W-:Y:S01]  /*1bd20*/  IMAD.X R15, RZ, RZ, R3.reuse, P4 ;  /* 0x000000ffff0f7224 */ /* 0x100fe200020e0603 */
[----:B------:R-:W-:Y:S01]  /*1bd30*/  MOV R4, R42 ;  /* 0x0000002a00047202 */ /* 0x000fe20000000f00 */
[----:B------:R-:W-:Y:S01]  /*1bd40*/  STL [R1+0x78], R7 ;  /* 0x0000780701007387 */ /* 0x000fe20000100800 */
[C---:B------:R-:W-:Y:S02]  /*1bd50*/  IADD3 R38, P4, R2.reuse, 0x4020, RZ ;  /* 0x0000402002267810 */ /* 0x040fe40007f9e0ff */
[----:B------:R-:W-:Y:S01]  /*1bd60*/  IADD3 R26, P2, R2, 0x8040, RZ ;  /* 0x00008040021a7810 */ /* 0x000fe20007f5e0ff */
[----:B------:R3:W-:Y:S01]  /*1bd70*/  STL [R1+0x74], R4 ;  /* 0x0000740401007387 */ /* 0x0007e20000100800 */
[----:B------:R-:W-:Y:S01]  /*1bd80*/  SHF.R.U64 R31, R31, 0x3, RZ ;  /* 0x000000031f1f7819 */ /* 0x000fe200000012ff */
[----:B------:R-:W-:Y:S01]  /*1bd90*/  IMAD.X R39, RZ, RZ, R3, P4 ;  /* 0x000000ffff277224 */ /* 0x000fe200020e0603 */
[----:B------:R-:W-:-:S02]  /*1bda0*/  LOP3.LUT R27, R26, 0x380, RZ, 0xc0, !PT ;  /* 0x000003801a1b7812 */ /* 0x000fc400078ec0ff */
[----:B------:R-:W-:Y:S01]  /*1bdb0*/  LOP3.LUT R30, R31, R30, RZ, 0x3c, !PT ;  /* 0x0000001e1f1e7212 */ /* 0x000fe200078e3cff */
[----:B------:R-:W-:Y:S01]  /*1bdc0*/  IMAD.X R31, RZ, RZ, R3, P3 ;  /* 0x000000ffff1f7224 */ /* 0x000fe200018e0603 */
[----:B------:R-:W-:Y:S02]  /*1bdd0*/  SHF.R.U64 R27, R27, 0x3, RZ ;  /* 0x000000031b1b7819 */ /* 0x000fe400000012ff */
[----:B------:R-:W-:Y:S02]  /*1bde0*/  IADD3 R8, P0, R2, 0x8000, RZ ;  /* 0x0000800002087810 */ /* 0x000fe40007f1e0ff */
[----:B---3--:R-:W-:Y:S02]  /*1bdf0*/  LOP3.LUT R4, R38, 0x380, RZ, 0xc0, !PT ;  /* 0x0000038026047812 */ /* 0x008fe400078ec0ff */
[----:B------:R-:W-:Y:S02]  /*1be00*/  MOV R7, R30 ;  /* 0x0000001e00077202 */ /* 0x000fe40000000f00 */
[----:B------:R-:W-:-:S02]  /*1be10*/  SHF.R.U64 R4, R4, 0x3, RZ ;  /* 0x0000000304047819 */ /* 0x000fc400000012ff */
[----:B------:R-:W-:Y:S01]  /*1be20*/  LOP3.LUT R26, R27, R26, RZ, 0x3c, !PT ;  /* 0x0000001a1b1a7212 */ /* 0x000fe200078e3cff */
[--C-:B------:R-:W-:Y:S01]  /*1be30*/  IMAD.X R27, RZ, RZ, R3.reuse, P2 ;  /* 0x000000ffff1b7224 */ /* 0x100fe200010e0603 */
[----:B------:R-:W-:Y:S01]  /*1be40*/  LOP3.LUT R38, R4, R38, RZ, 0x3c, !PT ;  /* 0x0000002604267212 */ /* 0x000fe200078e3cff */
[----:B------:R3:W-:Y:S01]  /*1be50*/  STL [R1+0x70], R7 ;  /* 0x0000700701007387 */ /* 0x0007e20000100800 */
[----:B------:R-:W-:Y:S02]  /*1be60*/  MOV R4, R34 ;  /* 0x0000002200047202 */ /* 0x000fe40000000f00 */
[----:B------:R-:W-:Y:S02]  /*1be70*/  IADD3 R30, P2, R2, 0x4000, RZ ;  /* 0x00004000021e7810 */ /* 0x000fe40007f5e0ff */
[----:B------:R-:W-:Y:S01]  /*1be80*/  LOP3.LUT R9, R8, 0x380, RZ, 0xc0, !PT ;  /* 0x0000038008097812 */ /* 0x000fe200078ec0ff */
[----:B------:R4:W-:Y:S01]  /*1be90*/  STL [R1+0x6c], R4 ;  /* 0x00006c0401007387 */ /* 0x0009e20000100800 */
[----:B------:R-:W-:Y:S01]  /*1bea0*/  IADD3 R10, P3, R2, 0x4060, RZ ;  /* 0x00004060020a7810 */ /* 0x000fe20007f7e0ff */
[--C-:B------:R-:W-:Y:S01]  /*1beb0*/  IMAD.X R31, RZ, RZ, R3.reuse, P2 ;  /* 0x000000ffff1f7224 */ /* 0x100fe200010e0603 */
[----:B------:R-:W-:Y:S01]  /*1bec0*/  SHF.R.U64 R9, R9, 0x3, RZ ;  /* 0x0000000309097819 */ /* 0x000fe200000012ff */
[----:B---3--:R-:W-:Y:S01]  /*1bed0*/  IMAD.X R7, RZ, RZ, R3, P1 ;  /* 0x000000ffff077224 */ /* 0x008fe200008e0603 */
[----:B------:R-:W-:-:S02]  /*1bee0*/  LOP3.LUT R11, R10, 0x380, RZ, 0xc0, !PT ;  /* 0x000003800a0b7812 */ /* 0x000fc400078ec0ff */
[----:B------:R-:W-:Y:S02]  /*1bef0*/  LOP3.LUT R8, R9, R8, RZ, 0x3c, !PT ;  /* 0x0000000809087212 */ /* 0x000fe400078e3cff */
[----:B------:R-:W-:Y:S02]  /*1bf00*/  MOV R9, R14 ;  /* 0x0000000e00097202 */ /* 0x000fe40000000f00 */
[----:B----4-:R-:W-:Y:S02]  /*1bf10*/  LOP3.LUT R4, R30, 0x380, RZ, 0xc0, !PT ;  /* 0x000003801e047812 */ /* 0x010fe400078ec0ff */
[----:B------:R-:W-:Y:S01]  /*1bf20*/  IADD3 R14, P1, R2, 0x60, RZ ;  /* 0x00000060020e7810 */ /* 0x000fe20007f3e0ff */
[----:B------:R3:W-:Y:S01]  /*1bf30*/  STL [R1+0x68], R9 ;  /* 0x0000680901007387 */ /* 0x0007e20000100800 */
[----:B------:R-:W-:Y:S02]  /*1bf40*/  SHF.R.U64 R4, R4, 0x3, RZ ;  /* 0x0000000304047819 */ /* 0x000fe400000012ff */
[----:B------:R-:W-:Y:S01]  /*1bf50*/  SHF.R.U64 R11, R11, 0x3, RZ ;  /* 0x000000030b0b7819 */ /* 0x000fe200000012ff */
[----:B------:R-:W-:Y:S01]  /*1bf60*/  IMAD.X R15, RZ, RZ, R3, P1 ;  /* 0x000000ffff0f7224 */ /* 0x000fe200008e0603 */
[----:B------:R-:W-:-:S02]  /*1bf70*/  LOP3.LUT R30, R4, R30, RZ, 0x3c, !PT ;  /* 0x0000001e041e7212 */ /* 0x000fc400078e3cff */
[----:B------:R-:W-:Y:S02]  /*1bf80*/  MOV R4, R26 ;  /* 0x0000001a00047202 */ /* 0x000fe40000000f00 */
[----:B------:R-:W-:Y:S01]  /*1bf90*/  LOP3.LUT R10, R11, R10, RZ, 0x3c, !PT ;  /* 0x0000000a0b0a7212 */ /* 0x000fe200078e3cff */
[----:B------:R-:W-:Y:S01]  /*1bfa0*/  IMAD.X R11, RZ, RZ, R3, P3 ;  /* 0x000000ffff0b7224 */ /* 0x000fe200018e0603 */
[----:B------:R-:W-:Y:S01]  /*1bfb0*/  MOV R6, R6 ;  /* 0x0000000600067202 */ /* 0x000fe20000000f00 */
[----:B------:R4:W-:Y:S01]  /*1bfc0*/  STL [R1+0x64], R4 ;  /* 0x0000640401007387 */ /* 0x0009e20000100800 */
[----:B---3--:R-:W-:-:S03]  /*1bfd0*/  IADD3.X R9, RZ, R3, RZ, P0, !PT ;  /* 0x00000003ff097210 */ /* 0x008fc600007fe4ff */
[----:B------:R3:W-:Y:S01]  /*1bfe0*/  STL [R1+0x60], R6 ;  /* 0x0000600601007387 */ /* 0x0007e20000100800 */
[----:B----4-:R-:W-:-:S04]  /*1bff0*/  LOP3.LUT R4, R14, 0x380, RZ, 0xc0, !PT ;  /* 0x000003800e047812 */ /* 0x010fc800078ec0ff */
[----:B------:R-:W-:Y:S02]  /*1c000*/  SHF.R.U64 R4, R4, 0x3, RZ ;  /* 0x0000000304047819 */ /* 0x000fe400000012ff */
[----:B---3--:R-:W-:Y:S02]  /*1c010*/  MOV R6, R10 ;  /* 0x0000000a00067202 */ /* 0x008fe40000000f00 */
[----:B------:R-:W-:Y:S02]  /*1c020*/  LOP3.LUT R14, R4, R14, RZ, 0x3c, !PT ;  /* 0x0000000e040e7212 */ /* 0x000fe400078e3cff */
[----:B------:R-:W-:Y:S02]  /*1c030*/  MOV R4, R8 ;  /* 0x0000000800047202 */ /* 0x000fe40000000f00 */
[----:B------:R-:W-:-:S03]  /*1c040*/  MOV R7, R14 ;  /* 0x0000000e00077202 */ /* 0x000fc60000000f00 */
[----:B------:R3:W-:Y:S04]  /*1c050*/  STL [R1+0x5c], R4 ;  /* 0x00005c0401007387 */ /* 0x0007e80000100800 */
[----:B------:R4:W-:Y:S01]  /*1c060*/  STL [R1+0x58], R6 ;  /* 0x0000580601007387 */ /* 0x0009e20000100800 */
[----:B---3--:R-:W-:Y:S02]  /*1c070*/  MOV R4, R12 ;  /* 0x0000000c00047202 */ /* 0x008fe40000000f00 */
[----:B----4-:R-:W-:-:S03]  /*1c080*/  MOV R6, R38 ;  /* 0x0000002600067202 */ /* 0x010fc60000000f00 */
[----:B------:R3:W-:Y:S04]  /*1c090*/  STL [R1+0x54], R4 ;  /* 0x0000540401007387 */ /* 0x0007e80000100800 */
[----:B------:R4:W-:Y:S01]  /*1c0a0*/  STL [R1+0x50], R6 ;  /* 0x0000500601007387 */ /* 0x0009e20000100800 */
[----:B---3--:R-:W-:Y:S02]  /*1c0b0*/  MOV R4, R30 ;  /* 0x0000001e00047202 */ /* 0x008fe40000000f00 */
[----:B----4-:R-:W-:-:S03]  /*1c0c0*/  IADD3 R6, P0, R2, 0x40, RZ ;  /* 0x0000004002067810 */ /* 0x010fc60007f1e0ff */
[----:B------:R3:W-:Y:S04]  /*1c0d0*/  STL [R1+0x4c], R4 ;  /* 0x00004c0401007387 */ /* 0x0007e80000100800 */
[----:B------:R4:W-:Y:S01]  /*1c0e0*/  STL [R1+0x48], R7 ;  /* 0x0000480701007387 */ /* 0x0009e20000100800 */
[----:B---3--:R-:W-:-:S04]  /*1c0f0*/  LOP3.LUT R4, R6, 0x380, RZ, 0xc0, !PT ;  /* 0x0000038006047812 */ /* 0x008fc800078ec0ff */
[----:B------:R-:W-:Y:S01]  /*1c100*/  SHF.R.U64 R4, R4, 0x3, RZ ;  /* 0x0000000304047819 */ /* 0x000fe200000012ff */
[----:B----4-:R-:W-:-:S03]  /*1c110*/  IMAD.X R7, RZ, RZ, R3, P0 ;  /* 0x000000ffff077224 */ /* 0x010fc600000e0603 */
[----:B------:R-:W-:-:S04]  /*1c120*/  LOP3.LUT R6, R4, R6, RZ, 0x3c, !PT ;  /* 0x0000000604067212 */ /* 0x000fc800078e3cff */
[----:B------:R-:W-:Y:S02]  /*1c130*/  MOV R7, R6 ;  /* 0x0000000600077202 */ /* 0x000fe40000000f00 */
[----:B------:R-:W-:-:S03]  /*1c140*/  IADD3 R6, P0, R2, 0x20, RZ ;  /* 0x0000002002067810 */ /* 0x000fc60007f1e0ff */
[----:B------:R3:W-:Y:S01]  /*1c150*/  STL [R1+0x44], R7 ;  /* 0x0000440701007387 */ /* 0x0007e20000100800 */
[----:B------:R-:W-:-:S04]  /*1c160*/  LOP3.LUT R4, R6, 0x380, RZ, 0xc0, !PT ;  /* 0x0000038006047812 */ /* 0x000fc800078ec0ff */
[----:B------:R-:W-:-:S04]  /*1c170*/  SHF.R.U64 R4, R4, 0x3, RZ ;  /* 0x0000000304047819 */ /* 0x000fc800000012ff */
[----:B------:R-:W-:Y:S01]  /*1c180*/  LOP3.LUT R6, R4, R6, RZ, 0x3c, !PT ;  /* 0x0000000604067212 */ /* 0x000fe200078e3cff */
[----:B---3--:R-:W-:Y:S01]  /*1c190*/  IMAD.X R7, RZ, RZ, R3, P0 ;  /* 0x000000ffff077224 */ /* 0x008fe200000e0603 */
[----:B------:R-:W-:-:S04]  /*1c1a0*/  LOP3.LUT R4, R2, 0x380, RZ, 0xc0, !PT ;  /* 0x0000038002047812 */ /* 0x000fc800078ec0ff */
[----:B------:R-:W-:Y:S02]  /*1c1b0*/  SHF.R.U64 R4, R4, 0x3, RZ ;  /* 0x0000000304047819 */ /* 0x000fe400000012ff */
[----:B------:R-:W-:Y:S02]  /*1c1c0*/  MOV R6, R6 ;  /* 0x0000000600067202 */ /* 0x000fe40000000f00 */
[----:B------:R-:W-:-:S03]  /*1c1d0*/  LOP3.LUT R2, R4, R2, RZ, 0x3c, !PT ;  /* 0x0000000204027212 */ /* 0x000fc600078e3cff */
[----:B------:R3:W-:Y:S01]  /*1c1e0*/  STL [R1+0x40], R6 ;  /* 0x0000400601007387 */ /* 0x0007e20000100800 */
[----:B------:R-:W-:Y:S02]  /*1c1f0*/  MOV R3, R2 ;  /* 0x0000000200037202 */ /* 0x000fe40000000f00 */
[----:B0-----:R-:W-:-:S03]  /*1c200*/  LOP3.LUT P0, R2, R21, 0x3, RZ, 0xc0, !PT ;  /* 0x0000000315027812 */ /* 0x001fc6000780c0ff */
[----:B------:R0:W-:Y:S01]  /*1c210*/  STL [R1+0x3c], R3 ;  /* 0x00003c0301007387 */ /* 0x0001e20000100800 */
[----:B------:R-:W-:Y:S01]  /*1c220*/  ISETP.EQ.OR P0, PT, R2, 0x3, !P0 ;  /* 0x000000030200780c */ /* 0x000fe20004702670 */
[----:B------:R-:W-:-:S03]  /*1c230*/  IMAD.SHL.U32 R2, R21, 0x4, RZ ;  /* 0x0000000415027824 */ /* 0x000fc600078e00ff */
[----:B------:R-:W-:Y:S02]  /*1c240*/  SEL R4, R5, R0, P0 ;  /* 0x0000000005047207 */ /* 0x000fe40000000000 */
[----:B------:R-:W-:Y:S02]  /*1c250*/  LOP3.LUT R2, R2, 0xc, RZ, 0xc0, !PT ;  /* 0x0000000c02027812 */ /* 0x000fe400078ec0ff */
[----:B------:R-:W-:Y:S02]  /*1c260*/  SEL R5, R0, R5, P0 ;  /* 0x0000000500057207 */ /* 0x000fe40000000000 */
[----:B------:R-:W-:Y:S02]  /*1c270*/  IADD3 R2, P1, R2, UR4, RZ ;  /* 0x0000000402027c10 */ /* 0x000fe4000ff3e0ff */
[----:B------:R-:W-:Y:S02]  /*1c280*/  SEL R13, R28, R29, P0 ;  /* 0x0000001d1c0d7207 */ /* 0x000fe40000000000 */
[----:B---3--:R-:W-:Y:S01]  /*1c290*/  SEL R6, R29, R28, P0 ;  /* 0x0000001c1d067207 */ /* 0x008fe20000000000 */
[----:B0-----:R-:W-:-:S05]  /*1c2a0*/  IMAD.X R3, RZ, RZ, UR5, P1 ;  /* 0x00000005ff037e24 */ /* 0x001fca00088e06ff */
[----:B------:R0:W5:Y:S01]  /*1c2b0*/  LDG.E.CONSTANT R0, desc[UR36][R2.64] ;  /* 0x0000002402007981 */ /* 0x000162000c1e9900 */
[----:B------:R-:W-:-:S03]  /*1c2c0*/  UMOV UR4, 0xffffffff ;  /* 0xffffffff00047882 */ /* 0x000fc60000000000 */
[----:B------:R-:W-:Y:S05]  /*1c2d0*/  BRA.DIV UR4, `(.L_x_1994) ;  /* 0x0000010604dc7947 */ /* 0x000fea000b800000 */
[----:B0----5:R-:W-:Y:S01]  /*1c2e0*/  LOP3.LUT R2, R0, 0x2, RZ, 0x3c, !PT ;  /* 0x0000000200027812 */ /* 0x021fe200078e3cff */
[----:B------:R-:W-:Y:S01]  /*1c2f0*/  SHFL.IDX PT, R4, R4, R0, 0x1c1f ;  /* 0x001c1f0004047589 */ /* 0x000fe200000e0000 */
[----:B------:R-:W-:Y:S02]  /*1c300*/  SEL R8, R32, R33, P0 ;  /* 0x0000002120087207 */ /* 0x000fe40000000000 */
[----:B------:R-:W-:Y:S01]  /*1c310*/  SEL R32, R33, R32, P0 ;  /* 0x0000002021207207 */ /* 0x000fe20000000000 */
[----:B------:R-:W0:Y:S01]  /*1c320*/  SHFL.IDX PT, R5, R5, R2, 0x1c1f ;  /* 0x001c1f0205057589 */ /* 0x000e2200000e0000 */
[----:B------:R-:W-:Y:S02]  /*1c330*/  SEL R27, R48, R49, P0 ;  /* 0x00000031301b7207 */ /* 0x000fe40000000000 */
[----:B------:R-:W-:Y:S01]  /*1c340*/  SEL R48, R49, R48, P0 ;  /* 0x0000003031307207 */ /* 0x000fe20000000000 */
[----:B------:R-:W-:Y:S01]  /*1c350*/  SHFL.IDX PT, R3, R13, R0, 0x1c1f ;  /* 0x001c1f000d037589 */ /* 0x000fe200000e0000 */
[----:B------:R-:W-:-:S02]  /*1c360*/  SEL R49, R108, R109, P0 ;  /* 0x0000006d6c317207 */ /* 0x000fc40000000000 */
[----:B------:R-:W-:Y:S01]  /*1c370*/  SEL R108, R109, R108, P0 ;  /* 0x0000006c6d6c7207 */ /* 0x000fe20000000000 */
[----:B------:R-:W3:Y:S01]  /*1c380*/  SHFL.IDX PT, R6, R6, R2, 0x1c1f ;  /* 0x001c1f0206067589 */ /* 0x000ee200000e0000 */
[----:B------:R-:W-:Y:S02]  /*1c390*/  SEL R109, R46, R47, P0 ;  /* 0x0000002f2e6d7207 */ /* 0x000fe40000000000 */
[----:B------:R-:W-:Y:S01]  /*1c3a0*/  SEL R47, R47, R46, P0 ;  /* 0x0000002e2f2f7207 */ /* 0x000fe20000000000 */
[----:B------:R-:W-:Y:S01]  /*1c3b0*/  SHFL.IDX PT, R8, R8, R0, 0x1c1f ;  /* 0x001c1f0008087589 */ /* 0x000fe200000e0000 */
        /* <DEDUP_REMOVED lines=11> */
[----:B------:R-:W-:Y:S01]  /*1c470*/  SHFL.IDX PT, R28, R28, R0, 0x1c1f ;  /* 0x001c1f001c1c7589 */ /* 0x000fe200000e0000 */
[----:B------:R-:W-:-:S02]  /*1c480*/  SEL R53, R112, R113, P0 ;  /* 0x0000007170357207 */ /* 0x000fc40000000000 */
[----:B------:R-:W-:Y:S01]  /*1c490*/  SEL R50, R54, R55, P0 ;  /* 0x0000003736327207 */ /* 0x000fe20000000000 */
[----:B------:R0:W-:Y:S01]  /*1c4a0*/  STL [R1+0x34], R7 ;  /* 0x0000340701007387 */ /* 0x0001e20000100800 */
[----:B------:R-:W-:Y:S02]  /*1c4b0*/  SEL R40, R41, R40, P0 ;  /* 0x0000002829287207 */ /* 0x000fe40000000000 */
[----:B------:R-:W-:Y:S01]  /*1c4c0*/  SEL R56, R57, R56, P0 ;  /* 0x0000003839387207 */ /* 0x000fe20000000000 */
[----:B------:R-:W-:Y:S01]  /*1c4d0*/  SHFL.IDX PT, R53, R53, R0, 0x1c1f ;  /* 0x001c1f0035357589 */ /* 0x000fe200000e0000 */
[----:B------:R-:W-:Y:S02]  /*1c4e0*/  SEL R20, R65, R20, P0 ;  /* 0x0000001441147207 */ /* 0x000fe40000000000 */
[----:B------:R-:W-:Y:S01]  /*1c4f0*/  SEL R112, R113, R112, P0 ;  /* 0x0000007071707207 */ /* 0x000fe20000000000 */
[----:B------:R-:W-:Y:S01]  /*1c500*/  SHFL.IDX PT, R40, R40, R2, 0x1c1f ;  /* 0x001c1f0228287589 */ /* 0x000fe200000e0000 */
[----:B------:R-:W-:-:S02]  /*1c510*/  SEL R55, R55, R54, P0 ;  /* 0x0000003637377207 */ /* 0x000fc40000000000 */
[----:B0-----:R-:W-:Y:S01]  /*1c520*/  SEL R7, R36, R37, P0 ;  /* 0x0000002524077207 */ /* 0x001fe20000000000 */
        /* <DEDUP_REMOVED lines=57> */
[----:B------:R-:W1:Y:S01]  /*1c8c0*/  SHFL.IDX PT, R100, R100, R2, 0x1c1f ;  /* 0x001c1f0264647589 */ /* 0x000e6200000e0000 */
        /* <DEDUP_REMOVED lines=8> */
[----:B------:R-:W-:Y:S01]  /*1c950*/  STL [R1+0x38], R5 ;  /* 0x0000380501007387 */ /* 0x000fe20000100800 */
[----:B------:R-:W-:Y:S02]  /*1c960*/  SEL R92, R93, R92, P0 ;  /* 0x0000005c5d5c7207 */ /* 0x000fe40000000000 */
[----:B------:R-:W-:Y:S01]  /*1c970*/  SEL R104, R105, R104, P0 ;  /* 0x0000006869687207 */ /* 0x000fe20000000000 */
[----:B------:R-:W-:Y:S01]  /*1c980*/  SHFL.IDX PT, R107, R114, R2, 0x1c1f ;  /* 0x001c1f02726b7589 */ /* 0x000fe200000e0000 */
[----:B------:R-:W-:-:S02]  /*1c990*/  SEL R79, R94, R95, P0 ;  /* 0x0000005f5e4f7207 */ /* 0x000fc40000000000 */
[----:B------:R-:W-:Y:S01]  /*1c9a0*/  SEL R91, R118, R119, P0 ;  /* 0x00000077765b7207 */ /* 0x000fe20000000000 */
[----:B------:R-:W-:Y:S01]  /*1c9b0*/  SHFL.IDX PT, R45, R45, R0, 0x1c1f ;  /* 0x001c1f002d2d7589 */ /* 0x000fe200000e0000 */
[----:B------:R-:W-:Y:S02]  /*1c9c0*/  SEL R115, R122, R123, P0 ;  /* 0x0000007b7a737207 */ /* 0x000fe40000000000 */
[----:B---3--:R-:W-:Y:S01]  /*1c9d0*/  SEL R4, R3, R6, P0 ;  /* 0x0000000603047207 */ /* 0x008fe20000000000 */
[----:B------:R-:W3:Y:S01]  /*1c9e0*/  SHFL.IDX PT, R104, R104, R2, 0x1c1f ;  /* 0x001c1f0268687589 */ /* 0x000ee200000e0000 */
[----:B------:R-:W-:Y:S02]  /*1c9f0*/  SEL R30, R72, R73, P0 ;  /* 0x00000049481e7207 */ /* 0x000fe40000000000 */
[----:B------:R-:W-:Y:S01]  /*1ca00*/  SEL R35, R76, R77, P0 ;  /* 0x0000004d4c237207 */ /* 0x000fe20000000000 */
[----:B------:R-:W-:Y:S01]  /*1ca10*/  STL [R1+0x2c], R4 ;  /* 0x00002c0401007387 */ /* 0x000fe20000100800 */
        /* <DEDUP_REMOVED lines=8> */
[----:B------:R-:W2:Y:S01]  /*1caa0*/  SHFL.IDX PT, R84, R84, R2, 0x1c1f ;  /* 0x001c1f0254547589 */ /* 0x000ea200000e0000 */
[----:B------:R-:W-:-:S02]  /*1cab0*/  SEL R93, R64, R156, P0 ;  /* 0x0000009c405d7207 */ /* 0x000fc40000000000 */
[----:B------:R-:W-:Y:S01]  /*1cac0*/  SEL R94, R95, R94, P0 ;  /* 0x0000005e5f5e7207 */ /* 0x000fe20000000000 */
[----:B------:R-:W2:Y:S01]  /*1cad0*/  SHFL.IDX PT, R88, R88, R2, 0x1c1f ;  /* 0x001c1f0258587589 */ /* 0x000ea200000e0000 */
[----:B------:R-:W-:Y:S02]  /*1cae0*/  SEL R118, R119, R118, P0 ;  /* 0x0000007677767207 */ /* 0x000fe40000000000 */
[----:B------:R-:W-:Y:S01]  /*1caf0*/  SEL R122, R123, R122, P0 ;  /* 0x0000007a7b7a7207 */ /* 0x000fe20000000000 */
[----:B------:R-:W2:Y:S01]  /*1cb00*/  SHFL.IDX PT, R92, R92, R2, 0x1c1f ;  /* 0x001c1f025c5c7589 */ /* 0x000ea200000e0000 */
[----:B------:R-:W-:Y:S02]  /*1cb10*/  SEL R3, R6, R3, P0 ;  /* 0x0000000306037207 */ /* 0x000fe40000000000 */
        /* <DEDUP_REMOVED lines=56> */
[----:B----4-:R-:W-:-:S02]  /*1cea0*/  SEL R3, R8, R9, P0 ;  /* 0x0000000908037207 */ /* 0x010fc40000000000 */
[----:B------:R-:W-:Y:S01]  /*1ceb0*/  SEL R5, R9, R8, P0 ;  /* 0x0000000809057207 */ /* 0x000fe20000000000 */
[----:B------:R-:W-:Y:S01]  /*1cec0*/  SHFL.IDX PT, R35, R35, R0, 0x1c1f ;  /* 0x001c1f0023237589 */ /* 0x000fe200000e0000 */
[----:B0-----:R-:W-:Y:S02]  /*1ced0*/  SEL R4, R7, R10, P0 ;  /* 0x0000000a07047207 */ /* 0x001fe40000000000 */
[----:B------:R-:W-:Y:S01]  /*1cee0*/  SEL R12, R162, R147, P0 ;  /* 0x00000093a20c7207 */ /* 0x000fe20000000000 */
[----:B------:R-:W0:Y:S01]  /*1cef0*/  SHFL.IDX PT, R76, R76, R2, 0x1c1f ;  /* 0x001c1f024c4c7589 */ /* 0x000e2200000e0000 */
[----:B------:R-:W-:Y:S02]  /*1cf00*/  SEL R11, R147, R162, P0 ;  /* 0x000000a2930b7207 */ /* 0x000fe40000000000 */
[----:B------:R-:W-:Y:S01]  /*1cf10*/  SEL R133, R150, R151, P0 ;  /* 0x0000009796857207 */ /* 0x000fe20000000000 */
[----:B------:R-:W-:Y:S01]  /*1cf20*/  SHFL.IDX PT, R37, R37, R0, 0x1c1f ;  /* 0x001c1f0025257589 */ /* 0x000fe200000e0000 */
[----:B-1----:R-:W-:-:S02]  /*1cf30*/  SEL R160, R43, R100, P0 ;  /* 0x000000642ba07207 */ /* 0x002fc40000000000 */
[----:B------:R-:W-:Y:S01]  /*1cf40*/  SEL R147, R100, R43, P0 ;  /* 0x0000002b64937207 */ /* 0x000fe20000000000 */
[----:B------:R-:W1:Y:S01]  /*1cf50*/  SHFL.IDX PT, R80, R80, R2, 0x1c1f ;  /* 0x001c1f0250507589 */ /* 0x000e6200000e0000 */
[----:B------:R-:W-:Y:S02]  /*1cf60*/  SEL R150, R151, R150, P0 ;  /* 0x0000009697967207 */ /* 0x000fe40000000000 */
[----:B---3--:R-:W-:Y:S01]  /*1cf70*/  SEL R100, R45, R104, P0 ;  /* 0x000000682d647207 */ /* 0x008fe20000000000 */
[----:B------:R-:W-:Y:S01]  /*1cf80*/  SHFL.IDX PT, R49, R49, R0, 0x1c1f ;  /* 0x001c1f0031317589 */ /* 0x000fe200000e0000 */
[----:B--2---:R-:W-:Y:S02]  /*1cf90*/  SEL R170, R38, R84, P0 ;  /* 0x0000005426aa7207 */ /* 0x004fe40000000000 */
        /* <DEDUP_REMOVED lines=42> */
[----:B0-----:R-:W-:Y:S01]  /*1d240*/  SEL R174, R35, R76, P0 ;  /* 0x0000004c23ae7207 */ /* 0x001fe20000000000 */
[----:B------:R-:W-:Y:S01]  /*1d250*/  SHFL.IDX PT, R85, R85, R0, 0x1c1f ;  /* 0x001c1f0055557589 */ /* 0x000fe200000e0000 */
[----:B------:R-:W-:Y:S02]  /*1d260*/  SEL R173, R76, R35, P0 ;  /* 0x000000234cad7207 */ /* 0x000fe40000000000 */
[----:B-1----:R-:W-:Y:S01]  /*1d270*/  SEL R172, R37, R80, P0 ;  /* 0x0000005025ac7207 */ /* 0x002fe20000000000 */
[----:B------:R-:W0:Y:S01]  /*1d280*/  SHFL.IDX PT, R144, R144, R2, 0x1c1f ;  /* 0x001c1f0290907589 */ /* 0x000e2200000e0000 */
[----:B------:R-:W-:-:S02]  /*1d290*/  SEL R171, R80, R37, P0 ;  /* 0x0000002550ab7207 */ /* 0x000fc40000000000 */
[----:B--2---:R-:W-:Y:S01]  /*1d2a0*/  SEL R96, R49, R108, P0 ;  /* 0x0000006c31607207 */ /* 0x004fe20000000000 */
        /* <DEDUP_REMOVED lines=9> */
[----:B------:R-:W1:Y:S01]  /*1d340*/  SHFL.IDX PT, R156, R156, R2, 0x1c1f ;  /* 0x001c1f029c9c7589 */ /* 0x000e6200000e0000 */
[----:B------:R-:W-:Y:S02]  /*1d350*/  SEL R66, R78, R66, P0 ;  /* 0x000000424e427207 */ /* 0x000fe40000000000 */
[----:B---3--:R-:W-:Y:S01]  /*1d360*/  SEL R6, R73, R132, P0 ;  /* 0x0000008449067207 */ /* 0x008fe20000000000 */
[----:B------:R-:W-:Y:S01]  /*1d370*/  SHFL.IDX PT, R64, R64, R0, 0x1c1f ;  /* 0x001c1f0040407589 */ /* 0x000fe200000e0000 */
[----:B----4-:R-:W-:Y:S02]  /*1d380*/  SEL R8, R81, R140, P0 ;  /* 0x0000008c51087207 */ /* 0x010fe40000000000 */
[----:B------:R-:W-:Y:S01]  /*1d390*/  SEL R56, R106, R103, P0 ;  /* 0x000000676a387207 */ /* 0x000fe20000000000 */
[----:B------:R-:W2:Y:S01]  /*1d3a0*/  SHFL.IDX PT, R146, R146, R2, 0x1c1f ;  /* 0x001c1f0292927589 */ /* 0x000ea200000e0000 */
[----:B0-----:R-:W-:-:S02]  /*1d3b0*/  SEL R9, R85, R144, P0 ;  /* 0x0000009055097207 */ /* 0x001fc40000000000 */
[----:B------:R-:W-:Y:S01]  /*1d3c0*/  SEL R72, R122, R119, P0 ;  /* 0x000000777a487207 */ /* 0x000fe20000000000 */
[----:B------:R-:W-:Y:S01]  /*1d3d0*/  SHFL.IDX PT, R97, R97, R0, 0x1c1f ;  /* 0x001c1f0061617589 */ /* 0x000fe200000e0000 */
[----:B------:R-:W-:Y:S02]  /*1d3e0*/  SEL R73, R132, R73, P0 ;  /* 0x0000004984497207 */ /* 0x000fe40000000000 */
[----:B------:R-:W-:Y:S01]  /*1d3f0*/  SEL R81, R140, R81, P0 ;  /* 0x000000518c517207 */ /* 0x000fe20000000000 */
[----:B------:R-:W0:Y:S01]  /*1d400*/  SHFL.IDX PT, R153, R153, R2, 0x1c1f ;  /* 0x001c1f0299997589 */ /* 0x000e2200000e0000 */
[----:B------:R-:W-:Y:S02]  /*1d410*/  SEL R85, R144, R85, P0 ;  /* 0x0000005590557207 */ /* 0x000fe40000000000 */
[----:B------:R-:W-:Y:S01]  /*1d420*/  SEL R103, R103, R106, P0 ;  /* 0x0000006a67677207 */ /* 0x000fe20000000000 */
[----:B------:R-:W-:Y:S01]  /*1d430*/  SHFL.IDX PT, R101, R101, R0, 0x1c1f ;  /* 0x001c1f0065657589 */ /* 0x000fe200000e0000 */
[----:B------:R-:W-:-:S03]  /*1d440*/  SEL R119, R119, R122, P0 ;  /* 0x0000007a77777207 */ /* 0x000fc60000000000 */
[----:B------:R-:W3:Y:S01]  /*1d450*/  SHFL.IDX PT, R154, R154, R2, 0x1c1f ;  /* 0x001c1f029a9a7589 */ /* 0x000ee200000e0000 */
[----:B-1----:R-:W-:Y:S02]  /*1d460*/  SEL R20, R93, R156, P0 ;  /* 0x0000009c5d147207 */ /* 0x002fe40000000000 */
[----:B------:R-:W-:Y:S01]  /*1d470*/  SEL R93, R156, R93, P0 ;  /* 0x0000005d9c5d7207 */ /* 0x000fe20000000000 */
[----:B------:R-:W-:Y:S04]  /*1d480*/  SHFL.IDX PT, R105, R105, R0, 0x1c1f ;  /* 0x001c1f0069697589 */ /* 0x000fe800000e0000 */
[----:B------:R-:W1:Y:S01]  /*1d490*/  SHFL.IDX PT, R155, R155, R2, 0x1c1f ;  /* 0x001c1f029b9b7589 */ /* 0x000e6200000e0000 */
[----:B--2---:R-:W-:Y:S02]  /*1d4a0*/  SEL R21, R64, R146, P0 ;  /* 0x0000009240157207 */ /* 0x004fe40000000000 */
[----:B------:R-:W-:Y:S01]  /*1d4b0*/  SEL R64, R146, R64, P0 ;  /* 0x0000004092407207 */ /* 0x000fe20000000000 */
[----:B------:R-:W-:Y:S04]  /*1d4c0*/  SHFL.IDX PT, R109, R109, R0, 0x1c1f ;  /* 0x001c1f006d6d7589 */ /* 0x000fe800000e0000 */
[----:B------:R-:W2:Y:S01]  /*1d4d0*/  SHFL.IDX PT, R47, R47, R2, 0x1c1f ;  /* 0x001c1f022f2f7589 */ /* 0x000ea200000e0000 */
[----:B0-----:R-:W-:-:S02]  /*1d4e0*/  SEL R26, R97, R153, P0 ;  /* 0x00000099611a7207 */ /* 0x001fc40000000000 */
[----:B------:R-:W-:Y:S01]  /*1d4f0*/  SEL R97, R153, R97, P0 ;  /* 0x0000006199617207 */ /* 0x000fe20000000000 */
[----:B------:R-:W-:Y:S04]  /*1d500*/  SHFL.IDX PT, R54, R54, R0, 0x1c1f ;  /* 0x001c1f0036367589 */ /* 0x000fe800000e0000 */
[----:B------:R-:W0:Y:S01]  /*1d510*/  SHFL.IDX PT, R117, R117, R0, 0x1c1f ;  /* 0x001c1f0075757589 */ /* 0x000e2200000e0000 */
[----:B---3--:R-:W-:Y:S02]  /*1d520*/  SEL R27, R101, R154, P0 ;  /* 0x0000009a651b7207 */ /* 0x008fe40000000000 */
[----:B------:R-:W-:Y:S01]  /*1d530*/  SEL R101, R154, R101, P0 ;  /* 0x000000659a657207 */ /* 0x000fe20000000000 */
[----:B------:R-:W-:Y:S04]  /*1d540*/  SHFL.IDX PT, R121, R59, R0, 0x1c1f ;  /* 0x001c1f003b797589 */ /* 0x000fe800000e0000 */
[----:B------:R-:W3:Y:S01]  /*1d550*/  SHFL.IDX PT, R70, R70, R2, 0x1c1f ;  /* 0x001c1f0246467589 */ /* 0x000ee200000e0000 */
[----:B-1----:R-:W-:-:S02]  /*1d560*/  SEL R36, R105, R155, P0 ;  /* 0x0000009b69247207 */ /* 0x002fc40000000000 */
[----:B------:R-:W-:Y:S01]  /*1d570*/  SEL R105, R155, R105, P0 ;  /* 0x000000699b697207 */ /* 0x000fe20000000000 */
[----:B------:R-:W-:Y:S04]  /*1d580*/  SHFL.IDX PT, R125, R63, R0, 0x1c1f ;  /* 0x001c1f003f7d7589 */ /* 0x000fe800000e0000 */
[----:B------:R-:W-:Y:S01]  /*1d590*/  SHFL.IDX PT, R74, R74, R2, 0x1c1f ;  /* 0x001c1f024a4a7589 */ /* 0x000fe200000e0000 */
[----:B--2---:R-:W-:Y:S02]  /*1d5a0*/  SEL R37, R109, R47, P0 ;  /* 0x0000002f6d257207 */ /* 0x004fe40000000000 */
[----:B------:R-:W-:Y:S01]  /*1d5b0*/  SEL R47, R47, R109, P0 ;  /* 0x0000006d2f2f7207 */ /* 0x000fe20000000000 */
[----:B------:R-:W-:Y:S04]  /*1d5c0*/  SHFL.IDX PT, R67, R67, R0, 0x1c1f ;  /* 0x001c1f0043437589 */ /* 0x000fe800000e0000 */
[----:B------:R-:W1:Y:S01]  /*1d5d0*/  SHFL.IDX PT, R82, R82, R2, 0x1c1f ;  /* 0x001c1f0252527589 */ /* 0x000e6200000e0000 */
[----:B0-----:R-:W-:-:S02]  /*1d5e0*/  SEL R42, R117, R113, P0 ;  /* 0x00000071752a7207 */ /* 0x001fc40000000000 */
[----:B------:R-:W-:Y:S01]  /*1d5f0*/  SEL R113, R113, R117, P0 ;  /* 0x0000007571717207 */ /* 0x000fe20000000000 */
[----:B------:R-:W-:Y:S04]  /*1d600*/  SHFL.IDX PT, R71, R71, R0, 0x1c1f ;  /* 0x001c1f0047477589 */ /* 0x000fe800000e0000 */
[----:B------:R-:W0:Y:S01]  /*1d610*/  SHFL.IDX PT, R86, R86, R2, 0x1c1f ;  /* 0x001c1f0256567589 */ /* 0x000e2200000e0000 */
[----:B---3--:R-:W-:Y:S02]  /*1d620*/  SEL R43, R121, R70, P0 ;  /* 0x00000046792b7207 */ /* 0x008fe40000000000 */
[----:B------:R-:W-:Y:S01]  /*1d630*/  SEL R70, R70, R121, P0 ;  /* 0x0000007946467207 */ /* 0x000fe20000000000 */
[----:B------:R-:W-:Y:S04]  /*1d640*/  SHFL.IDX PT, R75, R75, R0, 0x1c1f ;  /* 0x001c1f004b4b7589 */ /* 0x000fe800000e0000 */
[----:B------:R-:W2:Y:S04]  /*1d650*/  SHFL.IDX PT, R90, R90, R2, 0x1c1f ;  /* 0x001c1f025a5a7589 */ /* 0x000ea800000e0000 */
[----:B------:R-:W-:Y:S04]  /*1d660*/  SHFL.IDX PT, R79, R79, R0, 0x1c1f ;  /* 0x001c1f004f4f7589 */ /* 0x000fe800000e0000 */
[----:B------:R-:W3:Y:S01]  /*1d670*/  SHFL.IDX PT, R94, R94, R2, 0x1c1f ;  /* 0x001c1f025e5e7589 */ /* 0x000ee200000e0000 */
[----:B-1----:R-:W-:-:S02]  /*1d680*/  SEL R48, R67, R82, P0 ;  /* 0x0000005243307207 */ /* 0x002fc40000000000 */
[----:B------:R-:W-:Y:S01]  /*1d690*/  SEL R67, R82, R67, P0 ;  /* 0x0000004352437207 */ /* 0x000fe20000000000 */
[----:B------:R-:W1:Y:S04]  /*1d6a0*/  SHFL.IDX PT, R98, R98, R2, 0x1c1f ;  /* 0x001c1f0262627589 */ /* 0x000e6800000e0000 */
[----:B------:R-:W-:Y:S01]  /*1d6b0*/  SHFL.IDX PT, R83, R83, R0, 0x1c1f ;  /* 0x001c1f0053537589 */ /* 0x000fe200000e0000 */
[----:B0-----:R-:W-:Y:S02]  /*1d6c0*/  SEL R49, R71, R86, P0 ;  /* 0x0000005647317207 */ /* 0x001fe40000000000 */
[----:B------:R-:W-:Y:S01]  /*1d6d0*/  SEL R71, R86, R71, P0 ;  /* 0x0000004756477207 */ /* 0x000fe20000000000 */
[----:B------:R-:W0:Y:S04]  /*1d6e0*/  SHFL.IDX PT, R102, R102, R2, 0x1c1f ;  /* 0x001c1f0266667589 */ /* 0x000e2800000e0000 */
[----:B------:R-:W-:Y:S01]  /*1d6f0*/  SHFL.IDX PT, R87, R87, R0, 0x1c1f ;  /* 0x001c1f0057577589 */ /* 0x000fe200000e0000 */
[----:B--2---:R-:W-:-:S02]  /*1d700*/  SEL R51, R75, R90, P0 ;  /* 0x0000005a4b337207 */ /* 0x004fc40000000000 */
[----:B------:R-:W-:Y:S01]  /*1d710*/  SEL R75, R90, R75, P0 ;  /* 0x0000004b5a4b7207 */ /* 0x000fe20000000000 */
[----:B------:R-:W2:Y:S04]  /*1d720*/  SHFL.IDX PT, R110, R110, R2, 0x1c1f ;  /* 0x001c1f026e6e7589 */ /* 0x000ea800000e0000 */
[----:B------:R-:W4:Y:S01]  /*1d730*/  SHFL.IDX PT, R111, R111, R0, 0x1c1f ;  /* 0x001c1f006f6f7589 */ /* 0x000f2200000e0000 */
[----:B---3--:R-:W-:Y:S02]  /*1d740*/  SEL R52, R79, R94, P0 ;  /* 0x0000005e4f347207 */ /* 0x008fe40000000000 */
[----:B------:R-:W-:Y:S01]  /*1d750*/  SEL R79, R94, R79, P0 ;  /* 0x0000004f5e4f7207 */ /* 0x000fe20000000000 */
[----:B------:R-:W-:Y:S01]  /*1d760*/  SHFL.IDX PT, R91, R91, R0, 0x1c1f ;  /* 0x001c1f005b5b7589 */ /* 0x000fe200000e0000 */
[----:B-1----:R-:W-:-:S02]  /*1d770*/  SEL R53, R99, R98, P0 ;  /* 0x0000006263357207 */ /* 0x002fc40000000000 */
[----:B------:R-:W-:Y:S01]  /*1d780*/  SEL R98, R98, R99, P0 ;  /* 0x0000006362627207 */ /* 0x000fe20000000000 */
[----:B------:R-:W-:Y:S04]  /*1d790*/  SHFL.IDX PT, R118, R118, R2, 0x1c1f ;  /* 0x001c1f0276767589 */ /* 0x000fe800000e0000 */
[----:B------:R-:W1:Y:S01]  /*1d7a0*/  SHFL.IDX PT, R115, R115, R0, 0x1c1f ;  /* 0x001c1f0073737589 */ /* 0x000e6200000e0000 */
[----:B0-----:R-:W-:Y:S02]  /*1d7b0*/  SEL R55, R83, R102, P0 ;  /* 0x0000006653377207 */ /* 0x001fe40000000000 */
[----:B------:R-:W-:Y:S01]  /*1d7c0*/  SEL R83, R102, R83, P0 ;  /* 0x0000005366537207 */ /* 0x000fe20000000000 */
[----:B------:R-:W-:Y:S04]  /*1d7d0*/  SHFL.IDX PT, R95, R95, R0, 0x1c1f ;  /* 0x001c1f005f5f7589 */ /* 0x000fe800000e0000 */
[----:B------:R-:W0:Y:S01]  /*1d7e0*/  SHFL.IDX PT, R126, R126, R2, 0x1c1f ;  /* 0x001c1f027e7e7589 */ /* 0x000e2200000e0000 */
[----:B--2---:R-:W-:-:S02]  /*1d7f0*/  SEL R57, R87, R110, P0 ;  /* 0x0000006e57397207 */ /* 0x004fc40000000000 */
[----:B------:R-:W-:Y:S01]  /*1d800*/  SEL R87, R110, R87, P0 ;  /* 0x000000576e577207 */ /* 0x000fe20000000000 */
[----:B------:R-:W-:Y:S01]  /*1d810*/  SHFL.IDX PT, R123, R123, R0, 0x1c1f ;  /* 0x001c1f007b7b7589 */ /* 0x000fe200000e0000 */
[----:B----4-:R-:W-:Y:S02]  /*1d820*/  SEL R60, R111, R107, P0 ;  /* 0x0000006b6f3c7207 */ /* 0x010fe40000000000 */
[----:B------:R-:W-:Y:S01]  /*1d830*/  SEL R107, R107, R111, P0 ;  /* 0x0000006f6b6b7207 */ /* 0x000fe20000000000 */
[----:B------:R-:W2:Y:S04]  /*1d840*/  SHFL.IDX PT, R134, R134, R2, 0x1c1f ;  /* 0x001c1f0286867589 */ /* 0x000ea800000e0000 */
[----:B------:R-:W3:Y:S04]  /*1d850*/  SHFL.IDX PT, R127, R138, R2, 0x1c1f ;  /* 0x001c1f028a7f7589 */ /* 0x000ee800000e0000 */
[----:B------:R-:W-:Y:S01]  /*1d860*/  SHFL.IDX PT, R131, R131, R0, 0x1c1f ;  /* 0x001c1f0083837589 */ /* 0x000fe200000e0000 */
[----:B-1----:R-:W-:-:S02]  /*1d870*/  SEL R62, R115, R114, P0 ;  /* 0x00000072733e7207 */ /* 0x002fc40000000000 */
[----:B------:R-:W-:Y:S01]  /*1d880*/  SEL R114, R114, R115, P0 ;  /* 0x0000007372727207 */ /* 0x000fe20000000000 */
[----:B------:R-:W1:Y:S04]  /*1d890*/  SHFL.IDX PT, R129, R142, R2, 0x1c1f ;  /* 0x001c1f028e817589 */ /* 0x000e6800000e0000 */
[----:B------:R4:W-:Y:S01]  /*1d8a0*/  STL [R1+0x24], R3 ;  /* 0x0000240301007387 */ /* 0x0009e20000100800 */
[----:B0-----:R-:W-:Y:S02]  /*1d8b0*/  SEL R68, R95, R126, P0 ;  /* 0x0000007e5f447207 */ /* 0x001fe40000000000 */
[----:B------:R-:W-:Y:S01]  /*1d8c0*/  SEL R95, R126, R95, P0 ;  /* 0x0000005f7e5f7207 */ /* 0x000fe20000000000 */
[----:B------:R0:W-:Y:S04]  /*1d8d0*/  STL [R1+0x28], R5 ;  /* 0x0000280501007387 */ /* 0x0001e80000100800 */
[----:B------:R3:W-:Y:S01]  /*1d8e0*/  STL [R1+0x18], R4 ;  /* 0x0000180401007387 */ /* 0x0007e20000100800 */
[----:B--2---:R-:W-:-:S02]  /*1d8f0*/  SEL R76, R123, R134, P0 ;  /* 0x000000867b4c7207 */ /* 0x004fc40000000000 */
[----:B----4-:R-:W-:Y:S01]  /*1d900*/  SEL R3, R10, R7, P0 ;  /* 0x000000070a037207 */ /* 0x010fe20000000000 */
[----:B------:R-:W2:Y:S01]  /*1d910*/  SHFL.IDX PT, R59, R12, R0, 0x1c1f ;  /* 0x001c1f000c3b7589 */ /* 0x000ea200000e0000 */
[----:B------:R-:W-:Y:S02]  /*1d920*/  SEL R7, R77, R136, P0 ;  /* 0x000000884d077207 */ /* 0x000fe40000000000 */
[----:B0-----:R-:W-:Y:S01]  /*1d930*/  SEL R5, R40, R28, P0 ;  /* 0x0000001c28057207 */ /* 0x001fe20000000000 */
[----:B------:R0:W-:Y:S01]  /*1d940*/  STL [R1+0x20], R3 ;  /* 0x0000200301007387 */ /* 0x0001e20000100800 */
[----:B------:R-:W-:Y:S02]  /*1d950*/  SEL R10, R89, R148, P0 ;  /* 0x00000094590a7207 */ /* 0x000fe40000000000 */
[----:B---3--:R-:W-:Y:S01]  /*1d960*/  SEL R4, R29, R44, P0 ;  /* 0x0000002c1d047207 */ /* 0x008fe20000000000 */
[----:B------:R-:W3:Y:S01]  /*1d970*/  SHFL.IDX PT, R63, R133, R0, 0x1c1f ;  /* 0x001c1f00853f7589 */ /* 0x000ee200000e0000 */
[----:B------:R-:W-:-:S02]  /*1d980*/  SEL R78, R130, R127, P0 ;  /* 0x0000007f824e7207 */ /* 0x000fc40000000000 */
[----:B-1----:R-:W-:Y:S01]  /*1d990*/  SEL R80, R131, R129, P0 ;  /* 0x0000008183507207 */ /* 0x002fe20000000000 */
[----:B------:R-:W1:Y:S01]  /*1d9a0*/  SHFL.IDX PT, R11, R11, R2, 0x1c1f ;  /* 0x001c1f020b0b7589 */ /* 0x000e6200000e0000 */
[----:B------:R-:W-:Y:S02]  /*1d9b0*/  SEL R77, R136, R77, P0 ;  /* 0x0000004d884d7207 */ /* 0x000fe40000000000 */
[----:B0-----:R-:W-:Y:S01]  /*1d9c0*/  SEL R3, R28, R40, P0 ;  /* 0x000000281c037207 */ /* 0x001fe20000000000 */
[----:B------:R0:W4:Y:S01]  /*1d9d0*/  SHFL.IDX PT, R0, R150, R2, 0x1c1f ;  /* 0x001c1f0296007589 */ /* 0x00012200000e0000 */
[----:B------:R-:W-:Y:S02]  /*1d9e0*/  SEL R40, R54, R32, P0 ;  /* 0x0000002036287207 */ /* 0x000fe40000000000 */
[----:B------:R-:W-:Y:S01]  /*1d9f0*/  SEL R89, R148, R89, P0 ;  /* 0x0000005994597207 */ /* 0x000fe20000000000 */
[----:B------:R2:W-:Y:S01]  /*1da00*/  STL [R1+0x10], R3 ;  /* 0x0000100301007387 */ /* 0x0005e20000100800 */
[----:B------:R-:W-:-:S02]  /*1da10*/  SEL R54, R32, R54, P0 ;  /* 0x0000003620367207 */ /* 0x000fc40000000000 */
[----:B------:R-:W-:Y:S01]  /*1da20*/  SEL R123, R134, R123, P0 ;  /* 0x0000007b867b7207 */ /* 0x000fe20000000000 */
[----:B------:R3:W-:Y:S01]  /*1da30*/  STL [R1+0x14], R5 ;  /* 0x0000140501007387 */ /* 0x0007e20000100800 */
[----:B------:R-:W-:Y:S01]  /*1da40*/  SEL R127, R127, R130, P0 ;  /* 0x000000827f7f7207 */ /* 0x000fe20000000000 */
[----:B0-----:R-:W-:Y:S01]  /*1da50*/  IMAD.MOV.U32 R2, RZ, RZ, RZ ;  /* 0x000000ffff027224 */ /* 0x001fe200078e00ff */
[----:B------:R-:W-:Y:S01]  /*1da60*/  SEL R129, R129, R131, P0 ;  /* 0x0000008381817207 */ /* 0x000fe20000000000 */
[----:B------:R0:W-:Y:S01]  /*1da70*/  STL [R1+0x4], R4 ;  /* 0x0000040401007387 */ /* 0x0001e20000100800 */
[----:B--2---:R-:W-:Y:S02]  /*1da80*/  SEL R3, R44, R29, P0 ;  /* 0x0000001d2c037207 */ /* 0x004fe40000000000 */
[----:B------:R-:W-:Y:S02]  /*1da90*/  SEL R44, R125, R74, P0 ;  /* 0x0000004a7d2c7207 */ /* 0x000fe40000000000 */
[----:B---3--:R-:W-:Y:S01]  /*1daa0*/  SEL R5, R69, R128, P0 ;  /* 0x0000008045057207 */ /* 0x008fe20000000000 */
[----:B------:R2:W-:Y:S01]  /*1dab0*/  STL [R1+0x8], R3 ;  /* 0x0000080301007387 */ /* 0x0005e20000100800 */
[----:B------:R-:W-:-:S02]  /*1dac0*/  SEL R69, R128, R69, P0 ;  /* 0x0000004580457207 */ /* 0x000fc40000000000 */
[----:B0-----:R-:W-:Y:S02]  /*1dad0*/  SEL R4, R65, R124, P0 ;  /* 0x0000007c41047207 */ /* 0x001fe40000000000 */
[----:B------:R-:W-:Y:S02]  /*1dae0*/  SEL R65, R124, R65, P0 ;  /* 0x000000417c417207 */ /* 0x000fe40000000000 */
[----:B------:R-:W-:Y:S02]  /*1daf0*/  SEL R74, R74, R125, P0 ;  /* 0x0000007d4a4a7207 */ /* 0x000fe40000000000 */
[----:B--2---:R-:W-:Y:S02]  /*1db00*/  SEL R3, R61, R120, P0 ;  /* 0x000000783d037207 */ /* 0x004fe40000000000 */
[----:B------:R-:W-:Y:S02]  /*1db10*/  SEL R120, R120, R61, P0 ;  /* 0x0000003d78787207 */ /* 0x000fe40000000000 */
[----:B------:R-:W-:-:S02]  /*1db20*/  SEL R61, R91, R118, P0 ;  /* 0x000000765b3d7207 */ /* 0x000fc40000000000 */
[----:B-1--4-:R-:W-:-:S07]  /*1db30*/  SEL R91, R118, R91, P0 ;  /* 0x0000005b765b7207 */ /* 0x012fce0000000000 */
.L_x_2389:
[----:B------:R-:W2:Y:S04]  /*1db40*/  LDL.LU R28, [R1+0x3c] ;  /* 0x00003c00011c7983 */ /* 0x000ea80000300800 */
[----:B------:R-:W3:Y:S04]  /*1db50*/  LDL.LU R32, [R1+0x40] ;  /* 0x0000400001207983 */ /* 0x000ee80000300800 */
[----:B------:R-:W4:Y:S04]  /*1db60*/  LDL.LU R86, [R1+0x44] ;  /* 0x0000440001567983 */ /* 0x000f280000300800 */
[----:B------:R-:W4:Y:S04]  /*1db70*/  LDL.LU R82, [R1+0x48] ;  /* 0x0000480001527983 */ /* 0x000f280000300800 */
[----:B------:R-:W4:Y:S04]  /*1db80*/  LDL.LU R108, [R1+0x4c] ;  /* 0x00004c00016c7983 */ /* 0x000f280000300800 */
[----:B------:R-:W4:Y:S04]  /*1db90*/  LDL.LU R99, [R1+0x50] ;  /* 0x0000500001637983 */ /* 0x000f280000300800 */
[----:B------:R-:W2:Y:S04]  /*1dba0*/  LDL R126, [R1+0x2c] ;  /* 0x00002c00017e7983 */ /* 0x000ea80000100800 */
[----:B------:R-:W2:Y:S04]  /*1dbb0*/  LDL R125, [R1+0x34] ;  /* 0x00003400017d7983 */ /* 0x000ea80000100800 */
[----:B------:R-:W3:Y:S04]  /*1dbc0*/  LDL R124, [R1+0x30] ;  /* 0x00003000017c7983 */ /* 0x000ee80000100800 */
[----:B------:R-:W3:Y:S04]  /*1dbd0*/  LDL R122, [R1+0x38] ;  /* 0x00003800017a7983 */ /* 0x000ee80000100800 */
[----:B------:R-:W4:Y:S04]  /*1dbe0*/  LDL R121, [R1+0x18] ;  /* 0x0000180001797983 */ /* 0x000f280000100800 */
[----:B------:R-:W4:Y:S04]  /*1dbf0*/  LDL R118, [R1+0x24] ;  /* 0x0000240001767983 */ /* 0x000f280000100800 */
[----:B------:R-:W4:Y:S04]  /*1dc00*/  LDL R117, [R1+0x20] ;  /* 0x0000200001757983 */ /* 0x000f280000100800 */
[----:B------:R-:W4:Y:S04]  /*1dc10*/  LDL R115, [R1+0x28] ;  /* 0x0000280001737983 */ /* 0x000f280000100800 */
[----:B------:R-:W4:Y:S04]  /*1dc20*/  LDL R111, [R1+0x4] ;  /* 0x00000400016f7983 */ /* 0x000f280000100800 */
[----:B------:R-:W4:Y:S04]  /*1dc30*/  LDL R110, [R1+0x10] ;  /* 0x00001000016e7983 */ /* 0x000f280000100800 */
[----:B------:R-:W4:Y:S04]  /*1dc40*/  LDL R106, [R1+0x8] ;  /* 0x00000800016a7983 */ /* 0x000f280000100800 */
[----:B------:R-:W4:Y:S01]  /*1dc50*/  LDL R102, [R1+0x14] ;  /* 0x0000140001667983 */ /* 0x000f220000100800 */
[----:B------:R-:W-:Y:S05]  /*1dc60*/  WARPSYNC.ALL ;  /* 0x0000000000007948 */ /* 0x000fea0003800000 */
[----:B------:R-:W-:Y:S01]  /*1dc70*/  F2FP.BF16.F32.PACK_AB R13, R21, R20 ;  /* 0x00000014150d723e */ /* 0x000fe200000010ff */
[----:B------:R-:W4:Y:S01]  /*1dc80*/  LDL.LU R94, [R1+0x54] ;  /* 0x00005400015e7983 */ /* 0x000f220000300800 */
[----:B------:R-:W-:Y:S01]  /*1dc90*/  F2FP.BF16.F32.PACK_AB R15, R64, R93 ;  /* 0x0000005d400f723e */ /* 0x000fe200000010ff */
[----:B------:R-:W-:Y:S01]  /*1dca0*/  ULDC.64 UR4, c[0x0][0xc00] ;  /* 0x0003000000047ab9 */ /* 0x000fe20000000a00 */
[----:B------:R-:W-:Y:S01]  /*1dcb0*/  F2FP.BF16.F32.PACK_AB R29, R27, R26 ;  /* 0x0000001a1b1d723e */ /* 0x000fe200000010ff */
[----:B------:R-:W4:Y:S01]  /*1dcc0*/  LDL.LU R90, [R1+0x58] ;  /* 0x00005800015a7983 */ /* 0x000f220000300800 */
[----:B------:R-:W-:Y:S01]  /*1dcd0*/  F2FP.BF16.F32.PACK_AB R31, R101, R97 ;  /* 0x00000061651f723e */ /* 0x000fe200000010ff */
[----:B------:R-:W-:Y:S01]  /*1dce0*/  ULDC.64 UR6, c[0x0][0xc08] ;  /* 0x0003020000067ab9 */ /* 0x000fe20000000a00 */
[----:B------:R-:W-:-:S02]  /*1dcf0*/  F2FP.BF16.F32.PACK_AB R33, R37, R36 ;  /* 0x000000242521723e */ /* 0x000fc400000010ff */
[----:B------:R-:W-:Y:S01]  /*1dd00*/  F2FP.BF16.F32.PACK_AB R35, R47, R105 ;  /* 0x000000692f23723e */ /* 0x000fe200000010ff */
[----:B------:R-:W-:Y:S01]  /*1dd10*/  BAR.SYNC.DEFER_BLOCKING 0x1, 0x100 ;  /* 0x0044000000007b1d */ /* 0x000fe20000010000 */
[----:B--2---:R-:W-:Y:S02]  /*1dd20*/  F2FP.BF16.F32.PACK_AB R12, R126, R125 ;  /* 0x0000007d7e0c723e */ /* 0x004fe400000010ff */
[----:B---3--:R-:W-:-:S05]  /*1dd30*/  F2FP.BF16.F32.PACK_AB R14, R124, R122 ;  /* 0x0000007a7c0e723e */ /* 0x008fca00000010ff */
[----:B------:R0:W-:Y:S01]  /*1dd40*/  STSM.16.M88.4 [R28], R12 ;  /* 0x0000000c1c007844 */ /* 0x0001e20000000200 */
[----:B----4-:R-:W-:Y:S02]  /*1dd50*/  F2FP.BF16.F32.PACK_AB R30, R117, R115 ;  /* 0x00000073751e723e */ /* 0x010fe400000010ff */
[----:B0-----:R-:W-:Y:S02]  /*1dd60*/  F2FP.BF16.F32.PACK_AB R28, R121, R118 ;  /* 0x00000076791c723e */ /* 0x001fe400000010ff */
[----:B------:R-:W-:-:S03]  /*1dd70*/  F2FP.BF16.F32.PACK_AB R12, R192, R226 ;  /* 0x000000e2c00c723e */ /* 0x000fc600000010ff */
[----:B------:R0:W-:Y:S01]  /*1dd80*/  STSM.16.M88.4 [R32], R28 ;  /* 0x0000001c20007844 */ /* 0x0001e20000000200 */
[----:B------:R-:W-:Y:S02]  /*1dd90*/  F2FP.BF16.F32.PACK_AB R13, R39, R38 ;  /* 0x00000026270d723e */ /* 0x000fe400000010ff */
[----:B------:R-:W-:Y:S02]  /*1dda0*/  F2FP.BF16.F32.PACK_AB R14, R204, R229 ;  /* 0x000000e5cc0e723e */ /* 0x000fe400000010ff */
[----:B------:R-:W-:Y:S02]  /*1ddb0*/  F2FP.BF16.F32.PACK_AB R15, R50, R46 ;  /* 0x0000002e320f723e */ /* 0x000fe400000010ff */
[----:B------:R-:W-:Y:S02]  /*1ddc0*/  F2FP.BF16.F32.PACK_AB R34, R106, R102 ;  /* 0x000000666a22723e */ /* 0x000fe400000010ff */
[----:B0-----:R-:W-:-:S05]  /*1ddd0*/  F2FP.BF16.F32.PACK_AB R32, R111, R110 ;  /* 0x0000006e6f20723e */ /* 0x001fca00000010ff */
[----:B------:R0:W-:Y:S04]  /*1dde0*/  STSM.16.M88.4 [R86], R32 ;  /* 0x0000002056007844 */ /* 0x0001e80000000200 */
[----:B------:R1:W-:Y:S04]  /*1ddf0*/  STSM.16.M88.4 [R82], R12 ;  /* 0x0000000c52007844 */ /* 0x0003e80000000200 */
[----:B0-----:R-:W2:Y:S04]  /*1de00*/  LDL.LU R86, [R1+0x5c] ;  /* 0x00005c0001567983 */ /* 0x001ea80000300800 */
[----:B-1----:R-:W3:Y:S01]  /*1de10*/  LDL.LU R82, [R1+0x60] ;  /* 0x0000600001527983 */ /* 0x002ee20000300800 */
[----:B------:R-:W-:-:S02]  /*1de20*/  F2FP.BF16.F32.PACK_AB R28, R181, R183 ;  /* 0x000000b7b51c723e */ /* 0x000fc400000010ff */
        /* <DEDUP_REMOVED lines=9> */
[----:B------:R-:W-:Y:S02]  /*1dec0*/  F2FP.BF16.F32.PACK_AB R13, R45, R44 ;  /* 0x0000002c2d0d723e */ /* 0x000fe400000010ff */
[----:B------:R-:W-:Y:S02]  /*1ded0*/  F2FP.BF16.F32.PACK_AB R14, R173, R175 ;  /* 0x000000afad0e723e */ /* 0x000fe400000010ff */
[----:B------:R-:W-:Y:S01]  /*1dee0*/  F2FP.BF16.F32.PACK_AB R15, R66, R74 ;  /* 0x0000004a420f723e */ /* 0x000fe200000010ff */
[----:B------:R1:W-:Y:S04]  /*1def0*/  STSM.16.M88.4 [R99], R32 ;  /* 0x0000002063007844 */ /* 0x0003e80000000200 */
[----:B0-----:R-:W4:Y:S01]  /*1df00*/  LDL.LU R108, [R1+0x64] ;  /* 0x00006400016c7983 */ /* 0x001f220000300800 */
[----:B------:R-:W-:-:S02]  /*1df10*/  F2FP.BF16.F32.PACK_AB R28, R170, R172 ;  /* 0x000000acaa1c723e */ /* 0x000fc400000010ff */
[----:B------:R-:W-:Y:S02]  /*1df20*/  F2FP.BF16.F32.PACK_AB R29, R49, R48 ;  /* 0x00000030311d723e */ /* 0x000fe400000010ff */
[----:B------:R-:W-:Y:S02]  /*1df30*/  F2FP.BF16.F32.PACK_AB R30, R169, R171 ;  /* 0x000000aba91e723e */ /* 0x000fe400000010ff */
[----:B------:R-:W-:Y:S01]  /*1df40*/  F2FP.BF16.F32.PACK_AB R31, R71, R67 ;  /* 0x00000043471f723e */ /* 0x000fe200000010ff */
[----:B------:R0:W-:Y:S04]  /*1df50*/  STSM.16.M88.4 [R94], R12 ;  /* 0x0000000c5e007844 */ /* 0x0001e80000000200 */
[----:B-1----:R-:W4:Y:S04]  /*1df60*/  LDL.LU R99, [R1+0x68] ;  /* 0x0000680001637983 */ /* 0x002f280000300800 */
[----:B------:R1:W-:Y:S01]  /*1df70*/  STSM.16.M88.4 [R90], R28 ;  /* 0x0000001c5a007844 */ /* 0x0003e20000000200 */
[----:B------:R-:W-:-:S02]  /*1df80*/  F2FP.BF16.F32.PACK_AB R32, R166, R168 ;  /* 0x000000a8a620723e */ /* 0x000fc400000010ff */
[----:B------:R-:W-:Y:S01]  /*1df90*/  F2FP.BF16.F32.PACK_AB R33, R52, R51 ;  /* 0x000000333421723e */ /* 0x000fe200000010ff */
[----:B0-----:R-:W4:Y:S01]  /*1dfa0*/  LDL.LU R94, [R1+0x6c] ;  /* 0x00006c00015e7983 */ /* 0x001f220000300800 */
[----:B------:R-:W-:Y:S02]  /*1dfb0*/  F2FP.BF16.F32.PACK_AB R34, R165, R167 ;  /* 0x000000a7a522723e */ /* 0x000fe400000010ff */
[----:B------:R-:W-:Y:S01]  /*1dfc0*/  F2FP.BF16.F32.PACK_AB R35, R79, R75 ;  /* 0x0000004b4f23723e */ /* 0x000fe200000010ff */
[----:B-1----:R-:W4:Y:S01]  /*1dfd0*/  LDL.LU R90, [R1+0x70] ;  /* 0x00007000015a7983 */ /* 0x002f220000300800 */
[----:B------:R-:W-:Y:S02]  /*1dfe0*/  F2FP.BF16.F32.PACK_AB R12, R160, R162 ;  /* 0x000000a2a00c723e */ /* 0x000fe400000010ff */
[----:B------:R-:W-:Y:S02]  /*1dff0*/  F2FP.BF16.F32.PACK_AB R13, R55, R53 ;  /* 0x00000035370d723e */ /* 0x000fe400000010ff */
[----:B------:R-:W-:-:S02]  /*1e000*/  F2FP.BF16.F32.PACK_AB R14, R147, R161 ;  /* 0x000000a1930e723e */ /* 0x000fc400000010ff */
[----:B------:R-:W-:Y:S01]  /*1e010*/  F2FP.BF16.F32.PACK_AB R15, R83, R98 ;  /* 0x00000062530f723e */ /* 0x000fe200000010ff */
[----:B--2---:R0:W-:Y:S04]  /*1e020*/  STSM.16.M88.4 [R86], R32 ;  /* 0x0000002056007844 */ /* 0x0041e80000000200 */
[----:B---3--:R1:W-:Y:S04]  /*1e030*/  STSM.16.M88.4 [R82], R12 ;  /* 0x0000000c52007844 */ /* 0x0083e80000000200 */
        /* <DEDUP_REMOVED lines=8> */
[----:B----4-:R0:W-:Y:S01]  /*1e0c0*/  STSM.16.M88.4 [R108], R28 ;  /* 0x0000001c6c007844 */ /* 0x0101e20000000200 */
[----:B------:R-:W-:-:S02]  /*1e0d0*/  F2FP.BF16.F32.PACK_AB R34, R116, R112 ;  /* 0x000000707422723e */ /* 0x000fc400000010ff */
[----:B------:R-:W-:Y:S02]  /*1e0e0*/  F2FP.BF16.F32.PACK_AB R35, R91, R107 ;  /* 0x0000006b5b23723e */ /* 0x000fe400000010ff */
[----:B------:R-:W-:Y:S02]  /*1e0f0*/  F2FP.BF16.F32.PACK_AB R12, R4, R3 ;  /* 0x00000003040c723e */ /* 0x000fe400000010ff */
[----:B------:R-:W-:Y:S02]  /*1e100*/  F2FP.BF16.F32.PACK_AB R13, R68, R62 ;  /* 0x0000003e440d723e */ /* 0x000fe400000010ff */
[----:B------:R-:W-:Y:S02]  /*1e110*/  F2FP.BF16.F32.PACK_AB R14, R65, R120 ;  /* 0x00000078410e723e */ /* 0x000fe400000010ff */
[----:B------:R-:W-:Y:S01]  /*1e120*/  F2FP.BF16.F32.PACK_AB R15, R95, R114 ;  /* 0x000000725f0f723e */ /* 0x000fe200000010ff */
[----:B------:R1:W-:Y:S01]  /*1e130*/  STSM.16.M88.4 [R99], R32 ;  /* 0x0000002063007844 */ /* 0x0003e20000000200 */
[----:B0-----:R-:W-:-:S02]  /*1e140*/  F2FP.BF16.F32.PACK_AB R28, R6, R5 ;  /* 0x00000005061c723e */ /* 0x001fc400000010ff */
[----:B------:R-:W-:Y:S02]  /*1e150*/  F2FP.BF16.F32.PACK_AB R29, R76, R72 ;  /* 0x000000484c1d723e */ /* 0x000fe400000010ff */
[----:B------:R-:W-:Y:S02]  /*1e160*/  F2FP.BF16.F32.PACK_AB R30, R73, R69 ;  /* 0x00000045491e723e */ /* 0x000fe400000010ff */
[----:B------:R-:W-:Y:S01]  /*1e170*/  F2FP.BF16.F32.PACK_AB R31, R123, R119 ;  /* 0x000000777b1f723e */ /* 0x000fe200000010ff */
[----:B------:R0:W-:Y:S01]  /*1e180*/  STSM.16.M88.4 [R94], R12 ;  /* 0x0000000c5e007844 */ /* 0x0001e20000000200 */
[----:B-1----:R-:W-:Y:S01]  /*1e190*/  F2FP.BF16.F32.PACK_AB R32, R8, R7 ;  /* 0x000000070820723e */ /* 0x002fe200000010ff */
[----:B------:R-:W1:Y:S02]  /*1e1a0*/  LDC R99, c[0x0][0xbe8] ;  /* 0x0002fa00ff637b82 */ /* 0x000e640000000800 */
[----:B------:R4:W-:Y:S01]  /*1e1b0*/  STSM.16.M88.4 [R90], R28 ;  /* 0x0000001c5a007844 */ /* 0x0009e20000000200 */
[----:B------:R-:W-:-:S02]  /*1e1c0*/  F2FP.BF16.F32.PACK_AB R33, R80, R78 ;  /* 0x0000004e5021723e */ /* 0x000fc400000010ff */
[----:B------:R-:W-:Y:S02]  /*1e1d0*/  F2FP.BF16.F32.PACK_AB R34, R81, R77 ;  /* 0x0000004d5122723e */ /* 0x000fe400000010ff */
[----:B------:R-:W-:Y:S02]  /*1e1e0*/  F2FP.BF16.F32.PACK_AB R35, R129, R127 ;  /* 0x0000007f8123723e */ /* 0x000fe400000010ff */
[----:B0-----:R-:W-:Y:S02]  /*1e1f0*/  F2FP.BF16.F32.PACK_AB R12, R10, R9 ;  /* 0x000000090a0c723e */ /* 0x001fe400000010ff */
[----:B------:R-:W-:Y:S02]  /*1e200*/  F2FP.BF16.F32.PACK_AB R14, R89, R85 ;  /* 0x00000055590e723e */ /* 0x000fe400000010ff */
[----:B----4-:R-:W-:Y:S02]  /*1e210*/  SEL R28, R59, R11, P0 ;  /* 0x0000000b3b1c7207 */ /* 0x010fe40000000000 */
[----:B------:R-:W-:-:S02]  /*1e220*/  SEL R30, R11, R59, P0 ;  /* 0x0000003b0b1e7207 */ /* 0x000fc40000000000 */
[----:B------:R-:W-:Y:S02]  /*1e230*/  SEL R29, R63, R0, P0 ;  /* 0x000000003f1d7207 */ /* 0x000fe40000000000 */
[----:B------:R-:W-:Y:S02]  /*1e240*/  SEL R31, R0, R63, P0 ;  /* 0x0000003f001f7207 */ /* 0x000fe40000000000 */
[----:B------:R-:W-:Y:S02]  /*1e250*/  F2FP.BF16.F32.PACK_AB R13, R29, R28 ;  /* 0x0000001c1d0d723e */ /* 0x000fe400000010ff */
[----:B------:R-:W-:Y:S02]  /*1e260*/  F2FP.BF16.F32.PACK_AB R15, R31, R30 ;  /* 0x0000001e1f0f723e */ /* 0x000fe400000010ff */
[----:B------:R-:W-:-:S04]  /*1e270*/  ISETP.NE.U32.AND P3, PT, RZ, UR4, PT ;  /* 0x00000004ff007c0c */ /* 0x000fc8000bf65070 */
[----:B------:R-:W-:Y:S01]  /*1e280*/  ISETP.NE.AND.EX P3, PT, RZ, UR5, PT, P3 ;  /* 0x00000005ff007c0c */ /* 0x000fe2000bf65330 */
[----:B--2---:R-:W-:Y:S04]  /*1e290*/  STSM.16.M88.4 [R86], R32 ;  /* 0x0000002056007844 */ /* 0x004fe80000000200 */
[----:B---3--:R0:W-:Y:S02]  /*1e2a0*/  STSM.16.M88.4 [R82], R12 ;  /* 0x0000000c52007844 */ /* 0x0081e40000000200 */
[----:B0-----:R-:W0:Y:S02]  /*1e2b0*/  LDC.64 R12, c[0x0][0xc00] ;  /* 0x00030000ff0c7b82 */ /* 0x001e240000000a00 */
[----:B0-----:R-:W-:-:S06]  /*1e2c0*/  IMAD.WIDE R12, R216, 0x4, R12 ;  /* 0x00000004d80c7825 */ /* 0x001fcc00078e020c */
[----:B------:R-:W-:Y:S06]  /*1e2d0*/  BAR.SYNC.DEFER_BLOCKING 0x1, 0x100 ;  /* 0x0044000000007b1d */ /* 0x000fec0000010000 */
[----:B------:R-:W5:Y:S01]  /*1e2e0*/  @P3 LDG.E R2, desc[UR36][R12.64] ;  /* 0x000000240c023981 */ /* 0x000f62000c1e1900 */
[----:B------:R-:W-:-:S04]  /*1e2f0*/  ISETP.NE.U32.AND P0, PT, RZ, UR6, PT ;  /* 0x00000006ff007c0c */ /* 0x000fc8000bf05070 */
[----:B------:R-:W-:-:S13]  /*1e300*/  ISETP.NE.AND.EX P0, PT, RZ, UR7, PT, P0 ;  /* 0x00000007ff007c0c */ /* 0x000fda000bf05300 */
[----:B------:R-:W0:Y:S01]  /*1e310*/  @P0 LDC.64 R14, c[0x0][0xc08] ;  /* 0x00030200ff0e0b82 */ /* 0x000e220000000a00 */
[----:B------:R-:W-:Y:S01]  /*1e320*/  ULDC UR6, c[0x0][0xa88] ;  /* 0x0002a20000067ab9 */ /* 0x000fe20000000800 */
[----:B------:R-:W-:Y:S01]  /*1e330*/  IMAD.MOV.U32 R11, RZ, RZ, 0x9b8 ;  /* 0x000009b8ff0b7424 */ /* 0x000fe200078e00ff */
[----:B------:R-:W-:Y:S01]  /*1e340*/  ISETP.GT.AND P1, PT, R215, 0x1, PT ;  /* 0x00000001d700780c */ /* 0x000fe20003f24270 */
[----:B------:R-:W-:-:S03]  /*1e350*/  IMAD.U32 R63, RZ, RZ, UR6 ;  /* 0x00000006ff3f7e24 */ /* 0x000fc6000f8e00ff */
[----:B------:R-:W-:-:S04]  /*1e360*/  SEL R11, R11, 0x978, P1 ;  /* 0x000009780b0b7807 */ /* 0x000fc80000800000 */
[----:B------:R2:W3:Y:S01]  /*1e370*/  LDC.64 R34, c[0x0][R11+0x218] ;  /* 0x000086000b227b82 */ /* 0x0004e20000000a00 */
[----:B0-----:R-:W-:-:S07]  /*1e380*/  @P0 IMAD.WIDE R14, R216, 0x4, R14 ;  /* 0x00000004d80e0825 */ /* 0x001fce00078e020e */
[----:B------:R2:W0:Y:S01]  /*1e390*/  LDC.64 R32, c[0x0][R11+0x228] ;  /* 0x00008a000b207b82 */ /* 0x0004220000000a00 */
[----:B------:R4:W5:Y:S07]  /*1e3a0*/  @P0 LDG.E R63, desc[UR36][R14.64] ;  /* 0x000000240e3f0981 */ /* 0x00096e000c1e1900 */
[----:B----4-:R2:W4:Y:S01]  /*1e3b0*/  LDC.64 R14, c[0x0][R11+0x220] ;  /* 0x000088000b0e7b82 */ /* 0x0105220000000a00 */
[----:B-1----:R-:W-:-:S13]  /*1e3c0*/  ISETP.NE.AND P2, PT, R99, 0x1, PT ;  /* 0x000000016300780c */ /* 0x002fda0003f45270 */
[----:B------:R-:W1:Y:S08]  /*1e3d0*/  @P2 LDC R82, c[0x0][0xbec] ;  /* 0x0002fb00ff522b82 */ /* 0x000e700000000800 */
[----:B------:R-:W0:Y:S01]  /*1e3e0*/  @P2 LDC R0, c[0x0][0xbf0] ;  /* 0x0002fc00ff002b82 */ /* 0x000e220000000800 */
[----:B--23--:R-:W-:Y:S05]  /*1e3f0*/  @P0 BRA `(.L_x_1995) ;  /* 0x0000000000100947 */ /* 0x00cfea0003800000 */
[----:B------:R-:W-:Y:S05]  /*1e400*/  @!P3 BRA `(.L_x_1995) ;  /* 0x00000000000cb947 */ /* 0x000fea0003800000 */
[----:B-----5:R-:W2:Y:S04]  /*1e410*/  LDG.E R63, desc[UR36][R12.64] ;  /* 0x000000240c3f7981 */ /* 0x020ea8000c1e1900 */
[----:B------:R-:W2:Y:S02]  /*1e420*/  LDG.E R12, desc[UR36][R12.64+0x4] ;  /* 0x000004240c0c7981 */ /* 0x000ea4000c1e1900 */
[----:B--2---:R-:W-:-:S07]  /*1e430*/  IMAD.IADD R63, R12, 0x1, -R63 ;  /* 0x000000010c3f7824 */ /* 0x004fce00078e0a3f */
.L_x_1995:
[----:B------:R-:W2:Y:S04]  /*1e440*/  LDL R130, [R1+0x90] ;  /* 0x0000900001827983 */ /* 0x000ea80000100800 */
[----:B------:R-:W3:Y:S01]  /*1e450*/  LDL R128, [R1+0x7c] ;  /* 0x00007c0001807983 */ /* 0x000ee20000100800 */
[----:B------:R-:W-:Y:S01]  /*1e460*/  IMAD.IADD R59, R208, 0x1, R201 ;  /* 0x00000001d03b7824 */ /* 0x000fe200078e02c9 */
[----:B------:R-:W-:Y:S01]  /*1e470*/  ISETP.NE.U32.AND P0, PT, RZ, UR4, PT ;  /* 0x00000004ff007c0c */ /* 0x000fe2000bf05070 */
[----:B------:R-:W4:Y:S01]  /*1e480*/  LDC.64 R108, c[0x0][0xba8] ;  /* 0x0002ea00ff6c7b82 */ /* 0x000f220000000a00 */
[----:B------:R-:W-:Y:S01]  /*1e490*/  SHF.R.S32.HI R86, RZ, 0x1f, R216 ;  /* 0x0000001fff567819 */ /* 0x000fe200000114d8 */
[----:B-1----:R-:W-:Y:S01]  /*1e4a0*/  @P2 IMAD.HI.U32 R12, R59, R82, RZ ;  /* 0x000000523b0c2227 */ /* 0x002fe200078e00ff */
[----:B------:R-:W-:-:S02]  /*1e4b0*/  ISETP.NE.AND.EX P0, PT, RZ, UR5, PT, P0 ;  /* 0x00000005ff007c0c */ /* 0x000fc4000bf05300 */
[----:B------:R-:W-:Y:S01]  /*1e4c0*/  SEL R94, R220, RZ, P1 ;  /* 0x000000ffdc5e7207 */ /* 0x000fe20000800000 */
[----:B------:R-:W-:Y:S01]  /*1e4d0*/  IMAD.MOV.U32 R82, RZ, RZ, R59 ;  /* 0x000000ffff527224 */ /* 0x000fe200078e003b */
[----:B0-----:R-:W-:Y:S02]  /*1e4e0*/  @P2 SHF.R.U32.HI R82, RZ, R0, R12 ;  /* 0x00000000ff522219 */ /* 0x001fe4000001160c */
[----:B------:R0:W1:Y:S01]  /*1e4f0*/  LDC.64 R12, c[0x0][R11+0x210] ;  /* 0x000084000b0c7b82 */ /* 0x0000620000000a00 */
[----:B------:R-:W-:Y:S01]  /*1e500*/  SEL R0, R216, RZ, !P0 ;  /* 0x000000ffd8007207 */ /* 0x000fe20004000000 */
[-C--:B------:R-:W-:Y:S02]  /*1e510*/  IMAD R90, R33, R94.reuse, RZ ;  /* 0x0000005e215a7224 */ /* 0x080fe400078e02ff */
[----:B------:R-:W-:Y:S01]  /*1e520*/  IMAD.WIDE.U32 R32, R32, R94, RZ ;  /* 0x0000005e20207225 */ /* 0x000fe200078e00ff */
[----:B0-----:R-:W-:-:S03]  /*1e530*/  SEL R11, R86, RZ, !P0 ;  /* 0x000000ff560b7207 */ /* 0x001fc60004000000 */
[----:B----4-:R-:W-:Y:S02]  /*1e540*/  IMAD R15, R15, R0, RZ ;  /* 0x000000000f0f7224 */ /* 0x010fe400078e02ff */
[----:B------:R-:W-:Y:S02]  /*1e550*/  IMAD R86, R35, R188, RZ ;  /* 0x000000bc23567224 */ /* 0x000fe400078e02ff */
[C---:B------:R-:W-:Y:S02]  /*1e560*/  IMAD R11, R14.reuse, R11, R15 ;  /* 0x0000000b0e0b7224 */ /* 0x040fe400078e020f */
[----:B------:R-:W-:Y:S01]  /*1e570*/  IMAD.WIDE.U32 R14, R14, R0, RZ ;  /* 0x000000000e0e7225 */ /* 0x000fe200078e00ff */
[----:B------:R-:W0:Y:S03]  /*1e580*/  @!P1 LDC R108, c[0x0][0xb50] ;  /* 0x0002d400ff6c9b82 */ /* 0x000e260000000800 */
[----:B------:R-:W-:-:S04]  /*1e590*/  IMAD.WIDE.U32 R34, R34, R188, RZ ;  /* 0x000000bc22227225 */ /* 0x000fc800078e00ff */
[----:B------:R-:W-:Y:S01]  /*1e5a0*/  IMAD.IADD R15, R15, 0x1, R11 ;  /* 0x000000010f0f7824 */ /* 0x000fe200078e020b */
[----:B-----5:R-:W-:Y:S01]  /*1e5b0*/  IADD3 R14, P0, P3, R14, R34, R2 ;  /* 0x000000220e0e7210 */ /* 0x020fe20007b1e002 */
[----:B------:R-:W-:Y:S01]  /*1e5c0*/  IMAD.IADD R90, R33, 0x1, R90 ;  /* 0x00000001215a7824 */ /* 0x000fe200078e025a */
[----:B------:R-:W-:Y:S01]  /*1e5d0*/  IADD3 R86, R35, R86, RZ ;  /* 0x0000005623567210 */ /* 0x000fe20007ffe0ff */
[----:B------:R-:W4:Y:S01]  /*1e5e0*/  @!P1 LDC R109, c[0x0][0xb54] ;  /* 0x0002d500ff6d9b82 */ /* 0x000f220000000800 */
[----:B------:R-:W-:Y:S02]  /*1e5f0*/  SHF.R.S32.HI R11, RZ, 0x1f, R2 ;  /* 0x0000001fff0b7819 */ /* 0x000fe40000011402 */
[----:B------:R-:W-:Y:S02]  /*1e600*/  IADD3 R32, P4, P5, R82, R14, R32 ;  /* 0x0000000e52207210 */ /* 0x000fe40007d9e020 */
[----:B------:R-:W-:Y:S02]  /*1e610*/  IADD3.X R15, R15, R86, R11, P0, P3 ;  /* 0x000000560f0f7210 */ /* 0x000fe400007e640b */
[----:B------:R-:W-:-:S04]  /*1e620*/  SHF.R.S32.HI R14, RZ, 0x1f, R82 ;  /* 0x0000001fff0e7819 */ /* 0x000fc80000011452 */
[----:B------:R-:W-:Y:S01]  /*1e630*/  IADD3.X R33, R14, R15, R90, P4, P5 ;  /* 0x0000000f0e217210 */ /* 0x000fe200027ea45a */
[----:B------:R-:W-:-:S04]  /*1e640*/  IMAD.MOV R14, RZ, RZ, -R82 ;  /* 0x000000ffff0e7224 */ /* 0x000fc800078e0a52 */
[----:B------:R-:W-:-:S05]  /*1e650*/  IMAD R14, R99, R14, R59 ;  /* 0x0000000e630e7224 */ /* 0x000fca00078e023b */
[----:B------:R-:W-:Y:S01]  /*1e660*/  SHF.R.S32.HI R15, RZ, 0x1f, R14 ;  /* 0x0000001fff0f7819 */ /* 0x000fe2000001140e */
[-C--:B-1----:R-:W-:Y:S02]  /*1e670*/  IMAD R13, R13, R14.reuse, RZ ;  /* 0x0000000e0d0d7224 */ /* 0x082fe400078e02ff */
[----:B------:R-:W-:-:S04]  /*1e680*/  IMAD.WIDE.U32 R32, R12, R14, R32 ;  /* 0x0000000e0c207225 */ /* 0x000fc800078e0020 */
[----:B------:R-:W-:Y:S01]  /*1e690*/  IMAD R13, R12, R15, R13 ;  /* 0x0000000f0c0d7224 */ /* 0x000fe200078e020d */
[----:B0-----:R-:W-:-:S03]  /*1e6a0*/  LEA R108, P0, R32, R108, 0x2 ;  /* 0x0000006c206c7211 */ /* 0x001fc600078010ff */
[----:B------:R-:W-:Y:S02]  /*1e6b0*/  IMAD.IADD R13, R33, 0x1, R13 ;  /* 0x00000001210d7824 */ /* 0x000fe400078e020d */
[----:B------:R-:W-:Y:S03]  /*1e6c0*/  SHFL.IDX PT, R12, R108, RZ, 0x1c1f ;  /* 0x001c1fff6c0c7589 */ /* 0x000fe600000e0000 */
[----:B----4-:R-:W-:Y:S01]  /*1e6d0*/  LEA.HI.X R109, R32, R109, R13, 0x2, P0 ;  /* 0x0000006d206d7211 */ /* 0x010fe200000f140d */
[----:B------:R-:W-:Y:S01]  /*1e6e0*/  SHFL.IDX PT, R14, R108, 0x1, 0x1c1f ;  /* 0x003c1f006c0e7f89 */ /* 0x000fe200000e0000 */
[----:B------:R-:W-:-:S03]  /*1e6f0*/  IMAD R32, R63, R99, RZ ;  /* 0x000000633f207224 */ /* 0x000fc600078e02ff */
[----:B------:R-:W0:Y:S04]  /*1e700*/  SHFL.IDX PT, R13, R109, RZ, 0x1c1f ;  /* 0x001c1fff6d0d7589 */ /* 0x000e2800000e0000 */
[----:B------:R-:W1:Y:S01]  /*1e710*/  SHFL.IDX PT, R15, R109, 0x1, 0x1c1f ;  /* 0x003c1f006d0f7f89 */ /* 0x000e6200000e0000 */
[----:B--2---:R-:W-:Y:S01]  /*1e720*/  IMAD.IADD R34, R130, 0x1, R201 ;  /* 0x0000000182227824 */ /* 0x004fe200078e02c9 */
[----:B---3--:R-:W-:-:S03]  /*1e730*/  LOP3.LUT P0, RZ, R128, 0x3, RZ, 0xc0, !PT ;  /* 0x0000000380ff7812 */ /* 0x008fc6000780c0ff */
[C---:B------:R-:W-:Y:S01]  /*1e740*/  VIADD R33, R34.reuse, 0x8 ;  /* 0x0000000822217836 */ /* 0x040fe20000000000 */
[----:B------:R-:W-:-:S04]  /*1e750*/  ISETP.GE.OR P3, PT, R34, R32, P0 ;  /* 0x000000202200720c */ /* 0x000fc80000766670 */
[----:B------:R-:W-:-:S09]  /*1e760*/  ISETP.GE.OR P0, PT, R33, R32, P0 ;  /* 0x000000202100720c */ /* 0x000fd20000706670 */
[----:B0-----:R0:W-:Y:S04]  /*1e770*/  @!P3 ST.E desc[UR36][R12.64], R164 ;  /* 0x000000a40c00b985 */ /* 0x0011e8000c101924 */
[----:B-1----:R0:W-:Y:S01]  /*1e780*/  @!P0 ST.E desc[UR36][R14.64], R163 ;  /* 0x000000a30e008985 */ /* 0x0021e2000c101924 */
[----:B------:R-:W-:Y:S05]  /*1e790*/  @P1 BRA `(.L_x_1996) ;  /* 0x0000000c00f81947 */ /* 0x000fea0003800000 */
[----:B------:R-:W1:Y:S01]  /*1e7a0*/  S2R R128, SR_TID.X ;  /* 0x0000000000807919 */ /* 0x000e620000002100 */
[----:B------:R-:W2:Y:S01]  /*1e7b0*/  @P2 LDC R9, c[0x0][0xbec] ;  /* 0x0002fb00ff092b82 */ /* 0x000ea20000000800 */
[----:B------:R-:W-:-:S07]  /*1e7c0*/  ULDC.64 UR4, c[0x0][0xaa0] ;  /* 0x0002a80000047ab9 */ /* 0x000fce0000000a00 */
[----:B0-----:R-:W0:Y:S01]  /*1e7d0*/  @P2 LDC R13, c[0x0][0xbf0] ;  /* 0x0002fc00ff0d2b82 */ /* 0x001e220000000800 */
[----:B-1----:R-:W-:-:S05]  /*1e7e0*/  VIADD R8, R128, 0xffffff80 ;  /* 0xffffff8080087836 */ /* 0x002fca0000000000 */
[----:B------:R-:W-:-:S04]  /*1e7f0*/  SHF.R.S32.HI R3, RZ, 0x1f, R8 ;  /* 0x0000001fff037819 */ /* 0x000fc80000011408 */
[----:B------:R-:W-:-:S04]  /*1e800*/  LEA.HI R3, R3, R8, RZ, 0x3 ;  /* 0x0000000803037211 */ /* 0x000fc800078f18ff */
[----:B------:R-:W-:-:S05]  /*1e810*/  LOP3.LUT R3, R3, 0xfffffff8, RZ, 0xc0, !PT ;  /* 0xfffffff803037812 */ /* 0x000fca00078ec0ff */
[----:B------:R-:W-:-:S04]  /*1e820*/  IMAD.IADD R8, R8, 0x1, -R3 ;  /* 0x0000000108087824 */ /* 0x000fc800078e0a03 */
[----:B------:R-:W-:-:S04]  /*1e830*/  IMAD R5, R187, 0x8, R8 ;  /* 0x00000008bb057824 */ /* 0x000fc800078e0208 */
[----:B------:R-:W-:-:S04]  /*1e840*/  IMAD.SHL.U32 R5, R5, 0x8, RZ ;  /* 0x0000000805057824 */ /* 0x000fc800078e00ff */
[----:B------:R-:W-:-:S03]  /*1e850*/  IMAD.WIDE R4, R5, 0x2, R24 ;  /* 0x0000000205047825 */ /* 0x000fc600078e0218 */
[C---:B------:R-:W-:Y:S02]  /*1e860*/  IADD3 R45, P5, R4.reuse, 0x5000, RZ ;  /* 0x00005000042d7810 */ /* 0x040fe40007fbe0ff */
[C---:B------:R-:W-:Y:S02]  /*1e870*/  IADD3 R25, P0, R4.reuse, 0x1000, RZ ;  /* 0x0000100004197810 */ /* 0x040fe40007f1e0ff */
[----:B------:R-:W-:Y:S02]  /*1e880*/  LOP3.LUT R44, R45, 0x380, RZ, 0xc0, !PT ;  /* 0x000003802d2c7812 */ /* 0x000fe400078ec0ff */
[----:B------:R-:W-:Y:S02]  /*1e890*/  IADD3 R29, P1, R4, 0x2000, RZ ;  /* 0x00002000041d7810 */ /* 0x000fe40007f3e0ff */
[----:B------:R-:W-:Y:S02]  /*1e8a0*/  SHF.R.U64 R44, R44, 0x3, RZ ;  /* 0x000000032c2c7819 */ /* 0x000fe400000012ff */
[----:B------:R-:W-:-:S02]  /*1e8b0*/  IADD3 R37, P3, R4, 0x3000, RZ ;  /* 0x0000300004257810 */ /* 0x000fc40007f7e0ff */
[----:B------:R-:W-:Y:S02]  /*1e8c0*/  IADD3 R41, P4, R4, 0x4000, RZ ;  /* 0x0000400004297810 */ /* 0x000fe40007f9e0ff */
[----:B------:R-:W-:Y:S01]  /*1e8d0*/  LOP3.LUT R44, R44, R45, RZ, 0x3c, !PT ;  /* 0x0000002d2c2c7212 */ /* 0x000fe200078e3cff */
[----:B------:R-:W-:Y:S01]  /*1e8e0*/  IMAD.X R45, RZ, RZ, R5, P5 ;  /* 0x000000ffff2d7224 */ /* 0x000fe200028e0605 */
[----:B------:R-:W-:Y:S02]  /*1e8f0*/  IADD3 R65, P5, R4, 0xa000, RZ ;  /* 0x0000a00004417810 */ /* 0x000fe40007fbe0ff */
[----:B------:R-:W-:Y:S02]  /*1e900*/  LOP3.LUT R24, R25, 0x380, RZ, 0xc0, !PT ;  /* 0x0000038019187812 */ /* 0x000fe400078ec0ff */
[----:B------:R-:W-:Y:S01]  /*1e910*/  LOP3.LUT R28, R29, 0x380, RZ, 0xc0, !PT ;  /* 0x000003801d1c7812 */ /* 0x000fe200078ec0ff */
[----:B------:R-:W-:Y:S01]  /*1e920*/  IMAD R11, R11, UR4, RZ ;  /* 0x000000040b0b7c24 */ /* 0x000fe2000f8e02ff */
[----:B------:R-:W-:Y:S01]  /*1e930*/  LOP3.LUT R36, R37, 0x380, RZ, 0xc0, !PT ;  /* 0x0000038025247812 */ /* 0x000fe200078ec0ff */
[----:B------:R-:W-:Y:S01]  /*1e940*/  IMAD R12, R8, 0x20, R187 ;  /* 0x00000020080c7824 */ /* 0x000fe200078e02bb */
[----:B------:R-:W-:Y:S01]  /*1e950*/  LOP3.LUT R40, R41, 0x380, RZ, 0xc0, !PT ;  /* 0x0000038029287812 */ /* 0x000fe200078ec0ff */
[----:B------:R-:W5:Y:S01]  /*1e960*/  LD.E.128 R44, desc[UR36][R44.64] ;  /* 0x000000242c2c7980 */ /* 0x000f62000c101d00 */
[----:B------:R-:W-:-:S02]  /*1e970*/  LOP3.LUT R64, R65, 0x380, RZ, 0xc0, !PT ;  /* 0x0000038041407812 */ /* 0x000fc400078ec0ff */
[----:B------:R-:W-:Y:S02]  /*1e980*/  SHF.R.U64 R24, R24, 0x3, RZ ;  /* 0x0000000318187819 */ /* 0x000fe400000012ff */
[----:B------:R-:W-:Y:S02]  /*1e990*/  SHF.R.U64 R28, R28, 0x3, RZ ;  /* 0x000000031c1c7819 */ /* 0x000fe400000012ff */
        /* <DEDUP_REMOVED lines=11> */
[----:B------:R-:W-:Y:S01]  /*1ea50*/  IADD3 R49, P0, R4, 0x6000, RZ ;  /* 0x0000600004317810 */ /* 0x000fe20007f1e0ff */
[----:B------:R-:W-:Y:S01]  /*1ea60*/  IMAD R11, R2, UR5, R11 ;  /* 0x00000005020b7c24 */ /* 0x000fe2000f8e020b */
[----:B------:R-:W-:-:S02]  /*1ea70*/  IADD3 R53, P1, R4, 0x7000, RZ ;  /* 0x0000700004357810 */ /* 0x000fc40007f3e0ff */
[C---:B------:R-:W-:Y:S01]  /*1ea80*/  LOP3.LUT R7, R4.reuse, 0x380, RZ, 0xc0, !PT ;  /* 0x0000038004077812 */ /* 0x040fe200078ec0ff */
[----:B------:R-:W-:Y:S01]  /*1ea90*/  IMAD.IADD R12, R201, 0x1, R12 ;  /* 0x00000001c90c7824 */ /* 0x000fe200078e020c */
[C---:B------:R-:W-:Y:S01]  /*1eaa0*/  IADD3 R57, P3, R4.reuse, 0x8000, RZ ;  /* 0x0000800004397810 */ /* 0x040fe20007f7e0ff */
[----:B------:R-:W5:Y:S01]  /*1eab0*/  LD.E.128 R24, desc[UR36][R24.64] ;  /* 0x0000002418187980 */ /* 0x000f62000c101d00 */
[----:B------:R-:W-:Y:S02]  /*1eac0*/  IADD3 R61, P4, R4, 0x9000, RZ ;  /* 0x00009000043d7810 */ /* 0x000fe40007f9e0ff */
[----:B------:R-:W-:Y:S01]  /*1ead0*/  LOP3.LUT R64, R64, R65, RZ, 0x3c, !PT ;  /* 0x0000004140407212 */ /* 0x000fe200078e3cff */
[----:B------:R-:W-:Y:S01]  /*1eae0*/  IMAD.X R65, RZ, RZ, R5, P5 ;  /* 0x000000ffff417224 */ /* 0x000fe200028e0605 */
[----:B------:R-:W-:Y:S01]  /*1eaf0*/  IADD3 R6, P5, R4, 0xf000, RZ ;  /* 0x0000f00004067810 */ /* 0x000fe20007fbe0ff */
[----:B------:R-:W5:Y:S01]  /*1eb00*/  LD.E.128 R28, desc[UR36][R28.64] ;  /* 0x000000241c1c7980 */ /* 0x000f62000c101d00 */
[----:B------:R-:W-:-:S02]  /*1eb10*/  LOP3.LUT R48, R49, 0x380, RZ, 0xc0, !PT ;  /* 0x0000038031307812 */ /* 0x000fc400078ec0ff */
[----:B------:R-:W-:Y:S01]  /*1eb20*/  LOP3.LUT R52, R53, 0x380, RZ, 0xc0, !PT ;  /* 0x0000038035347812 */ /* 0x000fe200078ec0ff */
[----:B------:R-:W5:Y:S01]  /*1eb30*/  LD.E.128 R36, desc[UR36][R36.64] ;  /* 0x0000002424247980 */ /* 0x000f62000c101d00 */
[----:B------:R-:W-:Y:S02]  /*1eb40*/  LOP3.LUT R56, R57, 0x380, RZ, 0xc0, !PT ;  /* 0x0000038039387812 */ /* 0x000fe400078ec0ff */
[----:B------:R-:W-:Y:S01]  /*1eb50*/  SHF.R.U64 R7, R7, 0x3, RZ ;  /* 0x0000000307077819 */ /* 0x000fe200000012ff */
[----:B--2---:R-:W-:Y:S01]  /*1eb60*/  @P2 IMAD.HI.U32 R8, R12, R9, RZ ;  /* 0x000000090c082227 */ /* 0x004fe200078e00ff */
[----:B------:R-:W-:Y:S01]  /*1eb70*/  LOP3.LUT R60, R61, 0x380, RZ, 0xc0, !PT ;  /* 0x000003803d3c7812 */ /* 0x000fe200078ec0ff */
[----:B------:R-:W5:Y:S01]  /*1eb80*/  LD.E.128 R40, desc[UR36][R40.64] ;  /* 0x0000002428287980 */ /* 0x000f62000c101d00 */
[----:B------:R-:W-:Y:S01]  /*1eb90*/  LOP3.LUT R3, R6, 0x380, RZ, 0xc0, !PT ;  /* 0x0000038006037812 */ /* 0x000fe200078ec0ff */
[----:B------:R-:W-:Y:S01]  /*1eba0*/  IMAD.X R85, RZ, RZ, R5, P5 ;  /* 0x000000ffff557224 */ /* 0x000fe200028e0605 */
[----:B------:R-:W-:Y:S01]  /*1ebb0*/  SHF.R.U64 R48, R48, 0x3, RZ ;  /* 0x0000000330307819 */ /* 0x000fe200000012ff */
[----:B------:R-:W5:Y:S01]  /*1ebc0*/  LD.E.128 R64, desc[UR36][R64.64] ;  /* 0x0000002440407980 */ /* 0x000f62000c101d00 */
[----:B------:R-:W-:-:S02]  /*1ebd0*/  SHF.R.U64 R52, R52, 0x3, RZ ;  /* 0x0000000334347819 */ /* 0x000fc400000012ff */
[----:B------:R-:W-:Y:S02]  /*1ebe0*/  SHF.R.U64 R56, R56, 0x3, RZ ;  /* 0x0000000338387819 */ /* 0x000fe400000012ff */
[----:B------:R-:W-:Y:S02]  /*1ebf0*/  SHF.R.U64 R60, R60, 0x3, RZ ;  /* 0x000000033c3c7819 */ /* 0x000fe400000012ff */
[----:B------:R-:W-:Y:S02]  /*1ec00*/  SHF.R.U64 R3, R3, 0x3, RZ ;  /* 0x0000000303037819 */ /* 0x000fe400000012ff */
[----:B------:R-:W-:Y:S01]  /*1ec10*/  LOP3.LUT R48, R48, R49, RZ, 0x3c, !PT ;  /* 0x0000003130307212 */ /* 0x000fe200078e3cff */
[--C-:B------:R-:W-:Y:S01]  /*1ec20*/  IMAD.X R49, RZ, RZ, R5.reuse, P0 ;  /* 0x000000ffff317224 */ /* 0x100fe200000e0605 */
[----:B------:R-:W-:Y:S01]  /*1ec30*/  LOP3.LUT R52, R52, R53, RZ, 0x3c, !PT ;  /* 0x0000003534347212 */ /* 0x000fe200078e3cff */
[----:B------:R-:W-:Y:S01]  /*1ec40*/  IMAD.X R53, RZ, RZ, R5, P1 ;  /* 0x000000ffff357224 */ /* 0x000fe200008e0605 */
[----:B------:R-:W-:-:S02]  /*1ec50*/  LOP3.LUT R56, R56, R57, RZ, 0x3c, !PT ;  /* 0x0000003938387212 */ /* 0x000fc400078e3cff */
[----:B------:R-:W-:Y:S01]  /*1ec60*/  LOP3.LUT R60, R60, R61, RZ, 0x3c, !PT ;  /* 0x0000003d3c3c7212 */ /* 0x000fe200078e3cff */
[----:B------:R-:W-:Y:S01]  /*1ec70*/  IMAD.X R61, RZ, RZ, R5, P4 ;  /* 0x000000ffff3d7224 */ /* 0x000fe200020e0605 */
[----:B------:R-:W-:Y:S01]  /*1ec80*/  IADD3.X R57, RZ, R5, RZ, P3, !PT ;  /* 0x00000005ff397210 */ /* 0x000fe20001ffe4ff */
[----:B------:R-:W-:Y:S01]  /*1ec90*/  IMAD.MOV.U32 R9, RZ, RZ, R12 ;  /* 0x000000ffff097224 */ /* 0x000fe200078e000c */
[C---:B------:R-:W-:Y:S01]  /*1eca0*/  IADD3 R69, P0, R4.reuse, 0xb000, RZ ;  /* 0x0000b00004457810 */ /* 0x040fe20007f1e0ff */
[----:B------:R-:W5:Y:S01]  /*1ecb0*/  LD.E.128 R48, desc[UR36][R48.64] ;  /* 0x0000002430307980 */ /* 0x000f62000c101d00 */
[C---:B------:R-:W-:Y:S02]  /*1ecc0*/  IADD3 R73, P1, R4.reuse, 0xc000, RZ ;  /* 0x0000c00004497810 */ /* 0x040fe40007f3e0ff */
[C---:B------:R-:W-:Y:S01]  /*1ecd0*/  IADD3 R77, P3, R4.reuse, 0xd000, RZ ;  /* 0x0000d000044d7810 */ /* 0x040fe20007f7e0ff */
[----:B------:R-:W5:Y:S01]  /*1ece0*/  LD.E.128 R52, desc[UR36][R52.64] ;  /* 0x0000002434347980 */ /* 0x000f62000c101d00 */
[----:B------:R-:W-:-:S02]  /*1ecf0*/  IADD3 R81, P4, R4, 0xe000, RZ ;  /* 0x0000e00004517810 */ /* 0x000fc40007f9e0ff */
[----:B------:R-:W-:Y:S01]  /*1ed00*/  LOP3.LUT R84, R3, R6, RZ, 0x3c, !PT ;  /* 0x0000000603547212 */ /* 0x000fe200078e3cff */
[----:B------:R-:W-:Y:S01]  /*1ed10*/  IMAD.WIDE.U32 R2, R2, UR4, RZ ;  /* 0x0000000402027c25 */ /* 0x000fe2000f8e00ff */
[----:B------:R-:W-:Y:S01]  /*1ed20*/  LOP3.LUT R68, R69, 0x380, RZ, 0xc0, !PT ;  /* 0x0000038045447812 */ /* 0x000fe200078ec0ff */
[----:B------:R-:W-:Y:S01]  /*1ed30*/  ULDC.64 UR4, c[0x0][0xae8] ;  /* 0x0002ba0000047ab9 */ /* 0x000fe20000000a00 */
[----:B------:R-:W-:Y:S01]  /*1ed40*/  LOP3.LUT R72, R73, 0x380, RZ, 0xc0, !PT ;  /* 0x0000038049487812 */ /* 0x000fe200078ec0ff */
[----:B------:R-:W-:Y:S01]  /*1ed50*/  IMAD.IADD R3, R3, 0x1, R11 ;  /* 0x0000000103037824 */ /* 0x000fe200078e020b */
[----:B------:R-:W-:Y:S01]  /*1ed60*/  LOP3.LUT R76, R77, 0x380, RZ, 0xc0, !PT ;  /* 0x000003804d4c7812 */ /* 0x000fe200078ec0ff */
[----:B------:R-:W5:Y:S01]  /*1ed70*/  LD.E.128 R56, desc[UR36][R56.64] ;  /* 0x0000002438387980 */ /* 0x000f62000c101d00 */
[----:B------:R-:W-:Y:S01]  /*1ed80*/  LOP3.LUT R80, R81, 0x380, RZ, 0xc0, !PT ;  /* 0x0000038051507812 */ /* 0x000fe200078ec0ff */
[----:B------:R-:W-:Y:S01]  /*1ed90*/  IMAD.WIDE.U32 R2, R188, UR4, R2 ;  /* 0x00000004bc027c25 */ /* 0x000fe2000f8e0002 */
[----:B------:R-:W-:Y:S01]  /*1eda0*/  SHF.R.U64 R68, R68, 0x3, RZ ;  /* 0x0000000344447819 */ /* 0x000fe200000012ff */
[----:B------:R-:W5:Y:S01]  /*1edb0*/  LD.E.128 R60, desc[UR36][R60.64] ;  /* 0x000000243c3c7980 */ /* 0x000f62000c101d00 */
[----:B------:R-:W-:-:S02]  /*1edc0*/  SHF.R.U64 R72, R72, 0x3, RZ ;  /* 0x0000000348487819 */ /* 0x000fc400000012ff */
[----:B------:R-:W-:Y:S01]  /*1edd0*/  SHF.R.U64 R76, R76, 0x3, RZ ;  /* 0x000000034c4c7819 */ /* 0x000fe200000012ff */
[----:B------:R-:W5:Y:S01]  /*1ede0*/  LD.E.128 R84, desc[UR36][R84.64] ;  /* 0x0000002454547980 */ /* 0x000f62000c101d00 */
[----:B------:R-:W-:Y:S02]  /*1edf0*/  SHF.R.U64 R80, R80, 0x3, RZ ;  /* 0x0000000350507819 */ /* 0x000fe400000012ff */
[----:B------:R-:W-:Y:S01]  /*1ee00*/  SHF.R.S32.HI R11, RZ, 0x1f, R0 ;  /* 0x0000001fff0b7819 */ /* 0x000fe20000011400 */
        /* <DEDUP_REMOVED lines=10> */
[----:B------:R-:W-:Y:S01]  /*1eeb0*/  ULDC.64 UR4, c[0x0][0xaf0] ;  /* 0x0002bc0000047ab9 */ /* 0x000fe20000000a00 */
[----:B0-----:R-:W-:Y:S01]  /*1eec0*/  @P2 SHF.R.U32.HI R9, RZ, R13, R8 ;  /* 0x0000000dff092219 */ /* 0x001fe20000011608 */
[----:B------:R-:W-:Y:S01]  /*1eed0*/  IMAD R11, R11, UR4, RZ ;  /* 0x000000040b0b7c24 */ /* 0x000fe2000f8e02ff */
[----:B------:R-:W5:Y:S01]  /*1eee0*/  LD.E.128 R68, desc[UR36][R68.64] ;  /* 0x0000002444447980 */ /* 0x000f62000c101d00 */
[----:B------:R-:W-:-:S03]  /*1eef0*/  IMAD.WIDE.U32 R2, R0, UR4, R2 ;  /* 0x0000000400027c25 */ /* 0x000fc6000f8e0002 */
[----:B------:R-:W5:Y:S01]  /*1ef00*/  LD.E.128 R4, desc[UR36][R4.64] ;  /* 0x0000002404047980 */ /* 0x000f62000c101d00 */
[----:B------:R-:W-:Y:S01]  /*1ef10*/  IMAD R11, R0, UR5, R11 ;  /* 0x00000005000b7c24 */ /* 0x000fe2000f8e020b */
[--C-:B------:R-:W-:Y:S02]  /*1ef20*/  SHF.R.S32.HI R0, RZ, 0x1f, R9.reuse ;  /* 0x0000001fff007819 */ /* 0x100fe40000011409 */
[----:B------:R-:W5:Y:S01]  /*1ef30*/  LD.E.128 R72, desc[UR36][R72.64] ;  /* 0x0000002448487980 */ /* 0x000f62000c101d00 */
[----:B------:R-:W-:Y:S01]  /*1ef40*/  IMAD.MOV R10, RZ, RZ, -R9 ;  /* 0x000000ffff0a7224 */ /* 0x000fe200078e0a09 */
[----:B------:R-:W-:Y:S02]  /*1ef50*/  ULDC.64 UR4, c[0x0][0xae0] ;  /* 0x0002b80000047ab9 */ /* 0x000fe40000000a00 */
        /* <DEDUP_REMOVED lines=8> */
[----:B------:R-:W-:-:S02]  /*1efe0*/  IMAD.IADD R3, R3, 0x1, R11 ;  /* 0x0000000103037824 */ /* 0x000fc400078e020b */
[----:B------:R-:W-:Y:S02]  /*1eff0*/  IMAD R8, R0, UR4, RZ ;  /* 0x0000000400087c24 */ /* 0x000fe4000f8e02ff */
[----:B------:R-:W-:Y:S02]  /*1f000*/  IMAD R99, R99, R10, R12 ;  /* 0x0000000a63637224 */ /* 0x000fe400078e020c */
[----:B------:R-:W-:-:S04]  /*1f010*/  IMAD.WIDE.U32 R2, R9, UR4, R2 ;  /* 0x0000000409027c25 */ /* 0x000fc8000f8e0002 */
[----:B------:R-:W-:Y:S01]  /*1f020*/  IMAD R9, R9, UR5, R8 ;  /* 0x0000000509097c24 */ /* 0x000fe2000f8e0208 */
[----:B------:R-:W-:Y:S01]  /*1f030*/  SHF.R.S32.HI R8, RZ, 0x1f, R99 ;  /* 0x0000001fff087819 */ /* 0x000fe20000011463 */
[----:B------:R-:W-:Y:S01]  /*1f040*/  ULDC.64 UR4, c[0x0][0xad8] ;  /* 0x0002b60000047ab9 */ /* 0x000fe20000000a00 */
[----:B------:R-:W-:Y:S02]  /*1f050*/  VIADD R0, R22, 0x28420 ;  /* 0x0002842016007836 */ /* 0x000fe40000000000 */
[----:B------:R-:W-:Y:S02]  /*1f060*/  IMAD.IADD R3, R3, 0x1, R9 ;  /* 0x0000000103037824 */ /* 0x000fe400078e0209 */
[----:B------:R-:W-:Y:S01]  /*1f070*/  IMAD R8, R8, UR4, RZ ;  /* 0x0000000408087c24 */ /* 0x000fe2000f8e02ff */
[----:B------:R-:W-:Y:S01]  /*1f080*/  PRMT R0, RZ, 0x654, R0 ;  /* 0x00000654ff007816 */ /* 0x000fe20000000000 */
[----:B------:R-:W-:-:S04]  /*1f090*/  IMAD.WIDE.U32 R2, R99, UR4, R2 ;  /* 0x0000000463027c25 */ /* 0x000fc8000f8e0002 */
[----:B------:R-:W-:Y:S01]  /*1f0a0*/  IMAD R99, R99, UR5, R8 ;  /* 0x0000000563637c24 */ /* 0x000fe2000f8e0208 */
[----:B------:R-:W-:Y:S01]  /*1f0b0*/  ULDC.64 UR4, c[0x0][0xa80] ;  /* 0x0002a00000047ab9 */ /* 0x000fe20000000a00 */
[----:B0-----:R0:W-:Y:S02]  /*1f0c0*/  SYNCS.ARRIVE.TRANS64.RED.A1T0 RZ, [R0+URZ], RZ ;  /* 0x000000ff00ff79a7 */ /* 0x0011e4000810043f */
[----:B------:R-:W-:Y:S01]  /*1f0d0*/  IMAD.IADD R3, R3, 0x1, R99 ;  /* 0x0000000103037824 */ /* 0x000fe200078e0263 */
[----:B0-----:R-:W-:Y:S01]  /*1f0e0*/  LEA R0, P0, R2, UR4, 0x1 ;  /* 0x0000000402007c11 */ /* 0x001fe2000f8008ff */
[----:B------:R-:W-:-:S03]  /*1f0f0*/  UMOV UR4, 0xffffffff ;  /* 0xffffffff00047882 */ /* 0x000fc60000000000 */
[----:B------:R-:W-:Y:S02]  /*1f100*/  LEA.HI.X R20, R2, UR5, R3, 0x1, P0 ;  /* 0x0000000502147c11 */ /* 0x000fe400080f0c03 */
[----:B------:R-:W-:Y:S01]  /*1f110*/  IADD3 R201, R187, R201, RZ ;  /* 0x000000c9bbc97210 */ /* 0x000fe20007ffe0ff */
[----:B------:R-:W-:Y:S06]  /*1f120*/  BRA.DIV UR4, `(.L_x_1997) ;  /* 0x0000011604687947 */ /* 0x000fec000b800000 */
[----:B------:R0:W1:Y:S04]  /*1f130*/  SHFL.IDX PT, R21, R20, RZ, 0x181f ;  /* 0x00181fff14157589 */ /* 0x00006800000e0000 */
[----:B------:R0:W2:Y:S02]  /*1f140*/  SHFL.IDX PT, R14, R0, RZ, 0x181f ;  /* 0x00181fff000e7589 */ /* 0x0000a400000e0000 */
.L_x_2392:
[----:B------:R-:W-:Y:S01]  /*1f150*/  ISETP.GE.AND P0, PT, R201, R32, PT ;  /* 0x00000020c900720c */ /* 0x000fe20003f06270 */
[----:B------:R-:W-:-:S12]  /*1f160*/  BSSY B1, `(.L_x_1998) ;  /* 0x0000013000017945 */ /* 0x000fd80003800000 */
[----:B------:R-:W-:Y:S05]  /*1f170*/  @P0 BRA `(.L_x_1999) ;  /* 0x0000000000440947 */ /* 0x000fea0003800000 */
[----:B------:R-:W-:Y:S02]  /*1f180*/  ULDC UR4, c[0x0][0xac8] ;  /* 0x0002b20000047ab9 */ /* 0x000fe40000000800 */
[----:B------:R-:W-:Y:S02]  /*1f190*/  ISETP.GE.AND P3, PT, R18, UR4, PT ;  /* 0x0000000412007c0c */ /* 0x000fe4000bf66270 */
[----:B------:R-:W-:Y:S02]  /*1f1a0*/  ISETP.GE.AND P2, PT, R190, UR4, PT ;  /* 0x00000004be007c0c */ /* 0x000fe4000bf46270 */
[----:B------:R-:W-:Y:S02]  /*1f1b0*/  ISETP.GE.AND P1, PT, R210, UR4, PT ;  /* 0x00000004d2007c0c */ /* 0x000fe4000bf26270 */
[----:B------:R-:W-:-:S07]  /*1f1c0*/  ISETP.GE.AND P0, PT, R211, UR4, PT ;  /* 0x00000004d3007c0c */ /* 0x000fce000bf06270 */
[-C--:B--2---:R-:W-:Y:S02]  /*1f1d0*/  @!P3 LEA R2, P5, R18, R14.reuse, 0x1 ;  /* 0x0000000e1202b211 */ /* 0x084fe400078a08ff */
[-C--:B------:R-:W-:Y:S02]  /*1f1e0*/  @!P2 LEA R8, P4, R190, R14.reuse, 0x1 ;  /* 0x0000000ebe08a211 */ /* 0x080fe400078808ff */
[-C--:B-1----:R-:W-:Y:S02]  /*1f1f0*/  @!P3 LEA.HI.X R3, R18, R21.reuse, R19, 0x1, P5 ;  /* 0x000000151203b211 */ /* 0x082fe400028f0c13 */
[-C--:B------:R-:W-:Y:S02]  /*1f200*/  @!P1 LEA R10, P5, R210, R14.reuse, 0x1 ;  /* 0x0000000ed20a9211 */ /* 0x080fe400078a08ff */
[----:B------:R-:W-:Y:S01]  /*1f210*/  @!P2 LEA.HI.X R9, R190, R21, R214, 0x1, P4 ;  /* 0x00000015be09a211 */ /* 0x000fe200020f0cd6 */
[----:B-----5:R3:W-:Y:S01]  /*1f220*/  @!P3 ST.E.128 desc[UR36][R2.64], R4 ;  /* 0x000000040200b985 */ /* 0x0207e2000c101d24 */
[----:B------:R-:W-:-:S02]  /*1f230*/  @!P0 LEA R12, P4, R211, R14, 0x1 ;  /* 0x0000000ed30c8211 */ /* 0x000fc400078808ff */
[-C--:B------:R-:W-:Y:S01]  /*1f240*/  @!P1 LEA.HI.X R11, R210, R21.reuse, R219, 0x1, P5 ;  /* 0x00000015d20b9211 */ /* 0x080fe200028f0cdb */
[----:B------:R3:W-:Y:S01]  /*1f250*/  @!P2 ST.E.128 desc[UR36][R8.64], R40 ;  /* 0x000000280800a985 */ /* 0x0007e2000c101d24 */
[----:B------:R-:W-:-:S03]  /*1f260*/  @!P0 LEA.HI.X R13, R211, R21, R218, 0x1, P4 ;  /* 0x00000015d30d8211 */ /* 0x000fc600020f0cda */
[----:B------:R3:W-:Y:S04]  /*1f270*/  @!P1 ST.E.128 desc[UR36][R10.64], R56 ;  /* 0x000000380a009985 */ /* 0x0007e8000c101d24 */
[----:B------:R3:W-:Y:S02]  /*1f280*/  @!P0 ST.E.128 desc[UR36][R12.64], R72 ;  /* 0x000000480c008985 */ /* 0x0007e4000c101d24 */
.L_x_1999:
[----:B------:R-:W-:Y:S05]  /*1f290*/  BSYNC B1 ;  /* 0x0000000000017941 */ /* 0x000fea0003800000 */
.L_x_1998:
[----:B------:R-:W-:-:S03]  /*1f2a0*/  UMOV UR4, 0xffffffff ;  /* 0xffffffff00047882 */ /* 0x000fc60000000000 */
[----:B------:R-:W-:Y:S05]  /*1f2b0*/  BRA.DIV UR4, `(.L_x_2000) ;  /* 0x0000011604387947 */ /* 0x000fea000b800000 */
[----:B---3--:R3:W4:Y:S04]  /*1f2c0*/  SHFL.IDX PT, R9, R20, 0x1, 0x181f ;  /* 0x00381f0014097f89 */ /* 0x00872800000e0000 */
[----:B--2---:R3:W2:Y:S02]  /*1f2d0*/  SHFL.IDX PT, R14, R0, 0x1, 0x181f ;  /* 0x00381f00000e7f89 */ /* 0x0046a400000e0000 */
.L_x_2396:
[----:B------:R-:W-:Y:S01]  /*1f2e0*/  VIADD R3, R201, 0x20 ;  /* 0x00000020c9037836 */ /* 0x000fe20000000000 */
[----:B------:R-:W-:Y:S04]  /*1f2f0*/  BSSY B1, `(.L_x_2001) ;  /* 0x0000014000017945 */ /* 0x000fe80003800000 */
[----:B------:R-:W-:-:S13]  /*1f300*/  ISETP.GE.AND P0, PT, R3, R32, PT ;  /* 0x000000200300720c */ /* 0x000fda0003f06270 */
[----:B------:R-:W-:Y:S05]  /*1f310*/  @P0 BRA `(.L_x_2002) ;  /* 0x0000000000440947 */ /* 0x000fea0003800000 */
[----:B------:R-:W-:Y:S02]  /*1f320*/  ULDC UR4, c[0x0][0xac8] ;  /* 0x0002b20000047ab9 */ /* 0x000fe40000000800 */
[----:B------:R-:W-:Y:S02]  /*1f330*/  ISETP.GE.AND P3, PT, R18, UR4, PT ;  /* 0x0000000412007c0c */ /* 0x000fe4000bf66270 */
[----:B------:R-:W-:Y:S02]  /*1f340*/  ISETP.GE.AND P2, PT, R190, UR4, PT ;  /* 0x00000004be007c0c */ /* 0x000fe4000bf46270 */
[----:B------:R-:W-:Y:S02]  /*1f350*/  ISETP.GE.AND P1, PT, R210, UR4, PT ;  /* 0x00000004d2007c0c */ /* 0x000fe4000bf26270 */
[----:B------:R-:W-:-:S07]  /*1f360*/  ISETP.GE.AND P0, PT, R211, UR4, PT ;  /* 0x00000004d3007c0c */ /* 0x000fce000bf06270 */
[-C--:B--2---:R-:W-:Y:S02]  /*1f370*/  @!P3 LEA R2, P5, R18, R14.reuse, 0x1 ;  /* 0x0000000e1202b211 */ /* 0x084fe400078a08ff */
[-C--:B-----5:R-:W-:Y:S02]  /*1f380*/  @!P2 LEA R4, P4, R190, R14.reuse, 0x1 ;  /* 0x0000000ebe04a211 */ /* 0x0a0fe400078808ff */
[-C--:B----4-:R-:W-:Y:S02]  /*1f390*/  @!P3 LEA.HI.X R3, R18, R9.reuse, R19, 0x1, P5 ;  /* 0x000000091203b211 */ /* 0x090fe400028f0c13 */
[-C--:B------:R-:W-:Y:S02]  /*1f3a0*/  @!P1 LEA R6, P5, R210, R14.reuse, 0x1 ;  /* 0x0000000ed2069211 */ /* 0x080fe400078a08ff */
        /* <DEDUP_REMOVED lines=8> */
.L_x_2002:
[----:B------:R-:W-:Y:S05]  /*1f430*/  BSYNC B1 ;  /* 0x0000000000017941 */ /* 0x000fea0003800000 */
.L_x_2001:
[----:B------:R-:W-:-:S03]  /*1f440*/  UMOV UR4, 0xffffffff ;  /* 0xffffffff00047882 */ /* 0x000fc60000000000 */
[----:B------:R-:W-:Y:S05]  /*1f450*/  BRA.DIV UR4, `(.L_x_2003) ;  /* 0x0000011604187947 */ /* 0x000fea000b800000 */
[----:B--2-4-:R2:W4:Y:S04]  /*1f460*/  SHFL.IDX PT, R9, R20, 0x2, 0x181f ;  /* 0x00581f0014097f89 */ /* 0x01452800000e0000 */
[----:B------:R2:W0:Y:S02]  /*1f470*/  SHFL.IDX PT, R14, R0, 0x2, 0x181f ;  /* 0x00581f00000e7f89 */ /* 0x00042400000e0000 */
.L_x_2400:
        /* <DEDUP_REMOVED lines=9> */
[-C--:B0-----:R-:W-:Y:S02]  /*1f510*/  @!P3 LEA R2, P5, R18, R14.reuse, 0x1 ;  /* 0x0000000e1202b211 */ /* 0x081fe400078a08ff */
        /* <DEDUP_REMOVED lines=11> */
.L_x_2005:
[----:B------:R-:W-:Y:S05]  /*1f5d0*/  BSYNC B1 ;  /* 0x0000000000017941 */ /* 0x000fea0003800000 */
.L_x_2004:
[----:B------:R-:W-:-:S03]  /*1f5e0*/  UMOV UR4, 0xffffffff ;  /* 0xffffffff00047882 */ /* 0x000fc60000000000 */
[----:B------:R-:W-:Y:S05]  /*1f5f0*/  BRA.DIV UR4, `(.L_x_2006) ;  /* 0x0000011204f87947 */ /* 0x000fea000b800000 */
[----:B0---4-:R0:W4:Y:S04]  /*1f600*/  SHFL.IDX PT, R9, R20, 0x3, 0x181f ;  /* 0x00781f0014097f89 */ /* 0x01112800000e0000 */
[----:B------:R0:W0:Y:S02]  /*1f610*/  SHFL.IDX PT, R14, R0, 0x3, 0x181f ;  /* 0x00781f00000e7f89 */ /* 0x00002400000e0000 */
.L_x_2404:
[----:B------:R-:W-:-:S05]  /*1f620*/  VIADD R3, R201, 0x60 ;  /* 0x00000060c9037836 */ /* 0x000fca0000000000 */
[----:B------:R-:W-:-:S13]  /*1f630*/  ISETP.GE.AND P0, PT, R3, R32, PT ;  /* 0x000000200300720c */ /* 0x000fda0003f06270 */
[----:B------:R-:W-:Y:S05]  /*1f640*/  @P0 BRA `(.L_x_2007) ;  /* 0x0000003000cc0947 */ /* 0x000fea0003800000 */
[----:B------:R-:W-:Y:S02]  /*1f650*/  ULDC UR4, c[0x0][0xac8] ;  /* 0x0002b20000047ab9 */ /* 0x000fe40000000800 */
[----:B------:R-:W-:Y:S02]  /*1f660*/  ISETP.GE.AND P3, PT, R18, UR4, PT ;  /* 0x0000000412007c0c */ /* 0x000fe4000bf66270 */
[----:B------:R-:W-:Y:S02]  /*1f670*/  ISETP.GE.AND P4, PT, R190, UR4, PT ;  /* 0x00000004be007c0c */ /* 0x000fe4000bf86270 */
[----:B------:R-:W-:-:S09]  /*1f680*/  ISETP.GE.AND P5, PT, R210, UR4, PT ;  /* 0x00000004d2007c0c */ /* 0x000fd2000bfa6270 */
[-C--:B0-----:R-:W-:Y:S02]  /*1f690*/  @!P3 LEA R2, P0, R18, R14.reuse, 0x1 ;  /* 0x0000000e1202b211 */ /* 0x081fe400078008ff */
[-C--:B-----5:R-:W-:Y:S02]  /*1f6a0*/  @!P4 LEA R4, P1, R190, R14.reuse, 0x1 ;  /* 0x0000000ebe04c211 */ /* 0x0a0fe400078208ff */
[----:B------:R-:W-:Y:S02]  /*1f6b0*/  @!P5 LEA R6, P2, R210, R14, 0x1 ;  /* 0x0000000ed206d211 */ /* 0x000fe400078408ff */
[-C--:B----4-:R-:W-:Y:S02]  /*1f6c0*/  @!P3 LEA.HI.X R3, R18, R9.reuse, R19, 0x1, P0 ;  /* 0x000000091203b211 */ /* 0x090fe400000f0c13 */
[-C--:B------:R-:W-:Y:S02]  /*1f6d0*/  @!P4 LEA.HI.X R5, R190, R9.reuse, R214, 0x1, P1 ;  /* 0x00000009be05c211 */ /* 0x080fe400008f0cd6 */
[----:B------:R-:W-:Y:S01]  /*1f6e0*/  @!P5 LEA.HI.X R7, R210, R9, R219, 0x1, P2 ;  /* 0x00000009d207d211 */ /* 0x000fe200010f0cdb */
[----:B------:R0:W-:Y:S01]  /*1f6f0*/  @!P3 ST.E.128 desc[UR36][R2.64], R36 ;  /* 0x000000240200b985 */ /* 0x0001e2000c101d24 */
[----:B------:R-:W-:-:S03]  /*1f700*/  ISETP.GE.AND P0, PT, R211, UR4, PT ;  /* 0x00000004d3007c0c */ /* 0x000fc6000bf06270 */
[----:B------:R0:W-:Y:S04]  /*1f710*/  @!P4 ST.E.128 desc[UR36][R4.64], R52 ;  /* 0x000000340400c985 */ /* 0x0001e8000c101d24 */
[----:B------:R0:W-:Y:S06]  /*1f720*/  @!P5 ST.E.128 desc[UR36][R6.64], R68 ;  /* 0x000000440600d985 */ /* 0x0001ec000c101d24 */
[----:B------:R-:W-:Y:S05]  /*1f730*/  @P0 BRA `(.L_x_2007) ;  /* 0x0000003000900947 */ /* 0x000fea0003800000 */
[----:B------:R-:W-:-:S04]  /*1f740*/  LEA R14, P0, R211, R14, 0x1 ;  /* 0x0000000ed30e7211 */ /* 0x000fc800078008ff */
[----:B------:R-:W-:-:S05]  /*1f750*/  LEA.HI.X R15, R211, R9, R218, 0x1, P0 ;  /* 0x00000009d30f7211 */ /* 0x000fca00000f0cda */
[----:B------:R4:W-:Y:S01]  /*1f760*/  ST.E.128 desc[UR36][R14.64], R84 ;  /* 0x000000540e007985 */ /* 0x0009e2000c101d24 */
[----:B------:R-:W-:Y:S05]  /*1f770*/  BRA `(.L_x_2007) ;  /* 0x0000003000807947 */ /* 0x000fea0003800000 */
.L_x_1996:
        /* <DEDUP_REMOVED lines=22> */
[----:B------:R-:W-:Y:S02]  /*1f8e0*/  IMAD.MOV R0, RZ, RZ, -R14 ;  /* 0x000000ffff007224 */ /* 0x000fe400078e0a0e */
[----:B------:R-:W-:Y:S01]  /*1f8f0*/  IMAD.IADD R13, R13, 0x1, R2 ;  /* 0x000000010d0d7824 */ /* 0x000fe200078e0202 */
[----:B------:R-:W-:Y:S01]  /*1f900*/  SHF.R.S32.HI R2, RZ, 0x1f, R14 ;  /* 0x0000001fff027819 */ /* 0x000fe2000001140e */
        /* <DEDUP_REMOVED lines=21> */
.L_x_2407:
[----:B------:R-:W-:Y:S01]  /*1fa60*/  ISETP.GE.AND P0, PT, R34, R32, PT ;  /* 0x000000202200720c */ /* 0x000fe20003f06270 */
[----:B------:R-:W-:-:S12]  /*1fa70*/  BSSY B1, `(.L_x_2009) ;  /* 0x0000113000017945 */ /* 0x000fd80003800000 */
[----:B------:R-:W-:Y:S05]  /*1fa80*/  @P0 BRA `(.L_x_2010) ;  /* 0x0000001000440947 */ /* 0x000fea0003800000 */
[----:B------:R-:W-:Y:S01]  /*1fa90*/  ULDC UR4, c[0x0][0xac8] ;  /* 0x0002b20000047ab9 */ /* 0x000fe20000000800 */
[----:B------:R-:W-:Y:S01]  /*1faa0*/  SHF.R.S32.HI R14, RZ, 0x1f, R191 ;  /* 0x0000001fff0e7819 */ /* 0x000fe200000114bf */
[C---:B------:R-:W-:Y:S01]  /*1fab0*/  VIADD R25, R191.reuse, 0x8 ;  /* 0x00000008bf197836 */ /* 0x040fe20000000000 */
[C---:B------:R-:W-:Y:S01]  /*1fac0*/  ISETP.GE.AND P0, PT, R191.reuse, UR4, PT ;  /* 0x00000004bf007c0c */ /* 0x040fe2000bf06270 */
[C---:B------:R-:W-:Y:S02]  /*1fad0*/  VIADD R35, R191.reuse, 0x8 ;  /* 0x00000008bf237836 */ /* 0x040fe40000000000 */
[C---:B------:R-:W-:Y:S02]  /*1fae0*/  VIADD R59, R191.reuse, 0x10 ;  /* 0x00000010bf3b7836 */ /* 0x040fe40000000000 */
[C---:B------:R-:W-:Y:S01]  /*1faf0*/  VIADD R63, R191.reuse, 0x10 ;  /* 0x00000010bf3f7836 */ /* 0x040fe20000000000 */
[----:B------:R-:W-:Y:S01]  /*1fb00*/  SHF.R.S32.HI R35, RZ, 0x1f, R35 ;  /* 0x0000001fff237819 */ /* 0x000fe20000011423 */
[----:B------:R-:W-:-:S02]  /*1fb10*/  VIADD R34, R191, 0x40 ;  /* 0x00000040bf227836 */ /* 0x000fc40000000000 */
[C---:B------:R-:W-:Y:S01]  /*1fb20*/  VIADD R86, R191.reuse, 0x58 ;  /* 0x00000058bf567836 */ /* 0x040fe20000000000 */
[----:B------:R-:W-:Y:S01]  /*1fb30*/  SHF.R.S32.HI R63, RZ, 0x1f, R63 ;  /* 0x0000001fff3f7819 */ /* 0x000fe2000001143f */
[C---:B------:R-:W-:Y:S02]  /*1fb40*/  VIADD R82, R191.reuse, 0x70 ;  /* 0x00000070bf527836 */ /* 0x040fe40000000000 */
[C---:B--2---:R-:W-:Y:S01]  /*1fb50*/  @!P0 LEA R12, P1, R191.reuse, R11, 0x2 ;  /* 0x0000000bbf0c8211 */ /* 0x044fe200078210ff */
[----:B------:R-:W-:Y:S01]  /*1fb60*/  @!P0 IMAD.MOV.U32 R15, RZ, RZ, R126 ;  /* 0x000000ffff0f8224 */ /* 0x000fe200078e007e */
[----:B------:R-:W-:Y:S01]  /*1fb70*/  SHF.R.S32.HI R86, RZ, 0x1f, R86 ;  /* 0x0000001fff567819 */ /* 0x000fe20000011456 */
[C---:B------:R-:W-:Y:S01]  /*1fb80*/  VIADD R90, R191.reuse, 0x60 ;  /* 0x00000060bf5a7836 */ /* 0x040fe20000000000 */
[----:B-1----:R-:W-:Y:S01]  /*1fb90*/  @!P0 LEA.HI.X R13, R191, R24, R14, 0x2, P1 ;  /* 0x00000018bf0d8211 */ /* 0x002fe200008f140e */
[----:B------:R-:W-:-:S03]  /*1fba0*/  @!P0 IMAD.MOV.U32 R14, RZ, RZ, R125 ;  /* 0x000000ffff0e8224 */ /* 0x000fc600078e007d */
[----:B------:R-:W-:Y:S02]  /*1fbb0*/  SHF.R.S32.HI R90, RZ, 0x1f, R90 ;  /* 0x0000001fff5a7819 */ /* 0x000fe4000001145a */
[----:B------:R1:W-:Y:S01]  /*1fbc0*/  @!P0 ST.E.64 desc[UR36][R12.64], R14 ;  /* 0x0000000e0c008985 */ /* 0x0003e2000c101b24 */
[----:B------:R-:W-:-:S13]  /*1fbd0*/  ISETP.GE.AND P0, PT, R25, UR4, PT ;  /* 0x0000000419007c0c */ /* 0x000fda000bf06270 */
[C---:B-1----:R-:W-:Y:S01]  /*1fbe0*/  @!P0 LEA R12, P1, R25.reuse, R11, 0x2 ;  /* 0x0000000b190c8211 */ /* 0x042fe200078210ff */
[----:B------:R-:W-:Y:S01]  /*1fbf0*/  @!P0 IMAD.MOV.U32 R15, RZ, RZ, R124 ;  /* 0x000000ffff0f8224 */ /* 0x000fe200078e007c */
[----:B------:R-:W-:Y:S02]  /*1fc00*/  @!P0 MOV R14, R122 ;  /* 0x0000007a000e8202 */ /* 0x000fe40000000f00 */
[----:B------:R-:W-:Y:S01]  /*1fc10*/  @!P0 LEA.HI.X R13, R25, R24, R35, 0x2, P1 ;  /* 0x00000018190d8211 */ /* 0x000fe200008f1423 */
[C---:B------:R-:W-:Y:S02]  /*1fc20*/  VIADD R25, R191.reuse, 0x18 ;  /* 0x00000018bf197836 */ /* 0x040fe40000000000 */
[----:B------:R-:W-:Y:S02]  /*1fc30*/  VIADD R35, R191, 0x20 ;  /* 0x00000020bf237836 */ /* 0x000fe40000000000 */
[----:B------:R1:W-:Y:S01]  /*1fc40*/  @!P0 ST.E.64 desc[UR36][R12.64], R14 ;  /* 0x0000000e0c008985 */ /* 0x0003e2000c101b24 */
[----:B------:R-:W-:-:S02]  /*1fc50*/  ISETP.GE.AND P0, PT, R59, UR4, PT ;  /* 0x000000043b007c0c */ /* 0x000fc4000bf06270 */
[----:B------:R-:W-:-:S11]  /*1fc60*/  ISETP.GE.AND P1, PT, R25, UR4, PT ;  /* 0x0000000419007c0c */ /* 0x000fd6000bf26270 */
[C---:B-1----:R-:W-:Y:S01]  /*1fc70*/  @!P0 LEA R12, P2, R59.reuse, R11, 0x2 ;  /* 0x0000000b3b0c8211 */ /* 0x042fe200078410ff */
[----:B------:R-:W-:Y:S02]  /*1fc80*/  @!P0 IMAD.MOV.U32 R14, RZ, RZ, R118 ;  /* 0x000000ffff0e8224 */ /* 0x000fe400078e0076 */
[----:B------:R-:W-:Y:S01]  /*1fc90*/  @!P0 IMAD.MOV.U32 R15, RZ, RZ, R121 ;  /* 0x000000ffff0f8224 */ /* 0x000fe200078e0079 */
[----:B------:R-:W-:Y:S01]  /*1fca0*/  @!P0 LEA.HI.X R13, R59, R24, R63, 0x2, P2 ;  /* 0x000000183b0d8211 */ /* 0x000fe200010f143f */
[C---:B------:R-:W-:Y:S02]  /*1fcb0*/  VIADD R63, R191.reuse, 0x18 ;  /* 0x00000018bf3f7836 */ /* 0x040fe40000000000 */
[----:B------:R-:W-:Y:S02]  /*1fcc0*/  VIADD R59, R191, 0x28 ;  /* 0x00000028bf3b7836 */ /* 0x000fe40000000000 */
[----:B------:R1:W-:Y:S01]  /*1fcd0*/  @!P0 ST.E.64 desc[UR36][R12.64], R14 ;  /* 0x0000000e0c008985 */ /* 0x0003e2000c101b24 */
[----:B------:R-:W-:-:S02]  /*1fce0*/  ISETP.GE.AND P0, PT, R35, UR4, PT ;  /* 0x0000000423007c0c */ /* 0x000fc4000bf06270 */
[----:B------:R-:W-:Y:S02]  /*1fcf0*/  SHF.R.S32.HI R63, RZ, 0x1f, R63 ;  /* 0x0000001fff3f7819 */ /* 0x000fe4000001143f */
[C---:B-1----:R-:W-:Y:S01]  /*1fd00*/  @!P1 LEA R12, P2, R25.reuse, R11, 0x2 ;  /* 0x0000000b190c9211 */ /* 0x042fe200078410ff */
[----:B------:R-:W-:Y:S02]  /*1fd10*/  @!P1 IMAD.MOV.U32 R14, RZ, RZ, R115 ;  /* 0x000000ffff0e9224 */ /* 0x000fe400078e0073 */
[----:B------:R-:W-:Y:S01]  /*1fd20*/  @!P1 IMAD.MOV.U32 R15, RZ, RZ, R117 ;  /* 0x000000ffff0f9224 */ /* 0x000fe200078e0075 */
[----:B------:R-:W-:Y:S01]  /*1fd30*/  @!P1 LEA.HI.X R13, R25, R24, R63, 0x2, P2 ;  /* 0x00000018190d9211 */ /* 0x000fe200010f143f */
[C---:B------:R-:W-:Y:S02]  /*1fd40*/  VIADD R63, R191.reuse, 0x20 ;  /* 0x00000020bf3f7836 */ /* 0x040fe40000000000 */
[----:B------:R-:W-:Y:S02]  /*1fd50*/  VIADD R25, R191, 0x30 ;  /* 0x00000030bf197836 */ /* 0x000fe40000000000 */
[----:B------:R1:W-:Y:S01]  /*1fd60*/  @!P1 ST.E.64 desc[UR36][R12.64], R14 ;  /* 0x0000000e0c009985 */ /* 0x0003e2000c101b24 */
[----:B------:R-:W-:-:S02]  /*1fd70*/  SHF.R.S32.HI R63, RZ, 0x1f, R63 ;  /* 0x0000001fff3f7819 */ /* 0x000fc4000001143f */
[----:B------:R-:W-:Y:S02]  /*1fd80*/  ISETP.GE.AND P1, PT, R59, UR4, PT ;  /* 0x000000043b007c0c */ /* 0x000fe4000bf26270 */
        /* <DEDUP_REMOVED lines=10> */
[----:B------:R-:W-:Y:S01]  /*1fe30*/  @!P1 IMAD.MOV.U32 R14, RZ, RZ, R102 ;  /* 0x000000ffff0e9224 */ /* 0x000fe200078e0066 */
[----:B------:R-:W-:Y:S02]  /*1fe40*/  @!P1 MOV R15, R106 ;  /* 0x0000006a000f9202 */ /* 0x000fe40000000f00 */
        /* <DEDUP_REMOVED lines=19> */
[----:B------:R-:W-:Y:S01]  /*1ff80*/  VIADD R35, R191, 0x40 ;  /* 0x00000040bf237836 */ /* 0x000fe20000000000 */
[----:B------:R-:W-:Y:S01]  /*1ff90*/  ISETP.GE.AND P2, PT, R25, UR4, PT ;  /* 0x0000000419007c0c */ /* 0x000fe2000bf46270 */
[----:B------:R-:W-:Y:S02]  /*1ffa0*/  VIADD R59, R191, 0x58 ;  /* 0x00000058bf3b7836 */ /* 0x000fe40000000000 */
[----:B------:R1:W-:Y:S01]  /*1ffb0*/  @!P1 ST.E.64 desc[UR36][R12.64], R14 ;  /* 0x0000000e0c009985 */ /* 0x0003e2000c101b24 */
[----:B------:R-:W-:-:S02]  /*1ffc0*/  SHF.R.S32.HI R35, RZ, 0x1f, R35 ;  /* 0x0000001fff237819 */ /* 0x000fc40000011423 */
        /* <DEDUP_REMOVED lines=14> */
[----:B------:R-:W-:Y:S01]  /*200b0*/  VIADD R25, R191, 0x60 ;  /* 0x00000060bf197836 */ /* 0x000fe20000000000 */
[----:B------:R-:W-:Y:S01]  /*200c0*/  ISETP.GE.AND P3, PT, R63, UR4, PT ;  /* 0x000000043f007c0c */ /* 0x000fe2000bf66270 */
[----:B------:R-:W-:Y:S02]  /*200d0*/  VIADD R35, R191, 0x50 ;  /* 0x00000050bf237836 */ /* 0x000fe40000000000 */
[----:B------:R1:W-:Y:S01]  /*200e0*/  @!P2 ST.E.64 desc[UR36][R12.64], R14 ;  /* 0x0000000e0c00a985 */ /* 0x0003e2000c101b24 */
[----:B------:R-:W-:-:S02]  /*200f0*/  ISETP.GE.AND P2, PT, R25, UR4, PT ;  /* 0x0000000419007c0c */ /* 0x000fc4000bf46270 */
[----:B------:R-:W-:Y:S02]  /*20100*/  SHF.R.S32.HI R35, RZ, 0x1f, R35 ;  /* 0x0000001fff237819 */ /* 0x000fe40000011423 */
[CC--:B-1----:R-:W-:Y:S02]  /*20110*/  @!P0 LEA R14, P4, R34.reuse, R11.reuse, 0x2 ;  /* 0x0000000b220e8211 */ /* 0x0c2fe400078810ff */
[C---:B------:R-:W-:Y:S02]  /*20120*/  @!P1 LEA R12, P5, R59.reuse, R11, 0x2 ;  /* 0x0000000b3b0c9211 */ /* 0x040fe400078a10ff */
[-C--:B------:R-:W-:Y:S01]  /*20130*/  @!P0 LEA.HI.X R15, R34, R24.reuse, R35, 0x2, P4 ;  /* 0x00000018220f8211 */ /* 0x080fe200020f1423 */
[----:B------:R-:W-:Y:S01]  /*20140*/  @!P0 IMAD.MOV.U32 R34, RZ, RZ, R180 ;  /* 0x000000ffff228224 */ /* 0x000fe200078e00b4 */
[----:B------:R-:W-:Y:S01]  /*20150*/  @!P1 LEA.HI.X R13, R59, R24, R86, 0x2, P5 ;  /* 0x000000183b0d9211 */ /* 0x000fe200028f1456 */
[----:B------:R-:W-:Y:S02]  /*20160*/  @!P0 IMAD.MOV.U32 R35, RZ, RZ, R178 ;  /* 0x000000ffff238224 */ /* 0x000fe400078e00b2 */
[----:B------:R-:W-:-:S02]  /*20170*/  VIADD R59, R191, 0x78 ;  /* 0x00000078bf3b7836 */ /* 0x000fc40000000000 */
[----:B------:R-:W-:Y:S01]  /*20180*/  VIADD R86, R191, 0x68 ;  /* 0x00000068bf567836 */ /* 0x000fe20000000000 */
[----:B------:R1:W-:Y:S01]  /*20190*/  @!P0 ST.E.64 desc[UR36][R14.64], R34 ;  /* 0x000000220e008985 */ /* 0x0003e2000c101b24 */
[----:B------:R-:W-:-:S03]  /*201a0*/  ISETP.GE.AND P0, PT, R82, UR4, PT ;  /* 0x0000000452007c0c */ /* 0x000fc6000bf06270 */
[----:B------:R-:W-:Y:S01]  /*201b0*/  SHF.R.S32.HI R86, RZ, 0x1f, R86 ;  /* 0x0000001fff567819 */ /* 0x000fe20000011456 */
[----:B-1----:R-:W-:Y:S01]  /*201c0*/  @!P1 IMAD.MOV.U32 R34, RZ, RZ, R179 ;  /* 0x000000ffff229224 */ /* 0x002fe200078e00b3 */
[----:B------:R-:W-:Y:S01]  /*201d0*/  @!P2 LEA R14, P4, R25, R11, 0x2 ;  /* 0x0000000b190ea211 */ /* 0x000fe200078810ff */
[----:B------:R-:W-:-:S03]  /*201e0*/  @!P1 IMAD.MOV.U32 R35, RZ, RZ, R177 ;  /* 0x000000ffff239224 */ /* 0x000fc600078e00b1 */
[----:B------:R-:W-:Y:S01]  /*201f0*/  @!P2 LEA.HI.X R15, R25, R24, R90, 0x2, P4 ;  /* 0x00000018190fa211 */ /* 0x000fe200020f145a */
[----:B------:R-:W-:Y:S01]  /*20200*/  VIADD R25, R191, 0x80 ;  /* 0x00000080bf197836 */ /* 0x000fe20000000000 */
[----:B------:R1:W-:Y:S01]  /*20210*/  @!P1 ST.E.64 desc[UR36][R12.64], R34 ;  /* 0x000000220c009985 */ /* 0x0003e2000c101b24 */
[----:B------:R-:W-:Y:S01]  /*20220*/  ISETP.GE.AND P1, PT, R59, UR4, PT ;  /* 0x000000043b007c0c */ /* 0x000fe2000bf26270 */
[----:B------:R-:W-:-:S05]  /*20230*/  VIADD R90, R191, 0x70 ;  /* 0x00000070bf5a7836 */ /* 0x000fca0000000000 */
        /* <DEDUP_REMOVED lines=11> */
[----:B------:R-:W-:Y:S02]  /*202f0*/  @!P3 MOV R35, R173 ;  /* 0x000000ad0023b202 */ /* 0x000fe40000000f00 */
[----:B------:R-:W-:-:S03]  /*20300*/  @!P0 LEA R14, P4, R82, R11, 0x2 ;  /* 0x0000000b520e8211 */ /* 0x000fc600078810ff */
[----:B------:R1:W-:Y:S01]  /*20310*/  @!P3 ST.E.64 desc[UR36][R12.64], R34 ;  /* 0x000000220c00b985 */ /* 0x0003e2000c101b24 */
[----:B------:R-:W-:Y:S01]  /*20320*/  @!P0 LEA.HI.X R15, R82, R24, R90, 0x2, P4 ;  /* 0x00000018520f8211 */ /* 0x000fe200020f145a */
[----:B------:R-:W-:Y:S01]  /*20330*/  VIADD R82, R191, 0x90 ;  /* 0x00000090bf527836 */ /* 0x000fe20000000000 */
[----:B------:R-:W-:Y:S01]  /*20340*/  ISETP.GE.AND P3, PT, R63, UR4, PT ;  /* 0x000000043f007c0c */ /* 0x000fe2000bf66270 */
[----:B------:R-:W-:-:S05]  /*20350*/  VIADD R90, R191, 0x80 ;  /* 0x00000080bf5a7836 */ /* 0x000fca0000000000 */
[----:B------:R-:W-:Y:S01]  /*20360*/  SHF.R.S32.HI R90, RZ, 0x1f, R90 ;  /* 0x0000001fff5a7819 */ /* 0x000fe2000001145a */
[----:B-1----:R-:W-:Y:S01]  /*20370*/  @!P0 IMAD.MOV.U32 R34, RZ, RZ, R172 ;  /* 0x000000ffff228224 */ /* 0x002fe200078e00ac */
[----:B------:R-:W-:Y:S01]  /*20380*/  @!P1 LEA R12, P5, R59, R11, 0x2 ;  /* 0x0000000b3b0c9211 */ /* 0x000fe200078a10ff */
[----:B------:R-:W-:-:S03]  /*20390*/  @!P0 IMAD.MOV.U32 R35, RZ, RZ, R170 ;  /* 0x000000ffff238224 */ /* 0x000fc600078e00aa */
[----:B------:R-:W-:Y:S01]  /*203a0*/  @!P1 LEA.HI.X R13, R59, R24, R86, 0x2, P5 ;  /* 0x000000183b0d9211 */ /* 0x000fe200028f1456 */
[C---:B------:R-:W-:Y:S01]  /*203b0*/  VIADD R59, R191.reuse, 0x98 ;  /* 0x00000098bf3b7836 */ /* 0x040fe20000000000 */
        /* <DEDUP_REMOVED lines=10> */
[----:B------:R-:W-:Y:S02]  /*20460*/  ISETP.GE.AND P1, PT, R59, UR4, PT ;  /* 0x000000043b007c0c */ /* 0x000fe4000bf26270 */
[----:B------:R-:W-:-:S04]  /*20470*/  IADD3 R90, R191, 0x90, RZ ;  /* 0x00000090bf5a7810 */ /* 0x000fc80007ffe0ff */
        /* <DEDUP_REMOVED lines=8> */
[----:B------:R-:W-:Y:S02]  /*20500*/  VIADD R86, R191, 0x98 ;  /* 0x00000098bf567836 */ /* 0x000fe40000000000 */
[----:B------:R-:W-:-:S03]  /*20510*/  ISETP.GE.AND P4, PT, R63, UR4, PT ;  /* 0x000000043f007c0c */ /* 0x000fc6000bf86270 */
[----:B------:R-:W-:Y:S01]  /*20520*/  SHF.R.S32.HI R86, RZ, 0x1f, R86 ;  /* 0x0000001fff567819 */ /* 0x000fe20000011456 */
[----:B-1----:R-:W-:Y:S01]  /*20530*/  @!P3 IMAD.MOV.U32 R34, RZ, RZ, R167 ;  /* 0x000000ffff22b224 */ /* 0x002fe200078e00a7 */
[----:B------:R-:W-:Y:S01]  /*20540*/  @!P0 LEA R14, P5, R82, R11, 0x2 ;  /* 0x0000000b520e8211 */ /* 0x000fe200078a10ff */
[----:B------:R-:W-:-:S03]  /*20550*/  @!P3 IMAD.MOV.U32 R35, RZ, RZ, R165 ;  /* 0x000000ffff23b224 */ /* 0x000fc600078e00a5 */
[----:B------:R-:W-:Y:S01]  /*20560*/  @!P0 LEA.HI.X R15, R82, R24, R90, 0x2, P5 ;  /* 0x00000018520f8211 */ /* 0x000fe200028f145a */
[C---:B------:R-:W-:Y:S01]  /*20570*/  VIADD R90, R191.reuse, 0xa0 ;  /* 0x000000a0bf5a7836 */ /* 0x040fe20000000000 */
[----:B------:R1:W-:Y:S01]  /*20580*/  @!P3 ST.E.64 desc[UR36][R12.64], R34 ;  /* 0x000000220c00b985 */ /* 0x0003e2000c101b24 */
[----:B------:R-:W-:-:S03]  /*20590*/  VIADD R82, R191, 0xb0 ;  /* 0x000000b0bf527836 */ /* 0x000fc60000000000 */
[----:B------:R-:W-:Y:S01]  /*205a0*/  SHF.R.S32.HI R90, RZ, 0x1f, R90 ;  /* 0x0000001fff5a7819 */ /* 0x000fe2000001145a */
[----:B-1----:R-:W-:Y:S01]  /*205b0*/  @!P0 IMAD.MOV.U32 R34, RZ, RZ, R162 ;  /* 0x000000ffff228224 */ /* 0x002fe200078e00a2 */
[----:B------:R-:W-:Y:S01]  /*205c0*/  @!P1 LEA R12, P3, R59, R11, 0x2 ;  /* 0x0000000b3b0c9211 */ /* 0x000fe200078610ff */
[----:B------:R-:W-:-:S03]  /*205d0*/  @!P0 IMAD.MOV.U32 R35, RZ, RZ, R160 ;  /* 0x000000ffff238224 */ /* 0x000fc600078e00a0 */
[----:B------:R-:W-:Y:S01]  /*205e0*/  @!P1 LEA.HI.X R13, R59, R24, R86, 0x2, P3 ;  /* 0x000000183b0d9211 */ /* 0x000fe200018f1456 */
[C---:B------:R-:W-:Y:S01]  /*205f0*/  VIADD R59, R191.reuse, 0xb8 ;  /* 0x000000b8bf3b7836 */ /* 0x040fe20000000000 */
[----:B------:R1:W-:Y:S01]  /*20600*/  @!P0 ST.E.64 desc[UR36][R14.64], R34 ;  /* 0x000000220e008985 */ /* 0x0003e2000c101b24 */
[----:B------:R-:W-:Y:S01]  /*20610*/  VIADD R86, R191, 0xa8 ;  /* 0x000000a8bf567836 */ /* 0x000fe20000000000 */
[----:B------:R-:W-:-:S04]  /*20620*/  ISETP.GE.AND P0, PT, R82, UR4, PT ;  /* 0x0000000452007c0c */ /* 0x000fc8000bf06270 */
        /* <DEDUP_REMOVED lines=8> */
[----:B-1----:R-:W-:Y:S01]  /*206b0*/  @!P2 IMAD.MOV.U32 R34, RZ, RZ, R100 ;  /* 0x000000ffff22a224 */ /* 0x002fe200078e0064 */
[----:B------:R-:W-:Y:S01]  /*206c0*/  @!P4 LEA R12, P5, R63, R11, 0x2 ;  /* 0x0000000b3f0cc211 */ /* 0x000fe200078a10ff */
[----:B------:R-:W-:-:S03]  /*206d0*/  @!P2 IMAD.MOV.U32 R35, RZ, RZ, R96 ;  /* 0x000000ffff23a224 */ /* 0x000fc600078e0060 */
[----:B------:R-:W-:Y:S01]  /*206e0*/  @!P4 LEA.HI.X R13, R63, R24, R86, 0x2, P5 ;  /* 0x000000183f0dc211 */ /* 0x000fe200028f1456 */
[C---:B------:R-:W-:Y:S01]  /*206f0*/  VIADD R86, R191.reuse, 0xb0 ;  /* 0x000000b0bf567836 */ /* 0x040fe20000000000 */
[----:B------:R1:W-:Y:S01]  /*20700*/  @!P2 ST.E.64 desc[UR36][R14.64], R34 ;  /* 0x000000220e00a985 */ /* 0x0003e2000c101b24 */
[----:B------:R-:W-:Y:S01]  /*20710*/  VIADD R63, R191, 0xb8 ;  /* 0x000000b8bf3f7836 */ /* 0x000fe20000000000 */
[----:B------:R-:W-:Y:S02]  /*20720*/  ISETP.GE.AND P2, PT, R25, UR4, PT ;  /* 0x0000000419007c0c */ /* 0x000fe4000bf46270 */
[----:B------:R-:W-:Y:S02]  /*20730*/  SHF.R.S32.HI R86, RZ, 0x1f, R86 ;  /* 0x0000001fff567819 */ /* 0x000fe40000011456 */
[----:B------:R-:W-:Y:S01]  /*20740*/  SHF.R.S32.HI R63, RZ, 0x1f, R63 ;  /* 0x0000001fff3f7819 */ /* 0x000fe2000001143f */
[----:B-1----:R-:W-:Y:S01]  /*20750*/  @!P4 IMAD.MOV.U32 R34, RZ, RZ, R104 ;  /* 0x000000ffff22c224 */ /* 0x002fe200078e0068 */
[----:B------:R-:W-:Y:S01]  /*20760*/  @!P0 LEA R14, P3, R82, R11, 0x2 ;  /* 0x0000000b520e8211 */ /* 0x000fe200078610ff */
[----:B------:R-:W-:-:S03]  /*20770*/  @!P4 IMAD.MOV.U32 R35, RZ, RZ, R92 ;  /* 0x000000ffff23c224 */ /* 0x000fc600078e005c */
[----:B------:R-:W-:Y:S02]  /*20780*/  @!P0 LEA.HI.X R15, R82, R24, R86, 0x2, P3 ;  /* 0x00000018520f8211 */ /* 0x000fe400018f1456 */
[----:B------:R1:W-:Y:S01]  /*20790*/  @!P4 ST.E.64 desc[UR36][R12.64], R34 ;  /* 0x000000220c00c985 */ /* 0x0003e2000c101b24 */
[----:B------:R-:W-:Y:S02]  /*207a0*/  ISETP.GE.AND P4, PT, R228, UR4, PT ;  /* 0x00000004e4007c0c */ /* 0x000fe4000bf86270 */
[----:B------:R-:W-:Y:S02]  /*207b0*/  ISETP.GE.AND P3, PT, R227, UR4, PT ;  /* 0x00000004e3007c0c */ /* 0x000fe4000bf66270 */
[C---:B-1----:R-:W-:Y:S01]  /*207c0*/  @!P1 LEA R12, P5, R59.reuse, R11, 0x2 ;  /* 0x0000000b3b0c9211 */ /* 0x042fe200078a10ff */
[----:B------:R-:W-:Y:S01]  /*207d0*/  @!P0 IMAD.MOV.U32 R35, RZ, RZ, R84 ;  /* 0x000000ffff238224 */ /* 0x000fe200078e0054 */
[----:B------:R-:W-:Y:S02]  /*207e0*/  @!P0 MOV R34, R88 ;  /* 0x0000005800228202 */ /* 0x000fe40000000f00 */
[----:B------:R-:W-:Y:S01]  /*207f0*/  @!P1 LEA.HI.X R13, R59, R24, R63, 0x2, P5 ;  /* 0x000000183b0d9211 */ /* 0x000fe200028f143f */
[----:B------:R-:W-:-:S06]  /*20800*/  VIADD R59, R191, 0xc0 ;  /* 0x000000c0bf3b7836 */ /* 0x000fcc0000000000 */
[-C--:B------:R-:W-:Y:S01]  /*20810*/  @!P3 LEA R108, P5, R227, R11.reuse, 0x2 ;  /* 0x0000000be36cb211 */ /* 0x080fe200078a10ff */
[----:B------:R1:W-:Y:S01]  /*20820*/  @!P0 ST.E.64 desc[UR36][R14.64], R34 ;  /* 0x000000220e008985 */ /* 0x0003e2000c101b24 */
[----:B------:R-:W-:Y:S02]  /*20830*/  SHF.R.S32.HI R63, RZ, 0x1f, R223 ;  /* 0x0000001fff3f7819 */ /* 0x000fe400000114df */
[----:B------:R-:W-:Y:S01]  /*20840*/  SHF.R.S32.HI R59, RZ, 0x1f, R59 ;  /* 0x0000001fff3b7819 */ /* 0x000fe2000001143b */
[----:B-1----:R-:W-:Y:S01]  /*20850*/  @!P1 IMAD.MOV.U32 R14, RZ, RZ, R112 ;  /* 0x000000ffff0e9224 */ /* 0x002fe200078e0070 */
[----:B------:R-:W-:Y:S01]  /*20860*/  @!P2 LEA R34, P0, R25, R11, 0x2 ;  /* 0x0000000b1922a211 */ /* 0x000fe200078010ff */
[----:B------:R-:W-:-:S03]  /*20870*/  @!P1 IMAD.MOV.U32 R15, RZ, RZ, R116 ;  /* 0x000000ffff0f9224 */ /* 0x000fc600078e0074 */
[----:B------:R-:W-:Y:S02]  /*20880*/  @!P2 LEA.HI.X R35, R25, R24, R59, 0x2, P0 ;  /* 0x000000181923a211 */ /* 0x000fe400000f143b */
[----:B------:R1:W-:Y:S01]  /*20890*/  @!P1 ST.E.64 desc[UR36][R12.64], R14 ;  /* 0x0000000e0c009985 */ /* 0x0003e2000c101b24 */
[----:B------:R-:W-:Y:S02]  /*208a0*/  SHF.R.S32.HI R25, RZ, 0x1f, R228 ;  /* 0x0000001fff197819 */ /* 0x000fe400000114e4 */
[----:B------:R-:W-:Y:S02]  /*208b0*/  ISETP.GE.AND P0, PT, R225, UR4, PT ;  /* 0x00000004e1007c0c */ /* 0x000fe4000bf06270 */
[----:B------:R-:W-:Y:S02]  /*208c0*/  SHF.R.S32.HI R59, RZ, 0x1f, R225 ;  /* 0x0000001fff3b7819 */ /* 0x000fe400000114e1 */
[----:B-1----:R-:W-:Y:S01]  /*208d0*/  @!P4 LEA R12, P1, R228, R11, 0x2 ;  /* 0x0000000be40cc211 */ /* 0x002fe200078210ff */
[----:B------:R-:W-:-:S02]  /*208e0*/  @!P2 IMAD.MOV.U32 R14, RZ, RZ, R3 ;  /* 0x000000ffff0ea224 */ /* 0x000fc400078e0003 */
[----:B------:R-:W-:Y:S01]  /*208f0*/  @!P2 IMAD.MOV.U32 R15, RZ, RZ, R4 ;  /* 0x000000ffff0fa224 */ /* 0x000fe200078e0004 */
[-C--:B------:R-:W-:Y:S01]  /*20900*/  @!P4 LEA.HI.X R13, R228, R24.reuse, R25, 0x2, P1 ;  /* 0x00000018e40dc211 */ /* 0x080fe200008f1419 */
[----:B------:R-:W-:Y:S01]  /*20910*/  @!P3 IMAD.MOV.U32 R4, RZ, RZ, R5 ;  /* 0x000000ffff04b224 */ /* 0x000fe200078e0005 */
[----:B------:R-:W-:Y:S01]  /*20920*/  ISETP.GE.AND P1, PT, R224, UR4, PT ;  /* 0x00000004e0007c0c */ /* 0x000fe2000bf26270 */
[----:B------:R-:W-:Y:S01]  /*20930*/  @!P3 IMAD.MOV.U32 R5, RZ, RZ, R6 ;  /* 0x000000ffff05b224 */ /* 0x000fe200078e0006 */
[----:B------:R-:W-:Y:S01]  /*20940*/  SHF.R.S32.HI R25, RZ, 0x1f, R227 ;  /* 0x0000001fff197819 */ /* 0x000fe200000114e3 */
[----:B------:R1:W-:Y:S03]  /*20950*/  @!P2 ST.E.64 desc[UR36][R34.64], R14 ;  /* 0x0000000e2200a985 */ /* 0x0003e6000c101b24 */
[----:B------:R-:W-:Y:S02]  /*20960*/  @!P3 LEA.HI.X R109, R227, R24, R25, 0x2, P5 ;  /* 0x00000018e36db211 */ /* 0x000fe400028f1419 */
[----:B------:R-:W-:-:S02]  /*20970*/  ISETP.GE.AND P5, PT, R222, UR4, PT ;  /* 0x00000004de007c0c */ /* 0x000fc4000bfa6270 */
[----:B------:R-:W-:-:S03]  /*20980*/  SHF.R.S32.HI R25, RZ, 0x1f, R224 ;  /* 0x0000001fff197819 */ /* 0x000fc600000114e0 */
[----:B------:R-:W-:Y:S02]  /*20990*/  @!P1 IMAD.MOV.U32 R6, RZ, RZ, R7 ;  /* 0x000000ffff069224 */ /* 0x000fe400078e0007 */
[----:B------:R-:W-:Y:S02]  /*209a0*/  @!P1 IMAD.MOV.U32 R7, RZ, RZ, R8 ;  /* 0x000000ffff079224 */ /* 0x000fe400078e0008 */
[----:B-1----:R-:W-:Y:S02]  /*209b0*/  @!P4 IMAD.MOV.U32 R14, RZ, RZ, R120 ;  /* 0x000000ffff0ec224 */ /* 0x002fe400078e0078 */
[----:B------:R-:W-:-:S05]  /*209c0*/  @!P4 IMAD.MOV.U32 R15, RZ, RZ, R65 ;  /* 0x000000ffff0fc224 */ /* 0x000fca00078e0041 */
[----:B------:R1:W-:Y:S01]  /*209d0*/  @!P4 ST.E.64 desc[UR36][R12.64], R14 ;  /* 0x0000000e0c00c985 */ /* 0x0003e2000c101b24 */
[----:B------:R-:W-:-:S03]  /*209e0*/  ISETP.GE.AND P4, PT, R223, UR4, PT ;  /* 0x00000004df007c0c */ /* 0x000fc6000bf86270 */
[----:B------:R2:W-:Y:S01]  /*209f0*/  @!P3 ST.E.64 desc[UR36][R108.64], R4 ;  /* 0x000000046c00b985 */ /* 0x0005e2000c101b24 */
[----:B------:R-:W-:Y:S02]  /*20a00*/  ISETP.GE.AND P3, PT, R221, UR4, PT ;  /* 0x00000004dd007c0c */ /* 0x000fe4000bf66270 */
[C---:B-1----:R-:W-:Y:S01]  /*20a10*/  @!P0 LEA R12, P2, R225.reuse, R11, 0x2 ;  /* 0x0000000be10c8211 */ /* 0x042fe200078410ff */
[----:B------:R-:W-:Y:S02]  /*20a20*/  @!P0 IMAD.MOV.U32 R14, RZ, RZ, R69 ;  /* 0x000000ffff0e8224 */ /* 0x000fe400078e0045 */
[----:B------:R-:W-:Y:S01]  /*20a30*/  @!P0 IMAD.MOV.U32 R15, RZ, RZ, R73 ;  /* 0x000000ffff0f8224 */ /* 0x000fe200078e0049 */
[----:B------:R-:W-:-:S07]  /*20a40*/  @!P0 LEA.HI.X R13, R225, R24, R59, 0x2, P2 ;  /* 0x00000018e10d8211 */ /* 0x000fce00010f143b */
[----:B------:R-:W-:Y:S01]  /*20a50*/  @!P3 IMAD.MOV.U32 R8, RZ, RZ, R85 ;  /* 0x000000ffff08b224 */ /* 0x000fe200078e0055 */
[C---:B--2---:R-:W-:Y:S02]  /*20a60*/  @!P1 LEA R4, P2, R224.reuse, R11, 0x2 ;  /* 0x0000000be0049211 */ /* 0x044fe400078410ff */
[----:B------:R-:W-:Y:S01]  /*20a70*/  SHF.R.S32.HI R59, RZ, 0x1f, R222 ;  /* 0x0000001fff3b7819 */ /* 0x000fe200000114de */
[----:B------:R1:W-:Y:S01]  /*20a80*/  @!P0 ST.E.64 desc[UR36][R12.64], R14 ;  /* 0x0000000e0c008985 */ /* 0x0003e2000c101b24 */
[----:B------:R-:W-:Y:S02]  /*20a90*/  @!P1 LEA.HI.X R5, R224, R24, R25, 0x2, P2 ;  /* 0x00000018e0059211 */ /* 0x000fe400010f1419 */
[----:B------:R-:W-:-:S03]  /*20aa0*/  SHF.R.S32.HI R25, RZ, 0x1f, R221 ;  /* 0x0000001fff197819 */ /* 0x000fc600000114dd */
[----:B------:R2:W-:Y:S01]  /*20ab0*/  @!P1 ST.E.64 desc[UR36][R4.64], R6 ;  /* 0x0000000604009985 */ /* 0x0005e2000c101b24 */
[CC--:B-1----:R-:W-:Y:S01]  /*20ac0*/  @!P4 LEA R12, P0, R223.reuse, R11.reuse, 0x2 ;  /* 0x0000000bdf0cc211 */ /* 0x0c2fe200078010ff */
[----:B------:R-:W-:Y:S02]  /*20ad0*/  @!P4 IMAD.MOV.U32 R14, RZ, RZ, R77 ;  /* 0x000000ffff0ec224 */ /* 0x000fe400078e004d */
[----:B------:R-:W-:Y:S01]  /*20ae0*/  @!P4 IMAD.MOV.U32 R15, RZ, RZ, R81 ;  /* 0x000000ffff0fc224 */ /* 0x000fe200078e0051 */
[----:B------:R-:W-:Y:S02]  /*20af0*/  @!P4 LEA.HI.X R13, R223, R24, R63, 0x2, P0 ;  /* 0x00000018df0dc211 */ /* 0x000fe400000f143f */
[CC--:B--2---:R-:W-:Y:S02]  /*20b00*/  @!P5 LEA R4, P1, R222.reuse, R11.reuse, 0x2 ;  /* 0x0000000bde04d211 */ /* 0x0c4fe400078210ff */
[C---:B------:R-:W-:Y:S01]  /*20b10*/  @!P3 LEA R6, P2, R221.reuse, R11, 0x2 ;  /* 0x0000000bdd06b211 */ /* 0x040fe200078410ff */
[----:B------:R3:W-:Y:S01]  /*20b20*/  @!P4 ST.E.64 desc[UR36][R12.64], R14 ;  /* 0x0000000e0c00c985 */ /* 0x0007e2000c101b24 */
[----:B------:R-:W-:Y:S01]  /*20b30*/  @!P5 MOV R11, R10 ;  /* 0x0000000a000bd202 */ /* 0x000fe20000000f00 */
[----:B------:R-:W-:Y:S01]  /*20b40*/  @!P5 IMAD.MOV.U32 R10, RZ, RZ, R9 ;  /* 0x000000ffff0ad224 */ /* 0x000fe200078e0009 */
[-C--:B------:R-:W-:Y:S01]  /*20b50*/  @!P5 LEA.HI.X R5, R222, R24.reuse, R59, 0x2, P1 ;  /* 0x00000018de05d211 */ /* 0x080fe200008f143b */
[----:B------:R-:W-:Y:S01]  /*20b60*/  @!P3 IMAD.MOV.U32 R9, RZ, RZ, R89 ;  /* 0x000000ffff09b224 */ /* 0x000fe200078e0059 */
[----:B------:R-:W-:-:S03]  /*20b70*/  @!P3 LEA.HI.X R7, R221, R24, R25, 0x2, P2 ;  /* 0x00000018dd07b211 */ /* 0x000fc600010f1419 */
[----:B------:R3:W-:Y:S04]  /*20b80*/  @!P5 ST.E.64 desc[UR36][R4.64], R10 ;  /* 0x0000000a0400d985 */ /* 0x0007e8000c101b24 */
[----:B------:R3:W-:Y:S02]  /*20b90*/  @!P3 ST.E.64 desc[UR36][R6.64], R8 ;  /* 0x000000080600b985 */ /* 0x0007e4000c101b24 */
.L_x_2010:
[----:B------:R-:W-:Y:S05]  /*20ba0*/  BSYNC B1 ;  /* 0x0000000000017941 */ /* 0x000fea0003800000 */
.L_x_2009:
[----:B------:R-:W-:-:S03]  /*20bb0*/  UMOV UR4, 0xffffffff ;  /* 0xffffffff00047882 */ /* 0x000fc60000000000 */
[----:B------:R-:W-:Y:S05]  /*20bc0*/  BRA.DIV UR4, `(.L_x_2011) ;  /* 0x0000010204047947 */ /* 0x000fea000b800000 */
[----:B---3--:R3:W4:Y:S04]  /*20bd0*/  SHFL.IDX PT, R8, R2, 0x1, 0x1c1f ;  /* 0x003c1f0002087f89 */ /* 0x00872800000e0000 */
[----:B0-----:R-:W0:Y:S02]  /*20be0*/  SHFL.IDX PT, R0, R0, 0x1, 0x1c1f ;  /* 0x003c1f0000007f89 */ /* 0x001e2400000e0000 */
.L_x_2411:
[----:B------:R-:W-:-:S13]  /*20bf0*/  ISETP.GE.AND P0, PT, R33, R32, PT ;  /* 0x000000202100720c */ /* 0x000fda0003f06270 */
[----:B------:R-:W-:Y:S05]  /*20c00*/  @P0 BRA `(.L_x_2007) ;  /* 0x0000001c005c0947 */ /* 0x000fea0003800000 */
[----:B------:R-:W-:Y:S01]  /*20c10*/  ULDC UR4, c[0x0][0xac8] ;  /* 0x0002b20000047ab9 */ /* 0x000fe20000000800 */
[C---:B--2---:R-:W-:Y:S01]  /*20c20*/  VIADD R11, R191.reuse, 0x8 ;  /* 0x00000008bf0b7836 */ /* 0x044fe20000000000 */
[C---:B------:R-:W-:Y:S01]  /*20c30*/  ISETP.GE.AND P5, PT, R191.reuse, UR4, PT ;  /* 0x00000004bf007c0c */ /* 0x040fe2000bfa6270 */
[C---:B------:R-:W-:Y:S01]  /*20c40*/  VIADD R7, R191.reuse, 0x10 ;  /* 0x00000010bf077836 */ /* 0x040fe20000000000 */
[----:B------:R-:W-:Y:S01]  /*20c50*/  SHF.R.S32.HI R4, RZ, 0x1f, R191 ;  /* 0x0000001fff047819 */ /* 0x000fe200000114bf */
[----:B------:R-:W-:Y:S01]  /*20c60*/  VIADD R6, R191, 0x18 ;  /* 0x00000018bf067836 */ /* 0x000fe20000000000 */
[----:B------:R-:W-:Y:S01]  /*20c70*/  ISETP.GE.AND P0, PT, R11, UR4, PT ;  /* 0x000000040b007c0c */ /* 0x000fe2000bf06270 */
[----:B------:R-:W-:Y:S01]  /*20c80*/  VIADD R12, R191, 0x8 ;  /* 0x00000008bf0c7836 */ /* 0x000fe20000000000 */
[----:B------:R-:W-:Y:S01]  /*20c90*/  ISETP.GE.AND P3, PT, R7, UR4, PT ;  /* 0x0000000407007c0c */ /* 0x000fe2000bf66270 */
[C---:B------:R-:W-:Y:S01]  /*20ca0*/  VIADD R10, R191.reuse, 0x10 ;  /* 0x00000010bf0a7836 */ /* 0x040fe20000000000 */
[----:B------:R-:W-:Y:S01]  /*20cb0*/  ISETP.GE.AND P2, PT, R6, UR4, PT ;  /* 0x0000000406007c0c */ /* 0x000fe2000bf46270 */
[C---:B------:R-:W-:Y:S01]  /*20cc0*/  VIADD R9, R191.reuse, 0x20 ;  /* 0x00000020bf097836 */ /* 0x040fe20000000000 */
[----:B------:R-:W-:Y:S01]  /*20cd0*/  SHF.R.S32.HI R12, RZ, 0x1f, R12 ;  /* 0x0000001fff0c7819 */ /* 0x000fe2000001140c */
[C---:B------:R-:W-:Y:S01]  /*20ce0*/  VIADD R13, R191.reuse, 0x28 ;  /* 0x00000028bf0d7836 */ /* 0x040fe20000000000 */
[----:B------:R-:W-:Y:S01]  /*20cf0*/  SHF.R.S32.HI R10, RZ, 0x1f, R10 ;  /* 0x0000001fff0a7819 */ /* 0x000fe2000001140a */
[C---:B------:R-:W-:Y:S01]  /*20d00*/  VIADD R14, R191.reuse, 0x28 ;  /* 0x00000028bf0e7836 */ /* 0x040fe20000000000 */
[----:B0--3--:R-:W-:-:S03]  /*20d10*/  @!P5 LEA R2, P1, R191, R0, 0x2 ;  /* 0x00000000bf02d211 */ /* 0x009fc600078210ff */
[----:B------:R-:W-:Y:S01]  /*20d20*/  @!P0 IMAD.MOV.U32 R65, RZ, RZ, R64 ;  /* 0x000000ffff418224 */ /* 0x000fe200078e0040 */
[----:B----4-:R-:W-:Y:S01]  /*20d30*/  @!P5 LEA.HI.X R3, R191, R8, R4, 0x2, P1 ;  /* 0x00000008bf03d211 */ /* 0x010fe200008f1404 */
[----:B------:R-:W-:Y:S01]  /*20d40*/  @!P0 IMAD.MOV.U32 R64, RZ, RZ, R93 ;  /* 0x000000ffff408224 */ /* 0x000fe200078e005d */
[----:B------:R-:W-:Y:S02]  /*20d50*/  @!P0 LEA R4, P4, R11, R0, 0x2 ;  /* 0x000000000b048211 */ /* 0x000fe400078810ff */
[----:B------:R-:W-:Y:S01]  /*20d60*/  ISETP.GE.AND P1, PT, R9, UR4, PT ;  /* 0x0000000409007c0c */ /* 0x000fe2000bf26270 */
[----:B------:R0:W-:Y:S01]  /*20d70*/  @!P5 ST.E.64 desc[UR36][R2.64], R20 ;  /* 0x000000140200d985 */ /* 0x0001e2000c101b24 */
[----:B------:R-:W-:Y:S01]  /*20d80*/  @!P0 LEA.HI.X R5, R11, R8, R12, 0x2, P4 ;  /* 0x000000080b058211 */ /* 0x000fe200020f140c */
[C---:B------:R-:W-:Y:S01]  /*20d90*/  VIADD R11, R191.reuse, 0x30 ;  /* 0x00000030bf0b7836 */ /* 0x040fe20000000000 */
[----:B------:R-:W-:Y:S01]  /*20da0*/  SHF.R.S32.HI R14, RZ, 0x1f, R14 ;  /* 0x0000001fff0e7819 */ /* 0x000fe2000001140e */
[----:B------:R-:W-:-:S02]  /*20db0*/  VIADD R12, R191, 0x20 ;  /* 0x00000020bf0c7836 */ /* 0x000fc40000000000 */
[----:B------:R2:W-:Y:S01]  /*20dc0*/  @!P0 ST.E.64 desc[UR36][R4.64], R64 ;  /* 0x0000004004008985 */ /* 0x0005e2000c101b24 */
[----:B------:R-:W-:Y:S02]  /*20dd0*/  ISETP.GE.AND P0, PT, R13, UR4, PT ;  /* 0x000000040d007c0c */ /* 0x000fe4000bf06270 */
[----:B------:R-:W-:Y:S02]  /*20de0*/  SHF.R.S32.HI R12, RZ, 0x1f, R12 ;  /* 0x0000001fff0c7819 */ /* 0x000fe4000001140c */
[----:B0-----:R-:W-:-:S04]  /*20df0*/  @!P3 LEA R2, P5, R7, R0, 0x2 ;  /* 0x000000000702b211 */ /* 0x001fc800078a10ff */
[----:B------:R-:W-:Y:S01]  /*20e00*/  @!P3 LEA.HI.X R3, R7, R8, R10, 0x2, P5 ;  /* 0x000000080703b211 */ /* 0x000fe200028f140a */
[C---:B------:R-:W-:Y:S01]  /*20e10*/  VIADD R7, R191.reuse, 0x18 ;  /* 0x00000018bf077836 */ /* 0x040fe20000000000 */
[C---:B--2---:R-:W-:Y:S01]  /*20e20*/  @!P2 LEA R4, P4, R6.reuse, R0, 0x2 ;  /* 0x000000000604a211 */ /* 0x044fe200078810ff */
[----:B------:R-:W-:Y:S02]  /*20e30*/  VIADD R10, R191, 0x38 ;  /* 0x00000038bf0a7836 */ /* 0x000fe40000000000 */
[----:B------:R0:W-:Y:S01]  /*20e40*/  @!P3 ST.E.64 desc[UR36][R2.64], R26 ;  /* 0x0000001a0200b985 */ /* 0x0001e2000c101b24 */
[----:B------:R-:W-:Y:S02]  /*20e50*/  SHF.R.S32.HI R7, RZ, 0x1f, R7 ;  /* 0x0000001fff077819 */ /* 0x000fe40000011407 */
[----:B------:R-:W-:Y:S02]  /*20e60*/  ISETP.GE.AND P3, PT, R11, UR4, PT ;  /* 0x000000040b007c0c */ /* 0x000fe4000bf66270 */
[----:B------:R-:W-:Y:S01]  /*20e70*/  @!P2 LEA.HI.X R5, R6, R8, R7, 0x2, P4 ;  /* 0x000000080605a211 */ /* 0x000fe200020f1407 */
[----:B------:R-:W-:Y:S01]  /*20e80*/  @!P2 IMAD.MOV.U32 R7, RZ, RZ, R101 ;  /* 0x000000ffff07a224 */ /* 0x000fe200078e0065 */
[----:B------:R-:W-:-:S05]  /*20e90*/  @!P2 MOV R6, R97 ;  /* 0x000000610006a202 */ /* 0x000fca0000000f00 */
[----:B------:R2:W-:Y:S01]  /*20ea0*/  @!P2 ST.E.64 desc[UR36][R4.64], R6 ;  /* 0x000000060400a985 */ /* 0x0005e2000c101b24 */
[----:B------:R-:W-:Y:S02]  /*20eb0*/  ISETP.GE.AND P2, PT, R10, UR4, PT ;  /* 0x000000040a007c0c */ /* 0x000fe4000bf46270 */
[----:B0-----:R-:W-:-:S04]  /*20ec0*/  @!P1 LEA R2, P5, R9, R0, 0x2 ;  /* 0x0000000009029211 */ /* 0x001fc800078a10ff */
[----:B------:R-:W-:Y:S01]  /*20ed0*/  @!P1 LEA.HI.X R3, R9, R8, R12, 0x2, P5 ;  /* 0x0000000809039211 */ /* 0x000fe200028f140c */
[C---:B------:R-:W-:Y:S02]  /*20ee0*/  VIADD R9, R191.reuse, 0x40 ;  /* 0x00000040bf097836 */ /* 0x040fe40000000000 */
[----:B------:R-:W-:Y:S02]  /*20ef0*/  VIADD R12, R191, 0x30 ;  /* 0x00000030bf0c7836 */ /* 0x000fe40000000000 */
[----:B------:R0:W-:Y:S01]  /*20f00*/  @!P1 ST.E.64 desc[UR36][R2.64], R36 ;  /* 0x0000002402009985 */ /* 0x0001e2000c101b24 */
[----:B------:R-:W-:Y:S01]  /*20f10*/  ISETP.GE.AND P1, PT, R9, UR4, PT ;  /* 0x0000000409007c0c */ /* 0x000fe2000bf26270 */
[----:B--2---:R-:W-:Y:S01]  /*20f20*/  @!P0 IMAD.MOV.U32 R6, RZ, RZ, R105 ;  /* 0x000000ffff068224 */ /* 0x004fe200078e0069 */
[C---:B------:R-:W-:Y:S01]  /*20f30*/  @!P0 LEA R4, P4, R13.reuse, R0, 0x2 ;  /* 0x000000000d048211 */ /* 0x040fe200078810ff */
[----:B------:R-:W-:Y:S01]  /*20f40*/  @!P0 IMAD.MOV.U32 R7, RZ, RZ, R47 ;  /* 0x000000ffff078224 */ /* 0x000fe200078e002f */
[----:B------:R-:W-:Y:S01]  /*20f50*/  SHF.R.S32.HI R12, RZ, 0x1f, R12 ;  /* 0x0000001fff0c7819 */ /* 0x000fe2000001140c */
[----:B------:R-:W-:Y:S01]  /*20f60*/  @!P2 IMAD.MOV.U32 R47, RZ, RZ, R50 ;  /* 0x000000ffff2fa224 */ /* 0x000fe200078e0032 */
[----:B------:R-:W-:Y:S01]  /*20f70*/  @!P0 LEA.HI.X R5, R13, R8, R14, 0x2, P4 ;  /* 0x000000080d058211 */ /* 0x000fe200020f140e */
[----:B------:R-:W-:-:S02]  /*20f80*/  VIADD R13, R191, 0x48 ;  /* 0x00000048bf0d7836 */ /* 0x000fc40000000000 */
[----:B------:R-:W-:Y:S02]  /*20f90*/  VIADD R14, R191, 0x38 ;  /* 0x00000038bf0e7836 */ /* 0x000fe40000000000 */
[----:B------:R2:W-:Y:S01]  /*20fa0*/  @!P0 ST.E.64 desc[UR36][R4.64], R6 ;  /* 0x0000000604008985 */ /* 0x0005e2000c101b24 */
[----:B------:R-:W-:Y:S02]  /*20fb0*/  ISETP.GE.AND P0, PT, R13, UR4, PT ;  /* 0x000000040d007c0c */ /* 0x000fe4000bf06270 */
[C---:B0-----:R-:W-:Y:S02]  /*20fc0*/  @!P3 LEA R2, P5, R11.reuse, R0, 0x2 ;  /* 0x000000000b02b211 */ /* 0x041fe400078a10ff */
[----:B------:R-:W-:Y:S02]  /*20fd0*/  SHF.R.S32.HI R14, RZ, 0x1f, R14 ;  /* 0x0000001fff0e7819 */ /* 0x000fe4000001140e */
[----:B------:R-:W-:Y:S01]  /*20fe0*/  @!P3 LEA.HI.X R3, R11, R8, R12, 0x2, P5 ;  /* 0x000000080b03b211 */ /* 0x000fe200028f140c */
[----:B------:R-:W-:-:S02]  /*20ff0*/  VIADD R11, R191, 0x50 ;  /* 0x00000050bf0b7836 */ /* 0x000fc40000000000 */
[----:B------:R-:W-:Y:S02]  /*21000*/  VIADD R12, R191, 0x40 ;  /* 0x00000040bf0c7836 */ /* 0x000fe40000000000 */
[----:B------:R0:W-:Y:S01]  /*21010*/  @!P3 ST.E.64 desc[UR36][R2.64], R38 ;  /* 0x000000260200b985 */ /* 0x0001e2000c101b24 */
[----:B------:R-:W-:Y:S02]  /*21020*/  ISETP.GE.AND P3, PT, R11, UR4, PT ;  /* 0x000000040b007c0c */ /* 0x000fe4000bf66270 */
[C---:B--2---:R-:W-:Y:S02]  /*21030*/  @!P2 LEA R4, P4, R10.reuse, R0, 0x2 ;  /* 0x000000000a04a211 */ /* 0x044fe400078810ff */
[----:B------:R-:W-:Y:S02]  /*21040*/  SHF.R.S32.HI R12, RZ, 0x1f, R12 ;  /* 0x0000001fff0c7819 */ /* 0x000fe4000001140c */
[----:B------:R-:W-:Y:S01]  /*21050*/  @!P2 LEA.HI.X R5, R10, R8, R14, 0x2, P4 ;  /* 0x000000080a05a211 */ /* 0x000fe200020f140e */
[C---:B------:R-:W-:Y:S01]  /*21060*/  VIADD R10, R191.reuse, 0x58 ;  /* 0x00000058bf0a7836 */ /* 0x040fe20000000000 */
[----:B------:R-:W-:Y:S01]  /*21070*/  @!P0 MOV R59, R58 ;  /* 0x0000003a003b8202 */ /* 0x000fe20000000f00 */
[----:B------:R-:W-:-:S02]  /*21080*/  VIADD R14, R191, 0x48 ;  /* 0x00000048bf0e7836 */ /* 0x000fc40000000000 */
[----:B------:R2:W-:Y:S01]  /*21090*/  @!P2 ST.E.64 desc[UR36][R4.64], R46 ;  /* 0x0000002e0400a985 */ /* 0x0005e2000c101b24 */
[----:B------:R-:W-:Y:S01]  /*210a0*/  ISETP.GE.AND P2, PT, R10, UR4, PT ;  /* 0x000000040a007c0c */ /* 0x000fe2000bf46270 */
[----:B------:R-:W-:Y:S01]  /*210b0*/  @!P0 IMAD.MOV.U32 R58, RZ, RZ, R54 ;  /* 0x000000ffff3a8224 */ /* 0x000fe200078e0036 */
[C---:B0-----:R-:W-:Y:S02]  /*210c0*/  @!P1 LEA R2, P5, R9.reuse, R0, 0x2 ;  /* 0x0000000009029211 */ /* 0x041fe400078a10ff */
[----:B------:R-:W-:Y:S02]  /*210d0*/  SHF.R.S32.HI R14, RZ, 0x1f, R14 ;  /* 0x0000001fff0e7819 */ /* 0x000fe4000001140e */
[----:B------:R-:W-:Y:S01]  /*210e0*/  @!P1 LEA.HI.X R3, R9, R8, R12, 0x2, P5 ;  /* 0x0000000809039211 */ /* 0x000fe200028f140c */
[C---:B------:R-:W-:Y:S02]  /*210f0*/  VIADD R9, R191.reuse, 0x60 ;  /* 0x00000060bf097836 */ /* 0x040fe40000000000 */
[----:B------:R-:W-:-:S02]  /*21100*/  VIADD R12, R191, 0x50 ;  /* 0x00000050bf0c7836 */ /* 0x000fc40000000000 */
[----:B------:R0:W-:Y:S01]  /*21110*/  @!P1 ST.E.64 desc[UR36][R2.64], R40 ;  /* 0x0000002802009985 */ /* 0x0001e2000c101b24 */
[----:B------:R-:W-:Y:S01]  /*21120*/  ISETP.GE.AND P1, PT, R9, UR4, PT ;  /* 0x0000000409007c0c */ /* 0x000fe2000bf26270 */
[----:B------:R-:W-:Y:S01]  /*21130*/  @!P2 IMAD.MOV.U32 R6, RZ, RZ, R113 ;  /* 0x000000ffff06a224 */ /* 0x000fe200078e0071 */
[C---:B--2---:R-:W-:Y:S01]  /*21140*/  @!P0 LEA R4, P4, R13.reuse, R0, 0x2 ;  /* 0x000000000d048211 */ /* 0x044fe200078810ff */
[----:B------:R-:W-:Y:S01]  /*21150*/  @!P2 IMAD.MOV.U32 R7, RZ, RZ, R70 ;  /* 0x000000ffff07a224 */ /* 0x000fe200078e0046 */
[----:B------:R-:W-:Y:S02]  /*21160*/  SHF.R.S32.HI R12, RZ, 0x1f, R12 ;  /* 0x0000001fff0c7819 */ /* 0x000fe4000001140c */
[----:B------:R-:W-:Y:S01]  /*21170*/  @!P0 LEA.HI.X R5, R13, R8, R14, 0x2, P4 ;  /* 0x000000080d058211 */ /* 0x000fe200020f140e */
[C---:B------:R-:W-:Y:S02]  /*21180*/  VIADD R13, R191.reuse, 0x68 ;  /* 0x00000068bf0d7836 */ /* 0x040fe40000000000 */
[----:B------:R-:W-:-:S02]  /*21190*/  VIADD R14, R191, 0x58 ;  /* 0x00000058bf0e7836 */ /* 0x000fc40000000000 */
[----:B------:R2:W-:Y:S01]  /*211a0*/  @!P0 ST.E.64 desc[UR36][R4.64], R58 ;  /* 0x0000003a04008985 */ /* 0x0005e2000c101b24 */
[----:B------:R-:W-:Y:S02]  /*211b0*/  ISETP.GE.AND P0, PT, R13, UR4, PT ;  /* 0x000000040d007c0c */ /* 0x000fe4000bf06270 */
[C---:B0-----:R-:W-:Y:S02]  /*211c0*/  @!P3 LEA R2, P5, R11.reuse, R0, 0x2 ;  /* 0x000000000b02b211 */ /* 0x041fe400078a10ff */
[----:B------:R-:W-:Y:S02]  /*211d0*/  SHF.R.S32.HI R14, RZ, 0x1f, R14 ;  /* 0x0000001fff0e7819 */ /* 0x000fe4000001140e */
[----:B------:R-:W-:Y:S01]  /*211e0*/  @!P3 LEA.HI.X R3, R11, R8, R12, 0x2, P5 ;  /* 0x000000080b03b211 */ /* 0x000fe200028f140c */
[C---:B------:R-:W-:Y:S02]  /*211f0*/  VIADD R11, R191.reuse, 0x70 ;  /* 0x00000070bf0b7836 */ /* 0x040fe40000000000 */
[----:B------:R-:W-:-:S02]  /*21200*/  VIADD R12, R191, 0x60 ;  /* 0x00000060bf0c7836 */ /* 0x000fc40000000000 */
[----:B------:R0:W-:Y:S01]  /*21210*/  @!P3 ST.E.64 desc[UR36][R2.64], R42 ;  /* 0x0000002a0200b985 */ /* 0x0001e2000c101b24 */
[----:B------:R-:W-:Y:S02]  /*21220*/  ISETP.GE.AND P3, PT, R11, UR4, PT ;  /* 0x000000040b007c0c */ /* 0x000fe4000bf66270 */
[C---:B--2---:R-:W-:Y:S02]  /*21230*/  @!P2 LEA R4, P4, R10.reuse, R0, 0x2 ;  /* 0x000000000a04a211 */ /* 0x044fe400078810ff */
        /* <DEDUP_REMOVED lines=12> */
[----:B------:R-:W-:Y:S01]  /*21300*/  ISETP.GE.AND P1, PT, R9, UR4, PT ;  /* 0x0000000409007c0c */ /* 0x000fe2000bf26270 */
[----:B--2---:R-:W-:Y:S01]  /*21310*/  @!P0 IMAD.MOV.U32 R6, RZ, RZ, R74 ;  /* 0x000000ffff068224 */ /* 0x004fe200078e004a */
[C---:B------:R-:W-:Y:S01]  /*21320*/  @!P0 LEA R4, P4, R13.reuse, R0, 0x2 ;  /* 0x000000000d048211 */ /* 0x040fe200078810ff */
        /* <DEDUP_REMOVED lines=19> */
[C---:B------:R-:W-:Y:S01]  /*21460*/  VIADD R14, R191.reuse, 0x88 ;  /* 0x00000088bf0e7836 */ /* 0x040fe20000000000 */
[----:B------:R-:W-:-:S03]  /*21470*/  IADD3 R10, R191, 0x98, RZ ;  /* 0x00000098bf0a7810 */ /* 0x000fc60007ffe0ff */
[----:B------:R2:W-:Y:S01]  /*21480*/  @!P2 ST.E.64 desc[UR36][R4.64], R6 ;  /* 0x000000060400a985 */ /* 0x0005e2000c101b24 */
[----:B------:R-:W-:Y:S02]  /*21490*/  SHF.R.S32.HI R14, RZ, 0x1f, R14 ;  /* 0x0000001fff0e7819 */ /* 0x000fe4000001140e */
[C---:B0-----:R-:W-:Y:S02]  /*214a0*/  @!P1 LEA R2, P5, R9.reuse, R0, 0x2 ;  /* 0x0000000009029211 */ /* 0x041fe400078a10ff */
[----:B------:R-:W-:Y:S02]  /*214b0*/  ISETP.GE.AND P2, PT, R10, UR4, PT ;  /* 0x000000040a007c0c */ /* 0x000fe4000bf46270 */
[----:B------:R-:W-:Y:S01]  /*214c0*/  @!P1 LEA.HI.X R3, R9, R8, R12, 0x2, P5 ;  /* 0x0000000809039211 */ /* 0x000fe200028f140c */
[C---:B------:R-:W-:Y:S02]  /*214d0*/  VIADD R9, R191.reuse, 0xa0 ;  /* 0x000000a0bf097836 */ /* 0x040fe40000000000 */
[----:B------:R-:W-:-:S02]  /*214e0*/  VIADD R12, R191, 0x90 ;  /* 0x00000090bf0c7836 */ /* 0x000fc40000000000 */
[----:B--2---:R-:W-:Y:S01]  /*214f0*/  @!P1 IMAD.MOV.U32 R4, RZ, RZ, R51 ;  /* 0x000000ffff049224 */ /* 0x004fe200078e0033 */
[C---:B------:R-:W-:Y:S01]  /*21500*/  @!P0 LEA R6, P4, R13.reuse, R0, 0x2 ;  /* 0x000000000d068211 */ /* 0x040fe200078810ff */
[----:B------:R-:W-:Y:S01]  /*21510*/  @!P1 IMAD.MOV.U32 R5, RZ, RZ, R52 ;  /* 0x000000ffff059224 */ /* 0x000fe200078e0034 */
[----:B------:R-:W-:Y:S02]  /*21520*/  SHF.R.S32.HI R12, RZ, 0x1f, R12 ;  /* 0x0000001fff0c7819 */ /* 0x000fe4000001140c */
[----:B------:R-:W-:Y:S01]  /*21530*/  @!P0 LEA.HI.X R7, R13, R8, R14, 0x2, P4 ;  /* 0x000000080d078211 */ /* 0x000fe200020f140e */
[----:B------:R-:W-:Y:S01]  /*21540*/  VIADD R13, R191, 0xa8 ;  /* 0x000000a8bf0d7836 */ /* 0x000fe20000000000 */
[----:B------:R0:W-:Y:S01]  /*21550*/  @!P1 ST.E.64 desc[UR36][R2.64], R4 ;  /* 0x0000000402009985 */ /* 0x0001e2000c101b24 */
[----:B------:R-:W-:Y:S01]  /*21560*/  ISETP.GE.AND P1, PT, R9, UR4, PT ;  /* 0x0000000409007c0c */ /* 0x000fe2000bf26270 */
[----:B------:R-:W-:Y:S01]  /*21570*/  VIADD R14, R191, 0x98 ;  /* 0x00000098bf0e7836 */ /* 0x000fe20000000000 */
[----:B------:R-:W-:-:S04]  /*21580*/  @!P2 MOV R99, R83 ;  /* 0x000000530063a202 */ /* 0x000fc80000000f00 */
[----:B------:R-:W-:Y:S01]  /*21590*/  SHF.R.S32.HI R14, RZ, 0x1f, R14 ;  /* 0x0000001fff0e7819 */ /* 0x000fe2000001140e */
[----:B0-----:R-:W-:Y:S01]  /*215a0*/  @!P0 IMAD.MOV.U32 R4, RZ, RZ, R75 ;  /* 0x000000ffff048224 */ /* 0x001fe200078e004b */
        /* <DEDUP_REMOVED lines=8> */
[----:B0-----:R-:W-:Y:S01]  /*21630*/  @!P3 IMAD.MOV.U32 R4, RZ, RZ, R53 ;  /* 0x000000ffff04b224 */ /* 0x001fe200078e0035 */
[----:B------:R-:W-:Y:S01]  /*21640*/  @!P2 LEA R6, P4, R10, R0, 0x2 ;  /* 0x000000000a06a211 */ /* 0x000fe200078810ff */
[----:B------:R-:W-:-:S03]  /*21650*/  @!P3 IMAD.MOV.U32 R5, RZ, RZ, R55 ;  /* 0x000000ffff05b224 */ /* 0x000fc600078e0037 */
[----:B------:R-:W-:Y:S01]  /*21660*/  @!P2 LEA.HI.X R7, R10, R8, R14, 0x2, P4 ;  /* 0x000000080a07a211 */ /* 0x000fe200020f140e */
[----:B------:R-:W-:Y:S01]  /*21670*/  VIADD R10, R191, 0xb8 ;  /* 0x000000b8bf0a7836 */ /* 0x000fe20000000000 */
[----:B------:R0:W-:Y:S01]  /*21680*/  @!P3 ST.E.64 desc[UR36][R2.64], R4 ;  /* 0x000000040200b985 */ /* 0x0001e2000c101b24 */
[----:B------:R-:W-:Y:S01]  /*21690*/  ISETP.GE.AND P3, PT, R11, UR4, PT ;  /* 0x000000040b007c0c */ /* 0x000fe2000bf66270 */
[----:B------:R-:W-:Y:S02]  /*216a0*/  VIADD R14, R191, 0xa8 ;  /* 0x000000a8bf0e7836 */ /* 0x000fe40000000000 */
[----:B------:R2:W-:Y:S01]  /*216b0*/  @!P2 ST.E.64 desc[UR36][R6.64], R98 ;  /* 0x000000620600a985 */ /* 0x0005e2000c101b24 */
[----:B------:R-:W-:Y:S02]  /*216c0*/  ISETP.GE.AND P2, PT, R10, UR4, PT ;  /* 0x000000040a007c0c */ /* 0x000fe4000bf46270 */
[----:B------:R-:W-:Y:S02]  /*216d0*/  SHF.R.S32.HI R14, RZ, 0x1f, R14 ;  /* 0x0000001fff0e7819 */ /* 0x000fe4000001140e */
[----:B0-----:R-:W-:-:S02]  /*216e0*/  @!P1 LEA R2, P5, R9, R0, 0x2 ;  /* 0x0000000009029211 */ /* 0x001fc400078a10ff */
[----:B------:R-:W-:Y:S02]  /*216f0*/  @!P0 LEA R4, P4, R13, R0, 0x2 ;  /* 0x000000000d048211 */ /* 0x000fe400078810ff */
[-C--:B------:R-:W-:Y:S01]  /*21700*/  @!P1 LEA.HI.X R3, R9, R8.reuse, R12, 0x2, P5 ;  /* 0x0000000809039211 */ /* 0x080fe200028f140c */
[----:B------:R-:W-:Y:S01]  /*21710*/  VIADD R12, R191, 0xb0 ;  /* 0x000000b0bf0c7836 */ /* 0x000fe20000000000 */
[----:B------:R-:W-:Y:S01]  /*21720*/  @!P0 LEA.HI.X R5, R13, R8, R14, 0x2, P4 ;  /* 0x000000080d058211 */ /* 0x000fe200020f140e */
[----:B------:R-:W-:Y:S01]  /*21730*/  VIADD R9, R191, 0xc0 ;  /* 0x000000c0bf097836 */ /* 0x000fe20000000000 */
[----:B------:R-:W-:Y:S01]  /*21740*/  ISETP.GE.AND P4, PT, R228, UR4, PT ;  /* 0x00000004e4007c0c */ /* 0x000fe2000bf86270 */
[----:B------:R0:W-:Y:S01]  /*21750*/  @!P1 ST.E.64 desc[UR36][R2.64], R56 ;  /* 0x0000003802009985 */ /* 0x0001e2000c101b24 */
[----:B------:R-:W-:Y:S01]  /*21760*/  SHF.R.S32.HI R12, RZ, 0x1f, R12 ;  /* 0x0000001fff0c7819 */ /* 0x000fe2000001140c */
[----:B--2---:R-:W-:Y:S01]  /*21770*/  @!P0 IMAD.MOV.U32 R6, RZ, RZ, R103 ;  /* 0x000000ffff068224 */ /* 0x004fe200078e0067 */
[----:B------:R-:W-:Y:S01]  /*21780*/  ISETP.GE.AND P1, PT, R9, UR4, PT ;  /* 0x0000000409007c0c */ /* 0x000fe2000bf26270 */
[----:B------:R-:W-:Y:S01]  /*21790*/  @!P0 IMAD.MOV.U32 R7, RZ, RZ, R87 ;  /* 0x000000ffff078224 */ /* 0x000fe200078e0057 */
[----:B------:R-:W-:-:S04]  /*217a0*/  SHF.R.S32.HI R13, RZ, 0x1f, R224 ;  /* 0x0000001fff0d7819 */ /* 0x000fc800000114e0 */
[----:B------:R2:W-:Y:S03]  /*217b0*/  @!P0 ST.E.64 desc[UR36][R4.64], R6 ;  /* 0x0000000604008985 */ /* 0x0005e6000c101b24 */
[----:B------:R-:W-:Y:S01]  /*217c0*/  @!P4 IMAD.MOV.U32 R115, RZ, RZ, R95 ;  /* 0x000000ffff73c224 */ /* 0x000fe200078e005f */
[----:B0-----:R-:W-:-:S03]  /*217d0*/  @!P3 LEA R2, P5, R11, R0, 0x2 ;  /* 0x000000000b02b211 */ /* 0x001fc600078a10ff */
[----:B------:R-:W-:Y:S01]  /*217e0*/  @!P1 IMAD.MOV.U32 R63, RZ, RZ, R68 ;  /* 0x000000ffff3f9224 */ /* 0x000fe200078e0044 */
[----:B------:R-:W-:Y:S01]  /*217f0*/  @!P3 LEA.HI.X R3, R11, R8, R12, 0x2, P5 ;  /* 0x000000080b03b211 */ /* 0x000fe200028f140c */
[C---:B------:R-:W-:Y:S02]  /*21800*/  VIADD R11, R191.reuse, 0xb8 ;  /* 0x000000b8bf0b7836 */ /* 0x040fe40000000000 */
[----:B------:R-:W-:Y:S01]  /*21810*/  VIADD R12, R191, 0xc0 ;  /* 0x000000c0bf0c7836 */ /* 0x000fe20000000000 */
[----:B--2---:R-:W-:Y:S01]  /*21820*/  @!P2 LEA R4, P0, R10, R0, 0x2 ;  /* 0x000000000a04a211 */ /* 0x004fe200078010ff */
[----:B------:R-:W-:Y:S01]  /*21830*/  @!P2 IMAD.MOV.U32 R6, RZ, RZ, R107 ;  /* 0x000000ffff06a224 */ /* 0x000fe200078e006b */
[----:B------:R-:W-:Y:S01]  /*21840*/  SHF.R.S32.HI R11, RZ, 0x1f, R11 ;  /* 0x0000001fff0b7819 */ /* 0x000fe2000001140b */
[----:B------:R-:W-:Y:S01]  /*21850*/  @!P2 IMAD.MOV.U32 R7, RZ, RZ, R91 ;  /* 0x000000ffff07a224 */ /* 0x000fe200078e005b */
[----:B------:R0:W-:Y:S01]  /*21860*/  @!P3 ST.E.64 desc[UR36][R2.64], R60 ;  /* 0x0000003c0200b985 */ /* 0x0001e2000c101b24 */
[----:B------:R-:W-:-:S02]  /*21870*/  SHF.R.S32.HI R12, RZ, 0x1f, R12 ;  /* 0x0000001fff0c7819 */ /* 0x000fc4000001140c */
[----:B------:R-:W-:Y:S02]  /*21880*/  @!P2 LEA.HI.X R5, R10, R8, R11, 0x2, P0 ;  /* 0x000000080a05a211 */ /* 0x000fe400000f140b */
[----:B------:R-:W-:Y:S02]  /*21890*/  ISETP.GE.AND P0, PT, R227, UR4, PT ;  /* 0x00000004e3007c0c */ /* 0x000fe4000bf06270 */
[-C--:B------:R-:W-:Y:S01]  /*218a0*/  @!P4 LEA R10, P3, R228, R0.reuse, 0x2 ;  /* 0x00000000e40ac211 */ /* 0x080fe200078610ff */
[----:B------:R2:W-:Y:S01]  /*218b0*/  @!P2 ST.E.64 desc[UR36][R4.64], R6 ;  /* 0x000000060400a985 */ /* 0x0005e2000c101b24 */
[----:B------:R-:W-:Y:S02]  /*218c0*/  ISETP.GE.AND P2, PT, R225, UR4, PT ;  /* 0x00000004e1007c0c */ /* 0x000fe4000bf46270 */
[----:B0-----:R-:W-:-:S04]  /*218d0*/  @!P1 LEA R2, P5, R9, R0, 0x2 ;  /* 0x0000000009029211 */ /* 0x001fc800078a10ff */
[----:B------:R-:W-:-:S03]  /*218e0*/  @!P1 LEA.HI.X R3, R9, R8, R12, 0x2, P5 ;  /* 0x0000000809039211 */ /* 0x000fc600028f140c */
[----:B------:R-:W-:Y:S01]  /*218f0*/  @!P0 IMAD.MOV.U32 R73, RZ, RZ, R76 ;  /* 0x000000ffff498224 */ /* 0x000fe200078e004c */
[----:B------:R-:W-:Y:S02]  /*21900*/  SHF.R.S32.HI R9, RZ, 0x1f, R228 ;  /* 0x0000001fff097819 */ /* 0x000fe400000114e4 */
[----:B------:R-:W-:Y:S01]  /*21910*/  SHF.R.S32.HI R12, RZ, 0x1f, R227 ;  /* 0x0000001fff0c7819 */ /* 0x000fe200000114e3 */
[----:B------:R0:W-:Y:S01]  /*21920*/  @!P1 ST.E.64 desc[UR36][R2.64], R62 ;  /* 0x0000003e02009985 */ /* 0x0001e2000c101b24 */
[----:B------:R-:W-:Y:S01]  /*21930*/  @!P4 LEA.HI.X R11, R228, R8, R9, 0x2, P3 ;  /* 0x00000008e40bc211 */ /* 0x000fe200018f1409 */
[----:B--2---:R-:W-:Y:S01]  /*21940*/  @!P2 IMAD.MOV.U32 R6, RZ, RZ, R119 ;  /* 0x000000ffff06a224 */ /* 0x004fe200078e0077 */
[----:B------:R-:W-:Y:S01]  /*21950*/  ISETP.GE.AND P3, PT, R224, UR4, PT ;  /* 0x00000004e0007c0c */ /* 0x000fe2000bf66270 */
[----:B------:R-:W-:Y:S01]  /*21960*/  @!P2 IMAD.MOV.U32 R7, RZ, RZ, R123 ;  /* 0x000000ffff07a224 */ /* 0x000fe200078e007b */
[----:B------:R-:W-:Y:S01]  /*21970*/  ISETP.GE.AND P5, PT, R223, UR4, PT ;  /* 0x00000004df007c0c */ /* 0x000fe2000bfa6270 */
[----:B------:R-:W-:Y:S01]  /*21980*/  @!P4 ST.E.64 desc[UR36][R10.64], R114 ;  /* 0x000000720a00c985 */ /* 0x000fe2000c101b24 */
[----:B------:R-:W-:-:S02]  /*21990*/  ISETP.GE.AND P4, PT, R222, UR4, PT ;  /* 0x00000004de007c0c */ /* 0x000fc4000bf86270 */
[----:B------:R-:W-:Y:S02]  /*219a0*/  SHF.R.S32.HI R9, RZ, 0x1f, R225 ;  /* 0x0000001fff097819 */ /* 0x000fe400000114e1 */
[----:B0-----:R-:W-:-:S05]  /*219b0*/  @!P0 LEA R2, P1, R227, R0, 0x2 ;  /* 0x00000000e3028211 */ /* 0x001fca00078210ff */
[----:B------:R-:W-:Y:S01]  /*219c0*/  @!P3 IMAD.MOV.U32 R79, RZ, RZ, R80 ;  /* 0x000000ffff4fb224 */ /* 0x000fe200078e0050 */
[----:B------:R-:W-:Y:S01]  /*219d0*/  @!P0 LEA.HI.X R3, R227, R8, R12, 0x2, P1 ;  /* 0x00000008e3038211 */ /* 0x000fe200008f140c */
[----:B------:R-:W-:Y:S01]  /*219e0*/  @!P5 IMAD.MOV.U32 R128, RZ, RZ, R127 ;  /* 0x000000ffff80d224 */ /* 0x000fe200078e007f */
[C---:B------:R-:W-:Y:S02]  /*219f0*/  @!P2 LEA R4, P1, R225.reuse, R0, 0x2 ;  /* 0x00000000e104a211 */ /* 0x040fe400078210ff */
[----:B------:R-:W-:Y:S01]  /*21a00*/  SHF.R.S32.HI R12, RZ, 0x1f, R223 ;  /* 0x0000001fff0c7819 */ /* 0x000fe200000114df */
[----:B------:R0:W-:Y:S01]  /*21a10*/  @!P0 ST.E.64 desc[UR36][R2.64], R72 ;  /* 0x0000004802008985 */ /* 0x0001e2000c101b24 */
[----:B------:R-:W-:Y:S02]  /*21a20*/  @!P2 LEA.HI.X R5, R225, R8, R9, 0x2, P1 ;  /* 0x00000008e105a211 */ /* 0x000fe400008f1409 */
[----:B------:R-:W-:-:S03]  /*21a30*/  SHF.R.S32.HI R9, RZ, 0x1f, R222 ;  /* 0x0000001fff097819 */ /* 0x000fc600000114de */
[----:B------:R2:W-:Y:S01]  /*21a40*/  @!P2 ST.E.64 desc[UR36][R4.64], R6 ;  /* 0x000000060400a985 */ /* 0x0005e2000c101b24 */
[----:B0-----:R-:W-:-:S04]  /*21a50*/  @!P3 LEA R2, P0, R224, R0, 0x2 ;  /* 0x00000000e002b211 */ /* 0x001fc800078010ff */
[----:B------:R-:W-:Y:S02]  /*21a60*/  @!P3 LEA.HI.X R3, R224, R8, R13, 0x2, P0 ;  /* 0x00000008e003b211 */ /* 0x000fe400000f140d */
[CC--:B--2---:R-:W-:Y:S02]  /*21a70*/  @!P5 LEA R4, P1, R223.reuse, R0.reuse, 0x2 ;  /* 0x00000000df04d211 */ /* 0x0c4fe400078210ff */
[C---:B------:R-:W-:Y:S01]  /*21a80*/  @!P4 LEA R6, P2, R222.reuse, R0, 0x2 ;  /* 0x00000000de06c211 */ /* 0x040fe200078410ff */
[----:B------:R0:W-:Y:S01]  /*21a90*/  @!P3 ST.E.64 desc[UR36][R2.64], R78 ;  /* 0x0000004e0200b985 */ /* 0x0001e2000c101b24 */
[-C--:B------:R-:W-:Y:S02]  /*21aa0*/  @!P5 LEA.HI.X R5, R223, R8.reuse, R12, 0x2, P1 ;  /* 0x00000008df05d211 */ /* 0x080fe400008f140c */
[----:B------:R-:W-:Y:S02]  /*21ab0*/  @!P4 LEA.HI.X R7, R222, R8, R9, 0x2, P2 ;  /* 0x00000008de07c211 */ /* 0x000fe400010f1409 */
[----:B------:R-:W-:Y:S01]  /*21ac0*/  ISETP.GE.AND P0, PT, R221, UR4, PT ;  /* 0x00000004dd007c0c */ /* 0x000fe2000bf06270 */
[----:B------:R0:W-:Y:S04]  /*21ad0*/  @!P5 ST.E.64 desc[UR36][R4.64], R128 ;  /* 0x000000800400d985 */ /* 0x0001e8000c101b24 */
[----:B------:R0:W-:Y:S08]  /*21ae0*/  @!P4 ST.E.64 desc[UR36][R6.64], R28 ;  /* 0x0000001c0600c985 */ /* 0x0001f0000c101b24 */
[----:B------:R-:W-:Y:S05]  /*21af0*/  @P0 BRA `(.L_x_2007) ;  /* 0x0000000c00a00947 */ /* 0x000fea0003800000 */
[----:B------:R-:W-:Y:S02]  /*21b00*/  SHF.R.S32.HI R9, RZ, 0x1f, R221 ;  /* 0x0000001fff097819 */ /* 0x000fe400000114dd */
[----:B0-----:R-:W-:-:S04]  /*21b10*/  LEA R2, P0, R221, R0, 0x2 ;  /* 0x00000000dd027211 */ /* 0x001fc800078010ff */
[----:B------:R-:W-:-:S05]  /*21b20*/  LEA.HI.X R3, R221, R8, R9, 0x2, P0 ;  /* 0x00000008dd037211 */ /* 0x000fca00000f1409 */
[----:B------:R0:W-:Y:S01]  /*21b30*/  ST.E.64 desc[UR36][R2.64], R30 ;  /* 0x0000001e02007985 */ /* 0x0001e2000c101b24 */
[----:B------:R-:W-:Y:S05]  /*21b40*/  BRA `(.L_x_2007) ;  /* 0x0000000c008c7947 */ /* 0x000fea0003800000 */
.L_x_1993:
[----:B------:R-:W-:Y:S01]  /*21b50*/  ULDC.64 UR4, c[0x0][0xc08] ;  /* 0x0003020000047ab9 */ /* 0x000fe20000000a00 */
[----:B------:R-:W3:Y:S01]  /*21b60*/  LDC.64 R2, c[0x0][0xc00] ;  /* 0x00030000ff027b82 */ /* 0x000ee20000000a00 */
[----:B------:R-:W-:Y:S02]  /*21b70*/  ISETP.NE.U32.AND P0, PT, RZ, UR4, PT ;  /* 0x00000004ff007c0c */ /* 0x000fe4000bf05070 */
[----:B------:R-:W-:Y:S02]  /*21b80*/  MOV R15, RZ ;  /* 0x000000ff000f7202 */ /* 0x000fe40000000f00 */
[----:B------:R-:W-:Y:S01]  /*21b90*/  ISETP.NE.AND.EX P1, PT, RZ, UR5, PT, P0 ;  /* 0x00000005ff007c0c */ /* 0x000fe2000bf25300 */
[----:B------:R-:W-:Y:S02]  /*21ba0*/  ULDC.64 UR4, c[0x0][0xc00] ;  /* 0x0003000000047ab9 */ /* 0x000fe40000000a00 */
[----:B------:R-:W-:-:S04]  /*21bb0*/  ISETP.NE.U32.AND P0, PT, RZ, UR4, PT ;  /* 0x00000004ff007c0c */ /* 0x000fc8000bf05070 */
[----:B------:R-:W-:-:S06]  /*21bc0*/  ISETP.NE.AND.EX P0, PT, RZ, UR5, PT, P0 ;  /* 0x00000005ff007c0c */ /* 0x000fcc000bf05300 */
[----:B------:R-:W4:Y:S01]  /*21bd0*/  @P1 LDC.64 R4, c[0x0][0xc08] ;  /* 0x00030200ff041b82 */ /* 0x000f220000000a00 */
[----:B------:R-:W-:Y:S02]  /*21be0*/  ULDC UR4, c[0x0][0xa88] ;  /* 0x0002a20000047ab9 */ /* 0x000fe40000000800 */
[----:B------:R-:W-:Y:S02]  /*21bf0*/  IMAD.U32 R20, RZ, RZ, UR4 ;  /* 0x00000004ff147e24 */ /* 0x000fe4000f8e00ff */
[----:B---3--:R-:W-:-:S05]  /*21c00*/  IMAD.WIDE R2, R216, 0x4, R2 ;  /* 0x00000004d8027825 */ /* 0x008fca00078e0202 */
[----:B------:R3:W5:Y:S01]  /*21c10*/  @P0 LDG.E R15, desc[UR36][R2.64] ;  /* 0x00000024020f0981 */ /* 0x000762000c1e1900 */
[----:B------:R-:W0:Y:S01]  /*21c20*/  S2R R28, SR_TID.X ;  /* 0x00000000001c7919 */ /* 0x000e220000002100 */
[----:B----4-:R-:W-:-:S05]  /*21c30*/  @P1 IMAD.WIDE R4, R216, 0x4, R4 ;  /* 0x00000004d8041825 */ /* 0x010fca00078e0204 */
[----:B------:R3:W5:Y:S01]  /*21c40*/  @P1 LDG.E R20, desc[UR36][R4.64] ;  /* 0x0000002404141981 */ /* 0x000762000c1e1900 */
[----:B-1----:R-:W-:Y:S02]  /*21c50*/  ISETP.GT.AND P2, PT, R215, 0x1, PT ;  /* 0x00000001d700780c */ /* 0x002fe40003f44270 */
[----:B------:R-:W-:Y:S01]  /*21c60*/  SHF.R.S32.HI R24, RZ, 0x1f, R216 ;  /* 0x0000001fff187819 */ /* 0x000fe200000114d8 */
[----:B0-----:R-:W-:-:S05]  /*21c70*/  VIADD R0, R28, 0xffffff80 ;  /* 0xffffff801c007836 */ /* 0x001fca0000000000 */
[----:B------:R-:W-:Y:S01]  /*21c80*/  ISETP.GT.AND P3, PT, R0, 0x7f, PT ;  /* 0x0000007f0000780c */ /* 0x000fe20003f64270 */
[----:B---3--:R-:W-:-:S12]  /*21c90*/  @P1 BRA `(.L_x_2012) ;  /* 0x0000000000101947 */ /* 0x008fd80003800000 */
[----:B------:R-:W-:Y:S05]  /*21ca0*/  @!P0 BRA `(.L_x_2012) ;  /* 0x00000000000c8947 */ /* 0x000fea0003800000 */
[----:B------:R-:W3:Y:S04]  /*21cb0*/  LDG.E R5, desc[UR36][R2.64] ;  /* 0x0000002402057981 */ /* 0x000ee8000c1e1900 */
[----:B-----5:R-:W3:Y:S02]  /*21cc0*/  LDG.E R20, desc[UR36][R2.64+0x4] ;  /* 0x0000042402147981 */ /* 0x020ee4000c1e1900 */
[----:B---3--:R-:W-:-:S07]  /*21cd0*/  IMAD.IADD R20, R20, 0x1, -R5 ;  /* 0x0000000114147824 */ /* 0x008fce00078e0a05 */
.L_x_2012:
[----:B------:R-:W-:Y:S01]  /*21ce0*/  BSSY B1, `(.L_x_2013) ;  /* 0x0000035000017945 */ /* 0x000fe20003800000 */
[----:B------:R-:W-:Y:S02]  /*21cf0*/  SEL R25, R216, RZ, !P0 ;  /* 0x000000ffd8197207 */ /* 0x000fe40004000000 */
[----:B------:R-:W-:Y:S02]  /*21d00*/  SEL R24, R24, RZ, !P0 ;  /* 0x000000ff18187207 */ /* 0x000fe40004000000 */
[----:B-----5:R-:W-:Y:S01]  /*21d10*/  SHF.R.S32.HI R14, RZ, 0x1f, R15 ;  /* 0x0000001fff0e7819 */ /* 0x020fe2000001140f */
[----:B------:R-:W-:Y:S06]  /*21d20*/  @P3 BRA `(.L_x_2014) ;  /* 0x0000000000c03947 */ /* 0x000fec0003800000 */
[----:B------:R-:W0:Y:S01]  /*21d30*/  LDC R29, c[0x0][0xbe8] ;  /* 0x0002fa00ff1d7b82 */ /* 0x000e220000000800 */
[----:B------:R-:W-:Y:S01]  /*21d40*/  IADD3 R27, R201, -0x80, R28 ;  /* 0xffffff80c91b7810 */ /* 0x000fe20007ffe01c */
[----:B0-----:R-:W-:-:S05]  /*21d50*/  IMAD R0, R20, R29, RZ ;  /* 0x0000001d14007224 */ /* 0x001fca00078e02ff */
[----:B------:R-:W-:-:S13]  /*21d60*/  ISETP.GE.AND P0, PT, R27, R0, PT ;  /* 0x000000001b00720c */ /* 0x000fda0003f06270 */
[----:B------:R-:W-:Y:S05]  /*21d70*/  @P0 BRA `(.L_x_2014) ;  /* 0x0000000000ac0947 */ /* 0x000fea0003800000 */
        /* <DEDUP_REMOVED lines=10> */
[----:B------:R-:W2:Y:S08]  /*21e20*/  @P0 LDC R0, c[0x0][0xbec] ;  /* 0x0002fb00ff000b82 */ /* 0x000eb00000000800 */
[----:B------:R-:W4:Y:S01]  /*21e30*/  @P0 LDC R33, c[0x0][0xbf0] ;  /* 0x0002fc00ff210b82 */ /* 0x000f220000000800 */
[----:B-1----:R-:W-:-:S07]  /*21e40*/  IMAD R3, R3, R25, RZ ;  /* 0x0000001903037224 */ /* 0x002fce00078e02ff */
[----:B0-----:R-:W0:Y:S01]  /*21e50*/  @!P3 LDC R8, c[0x0][0xb50] ;  /* 0x0002d400ff08bb82 */ /* 0x001e220000000800 */
[----:B------:R-:W-:-:S04]  /*21e60*/  IMAD.WIDE.U32 R12, R2, R25, RZ ;  /* 0x00000019020c7225 */ /* 0x000fc800078e00ff */
[----:B------:R-:W-:Y:S02]  /*21e70*/  IMAD R3, R2, R24, R3 ;  /* 0x0000001802037224 */ /* 0x000fe400078e0203 */
[----:B--2---:R-:W-:Y:S01]  /*21e80*/  @P0 IMAD.HI.U32 R0, R27, R0, RZ ;  /* 0x000000001b000227 */ /* 0x004fe200078e00ff */
[----:B------:R-:W1:Y:S03]  /*21e90*/  @!P3 LDC R9, c[0x0][0xb54] ;  /* 0x0002d500ff09bb82 */ /* 0x000e660000000800 */
[-C--:B---3--:R-:W-:Y:S02]  /*21ea0*/  IMAD R31, R11, R188.reuse, RZ ;  /* 0x000000bc0b1f7224 */ /* 0x088fe400078e02ff */
[----:B------:R-:W-:Y:S01]  /*21eb0*/  IMAD.WIDE.U32 R10, R10, R188, RZ ;  /* 0x000000bc0a0a7225 */ /* 0x000fe200078e00ff */
[----:B----4-:R-:W-:Y:S02]  /*21ec0*/  @P0 SHF.R.U32.HI R21, RZ, R33, R0 ;  /* 0x00000021ff150219 */ /* 0x010fe40000011600 */
[----:B------:R-:W-:Y:S01]  /*21ed0*/  SEL R33, R220, RZ, P3 ;  /* 0x000000ffdc217207 */ /* 0x000fe20001800000 */
[----:B------:R-:W-:Y:S01]  /*21ee0*/  IMAD.IADD R11, R31, 0x1, R11 ;  /* 0x000000011f0b7824 */ /* 0x000fe200078e020b */
[----:B------:R-:W-:Y:S01]  /*21ef0*/  IADD3 R10, P0, P1, R12, R10, R15 ;  /* 0x0000000a0c0a7210 */ /* 0x000fe2000791e00f */
[----:B------:R-:W-:-:S02]  /*21f00*/  IMAD.MOV R0, RZ, RZ, -R21 ;  /* 0x000000ffff007224 */ /* 0x000fc400078e0a15 */
[----:B------:R-:W-:Y:S02]  /*21f10*/  IMAD.IADD R12, R13, 0x1, R3 ;  /* 0x000000010d0c7824 */ /* 0x000fe400078e0203 */
[----:B------:R-:W-:-:S04]  /*21f20*/  IMAD.WIDE.U32 R2, R4, R33, RZ ;  /* 0x0000002104027225 */ /* 0x000fc800078e00ff */
[----:B------:R-:W-:Y:S02]  /*21f30*/  IMAD R13, R5, R33, RZ ;  /* 0x00000021050d7224 */ /* 0x000fe400078e02ff */
[----:B------:R-:W-:Y:S01]  /*21f40*/  IMAD R5, R29, R0, R27 ;  /* 0x000000001d057224 */ /* 0x000fe200078e021b */
[----:B------:R-:W-:Y:S01]  /*21f50*/  IADD3.X R0, R12, R11, R14, P0, P1 ;  /* 0x0000000b0c007210 */ /* 0x000fe200007e240e */
[----:B------:R-:W-:Y:S01]  /*21f60*/  IMAD.IADD R3, R13, 0x1, R3 ;  /* 0x000000010d037824 */ /* 0x000fe200078e0203 */
[----:B------:R-:W-:Y:S02]  /*21f70*/  IADD3 R2, P0, P1, R21, R10, R2 ;  /* 0x0000000a15027210 */ /* 0x000fe4000791e002 */
[----:B------:R-:W-:Y:S02]  /*21f80*/  SHF.R.S32.HI R21, RZ, 0x1f, R21 ;  /* 0x0000001fff157819 */ /* 0x000fe40000011415 */
[----:B------:R-:W-:Y:S02]  /*21f90*/  SHF.R.S32.HI R11, RZ, 0x1f, R5 ;  /* 0x0000001fff0b7819 */ /* 0x000fe40000011405 */
        /* <DEDUP_REMOVED lines=9> */
.L_x_2014:
[----:B------:R-:W-:Y:S05]  /*22030*/  BSYNC B1 ;  /* 0x0000000000017941 */ /* 0x000fea0003800000 */
.L_x_2013:
[----:B------:R-:W-:Y:S05]  /*22040*/  @P2 BRA `(.L_x_2007) ;  /* 0x00000008004c2947 */ /* 0x000fea0003800000 */
[----:B0-----:R-:W0:Y:S01]  /*22050*/  LDC R9, c[0x0][0xbe8] ;  /* 0x0002fa00ff097b82 */ /* 0x001e220000000800 */
[----:B------:R-:W-:Y:S01]  /*22060*/  VIADD R4, R28, 0xffffff80 ;  /* 0xffffff801c047836 */ /* 0x000fe20000000000 */
[----:B------:R-:W-:Y:S02]  /*22070*/  ULDC.64 UR4, c[0x0][0xaa0] ;  /* 0x0002a80000047ab9 */ /* 0x000fe40000000a00 */
[----:B------:R-:W-:Y:S02]  /*22080*/  IMAD R0, R14, UR4, RZ ;  /* 0x000000040e007c24 */ /* 0x000fe4000f8e02ff */
[----:B------:R-:W-:Y:S01]  /*22090*/  SHF.R.S32.HI R11, RZ, 0x1f, R4 ;  /* 0x0000001fff0b7819 */ /* 0x000fe20000011404 */
[----:B------:R-:W-:-:S04]  /*220a0*/  IMAD.WIDE.U32 R2, R15, UR4, RZ ;  /* 0x000000040f027c25 */ /* 0x000fc8000f8e00ff */
[----:B------:R-:W-:Y:S01]  /*220b0*/  IMAD R5, R15, UR5, R0 ;  /* 0x000000050f057c24 */ /* 0x000fe2000f8e0200 */
[----:B------:R-:W-:Y:S01]  /*220c0*/  LEA.HI R0, R11, R4, RZ, 0x3 ;  /* 0x000000040b007211 */ /* 0x000fe200078f18ff */
[----:B------:R-:W-:Y:S02]  /*220d0*/  ULDC.64 UR4, c[0x0][0xae8] ;  /* 0x0002ba0000047ab9 */ /* 0x000fe40000000a00 */
[----:B------:R-:W-:Y:S01]  /*220e0*/  IMAD.IADD R3, R3, 0x1, R5 ;  /* 0x0000000103037824 */ /* 0x000fe200078e0205 */
[----:B------:R-:W-:Y:S01]  /*220f0*/  LOP3.LUT R13, R0, 0xfffffff8, RZ, 0xc0, !PT ;  /* 0xfffffff8000d7812 */ /* 0x000fe200078ec0ff */
[----:B------:R-:W-:-:S04]  /*22100*/  IMAD.WIDE.U32 R2, R188, UR4, R2 ;  /* 0x00000004bc027c25 */ /* 0x000fc8000f8e0002 */
[----:B------:R-:W-:Y:S01]  /*22110*/  IMAD.IADD R0, R4, 0x1, -R13 ;  /* 0x0000000104007824 */ /* 0x000fe200078e0a0d */
[----:B0-----:R-:W-:Y:S01]  /*22120*/  ISETP.NE.AND P0, PT, R9, 0x1, PT ;  /* 0x000000010900780c */ /* 0x001fe20003f05270 */
[----:B------:R-:W-:Y:S01]  /*22130*/  IMAD R3, R188, UR5, R3 ;  /* 0x00000005bc037c24 */ /* 0x000fe2000f8e0203 */
[----:B------:R-:W-:Y:S01]  /*22140*/  ULDC.64 UR4, c[0x0][0xaf0] ;  /* 0x0002bc0000047ab9 */ /* 0x000fe20000000a00 */
[----:B------:R-:W-:Y:S02]  /*22150*/  IMAD R0, R0, 0x20, R187 ;  /* 0x0000002000007824 */ /* 0x000fe400078e02bb */
[----:B------:R-:W-:Y:S02]  /*22160*/  IMAD R4, R24, UR4, RZ ;  /* 0x0000000418047c24 */ /* 0x000fe4000f8e02ff */
[----:B------:R-:W-:Y:S01]  /*22170*/  IMAD.WIDE.U32 R2, R25, UR4, R2 ;  /* 0x0000000419027c25 */ /* 0x000fe2000f8e0002 */
[----:B------:R-:W-:-:S03]  /*22180*/  IADD3 R6, R201, R0, RZ ;  /* 0x00000000c9067210 */ /* 0x000fc60007ffe0ff */
[----:B------:R-:W-:Y:S02]  /*22190*/  IMAD.IADD R201, R187, 0x1, R201 ;  /* 0x00000001bbc97824 */ /* 0x000fe400078e02c9 */
[----:B------:R-:W0:Y:S01]  /*221a0*/  @P0 LDC R7, c[0x0][0xbec] ;  /* 0x0002fb00ff070b82 */ /* 0x000e220000000800 */
[----:B------:R-:W-:-:S07]  /*221b0*/  IMAD.MOV.U32 R5, RZ, RZ, R6 ;  /* 0x000000ffff057224 */ /* 0x000fce00078e0006 */
[----:B------:R-:W1:Y:S01]  /*221c0*/  @P0 LDC R11, c[0x0][0xbf0] ;  /* 0x0002fc00ff0b0b82 */ /* 0x000e620000000800 */
[----:B0-----:R-:W-:-:S04]  /*221d0*/  @P0 IMAD.HI.U32 R0, R6, R7, RZ ;  /* 0x0000000706000227 */ /* 0x001fc800078e00ff */
[----:B------:R-:W-:Y:S01]  /*221e0*/  IMAD R7, R25, UR5, R4 ;  /* 0x0000000519077c24 */ /* 0x000fe2000f8e0204 */
[----:B------:R-:W-:Y:S01]  /*221f0*/  ULDC.64 UR4, c[0x0][0xae0] ;  /* 0x0002b80000047ab9 */ /* 0x000fe20000000a00 */
[----:B-1----:R-:W-:Y:S02]  /*22200*/  @P0 SHF.R.U32.HI R5, RZ, R11, R0 ;  /* 0x0000000bff050219 */ /* 0x002fe40000011600 */
[----:B------:R-:W-:Y:S02]  /*22210*/  IMAD.IADD R3, R3, 0x1, R7 ;  /* 0x0000000103037824 */ /* 0x000fe400078e0207 */
        /* <DEDUP_REMOVED lines=19> */
[----:B------:R0:W3:Y:S02]  /*22350*/  SHFL.IDX PT, R14, R0, RZ, 0x181f ;  /* 0x00181fff000e7589 */ /* 0x0000e400000e0000 */
.L_x_2414:
[----:B------:R-:W-:Y:S01]  /*22360*/  IMAD R21, R20, R9, RZ ;  /* 0x0000000914157224 */ /* 0x000fe200078e02ff */
        /* <DEDUP_REMOVED lines=8> */
[-C--:B---3--:R-:W-:Y:S02]  /*223f0*/  @!P3 LEA R4, P5, R18, R14.reuse, 0x1 ;  /* 0x0000000e1204b211 */ /* 0x088fe400078a08ff */
[-C--:B------:R-:W-:Y:S02]  /*22400*/  @!P2 LEA R6, P4, R190, R14.reuse, 0x1 ;  /* 0x0000000ebe06a211 */ /* 0x080fe400078808ff */
[-C--:B-1----:R-:W-:Y:S02]  /*22410*/  @!P3 LEA.HI.X R5, R18, R3.reuse, R19, 0x1, P5 ;  /* 0x000000031205b211 */ /* 0x082fe400028f0c13 */
[-C--:B------:R-:W-:Y:S02]  /*22420*/  @!P1 LEA R8, P5, R210, R14.reuse, 0x1 ;  /* 0x0000000ed2089211 */ /* 0x080fe400078a08ff */
        /* <DEDUP_REMOVED lines=8> */
.L_x_2017:
[----:B------:R-:W-:Y:S05]  /*224b0*/  BSYNC B1 ;  /* 0x0000000000017941 */ /* 0x000fea0003800000 */
.L_x_2016:
[----:B------:R-:W-:-:S03]  /*224c0*/  UMOV UR4, 0xffffffff ;  /* 0xffffffff00047882 */ /* 0x000fc60000000000 */
[----:B------:R-:W-:Y:S05]  /*224d0*/  BRA.DIV UR4, `(.L_x_2018) ;  /* 0x000000ea04407947 */ /* 0x000fea000b800000 */
[----:B-1----:R1:W0:Y:S04]  /*224e0*/  SHFL.IDX PT, R3, R2, 0x1, 0x181f ;  /* 0x00381f0002037f89 */ /* 0x00222800000e0000 */
[----:B---34-:R1:W3:Y:S02]  /*224f0*/  SHFL.IDX PT, R14, R0, 0x1, 0x181f ;  /* 0x00381f00000e7f89 */ /* 0x0182e400000e0000 */
.L_x_2418:
        /* <DEDUP_REMOVED lines=11> */
[-C--:B0-----:R-:W-:Y:S02]  /*225b0*/  @!P3 LEA.HI.X R5, R18, R3.reuse, R19, 0x1, P5 ;  /* 0x000000031205b211 */ /* 0x081fe400028f0c13 */
        /* <DEDUP_REMOVED lines=9> */
.L_x_2020:
[----:B------:R-:W-:Y:S05]  /*22650*/  BSYNC B1 ;  /* 0x0000000000017941 */ /* 0x000fea0003800000 */
.L_x_2019:
[----:B------:R-:W-:-:S03]  /*22660*/  UMOV UR4, 0xffffffff ;  /* 0xffffffff00047882 */ /* 0x000fc60000000000 */
[----:B------:R-:W-:Y:S05]  /*22670*/  BRA.DIV UR4, `(.L_x_2021) ;  /* 0x000000ea04207947 */ /* 0x000fea000b800000 */
[----:B0-----:R0:W0:Y:S04]  /*22680*/  SHFL.IDX PT, R3, R2, 0x2, 0x181f ;  /* 0x00581f0002037f89 */ /* 0x00102800000e0000 */
[----:B---34-:R3:W4:Y:S02]  /*22690*/  SHFL.IDX PT, R14, R0, 0x2, 0x181f ;  /* 0x00581f00000e7f89 */ /* 0x01872400000e0000 */
.L_x_2422:
        /* <DEDUP_REMOVED lines=21> */
.L_x_2023:
[----:B------:R-:W-:Y:S05]  /*227f0*/  BSYNC B1 ;  /* 0x0000000000017941 */ /* 0x000fea0003800000 */
.L_x_2022:
[----:B------:R-:W-:-:S03]  /*22800*/  UMOV UR4, 0xffffffff ;  /* 0xffffffff00047882 */ /* 0x000fc60000000000 */
[----:B------:R-:W-:Y:S05]  /*22810*/  BRA.DIV UR4, `(.L_x_2024) ;  /* 0x000000ea04007947 */ /* 0x000fea000b800000 */
[----:B0-----:R0:W0:Y:S04]  /*22820*/  SHFL.IDX PT, R3, R2, 0x3, 0x181f ;  /* 0x00781f0002037f89 */ /* 0x00102800000e0000 */
[----:B----4-:R4:W0:Y:S02]  /*22830*/  SHFL.IDX PT, R14, R0, 0x3, 0x181f ;  /* 0x00781f00000e7f89 */ /* 0x01082400000e0000 */
.L_x_2426:
[----:B-1-34-:R-:W-:-:S05]  /*22840*/  VIADD R0, R201, 0x60 ;  /* 0x00000060c9007836 */ /* 0x01afca0000000000 */
        /* <DEDUP_REMOVED lines=8> */
[-C--:B------:R-:W-:Y:S02]  /*228d0*/  @!P2 LEA R6, P4, R190, R14.reuse, 0x1 ;  /* 0x0000000ebe06a211 */ /* 0x080fe400078808ff */
[-C--:B------:R-:W-:Y:S02]  /*228e0*/  @!P3 LEA.HI.X R5, R18, R3.reuse, R19, 0x1, P5 ;  /* 0x000000031205b211 */ /* 0x080fe400028f0c13 */
        /* <DEDUP_REMOVED lines=9> */
.L_x_2007:
[----:B------:R-:W-:Y:S05]  /*22980*/  BSYNC B0 ;  /* 0x0000000000007941 */ /* 0x000fea0003800000 */
.L_x_1992:
[----:B------:R-:W-:Y:S02]  /*22990*/  ULDC UR4, c[0x0][0xc3c] ;  /* 0x00030f0000047ab9 */ /* 0x000fe40000000800 */
[----:B--2---:R-:W-:-:S13]  /*229a0*/  ISETP.GE.AND P0, PT, R207, UR4, PT ;  /* 0x00000004cf007c0c */ /* 0x004fda000bf06270 */
[----:B------:R-:W-:Y:S05]  /*229b0*/  @!P0 BRA `(.L_x_2025) ;  /* 0xfffffdec00208947 */ /* 0x000fea000383ffff */
[----:B------:R-:W-:Y:S05]  /*229c0*/  BRA `(.L_x_1772) ;  /* 0x00000084002c7947 */ /* 0x000fea0003800000 */
.L_x_1770:
        /* <DEDUP_REMOVED lines=10> */
[----:B------:R0:W1:Y:S01]  /*22a70*/  @P0 LDS.128 R16, [R2+0x284d0] ;  /* 0x0284d00002100984 */ /* 0x0000620000000c00 */
[----:B------:R-:W-:Y:S06]  /*22a80*/  @P0 BAR.ARV 0x4, 0x180 ;  /* 0x0106000000000b1d */ /* 0x000fec0000002000 */
[----:B------:R-:W-:Y:S05]  /*22a90*/  @P0 BRA `(.L_x_2026) ;  /* 0x0000000c00900947 */ /* 0x000fea0003800000 */
[----:B------:R-:W2:Y:S01]  /*22aa0*/  S2R R4, SR_TID.X ;  /* 0x0000000000047919 */ /* 0x000ea20000002100 */
[----:B------:R-:W-:Y:S01]  /*22ab0*/  ULDC UR4, c[0x0][0xc3c] ;  /* 0x00030f0000047ab9 */ /* 0x000fe20000000800 */
[----:B------:R-:W-:Y:S01]  /*22ac0*/  CS2R R6, SRZ ;  /* 0x0000000000067805 */ /* 0x000fe2000001ff00 */
        /* <DEDUP_REMOVED lines=41> */
.L_x_2029:
[----:B------:R-:W0:Y:S01]  /*22d60*/  LDC R2, c[0x0][0xc3c] ;  /* 0x00030f00ff027b82 */ /* 0x000e220000000800 */
[----:B------:R-:W-:Y:S01]  /*22d70*/  UIADD3 UR4, UR4, 0x1f, URZ ;  /* 0x0000001f04047890 */ /* 0x000fe2000fffe03f */
[----:B------:R-:W-:Y:S02]  /*22d80*/  ULDC UR7, c[0x0][0xc3c] ;  /* 0x00030f0000077ab9 */ /* 0x000fe40000000800 */
[----:B-1----:R-:W-:-:S03]  /*22d90*/  IMAD.U32 R19, RZ, RZ, UR7 ;  /* 0x00000007ff137e24 */ /* 0x002fc6000f8e00ff */
[----:B0-----:R-:W-:-:S13]  /*22da0*/  ISETP.LE.AND P6, PT, R2, UR4, PT ;  /* 0x0000000402007c0c */ /* 0x001fda000bfc3270 */
[----:B------:R-:W-:Y:S05]  /*22db0*/  @P6 BRA `(.L_x_2028) ;  /* 0x0000000800a46947 */ /* 0x000fea0003800000 */
[----:B------:R-:W-:-:S05]  /*22dc0*/  VIADD R7, R0, UR4 ;  /* 0x0000000400077c36 */ /* 0x000fca0008000000 */
[----:B------:R-:W-:-:S13]  /*22dd0*/  ISETP.GE.OR P6, PT, R7, R2, !P0 ;  /* 0x000000020700720c */ /* 0x000fda00047c6670 */
[----:B------:R-:W0:Y:S08]  /*22de0*/  @!P6 LDC.64 R4, c[0x0][0xc80] ;  /* 0x00032000ff04eb82 */ /* 0x000e300000000a00 */
[----:B------:R-:W1:Y:S01]  /*22df0*/  @!P6 LDC.64 R2, c[0x0][0xc78] ;  /* 0x00031e00ff02eb82 */ /* 0x000e620000000a00 */
[----:B0-----:R-:W-:-:S04]  /*22e00*/  @!P6 IMAD.WIDE R4, R7, 0x4, R4 ;  /* 0x000000040704e825 */ /* 0x001fc800078e0204 */
[----:B-1----:R-:W-:Y:S01]  /*22e10*/  @!P6 IMAD.WIDE R2, R7, 0x4, R2 ;  /* 0x000000040702e825 */ /* 0x002fe200078e0202 */
[----:B------:R-:W-:-:S06]  /*22e20*/  CS2R R6, SRZ ;  /* 0x0000000000067805 */ /* 0x000fcc000001ff00 */
[----:B------:R-:W2:Y:S04]  /*22e30*/  @!P6 LDG.E R6, desc[UR36][R4.64] ;  /* 0x000000240406e981 */ /* 0x000ea8000c1e1900 */
[----:B------:R-:W2:Y:S02]  /*22e40*/  @!P6 LDG.E R7, desc[UR36][R2.64] ;  /* 0x000000240207e981 */ /* 0x000ea4000c1e1900 */
        /* <DEDUP_REMOVED lines=17> */
[----:B0-----:R-:W-:-:S04]  /*22f60*/  IMAD R3, R3, UR5, RZ ;  /* 0x0000000503037c24 */ /* 0x001fc8000f8e02ff */
[----:B------:R-:W-:-:S05]  /*22f70*/  IMAD.IADD R8, R3, 0x1, R8 ;  /* 0x0000000103087824 */ /* 0x000fca00078e0208 */
[----:B------:R-:W-:-:S13]  /*22f80*/  ISETP.GT.AND P6, PT, R8, UR6, PT ;  /* 0x0000000608007c0c */ /* 0x000fda000bfc4270 */
[----:B------:R-:W-:Y:S05]  /*22f90*/  @!P6 BRA `(.L_x_2029) ;  /* 0xfffffffc0070e947 */ /* 0x000fea000383ffff */
.L_x_2027:
        /* <DEDUP_REMOVED lines=9> */
[----:B0-----:R-:W-:-:S07]  /*23030*/  ISETP.NE.AND P1, PT, R7, 0x1, PT ;  /* 0x000000010700780c */ /* 0x001fce0003f25270 */
[----:B-1----:R-:W-:Y:S06]  /*23040*/  @!P0 BRA `(.L_x_2030) ;  /* 0x0000000000088947 */ /* 0x002fec0003800000 */
[----:B------:R-:W-:-:S06]  /*23050*/  VIADD R16, R19, 0xffffffff ;  /* 0xffffffff13107836 */ /* 0x000fcc0000000000 */
[----:B------:R0:W1:Y:S02]  /*23060*/  SHFL.IDX PT, R16, R5, R16, 0x1f ;  /* 0x00001f1005107589 */ /* 0x00006400000e0000 */
.L_x_2030:
[----:B-1----:R-:W-:Y:S02]  /*23070*/  IMAD R16, R16, UR5, R3 ;  /* 0x0000000510107c24 */ /* 0x002fe4000f8e0203 */
[----:B------:R-:W-:-:S03]  /*23080*/  VIADD R19, R19, UR4 ;  /* 0x0000000413137c36 */ /* 0x000fc60008000000 */
[----:B0-----:R-:W-:Y:S01]  /*23090*/  IADD3 R5, -R16, UR6, RZ ;  /* 0x0000000610057c10 */ /* 0x001fe2000fffe1ff */
[----:B------:R-:W-:Y:S06]  /*230a0*/  @!P1 BRA `(.L_x_2031) ;  /* 0x0000000000e89947 */ /* 0x000fec0003800000 */
[-C--:B--2---:R-:W-:Y:S02]  /*230b0*/  IABS R12, R6.reuse ;  /* 0x00000006000c7213 */ /* 0x084fe40000000000 */
[----:B------:R-:W-:Y:S02]  /*230c0*/  IABS R4, R7 ;  /* 0x0000000700047213 */ /* 0x000fe40000000000 */
[----:B------:R-:W0:Y:S01]  /*230d0*/  I2F.RP R8, R12 ;  /* 0x0000000c00087306 */ /* 0x000e220000209400 */
[----:B------:R-:W-:-:S04]  /*230e0*/  IABS R10, R6 ;  /* 0x00000006000a7213 */ /* 0x000fc80000000000 */
[----:B------:R-:W-:-:S03]  /*230f0*/  IADD3 R11, RZ, -R10, RZ ;  /* 0x8000000aff0b7210 */ /* 0x000fc60007ffe0ff */
[----:B0-----:R-:W0:Y:S02]  /*23100*/  MUFU.RCP R8, R8 ;  /* 0x0000000800087308 */ /* 0x001e240000001000 */
[----:B0-----:R-:W-:Y:S01]  /*23110*/  VIADD R2, R8, 0xffffffe ;  /* 0x0ffffffe08027836 */ /* 0x001fe20000000000 */
[----:B------:R-:W-:-:S05]  /*23120*/  IABS R8, R5 ;  /* 0x0000000500087213 */ /* 0x000fca0000000000 */
[----:B------:R0:W1:Y:S02]  /*23130*/  F2I.FTZ.U32.TRUNC.NTZ R3, R2 ;  /* 0x0000000200037305 */ /* 0x000064000021f000 */
[----:B0-----:R-:W-:Y:S02]  /*23140*/  IMAD.MOV.U32 R2, RZ, RZ, RZ ;  /* 0x000000ffff027224 */ /* 0x001fe400078e00ff */
[----:B-1----:R-:W-:-:S04]  /*23150*/  IMAD.MOV R9, RZ, RZ, -R3 ;  /* 0x000000ffff097224 */ /* 0x002fc800078e0a03 */
[----:B------:R-:W-:-:S04]  /*23160*/  IMAD R9, R9, R12, RZ ;  /* 0x0000000c09097224 */ /* 0x000fc800078e02ff */
[----:B------:R-:W-:Y:S02]  /*23170*/  IMAD.HI.U32 R3, R3, R9, R2 ;  /* 0x0000000903037227 */ /* 0x000fe400078e0002 */
[----:B------:R-:W0:Y:S04]  /*23180*/  I2F.RP R9, R4 ;  /* 0x0000000400097306 */ /* 0x000e280000209400 */
[----:B------:R-:W-:-:S04]  /*23190*/  IMAD.HI.U32 R2, R3, R8, RZ ;  /* 0x0000000803027227 */ /* 0x000fc800078e00ff */
[----:B------:R-:W-:Y:S01]  /*231a0*/  IMAD R3, R2, R11, R8 ;  /* 0x0000000b02037224 */ /* 0x000fe200078e0208 */
[----:B------:R-:W-:-:S04]  /*231b0*/  LOP3.LUT R8, R5, R6, RZ, 0x3c, !PT ;  /* 0x0000000605087212 */ /* 0x000fc800078e3cff */
[----:B------:R-:W-:Y:S01]  /*231c0*/  ISETP.GT.U32.AND P1, PT, R12, R3, PT ;  /* 0x000000030c00720c */ /* 0x000fe20003f24070 */
[----:B0-----:R-:W0:Y:S01]  /*231d0*/  MUFU.RCP R9, R9 ;  /* 0x0000000900097308 */ /* 0x001e220000001000 */
[----:B------:R-:W-:-:S11]  /*231e0*/  ISETP.GE.AND P2, PT, R8, RZ, PT ;  /* 0x000000ff0800720c */ /* 0x000fd60003f46270 */
[----:B------:R-:W-:Y:S02]  /*231f0*/  @!P1 IMAD.IADD R3, R3, 0x1, -R12 ;  /* 0x0000000103039824 */ /* 0x000fe400078e0a0c */
[----:B------:R-:W-:Y:S01]  /*23200*/  @!P1 VIADD R2, R2, 0x1 ;  /* 0x0000000102029836 */ /* 0x000fe20000000000 */
[----:B------:R-:W-:Y:S02]  /*23210*/  ISETP.NE.AND P1, PT, R6, RZ, PT ;  /* 0x000000ff0600720c */ /* 0x000fe40003f25270 */
[----:B------:R-:W-:Y:S01]  /*23220*/  ISETP.GE.U32.AND P0, PT, R3, R12, PT ;  /* 0x0000000c0300720c */ /* 0x000fe20003f06070 */
[----:B0-----:R-:W-:-:S04]  /*23230*/  VIADD R10, R9, 0xffffffe ;  /* 0x0ffffffe090a7836 */ /* 0x001fc80000000000 */
[----:B------:R-:W0:Y:S08]  /*23240*/  F2I.FTZ.U32.TRUNC.NTZ R3, R10 ;  /* 0x0000000a00037305 */ /* 0x000e30000021f000 */
        /* <DEDUP_REMOVED lines=25> */
[----:B------:R-:W-:-:S04]  /*233e0*/  @!P1 LOP3.LUT R2, RZ, R7, RZ, 0x33, !PT ;  /* 0x00000007ff029212 */ /* 0x000fc800078e33ff */
[----:B------:R-:W-:-:S05]  /*233f0*/  IADD3 R18, -R2, RZ, RZ ;  /* 0x000000ff02127210 */ /* 0x000fca0007ffe1ff */
[C---:B------:R-:W-:Y:S02]  /*23400*/  IMAD R18, R7.reuse, R18, R12 ;  /* 0x0000001207127224 */ /* 0x040fe400078e020c */
[----:B------:R-:W-:Y:S02]  /*23410*/  IMAD R7, R7, 0x1000000, R2 ;  /* 0x0100000007077824 */ /* 0x000fe400078e0202 */
[----:B------:R-:W-:Y:S02]  /*23420*/  IMAD R2, R6, R3, R5 ;  /* 0x0000000306027224 */ /* 0x000fe400078e0205 */
[----:B------:R-:W-:Y:S01]  /*23430*/  IMAD R18, R18, 0x10000, R7 ;  /* 0x0001000012127824 */ /* 0x000fe200078e0207 */
[----:B------:R-:W-:Y:S06]  /*23440*/  BRA `(.L_x_2032) ;  /* 0x0000000000f47947 */ /* 0x000fec0003800000 */
.L_x_2031:
[----:B------:R-:W0:Y:S02]  /*23450*/  LDC.64 R2, c[0x0][0xc90] ;  /* 0x00032400ff027b82 */ /* 0x000e240000000a00 */
[----:B0-----:R-:W-:-:S05]  /*23460*/  IMAD.WIDE R2, R19, 0x4, R2 ;  /* 0x0000000413027825 */ /* 0x001fca00078e0202 */
        /* <DEDUP_REMOVED lines=31> */
[----:B------:R-:W-:-:S04]  /*23660*/  VIADDMNMX R7, R7, UR5, R11, PT ;  /* 0x0000000507077c46 */ /* 0x000fc8000b80010b */
[-C--:B------:R-:W-:Y:S01]  /*23670*/  IABS R10, R7.reuse ;  /* 0x00000007000a7213 */ /* 0x080fe20000000000 */
[----:B------:R-:W-:Y:S01]  /*23680*/  IMAD.MOV R18, RZ, RZ, -R7 ;  /* 0x000000ffff127224 */ /* 0x000fe200078e0a07 */
[----:B------:R-:W-:Y:S02]  /*23690*/  IABS R12, R7 ;  /* 0x00000007000c7213 */ /* 0x000fe40000000000 */
[----:B------:R-:W0:Y:S08]  /*236a0*/  I2F.RP R9, R10 ;  /* 0x0000000a00097306 */ /* 0x000e300000209400 */
[----:B0-----:R-:W0:Y:S02]  /*236b0*/  MUFU.RCP R9, R9 ;  /* 0x0000000900097308 */ /* 0x001e240000001000 */
[----:B0-----:R-:W-:-:S06]  /*236c0*/  VIADD R3, R9, 0xffffffe ;  /* 0x0ffffffe09037836 */ /* 0x001fcc0000000000 */
[----:B------:R-:W0:Y:S02]  /*236d0*/  F2I.FTZ.U32.TRUNC.NTZ R3, R3 ;  /* 0x0000000300037305 */ /* 0x000e24000021f000 */
[----:B0-----:R-:W-:-:S05]  /*236e0*/  IMAD.MOV R11, RZ, RZ, -R3 ;  /* 0x000000ffff0b7224 */ /* 0x001fca00078e0a03 */
[----:B------:R-:W-:Y:S02]  /*236f0*/  MOV R5, R11 ;  /* 0x0000000b00057202 */ /* 0x000fe40000000f00 */
        /* <DEDUP_REMOVED lines=18> */
.L_x_2032:
[----:B------:R-:W-:-:S05]  /*23820*/  LOP3.LUT R17, RZ, R2, RZ, 0x33, !PT ;  /* 0x00000002ff117212 */ /* 0x000fca00078e33ff */
[----:B------:R-:W-:Y:S01]  /*23830*/  IMAD.IADD R17, R6, 0x1, R17 ;  /* 0x0000000106117824 */ /* 0x000fe200078e0211 */
[----:B------:R-:W-:Y:S06]  /*23840*/  BRA `(.L_x_2033) ;  /* 0x00000000000c7947 */ /* 0x000fec0003800000 */
.L_x_2028:
[----:B------:R-:W-:Y:S02]  /*23850*/  IMAD.MOV.U32 R17, RZ, RZ, RZ ;  /* 0x000000ffff117224 */ /* 0x000fe400078e00ff */
[----:B------:R-:W-:Y:S02]  /*23860*/  IMAD.U32 R16, RZ, RZ, UR6 ;  /* 0x00000006ff107e24 */ /* 0x000fe4000f8e00ff */
[----:B------:R-:W-:-:S07]  /*23870*/  IMAD.MOV.U32 R18, RZ, RZ, RZ ;  /* 0x000000ffff127224 */ /* 0x000fce00078e00ff */
.L_x_2033:
[----:B------:R-:W-:-:S13]  /*23880*/  ISETP.NE.AND P0, PT, R0, RZ, PT ;  /* 0x000000ff0000720c */ /* 0x000fda0003f05270 */
[----:B------:R-:W0:Y:S01]  /*23890*/  @!P0 S2R R3, SR_CgaCtaId ;  /* 0x0000000000038919 */ /* 0x000e220000008800 */
[----:B------:R-:W-:-:S04]  /*238a0*/  @!P0 MOV R0, 0x400 ;  /* 0x0000040000008802 */ /* 0x000fc80000000f00 */
[----:B0-----:R-:W-:-:S05]  /*238b0*/  @!P0 LEA R0, R3, R0, 0x18 ;  /* 0x0000000003008211 */ /* 0x001fca00078ec0ff */
[----:B------:R2:W-:Y:S01]  /*238c0*/  @!P0 STS.128 [R0+0x284d0], R16 ;  /* 0x0284d01000008388 */ /* 0x0005e20000000c00 */
[----:B------:R-:W-:Y:S06]  /*238d0*/  BAR.ARV 0x5, 0x180 ;  /* 0x0146000000007b1d */ /* 0x000fec0000002000 */
.L_x_2026:
        /* <DEDUP_REMOVED lines=9> */
[----:B------:R-:W-:Y:S01]  /*23970*/  BSSY B7, `(.L_x_2034) ;  /* 0x000070f000077945 */ /* 0x000fe20003800000 */
[----:B------:R-:W3:Y:S01]  /*23980*/  S2R R13, SR_TID.X ;  /* 0x00000000000d7919 */ /* 0x000ee20000002100 */
[----:B------:R-:W-:Y:S01]  /*23990*/  IMAD.MOV.U32 R31, RZ, RZ, 0x1 ;  /* 0x00000001ff1f7424 */ /* 0x000fe200078e00ff */
[----:B------:R-:W-:Y:S01]  /*239a0*/  CS2R R28, SRZ ;  /* 0x00000000001c7805 */ /* 0x000fe2000001ff00 */
[----:B------:R-:W-:Y:S01]  /*239b0*/  IMAD.MOV.U32 R30, RZ, RZ, 0x1 ;  /* 0x00000001ff1e7424 */ /* 0x000fe200078e00ff */
[----:B------:R-:W-:Y:S01]  /*239c0*/  ULDC.64 UR40, c[0x0][0x198] ;  /* 0x0000660000287ab9 */ /* 0x000fe20000000a00 */
[----:B------:R-:W-:Y:S01]  /*239d0*/  ULDC UR39, c[0x0][0xc] ;  /* 0x0000030000277ab9 */ /* 0x000fe20000000800 */
[----:B-1----:R-:W-:-:S05]  /*239e0*/  IMAD.U32 R37, RZ, RZ, UR4 ;  /* 0x00000004ff257e24 */ /* 0x002fca000f8e00ff */
[----:B------:R-:W-:Y:S02]  /*239f0*/  LEA R22, R37, R22, 0x18 ;  /* 0x0000001625167211 */ /* 0x000fe400078ec0ff */
[C---:B---3--:R-:W-:Y:S01]  /*23a00*/  LOP3.LUT R12, R13.reuse, 0x7f, RZ, 0xc0, !PT ;  /* 0x0000007f0d0c7812 */ /* 0x048fe200078ec0ff */
[C---:B------:R-:W-:Y:S01]  /*23a10*/  IMAD.SHL.U32 R5, R13.reuse, 0x40, RZ ;  /* 0x000000400d057824 */ /* 0x040fe200078e00ff */
[----:B------:R-:W-:Y:S01]  /*23a20*/  SHF.R.U32.HI R4, RZ, 0x1, R13 ;  /* 0x00000001ff047819 */ /* 0x000fe2000001160d */
[C---:B0-----:R-:W-:Y:S01]  /*23a30*/  IMAD.SHL.U32 R2, R13.reuse, 0x80, RZ ;  /* 0x000000800d027824 */ /* 0x041fe200078e00ff */
[----:B------:R-:W-:Y:S01]  /*23a40*/  SHF.L.U32 R7, R12, 0x5, RZ ;  /* 0x000000050c077819 */ /* 0x000fe200000006ff */
[----:B------:R-:W-:Y:S01]  /*23a50*/  IMAD.SHL.U32 R10, R13, 0x2, RZ ;  /* 0x000000020d0a7824 */ /* 0x000fe200078e00ff */
[----:B------:R-:W-:Y:S01]  /*23a60*/  LOP3.LUT R6, R5, 0x180, RZ, 0xc0, !PT ;  /* 0x0000018005067812 */ /* 0x000fe200078ec0ff */
[----:B------:R-:W-:Y:S01]  /*23a70*/  IMAD.SHL.U32 R9, R13, 0x8, RZ ;  /* 0x000000080d097824 */ /* 0x000fe200078e00ff */
[----:B------:R-:W-:-:S02]  /*23a80*/  LOP3.LUT R8, R7, 0xc00, RZ, 0xc0, !PT ;  /* 0x00000c0007087812 */ /* 0x000fc400078ec0ff */
[----:B------:R-:W-:Y:S02]  /*23a90*/  LOP3.LUT R3, R2, 0x380, RZ, 0xc0, !PT ;  /* 0x0000038002037812 */ /* 0x000fe400078ec0ff */
[----:B------:R-:W-:Y:S02]  /*23aa0*/  LOP3.LUT R6, R6, 0x10, R13, 0xf8, !PT ;  /* 0x0000001006067812 */ /* 0x000fe400078ef80d */
[----:B------:R-:W-:Y:S02]  /*23ab0*/  LOP3.LUT R8, R8, 0x40, R5, 0xf8, !PT ;  /* 0x0000004008087812 */ /* 0x000fe400078ef805 */
[----:B------:R-:W-:Y:S01]  /*23ac0*/  LOP3.LUT R3, R3, 0x30, R4, 0xf8, !PT ;  /* 0x0000003003037812 */ /* 0x000fe200078ef804 */
[----:B------:R-:W-:Y:S01]  /*23ad0*/  IMAD.SHL.U32 R4, R12, 0x10, RZ ;  /* 0x000000100c047824 */ /* 0x000fe200078e00ff */
[----:B------:R-:W-:Y:S02]  /*23ae0*/  LOP3.LUT R6, R6, 0x30, R9, 0x78, !PT ;  /* 0x0000003006067812 */ /* 0x000fe400078e7809 */
[----:B------:R-:W-:-:S02]  /*23af0*/  LOP3.LUT R5, R8, 0x200, R5, 0xf8, !PT ;  /* 0x0000020008057812 */ /* 0x000fc400078ef805 */
[C---:B------:R-:W-:Y:S02]  /*23b00*/  LOP3.LUT P0, RZ, R13.reuse, 0x4, RZ, 0xc0, !PT ;  /* 0x000000040dff7812 */ /* 0x040fe4000780c0ff */
[----:B--2---:R-:W-:Y:S01]  /*23b10*/  R2UR UR5, R0 ;  /* 0x00000000000572ca */ /* 0x004fe200000e0000 */
[----:B------:R-:W-:-:S05]  /*23b20*/  IMAD.SHL.U32 R0, R13, 0x10, RZ ;  /* 0x000000100d007824 */ /* 0x000fca00078e00ff */
[C---:B------:R-:W-:Y:S02]  /*23b30*/  LOP3.LUT R7, R0.reuse, 0x3f0, RZ, 0xc0, !PT ;  /* 0x000003f000077812 */ /* 0x040fe400078ec0ff */
[----:B------:R-:W-:Y:S02]  /*23b40*/  LOP3.LUT R3, R3, 0x70, R0, 0x78, !PT ;  /* 0x0000007003037812 */ /* 0x000fe400078e7800 */
[----:B------:R-:W-:Y:S02]  /*23b50*/  LOP3.LUT R7, R7, 0x70, R10, 0x78, !PT ;  /* 0x0000007007077812 */ /* 0x000fe400078e780a */
[----:B------:R-:W-:Y:S01]  /*23b60*/  LOP3.LUT R2, R3, 0xc00, R2, 0xf8, !PT ;  /* 0x00000c0003027812 */ /* 0x000fe200078ef802 */
[----:B------:R-:W-:Y:S01]  /*23b70*/  IMAD.MOV.U32 R3, RZ, RZ, 0x20 ;  /* 0x00000020ff037424 */ /* 0x000fe200078e00ff */
[----:B------:R-:W-:Y:S01]  /*23b80*/  LOP3.LUT R11, R7, 0x400, R4, 0xf8, !PT ;  /* 0x00000400070b7812 */ /* 0x000fe200078ef804 */
[----:B------:R-:W-:Y:S01]  /*23b90*/  ULOP3.LUT UR42, UR5, 0x2, URZ, 0xfc, !UPT ;  /* 0x00000002052a7892 */ /* 0x000fe2000f8efc3f */
[----:B------:R-:W-:Y:S01]  /*23ba0*/  LOP3.LUT R4, R5, R6, RZ, 0xfc, !PT ;  /* 0x0000000605047212 */ /* 0x000fe200078efcff */
[----:B------:R-:W-:Y:S01]  /*23bb0*/  ULOP3.LUT UR38, UR5, 0x1, URZ, 0xfc, !UPT ;  /* 0x0000000105267892 */ /* 0x000fe2000f8efc3f */
[----:B------:R-:W-:-:S03]  /*23bc0*/  LOP3.LUT R33, R0, 0x70, RZ, 0xc0, !PT ;  /* 0x0000007000217812 */ /* 0x000fc600078ec0ff */
[----:B------:R0:W-:Y:S04]  /*23bd0*/  STL [R1+0x4], R4 ;  /* 0x0000040401007387 */ /* 0x0001e80000100800 */
[----:B------:R-:W-:Y:S04]  /*23be0*/  STL [R1], R11 ;  /* 0x0000000b01007387 */ /* 0x000fe80000100800 */
[----:B------:R1:W-:Y:S01]  /*23bf0*/  STL [R1+0xc], R2 ;  /* 0x00000c0201007387 */ /* 0x0003e20000100800 */
[----:B0-----:R-:W-:-:S03]  /*23c00*/  SHF.R.U32.HI R4, RZ, 0x3, R12 ;  /* 0x00000003ff047819 */ /* 0x001fc6000001160c */
[----:B------:R0:W-:Y:S01]  /*23c10*/  STL [R1+0x28], RZ ;  /* 0x000028ff01007387 */ /* 0x0001e20000100800 */
[----:B------:R-:W-:Y:S01]  /*23c20*/  LOP3.LUT R0, R4, 0x70, R0, 0xf8, !PT ;  /* 0x0000007004007812 */ /* 0x000fe200078ef800 */
[----:B------:R-:W-:Y:S02]  /*23c30*/  IMAD.IADD R0, R22, 0x1, R11 ;  /* 0x0000000116007824 */ /* 0x000fe400078e020b */
[----:B-1----:R-:W-:-:S03]  /*23c40*/  IMAD.MOV.U32 R2, RZ, RZ, 0x40 ;  /* 0x00000040ff027424 */ /* 0x002fc600078e00ff */
[----:B------:R0:W-:Y:S02]  /*23c50*/  STL [R1+0x14], R0 ;  /* 0x0000140001007387 */ /* 0x0001e40000100800 */
[----:B------:R-:W-:Y:S02]  /*23c60*/  SEL R5, R2, 0xffffffc0, !P0 ;  /* 0xffffffc002057807 */ /* 0x000fe40004000000 */
[----:B------:R-:W-:Y:S02]  /*23c70*/  SEL R2, R3, 0xffffffe0, !P0 ;  /* 0xffffffe003027807 */ /* 0x000fe40004000000 */
[----:B------:R-:W-:-:S07]  /*23c80*/  LOP3.LUT R2, R33, 0x80, RZ, 0xfc, !PT ;  /* 0x0000008021027812 */ /* 0x000fce00078efcff */
.L_x_2168:
[----:B------:R-:W-:Y:S05]  /*23c90*/  YIELD ;  /* 0x0000000000007946 */ /* 0x000fea0003800000 */
[----:B------:R-:W-:Y:S01]  /*23ca0*/  ULDC.64 UR4, c[0x0][0xa28] ;  /* 0x00028a0000047ab9 */ /* 0x000fe20000000a00 */
[----:B------:R-:W-:Y:S01]  /*23cb0*/  IMAD.MOV.U32 R35, RZ, RZ, RZ ;  /* 0x000000ffff237224 */ /* 0x000fe200078e00ff */
[----:B------:R-:W-:Y:S01]  /*23cc0*/  ISETP.NE.U32.AND P0, PT, RZ, UR4, PT ;  /* 0x00000004ff007c0c */ /* 0x000fe2000bf05070 */
[----:B-1----:R-:W1:Y:S01]  /*23cd0*/  LDC.64 R4, c[0x0][0xa00] ;  /* 0x00028000ff047b82 */ /* 0x002e620000000a00 */
[----:B------:R-:W-:Y:S02]  /*23ce0*/  ULDC.64 UR6, c[0x0][0xa10] ;  /* 0x0002840000067ab9 */ /* 0x000fe40000000a00 */
[----:B------:R-:W-:Y:S01]  /*23cf0*/  ISETP.NE.AND.EX P0, PT, RZ, UR5, PT, P0 ;  /* 0x00000005ff007c0c */ /* 0x000fe2000bf05300 */
[----:B------:R-:W-:-:S12]  /*23d00*/  ULDC.64 UR4, c[0x0][0xa18] ;  /* 0x0002860000047ab9 */ /* 0x000fd80000000a00 */
[----:B--2---:R-:W2:Y:S01]  /*23d10*/  @P0 LDC.64 R2, c[0x0][0xa28] ;  /* 0x00028a00ff020b82 */ /* 0x004ea20000000a00 */
[----:B------:R-:W-:Y:S01]  /*23d20*/  ISETP.NE.U32.AND P1, PT, RZ, UR6, PT ;  /* 0x00000006ff007c0c */ /* 0x000fe2000bf25070 */
[----:B--2---:R-:W-:-:S05]  /*23d30*/  @P0 IMAD.WIDE R2, R19, 0x4, R2 ;  /* 0x0000000413020825 */ /* 0x004fca00078e0202 */
[----:B------:R2:W5:Y:S01]  /*23d40*/  @P0 LDG.E R35, desc[UR36][R2.64] ;  /* 0x0000002402230981 */ /* 0x000562000c1e1900 */
[----:B------:R-:W-:Y:S01]  /*23d50*/  ISETP.NE.U32.AND P0, PT, RZ, UR4, PT ;  /* 0x00000004ff007c0c */ /* 0x000fe2000bf05070 */
[----:B------:R-:W-:Y:S01]  /*23d60*/  IMAD.MOV.U32 R26, RZ, RZ, RZ ;  /* 0x000000ffff1a7224 */ /* 0x000fe200078e00ff */
[----:B------:R-:W-:Y:S01]  /*23d70*/  ISETP.NE.AND.EX P1, PT, RZ, UR7, PT, P1 ;  /* 0x00000007ff007c0c */ /* 0x000fe2000bf25310 */
[----:B0-----:R-:W-:Y:S01]  /*23d80*/  IMAD.MOV.U32 R0, RZ, RZ, RZ ;  /* 0x000000ffff007224 */ /* 0x001fe200078e00ff */
[----:B------:R-:W-:Y:S01]  /*23d90*/  ISETP.NE.AND.EX P2, PT, RZ, UR5, PT, P0 ;  /* 0x00000005ff007c0c */ /* 0x000fe2000bf45300 */
[----:B------:R-:W-:Y:S01]  /*23da0*/  ULDC.64 UR4, c[0x0][0xa00] ;  /* 0x0002800000047ab9 */ /* 0x000fe20000000a00 */
[----:B-1----:R-:W-:Y:S01]  /*23db0*/  IMAD.WIDE R4, R19, 0x4, R4 ;  /* 0x0000000413047825 */ /* 0x002fe200078e0204 */
[----:B------:R-:W-:Y:S01]  /*23dc0*/  ISETP.NE.U32.AND P0, PT, RZ, UR4, PT ;  /* 0x00000004ff007c0c */ /* 0x000fe2000bf05070 */
[----:B--2---:R-:W0:Y:S03]  /*23dd0*/  LDC.64 R2, c[0x0][0xa10] ;  /* 0x00028400ff027b82 */ /* 0x004e260000000a00 */
[----:B------:R-:W-:-:S06]  /*23de0*/  ISETP.NE.AND.EX P0, PT, RZ, UR5, PT, P0 ;  /* 0x00000005ff007c0c */ /* 0x000fcc000bf05300 */
[----:B------:R-:W1:Y:S07]  /*23df0*/  @P2 LDC.64 R6, c[0x0][0xa18] ;  /* 0x00028600ff062b82 */ /* 0x000e6e0000000a00 */
[----:B------:R-:W5:Y:S01]  /*23e00*/  @P0 LDG.E R26, desc[UR36][R4.64] ;  /* 0x00000024041a0981 */ /* 0x000f62000c1e1900 */
[----:B0-----:R-:W-:-:S05]  /*23e10*/  IMAD.WIDE R2, R19, 0x4, R2 ;  /* 0x0000000413027825 */ /* 0x001fca00078e0202 */
[----:B------:R-:W5:Y:S01]  /*23e20*/  @P1 LDG.E R0, desc[UR36][R2.64] ;  /* 0x0000002402001981 */ /* 0x000f62000c1e1900 */
[----:B------:R-:W-:Y:S02]  /*23e30*/  ULDC UR4, c[0x0][0x288] ;  /* 0x0000a20000047ab9 */ /* 0x000fe40000000800 */
[----:B------:R-:W-:Y:S01]  /*23e40*/  IMAD.U32 R25, RZ, RZ, UR4 ;  /* 0x00000004ff197e24 */ /* 0x000fe2000f8e00ff */
[----:B------:R-:W-:Y:S02]  /*23e50*/  ULDC.64 UR4, c[0x0][0x418] ;  /* 0x0001060000047ab9 */ /* 0x000fe40000000a00 */
[----:B------:R-:W-:-:S03]  /*23e60*/  UISETP.NE.U32.AND UP0, UPT, UR4, URZ, UPT ;  /* 0x0000003f0400728c */ /* 0x000fc6000bf05070 */
[----:B------:R-:W-:Y:S01]  /*23e70*/  ULDC UR4, c[0x0][0x424] ;  /* 0x0001090000047ab9 */ /* 0x000fe20000000800 */
[----:B------:R-:W-:Y:S01]  /*23e80*/  UISETP.NE.AND.EX UP0, UPT, UR5, URZ, UPT, UP0 ;  /* 0x0000003f0500728c */ /* 0x000fe2000bf05300 */
[----:B-1----:R-:W-:Y:S02]  /*23e90*/  @P2 IMAD.WIDE R6, R19, 0x4, R6 ;  /* 0x0000000413062825 */ /* 0x002fe400078e0206 */
[----:B------:R-:W-:Y:S01]  /*23ea0*/  ULDC UR5, c[0x0][0x2f0] ;  /* 0x0000bc0000057ab9 */ /* 0x000fe20000000800 */
[----:B------:R-:W-:Y:S02]  /*23eb0*/  USEL UR4, UR4, 0x1, UP0 ;  /* 0x0000000104047887 */ /* 0x000fe40008000000 */
[----:B------:R0:W5:Y:S02]  /*23ec0*/  @P2 LDG.E R25, desc[UR36][R6.64] ;  /* 0x0000002406192981 */ /* 0x000164000c1e1900 */
[----:B------:R-:W-:-:S03]  /*23ed0*/  UIMAD UR4, UR4, UR5, URZ ;  /* 0x00000005040472a4 */ /* 0x000fc6000f8e023f */
[----:B------:R-:W-:-:S03]  /*23ee0*/  ULDC UR5, c[0x0][0x348] ;  /* 0x0000d20000057ab9 */ /* 0x000fc60000000800 */
[----:B------:R-:W-:Y:S01]  /*23ef0*/  MOV R8, UR4 ;  /* 0x0000000400087c02 */ /* 0x000fe20008000f00 */
[----:B0-----:R-:W-:Y:S01]  /*23f00*/  IMAD.U32 R7, RZ, RZ, UR5 ;  /* 0x00000005ff077e24 */ /* 0x001fe2000f8e00ff */
[----:B----4-:R-:W-:Y:S06]  /*23f10*/  @P2 BRA `(.L_x_2035) ;  /* 0x0000000000102947 */ /* 0x010fec0003800000 */
[----:B------:R-:W-:Y:S05]  /*23f20*/  @!P0 BRA `(.L_x_2035) ;  /* 0x00000000000c8947 */ /* 0x000fea0003800000 */
[----:B------:R-:W2:Y:S04]  /*23f30*/  LDG.E R6, desc[UR36][R4.64] ;  /* 0x0000002404067981 */ /* 0x000ea8000c1e1900 */
[----:B-----5:R-:W2:Y:S02]  /*23f40*/  LDG.E R25, desc[UR36][R4.64+0x4] ;  /* 0x0000042404197981 */ /* 0x020ea4000c1e1900 */
[----:B--2---:R-:W-:-:S07]  /*23f50*/  IMAD.IADD R25, R25, 0x1, -R6 ;  /* 0x0000000119197824 */ /* 0x004fce00078e0a06 */
.L_x_2035:
[----:B------:R-:W-:Y:S01]  /*23f60*/  ULDC.64 UR4, c[0x0][0xa20] ;  /* 0x0002880000047ab9 */ /* 0x000fe20000000a00 */
[C---:B------:R-:W-:Y:S02]  /*23f70*/  LOP3.LUT R4, R18.reuse, 0xff000000, RZ, 0xc0, !PT ;  /* 0xff00000012047812 */ /* 0x040fe400078ec0ff */
[----:B------:R-:W-:Y:S02]  /*23f80*/  ISETP.NE.U32.AND P0, PT, RZ, UR4, PT ;  /* 0x00000004ff007c0c */ /* 0x000fe4000bf05070 */
[----:B------:R-:W-:Y:S02]  /*23f90*/  SHF.R.U32.HI R5, RZ, 0x8, R4 ;  /* 0x00000008ff057819 */ /* 0x000fe40000011604 */
[----:B------:R-:W-:Y:S02]  /*23fa0*/  ISETP.NE.AND.EX P0, PT, RZ, UR5, PT, P0 ;  /* 0x00000005ff007c0c */ /* 0x000fe4000bf05300 */
[C---:B------:R-:W-:Y:S02]  /*23fb0*/  LOP3.LUT R6, R18.reuse, 0xff0000, RZ, 0xc0, !PT ;  /* 0x00ff000012067812 */ /* 0x040fe400078ec0ff */
[----:B------:R-:W-:-:S02]  /*23fc0*/  LOP3.LUT R18, R18, 0xffff, RZ, 0xc0, !PT ;  /* 0x0000ffff12127812 */ /* 0x000fc400078ec0ff */
[----:B------:R-:W-:-:S07]  /*23fd0*/  LEA.HI R6, R6, R5, RZ, 0x10 ;  /* 0x0000000506067211 */ /* 0x000fce00078f80ff */
[----:B------:R-:W-:Y:S05]  /*23fe0*/  @!P0 BRA `(.L_x_2036) ;  /* 0x0000000000108947 */ /* 0x000fea0003800000 */
[----:B------:R-:W0:Y:S02]  /*23ff0*/  LDC.64 R4, c[0x0][0xa20] ;  /* 0x00028800ff047b82 */ /* 0x000e240000000a00 */
[----:B0-----:R-:W-:-:S05]  /*24000*/  IMAD.WIDE R4, R19, 0x4, R4 ;  /* 0x0000000413047825 */ /* 0x001fca00078e0204 */
[----:B------:R0:W5:Y:S01]  /*24010*/  LDG.E R8, desc[UR36][R4.64] ;  /* 0x0000002404087981 */ /* 0x000162000c1e1900 */
[----:B------:R-:W-:Y:S05]  /*24020*/  BRA `(.L_x_2037) ;  /* 0x0000000000247947 */ /* 0x000fea0003800000 */
.L_x_2036:
        /* <DEDUP_REMOVED lines=8> */
[----:B--2---:R-:W-:-:S07]  /*240b0*/  IMAD.IADD R8, R9, 0x1, -R8 ;  /* 0x0000000109087824 */ /* 0x004fce00078e0a08 */
.L_x_2037:
[----:B0-----:R-:W2:Y:S01]  /*240c0*/  @P1 LDG.E R4, desc[UR36][R2.64] ;  /* 0x0000002402041981 */ /* 0x001ea2000c1e1900 */
[----:B------:R-:W0:Y:S03]  /*240d0*/  LDC R5, c[0x0][0x448] ;  /* 0x00011200ff057b82 */ /* 0x000e260000000800 */
[----:B------:R-:W2:Y:S01]  /*240e0*/  @P1 LDG.E R11, desc[UR36][R2.64+0x4] ;  /* 0x00000424020b1981 */ /* 0x000ea2000c1e1900 */
[----:B-----5:R-:W-:Y:S02]  /*240f0*/  IMAD.IADD R8, R8, 0x1, -R35 ;  /* 0x0000000108087824 */ /* 0x020fe400078e0a23 */
[----:B------:R-:W-:-:S04]  /*24100*/  IMAD.SHL.U32 R17, R17, 0x80, RZ ;  /* 0x0000008011117824 */ /* 0x000fc800078e00ff */
[----:B------:R-:W-:Y:S01]  /*24110*/  VIADD R10, R17, 0x7f ;  /* 0x0000007f110a7836 */ /* 0x000fe20000000000 */
[----:B0-----:R-:W-:-:S13]  /*24120*/  ISETP.NE.AND P2, PT, R5, 0x1, PT ;  /* 0x000000010500780c */ /* 0x001fda0003f45270 */
[----:B------:R-:W0:Y:S08]  /*24130*/  @P2 LDC R9, c[0x0][0x44c] ;  /* 0x00011300ff092b82 */ /* 0x000e300000000800 */
[----:B------:R-:W1:Y:S01]  /*24140*/  @P2 LDC R5, c[0x0][0x450] ;  /* 0x00011400ff052b82 */ /* 0x000e620000000800 */
[----:B--2---:R-:W-:Y:S02]  /*24150*/  @P1 IMAD.IADD R7, R11, 0x1, -R4 ;  /* 0x000000010b071824 */ /* 0x004fe400078e0a04 */
[----:B0-----:R-:W-:-:S04]  /*24160*/  @P2 IMAD.HI.U32 R4, R10, R9, RZ ;  /* 0x000000090a042227 */ /* 0x001fc800078e00ff */
[----:B------:R-:W-:Y:S01]  /*24170*/  IMAD.IADD R24, R8, 0x1, R7 ;  /* 0x0000000108187824 */ /* 0x000fe200078e0207 */
[----:B-1----:R-:W-:-:S03]  /*24180*/  @P2 SHF.R.U32.HI R10, RZ, R5, R4 ;  /* 0x00000005ff0a2219 */ /* 0x002fc60000011604 */
[C---:B------:R-:W-:Y:S01]  /*24190*/  VIADD R20, R24.reuse, 0x3f ;  /* 0x0000003f18147836 */ /* 0x040fe20000000000 */
[----:B------:R-:W-:-:S04]  /*241a0*/  IADD3 R9, R24, 0x1, -R25 ;  /* 0x0000000118097810 */ /* 0x000fc80007ffe819 */
[----:B------:R-:W-:Y:S01]  /*241b0*/  SHF.R.S32.HI R3, RZ, 0x1f, R20 ;  /* 0x0000001fff037819 */ /* 0x000fe20000011414 */
[----:B------:R-:W-:-:S03]  /*241c0*/  IMAD.IADD R10, R9, 0x1, R10 ;  /* 0x00000001090a7824 */ /* 0x000fc600078e020a */
[----:B------:R-:W-:Y:S02]  /*241d0*/  LEA.HI R20, R3, R20, RZ, 0x6 ;  /* 0x0000001403147211 */ /* 0x000fe400078f30ff */
[----:B------:R-:W0:Y:S02]  /*241e0*/  LDC.64 R2, c[0x0][0x9e0] ;  /* 0x00027800ff027b82 */ /* 0x000e240000000a00 */
[----:B------:R-:W-:Y:S02]  /*241f0*/  SHF.R.S32.HI R20, RZ, 0x6, R20 ;  /* 0x00000006ff147819 */ /* 0x000fe40000011414 */
[----:B0-----:R-:W-:Y:S01]  /*24200*/  ISETP.GE.AND P3, PT, R3, 0x1, PT ;  /* 0x000000010300780c */ /* 0x001fe20003f66270 */
[----:B------:R-:W-:-:S12]  /*24210*/  IMAD.IADD R2, R10, 0x1, R2 ;  /* 0x000000010a027824 */ /* 0x000fd800078e0202 */
[----:B------:R-:W-:Y:S05]  /*24220*/  @!P3 BRA `(.L_x_2038) ;  /* 0x000000000048b947 */ /* 0x000fea0003800000 */
        /* <DEDUP_REMOVED lines=11> */
.L_x_2040:
[----:B------:R-:W-:-:S13]  /*242e0*/  ISETP.NE.AND P0, PT, R3, 0x1, PT ;  /* 0x000000010300780c */ /* 0x000fda0003f05270 */
[----:B------:R-:W0:Y:S02]  /*242f0*/  @P0 LDC.64 R4, c[0x0][0x9e8] ;  /* 0x00027a00ff040b82 */ /* 0x000e240000000a00 */
[----:B0-----:R-:W-:-:S05]  /*24300*/  @P0 IMAD.HI.U32 R4, R11, R4, RZ ;  /* 0x000000040b040227 */ /* 0x001fca00078e00ff */
[----:B------:R-:W-:-:S07]  /*24310*/  @P0 SHF.R.U32.HI R11, RZ, R5, R4 ;  /* 0x00000005ff0b0219 */ /* 0x000fce0000011604 */
.L_x_2041:
[----:B------:R-:W-:Y:S05]  /*24320*/  BSYNC B0 ;  /* 0x0000000000007941 */ /* 0x000fea0003800000 */
.L_x_2039:
[----:B------:R-:W-:-:S05]  /*24330*/  IMAD R11, R11, R3, R3 ;  /* 0x000000030b0b7224 */ /* 0x000fca00078e0203 */
[----:B------:R-:W-:-:S07]  /*24340*/  VIMNMX R2, R2, R11, PT ;  /* 0x0000000b02027248 */ /* 0x000fce0003fe0100 */
.L_x_2038:
[----:B------:R-:W0:Y:S01]  /*24350*/  @P2 LDC R10, c[0x0][0x44c] ;  /* 0x00011300ff0a2b82 */ /* 0x000e220000000800 */
[----:B------:R-:W-:Y:S01]  /*24360*/  VIADD R2, R2, 0x3f ;  /* 0x0000003f02027836 */ /* 0x000fe20000000000 */
[----:B------:R-:W-:Y:S01]  /*24370*/  ULDC UR4, c[0x0][0x9dc] ;  /* 0x0002770000047ab9 */ /* 0x000fe20000000800 */
[----:B------:R-:W-:-:S05]  /*24380*/  IMAD.MOV.U32 R4, RZ, RZ, R17 ;  /* 0x000000ffff047224 */ /* 0x000fca00078e0011 */
[----:B------:R-:W1:Y:S01]  /*24390*/  @P2 LDC R5, c[0x0][0x450] ;  /* 0x00011400ff052b82 */ /* 0x000e620000000800 */
[----:B0-----:R-:W-:-:S05]  /*243a0*/  @P2 IMAD.HI.U32 R10, R17, R10, RZ ;  /* 0x0000000a110a2227 */ /* 0x001fca00078e00ff */
[----:B-1----:R-:W-:Y:S01]  /*243b0*/  @P2 SHF.R.U32.HI R4, RZ, R5, R10 ;  /* 0x00000005ff042219 */ /* 0x002fe2000001160a */
[----:B------:R-:W-:Y:S01]  /*243c0*/  IMAD.IADD R10, R24, 0x1, -R25 ;  /* 0x00000001180a7824 */ /* 0x000fe200078e0a19 */
[----:B------:R-:W-:-:S04]  /*243d0*/  SHF.R.S32.HI R5, RZ, 0x1f, R2 ;  /* 0x0000001fff057819 */ /* 0x000fc80000011402 */
[----:B------:R-:W-:Y:S02]  /*243e0*/  LEA.HI R5, R5, R2, RZ, 0x6 ;  /* 0x0000000205057211 */ /* 0x000fe400078f30ff */
[----:B------:R-:W-:Y:S02]  /*243f0*/  IADD3 R12, R10, R4, RZ ;  /* 0x000000040a0c7210 */ /* 0x000fe40007ffe0ff */
[----:B------:R-:W-:-:S03]  /*24400*/  SHF.R.S32.HI R11, RZ, 0x6, R5 ;  /* 0x00000006ff0b7819 */ /* 0x000fc60000011405 */
[----:B------:R-:W-:Y:S01]  /*24410*/  VIADD R2, R12, -UR4 ;  /* 0x800000040c027c36 */ /* 0x000fe20008000000 */
[----:B------:R-:W-:Y:S01]  /*24420*/  VIMNMX R11, R20, R11, PT ;  /* 0x0000000b140b7248 */ /* 0x000fe20003fe0100 */
        /* <DEDUP_REMOVED lines=11> */
.L_x_2044:
[----:B------:R-:W-:-:S13]  /*244e0*/  ISETP.NE.AND P0, PT, R3, 0x1, PT ;  /* 0x000000010300780c */ /* 0x000fda0003f05270 */
[----:B------:R-:W0:Y:S02]  /*244f0*/  @P0 LDC.64 R4, c[0x0][0x9e8] ;  /* 0x00027a00ff040b82 */ /* 0x000e240000000a00 */
[----:B0-----:R-:W-:-:S05]  /*24500*/  @P0 IMAD.HI.U32 R4, R12, R4, RZ ;  /* 0x000000040c040227 */ /* 0x001fca00078e00ff */
[----:B------:R-:W-:-:S07]  /*24510*/  @P0 SHF.R.U32.HI R12, RZ, R5, R4 ;  /* 0x00000005ff0c0219 */ /* 0x000fce0000011604 */
.L_x_2045:
[----:B------:R-:W-:Y:S05]  /*24520*/  BSYNC B0 ;  /* 0x0000000000007941 */ /* 0x000fea0003800000 */
.L_x_2043:
[----:B------:R-:W-:-:S05]  /*24530*/  IMAD R3, R12, R3, RZ ;  /* 0x000000030c037224 */ /* 0x000fca00078e02ff */
[----:B------:R-:W-:-:S07]  /*24540*/  VIMNMX R2, R2, R3, !PT ;  /* 0x0000000302027248 */ /* 0x000fce0007fe0100 */
.L_x_2042:
[----:B------:R-:W-:Y:S01]  /*24550*/  SHF.R.S32.HI R3, RZ, 0x1f, R2 ;  /* 0x0000001fff037819 */ /* 0x000fe20000011402 */
[----:B------:R-:W-:Y:S01]  /*24560*/  BSSY B0, `(.L_x_2046) ;  /* 0x0000026000007945 */ /* 0x000fe20003800000 */
[----:B------:R-:W-:Y:S02]  /*24570*/  LOP3.LUT R34, R6, 0xff, RZ, 0xc0, !PT ;  /* 0x000000ff06227812 */ /* 0x000fe400078ec0ff */
[----:B------:R-:W-:Y:S01]  /*24580*/  LEA.HI R3, R3, R2, RZ, 0x6 ;  /* 0x0000000203037211 */ /* 0x000fe200078f30ff */
[----:B------:R-:W-:Y:S01]  /*24590*/  IMAD.MOV.U32 R2, RZ, RZ, RZ ;  /* 0x000000ffff027224 */ /* 0x000fe200078e00ff */
[----:B------:R-:W-:Y:S02]  /*245a0*/  SHF.R.U32.HI R6, RZ, 0x10, R6 ;  /* 0x00000010ff067819 */ /* 0x000fe40000011606 */
[----:B------:R-:W-:-:S04]  /*245b0*/  SHF.R.S32.HI R3, RZ, 0x6, R3 ;  /* 0x00000006ff037819 */ /* 0x000fc80000011403 */
[----:B------:R-:W-:-:S04]  /*245c0*/  VIMNMX R4, RZ, R3, !PT ;  /* 0x00000003ff047248 */ /* 0x000fc80007fe0100 */
[----:B------:R-:W-:-:S13]  /*245d0*/  ISETP.GT.AND P0, PT, R11, R4, PT ;  /* 0x000000040b00720c */ /* 0x000fda0003f04270 */
[----:B------:R-:W-:Y:S05]  /*245e0*/  @!P0 BRA `(.L_x_2047) ;  /* 0x0000000000748947 */ /* 0x000fea0003800000 */
[----:B------:R-:W-:Y:S01]  /*245f0*/  ISETP.NE.AND P0, PT, R6, RZ, PT ;  /* 0x000000ff0600720c */ /* 0x000fe20003f05270 */
[----:B------:R-:W-:-:S03]  /*24600*/  ULDC UR4, c[0x0][0x9f0] ;  /* 0x00027c0000047ab9 */ /* 0x000fc60000000800 */
[----:B------:R-:W-:-:S04]  /*24610*/  SEL R5, R6, UR4, P0 ;  /* 0x0000000406057c07 */ /* 0x000fc80008000000 */
[----:B------:R-:W-:Y:S02]  /*24620*/  IABS R12, R5 ;  /* 0x00000005000c7213 */ /* 0x000fe40000000000 */
[----:B------:R-:W-:Y:S02]  /*24630*/  IADD3 R13, R5, -0x1, R11 ;  /* 0xffffffff050d7810 */ /* 0x000fe40007ffe00b */
[----:B------:R-:W0:Y:S03]  /*24640*/  I2F.RP R2, R12 ;  /* 0x0000000c00027306 */ /* 0x000e260000209400 */
[----:B------:R-:W-:-:S05]  /*24650*/  IMAD.IADD R13, R13, 0x1, -R4 ;  /* 0x000000010d0d7824 */ /* 0x000fca00078e0a04 */
        /* <DEDUP_REMOVED lines=22> */
.L_x_2047:
[----:B------:R-:W-:Y:S05]  /*247c0*/  BSYNC B0 ;  /* 0x0000000000007941 */ /* 0x000fea0003800000 */
.L_x_2046:
[-C--:B------:R-:W-:Y:S01]  /*247d0*/  IMAD R4, R34, R2.reuse, R4 ;  /* 0x0000000222047224 */ /* 0x080fe200078e0204 */
[----:B------:R-:W-:Y:S04]  /*247e0*/  BSSY B0, `(.L_x_2048) ;  /* 0x0000112000007945 */ /* 0x000fe80003800000 */
[C---:B------:R-:W-:Y:S01]  /*247f0*/  VIADDMNMX R2, R4.reuse, R2, R11, PT ;  /* 0x0000000204027246 */ /* 0x040fe2000380010b */
[----:B------:R-:W-:-:S04]  /*24800*/  IMAD R4, R4, 0x40, -R8 ;  /* 0x0000004004047824 */ /* 0x000fc800078e0a08 */
[----:B------:R-:W-:Y:S01]  /*24810*/  IMAD R2, R2, 0x40, -R8 ;  /* 0x0000004002027824 */ /* 0x000fe200078e0a08 */
[----:B------:R-:W-:-:S04]  /*24820*/  VIMNMX R4, RZ, R4, !PT ;  /* 0x00000004ff047248 */ /* 0x000fc80007fe0100 */
[----:B------:R-:W-:-:S04]  /*24830*/  VIMNMX R2, R2, R7, PT ;  /* 0x0000000702027248 */ /* 0x000fc80003fe0100 */
        /* <DEDUP_REMOVED lines=17> */
.L_x_2429:
[----:B-1----:R-:W-:Y:S02]  /*24950*/  ISETP.NE.AND P0, PT, R14, RZ, PT ;  /* 0x000000ff0e00720c */ /* 0x002fe40003f05270 */
[----:B------:R-:W-:-:S11]  /*24960*/  PLOP3.LUT P6, PT, PT, PT, PT, 0x8, 0x0 ;  /* 0x000000000000781c */ /* 0x000fd60003fce170 */
[----:B------:R-:W-:Y:S05]  /*24970*/  @P0 BRA `(.L_x_2051) ;  /* 0x00000000000c0947 */ /* 0x000fea0003800000 */
[----:B------:R-:W-:-:S03]  /*24980*/  UMOV UR4, 0xffffffff ;  /* 0xffffffff00047882 */ /* 0x000fc60000000000 */
[----:B------:R-:W-:Y:S05]  /*24990*/  BRA.DIV UR4, `(.L_x_2052) ;  /* 0x000000ca041c7947 */ /* 0x000fea000b800000 */
[----:B------:R-:W-:-:S13]  /*249a0*/  ELECT P6, URZ, PT ;  /* 0x00000000003f782f */ /* 0x000fda00038c0000 */
.L_x_2051:
[----:B0-----:R-:W2:Y:S01]  /*249b0*/  LDL R5, [R1+0x28] ;  /* 0x0000280001057983 */ /* 0x001ea20000100800 */
[----:B------:R-:W-:Y:S01]  /*249c0*/  BSSY B1, `(.L_x_2053) ;  /* 0x0000008000017945 */ /* 0x000fe20003800000 */
[----:B--2---:R-:W-:-:S04]  /*249d0*/  IADD3 R5, R5, 0x1, RZ ;  /* 0x0000000105057810 */ /* 0x004fc80007ffe0ff */
[----:B------:R-:W-:-:S04]  /*249e0*/  LEA.HI R7, R5, R5, RZ, 0x1 ;  /* 0x0000000505077211 */ /* 0x000fc800078f08ff */
[----:B------:R-:W-:-:S05]  /*249f0*/  LOP3.LUT R7, R7, 0xfffffffe, RZ, 0xc0, !PT ;  /* 0xfffffffe07077812 */ /* 0x000fca00078ec0ff */
[----:B------:R-:W-:-:S05]  /*24a00*/  IMAD.IADD R5, R5, 0x1, -R7 ;  /* 0x0000000105057824 */ /* 0x000fca00078e0a07 */
[----:B------:R-:W-:-:S04]  /*24a10*/  SHF.L.U32 R5, R5, 0x1f, RZ ;  /* 0x0000001f05057819 */ /* 0x000fc800000006ff */
[----:B------:R-:W0:Y:S02]  /*24a20*/  SYNCS.PHASECHK.TRANS64.TRYWAIT P0, [R22+URZ+0x28420], R5 ;  /* 0x02842005160075a7 */ /* 0x000e24000800017f */
[----:B0-----:R-:W-:Y:S05]  /*24a30*/  @!P0 BRA `(.L_x_2054) ;  /* 0x000000c800148947 */ /* 0x001fea0003800000 */
.L_x_2432:
[----:B------:R-:W-:Y:S05]  /*24a40*/  BSYNC B1 ;  /* 0x0000000000017941 */ /* 0x000fea0003800000 */
.L_x_2053:
        /* <DEDUP_REMOVED lines=10> */
.L_x_2433:
[----:B------:R-:W-:Y:S05]  /*24af0*/  BSYNC B2 ;  /* 0x0000000000027941 */ /* 0x000fea0003800000 */
.L_x_2057:
        /* <DEDUP_REMOVED lines=9> */
.L_x_2060:
[----:B------:R-:W-:Y:S05]  /*24b90*/  BSYNC B2 ;  /* 0x0000000000027941 */ /* 0x000fea0003800000 */
.L_x_2059:
[----:B------:R-:W-:Y:S01]  /*24ba0*/  IMAD.MOV.U32 R27, RZ, RZ, RZ ;  /* 0x000000ffff1b7224 */ /* 0x000fe200078e00ff */
[----:B------:R-:W-:Y:S01]  /*24bb0*/  UIADD3 UR4, UP0, UR40, 0x570, URZ ;  /* 0x0000057028047890 */ /* 0x000fe2000ff1e03f */
[----:B------:R-:W-:Y:S01]  /*24bc0*/  IMAD R7, R3, 0x40, R0 ;  /* 0x0000004003077824 */ /* 0x000fe200078e0200 */
[----:B------:R-:W-:Y:S01]  /*24bd0*/  PLOP3.LUT P0, PT, PT, PT, PT, 0x80, 0x0 ;  /* 0x000000000000781c */ /* 0x000fe20003f0f070 */
[----:B------:R-:W-:Y:S01]  /*24be0*/  IMAD R8, R29, 0x4000, R22 ;  /* 0x000040001d087824 */ /* 0x000fe200078e0216 */
[----:B------:R-:W-:Y:S01]  /*24bf0*/  R2UR UR10, R27 ;  /* 0x000000001b0a72ca */ /* 0x000fe200000e0000 */
[----:B------:R-:W-:Y:S01]  /*24c00*/  VIADD R7, R7, 0xffffffc0 ;  /* 0xffffffc007077836 */ /* 0x000fe20000000000 */
[----:B------:R-:W-:Y:S01]  /*24c10*/  UIADD3.X UR5, URZ, UR41, URZ, UP0, !UPT ;  /* 0x000000293f057290 */ /* 0x000fe200087fe43f */
[----:B0-----:R-:W-:Y:S01]  /*24c20*/  VIADD R5, R12, 0x28490 ;  /* 0x000284900c057836 */ /* 0x001fe20000000000 */
[----:B------:R-:W-:Y:S01]  /*24c30*/  UMOV UR6, 0x0 ;  /* 0x0000000000067882 */ /* 0x000fe20000000000 */
[----:B------:R-:W-:Y:S01]  /*24c40*/  VIADD R13, R8, 0x20000 ;  /* 0x00020000080d7836 */ /* 0x000fe20000000000 */
[----:B------:R-:W-:-:S09]  /*24c50*/  UMOV UR7, 0x12f00000 ;  /* 0x12f0000000077882 */ /* 0x000fd20000000000 */
.L_x_2061:
        /* <DEDUP_REMOVED lines=16> */
.L_x_2062:
        /* <DEDUP_REMOVED lines=13> */
.L_x_2434:
[----:B------:R-:W-:Y:S05]  /*24e30*/  BSYNC B2 ;  /* 0x0000000000027941 */ /* 0x000fea0003800000 */
.L_x_2063:
        /* <DEDUP_REMOVED lines=11> */
.L_x_2066:
[----:B------:R-:W-:Y:S05]  /*24ef0*/  BSYNC B2 ;  /* 0x0000000000027941 */ /* 0x000fea0003800000 */
.L_x_2065:
        /* <DEDUP_REMOVED lines=8> */
.L_x_2067:
        /* <DEDUP_REMOVED lines=15> */
.L_x_2068:
        /* <DEDUP_REMOVED lines=10> */
.L_x_2056:
[----:B------:R-:W-:Y:S05]  /*25110*/  BSYNC B1 ;  /* 0x0000000000017941 */ /* 0x000fea0003800000 */
.L_x_2055:
        /* <DEDUP_REMOVED lines=9> */
.L_x_2083:
        /* <DEDUP_REMOVED lines=11> */
.L_x_2435:
[----:B------:R-:W-:Y:S05]  /*25260*/  BSYNC B2 ;  /* 0x0000000000027941 */ /* 0x000fea0003800000 */
.L_x_2071:
[----:B------:R-:W-:Y:S04]  /*25270*/  BSSY B2, `(.L_x_2073) ;  /* 0x0000009000027945 */ /* 0x000fe80003800000 */
[----:B------:R-:W-:Y:S05]  /*25280*/  @P2 BRA `(.L_x_2074) ;  /* 0x00000000001c2947 */ /* 0x000fea0003800000 */
[----:B------:R-:W0:Y:S02]  /*25290*/  S2R R3, SR_TID.X ;  /* 0x0000000000037919 */ /* 0x000e240000002100 */
[----:B0-----:R-:W-:Y:S01]  /*252a0*/  LOP3.LUT R5, R3, 0x1f, RZ, 0xc0, !PT ;  /* 0x0000001f03057812 */ /* 0x001fe200078ec0ff */
[----:B------:R-:W-:-:S03]  /*252b0*/  IMAD.MOV.U32 R3, RZ, RZ, 0x4000 ;  /* 0x00004000ff037424 */ /* 0x000fc600078e00ff */
[----:B------:R-:W-:Y:S01]  /*252c0*/  ISETP.NE.AND P1, PT, R5, RZ, PT ;  /* 0x000000ff0500720c */ /* 0x000fe20003f25270 */
[----:B------:R2:W-:-:S12]  /*252d0*/  SYNCS.ARRIVE.TRANS64 RZ, [R11+URZ+0x28490], R3 ;  /* 0x028490030bff79a7 */ /* 0x0005d8000800003f */
[----:B--2---:R-:W-:Y:S05]  /*252e0*/  @!P1 BRA `(.L_x_2074) ;  /* 0x0000000000049947 */ /* 0x004fea0003800000 */
[----:B------:R-:W-:Y:S01]  /*252f0*/  BPT.TRAP 0x1 ;  /* 0x000000040000795c */ /* 0x000fe20000300000 */
.L_x_2074:
[----:B------:R-:W-:Y:S05]  /*25300*/  BSYNC B2 ;  /* 0x0000000000027941 */ /* 0x000fea0003800000 */
.L_x_2073:
[----:B------:R-:W-:Y:S01]  /*25310*/  IMAD.MOV.U32 R21, RZ, RZ, RZ ;  /* 0x000000ffff157224 */ /* 0x000fe200078e00ff */
[----:B------:R-:W-:Y:S01]  /*25320*/  UIADD3 UR4, UP0, UR40, 0x570, URZ ;  /* 0x0000057028047890 */ /* 0x000fe2000ff1e03f */
[----:B------:R-:W-:Y:S01]  /*25330*/  IMAD R7, R29, 0x4000, R22 ;  /* 0x000040001d077824 */ /* 0x000fe200078e0216 */
[----:B------:R-:W-:Y:S01]  /*25340*/  PLOP3.LUT P1, PT, PT, PT, PT, 0x80, 0x0 ;  /* 0x000000000000781c */ /* 0x000fe20003f2f070 */
[----:B0-----:R-:W-:Y:S01]  /*25350*/  IMAD R5, R12, 0x40, R0 ;  /* 0x000000400c057824 */ /* 0x001fe200078e0200 */
[----:B------:R-:W-:Y:S01]  /*25360*/  R2UR UR10, R21 ;  /* 0x00000000150a72ca */ /* 0x000fe200000e0000 */
[----:B------:R-:W-:Y:S01]  /*25370*/  VIADD R3, R11, 0x28490 ;  /* 0x000284900b037836 */ /* 0x000fe20000000000 */
[----:B------:R-:W-:Y:S01]  /*25380*/  UIADD3.X UR5, URZ, UR41, URZ, UP0, !UPT ;  /* 0x000000293f057290 */ /* 0x000fe200087fe43f */
[----:B------:R-:W-:Y:S01]  /*25390*/  VIADD R13, R7, 0x20000 ;  /* 0x00020000070d7836 */ /* 0x000fe20000000000 */
[----:B------:R-:W-:Y:S01]  /*253a0*/  UMOV UR6, 0x0 ;  /* 0x0000000000067882 */ /* 0x000fe20000000000 */
[----:B------:R-:W-:-:S10]  /*253b0*/  UMOV UR7, 0x12f00000 ;  /* 0x12f0000000077882 */ /* 0x000fd40000000000 */
.L_x_2075:
        /* <DEDUP_REMOVED lines=16> */
.L_x_2076:
        /* <DEDUP_REMOVED lines=13> */
.L_x_2436:
[----:B------:R-:W-:Y:S05]  /*25590*/  BSYNC B2 ;  /* 0x0000000000027941 */ /* 0x000fea0003800000 */
.L_x_2077:
        /* <DEDUP_REMOVED lines=11> */
.L_x_2080:
[----:B------:R-:W-:Y:S05]  /*25650*/  BSYNC B2 ;  /* 0x0000000000027941 */ /* 0x000fea0003800000 */
.L_x_2079:
[----:B------:R-:W-:Y:S01]  /*25660*/  R2UR UR10, R21 ;  /* 0x00000000150a72ca */ /* 0x000fe200000e0000 */
[----:B------:R-:W-:Y:S01]  /*25670*/  UIADD3 UR4, UP0, UR40, 0x670, URZ ;  /* 0x0000067028047890 */ /* 0x000fe2000ff1e03f */
[----:B------:R-:W-:Y:S01]  /*25680*/  R2UR UR6, R14 ;  /* 0x000000000e0672ca */ /* 0x000fe200000e0000 */
[----:B------:R-:W-:Y:S01]  /*25690*/  VIADD R3, R7, 0x10000 ;  /* 0x0001000007037836 */ /* 0x000fe20000000000 */
[----:B------:R-:W-:Y:S01]  /*256a0*/  R2UR UR7, R15 ;  /* 0x000000000f0772ca */ /* 0x000fe200000e0000 */
[----:B------:R-:W-:Y:S01]  /*256b0*/  UIADD3.X UR5, URZ, UR41, URZ, UP0, !UPT ;  /* 0x000000293f057290 */ /* 0x000fe200087fe43f */
[----:B------:R-:W-:Y:S02]  /*256c0*/  PLOP3.LUT P1, PT, PT, PT, PT, 0x80, 0x0 ;  /* 0x000000000000781c */ /* 0x000fe40003f2f070 */
[----:B01----:R-:W-:-:S11]  /*256d0*/  IADD3 R11, R11, 0x284b0, RZ ;  /* 0x000284b00b0b7810 */ /* 0x003fd60007ffe0ff */
.L_x_2081:
        /* <DEDUP_REMOVED lines=15> */
.L_x_2082:
        /* <DEDUP_REMOVED lines=10> */
.L_x_2070:
[----:B------:R-:W-:Y:S05]  /*25870*/  BSYNC B1 ;  /* 0x0000000000017941 */ /* 0x000fea0003800000 */
.L_x_2069:
[C---:B------:R-:W-:Y:S01]  /*25880*/  ISETP.GT.AND P2, PT, R12.reuse, R4, PT ;  /* 0x000000040c00720c */ /* 0x040fe20003f44270 */
[----:B------:R-:W-:Y:S02]  /*25890*/  VIADD R29, R29, 0x1 ;  /* 0x000000011d1d7836 */ /* 0x000fe40000000000 */
[----:B------:R-:W-:-:S03]  /*258a0*/  VIADD R12, R12, 0xffffffff ;  /* 0xffffffff0c0c7836 */ /* 0x000fc60000000000 */
[----:B------:R-:W-:-:S04]  /*258b0*/  ISETP.NE.AND P1, PT, R29, 0x2, PT ;  /* 0x000000021d00780c */ /* 0x000fc80003f25270 */
[----:B------:R-:W-:Y:S02]  /*258c0*/  SEL R3, RZ, 0x1, P1 ;  /* 0x00000001ff037807 */ /* 0x000fe40000800000 */
[----:B------:R-:W-:Y:S02]  /*258d0*/  SEL R29, R29, RZ, P1 ;  /* 0x000000ff1d1d7207 */ /* 0x000fe40000800000 */
[----:B------:R-:W-:Y:S01]  /*258e0*/  LOP3.LUT R31, R31, R3, RZ, 0x3c, !PT ;  /* 0x000000031f1f7212 */ /* 0x000fe200078e3cff */
[----:B------:R-:W-:Y:S06]  /*258f0*/  @P2 BRA `(.L_x_2083) ;  /* 0xfffffff8002c2947 */ /* 0x000fec000383ffff */
.L_x_2049:
[----:B------:R-:W-:Y:S05]  /*25900*/  BSYNC B0 ;  /* 0x0000000000007941 */ /* 0x000fea0003800000 */
.L_x_2048:
[----:B------:R-:W1:Y:S01]  /*25910*/  LDC R0, c[0x0][0x448] ;  /* 0x00011200ff007b82 */ /* 0x000e620000000800 */
[----:B------:R-:W-:Y:S01]  /*25920*/  VIADD R2, R17, 0x7f ;  /* 0x0000007f11027836 */ /* 0x000fe20000000000 */
[----:B------:R-:W-:Y:S06]  /*25930*/  @!P0 WARPSYNC.ALL ;  /* 0x0000000000008948 */ /* 0x000fec0003800000 */
[----:B------:R-:W-:Y:S01]  /*25940*/  @!P0 BAR.SYNC.DEFER_BLOCKING 0xc, 0x180 ;  /* 0x0306000000008b1d */ /* 0x000fe20000010000 */
[----:B-1----:R-:W-:-:S13]  /*25950*/  ISETP.NE.AND P1, PT, R0, 0x1, PT ;  /* 0x000000010000780c */ /* 0x002fda0003f25270 */
[----:B------:R-:W1:Y:S08]  /*25960*/  @P1 LDC R3, c[0x0][0x44c] ;  /* 0x00011300ff031b82 */ /* 0x000e700000000800 */
[----:B------:R-:W2:Y:S01]  /*25970*/  @P1 LDC R0, c[0x0][0x450] ;  /* 0x00011400ff001b82 */ /* 0x000ea20000000800 */
[----:B-1----:R-:W-:-:S05]  /*25980*/  @P1 IMAD.HI.U32 R3, R2, R3, RZ ;  /* 0x0000000302031227 */ /* 0x002fca00078e00ff */
[----:B--2---:R-:W-:-:S05]  /*25990*/  @P1 SHF.R.U32.HI R2, RZ, R0, R3 ;  /* 0x00000000ff021219 */ /* 0x004fca0000011603 */
[----:B------:R-:W-:Y:S02]  /*259a0*/  IMAD.IADD R9, R9, 0x1, R2 ;  /* 0x0000000109097824 */ /* 0x000fe400078e0202 */
[----:B------:R-:W1:Y:S02]  /*259b0*/  LDC.64 R2, c[0x0][0x9e0] ;  /* 0x00027800ff027b82 */ /* 0x000e640000000a00 */
[----:B-1----:R-:W-:Y:S01]  /*259c0*/  ISETP.GE.AND P2, PT, R3, 0x1, PT ;  /* 0x000000010300780c */ /* 0x002fe20003f46270 */
        /* <DEDUP_REMOVED lines=8> */
[----:B0-----:R-:W0:Y:S02]  /*25a50*/  @P0 LDC.64 R4, c[0x0][0x9e8] ;  /* 0x00027a00ff040b82 */ /* 0x001e240000000a00 */
[----:B0-----:R-:W-:-:S05]  /*25a60*/  @P0 IMAD.HI.U32 R4, R0, R4, RZ ;  /* 0x0000000400040227 */ /* 0x001fca00078e00ff */
[----:B------:R-:W-:-:S04]  /*25a70*/  @P0 SHF.R.U32.HI R0, RZ, R5, R4 ;  /* 0x00000005ff000219 */ /* 0x000fc80000011604 */
[----:B------:R-:W-:Y:S01]  /*25a80*/  LOP3.LUT R0, RZ, R0, RZ, 0x33, !PT ;  /* 0x00000000ff007212 */ /* 0x000fe200078e33ff */
[----:B------:R-:W-:Y:S06]  /*25a90*/  BRA `(.L_x_2087) ;  /* 0x0000000000107947 */ /* 0x000fec0003800000 */
.L_x_2086:
[----:B------:R-:W-:-:S13]  /*25aa0*/  ISETP.NE.AND P0, PT, R3, 0x1, PT ;  /* 0x000000010300780c */ /* 0x000fda0003f05270 */
[----:B0-----:R-:W0:Y:S02]  /*25ab0*/  @P0 LDC.64 R4, c[0x0][0x9e8] ;  /* 0x00027a00ff040b82 */ /* 0x001e240000000a00 */
[----:B0-----:R-:W-:-:S05]  /*25ac0*/  @P0 IMAD.HI.U32 R4, R0, R4, RZ ;  /* 0x0000000400040227 */ /* 0x001fca00078e00ff */
[----:B------:R-:W-:-:S07]  /*25ad0*/  @P0 SHF.R.U32.HI R0, RZ, R5, R4 ;  /* 0x00000005ff000219 */ /* 0x000fce0000011604 */
.L_x_2087:
[----:B------:R-:W-:Y:S05]  /*25ae0*/  BSYNC B0 ;  /* 0x0000000000007941 */ /* 0x000fea0003800000 */
.L_x_2085:
[----:B------:R-:W-:-:S05]  /*25af0*/  IMAD R5, R0, R3, R3 ;  /* 0x0000000300057224 */ /* 0x000fca00078e0203 */
[----:B------:R-:W-:-:S07]  /*25b00*/  VIMNMX R2, R2, R5, PT ;  /* 0x0000000502027248 */ /* 0x000fce0003fe0100 */
.L_x_2084:
[----:B------:R-:W-:Y:S01]  /*25b10*/  VIADD R2, R2, 0x3f ;  /* 0x0000003f02027836 */ /* 0x000fe20000000000 */
[----:B------:R-:W1:Y:S01]  /*25b20*/  @P1 LDC R0, c[0x0][0x450] ;  /* 0x00011400ff001b82 */ /* 0x000e620000000800 */
[----:B------:R-:W-:Y:S01]  /*25b30*/  IMAD.MOV.U32 R4, RZ, RZ, R17 ;  /* 0x000000ffff047224 */ /* 0x000fe200078e0011 */
[----:B------:R-:W-:Y:S02]  /*25b40*/  ULDC UR4, c[0x0][0x9dc] ;  /* 0x0002770000047ab9 */ /* 0x000fe40000000800 */
[----:B0-----:R-:W-:-:S04]  /*25b50*/  SHF.R.S32.HI R5, RZ, 0x1f, R2 ;  /* 0x0000001fff057819 */ /* 0x001fc80000011402 */
[----:B------:R-:W-:Y:S02]  /*25b60*/  LEA.HI R5, R5, R2, RZ, 0x6 ;  /* 0x0000000205057211 */ /* 0x000fe400078f30ff */
[----:B------:R-:W0:Y:S02]  /*25b70*/  @P1 LDC R2, c[0x0][0x44c] ;  /* 0x00011300ff021b82 */ /* 0x000e240000000800 */
[----:B------:R-:W-:-:S04]  /*25b80*/  SHF.R.S32.HI R5, RZ, 0x6, R5 ;  /* 0x00000006ff057819 */ /* 0x000fc80000011405 */
[----:B------:R-:W-:Y:S01]  /*25b90*/  VIMNMX R20, R20, R5, PT ;  /* 0x0000000514147248 */ /* 0x000fe20003fe0100 */
[----:B0-----:R-:W-:-:S05]  /*25ba0*/  @P1 IMAD.HI.U32 R2, R17, R2, RZ ;  /* 0x0000000211021227 */ /* 0x001fca00078e00ff */
        /* <DEDUP_REMOVED lines=14> */
.L_x_2090:
[----:B------:R-:W-:-:S13]  /*25c90*/  ISETP.NE.AND P0, PT, R3, 0x1, PT ;  /* 0x000000010300780c */ /* 0x000fda0003f05270 */
[----:B------:R-:W0:Y:S02]  /*25ca0*/  @P0 LDC.64 R4, c[0x0][0x9e8] ;  /* 0x00027a00ff040b82 */ /* 0x000e240000000a00 */
[----:B0-----:R-:W-:-:S05]  /*25cb0*/  @P0 IMAD.HI.U32 R4, R2, R4, RZ ;  /* 0x0000000402040227 */ /* 0x001fca00078e00ff */
[----:B------:R-:W-:-:S07]  /*25cc0*/  @P0 SHF.R.U32.HI R2, RZ, R5, R4 ;  /* 0x00000005ff020219 */ /* 0x000fce0000011604 */
.L_x_2091:
[----:B------:R-:W-:Y:S05]  /*25cd0*/  BSYNC B0 ;  /* 0x0000000000007941 */ /* 0x000fea0003800000 */
.L_x_2089:
[----:B------:R-:W-:-:S05]  /*25ce0*/  IMAD R3, R2, R3, RZ ;  /* 0x0000000302037224 */ /* 0x000fca00078e02ff */
[----:B------:R-:W-:-:S07]  /*25cf0*/  VIMNMX R0, R0, R3, !PT ;  /* 0x0000000300007248 */ /* 0x000fce0007fe0100 */
.L_x_2088:
[----:B------:R-:W-:Y:S01]  /*25d00*/  ISETP.NE.AND P1, PT, R6, RZ, PT ;  /* 0x000000ff0600720c */ /* 0x000fe20003f25270 */
[----:B------:R-:W-:Y:S01]  /*25d10*/  BSSY B0, `(.L_x_2092) ;  /* 0x0000024000007945 */ /* 0x000fe20003800000 */
[----:B------:R-:W-:-:S04]  /*25d20*/  SHF.R.S32.HI R3, RZ, 0x1f, R0 ;  /* 0x0000001fff037819 */ /* 0x000fc80000011400 */
[----:B------:R-:W-:-:S04]  /*25d30*/  LEA.HI R3, R3, R0, RZ, 0x6 ;  /* 0x0000000003037211 */ /* 0x000fc800078f30ff */
[----:B------:R-:W-:Y:S01]  /*25d40*/  SHF.R.S32.HI R0, RZ, 0x6, R3 ;  /* 0x00000006ff007819 */ /* 0x000fe20000011403 */
[----:B------:R-:W-:Y:S02]  /*25d50*/  IMAD.MOV.U32 R3, RZ, RZ, RZ ;  /* 0x000000ffff037224 */ /* 0x000fe400078e00ff */
[----:B------:R-:W0:Y:S01]  /*25d60*/  @!P1 LDC R6, c[0x0][0x9f0] ;  /* 0x00027c00ff069b82 */ /* 0x000e220000000800 */
[----:B------:R-:W-:-:S04]  /*25d70*/  VIMNMX R0, RZ, R0, !PT ;  /* 0x00000000ff007248 */ /* 0x000fc80007fe0100 */
[----:B------:R-:W-:-:S13]  /*25d80*/  ISETP.GT.AND P0, PT, R20, R0, PT ;  /* 0x000000001400720c */ /* 0x000fda0003f04270 */
[----:B------:R-:W-:Y:S05]  /*25d90*/  @!P0 BRA `(.L_x_2093) ;  /* 0x00000000006c8947 */ /* 0x000fea0003800000 */
[-C--:B0-----:R-:W-:Y:S02]  /*25da0*/  IABS R4, R6.reuse ;  /* 0x0000000600047213 */ /* 0x081fe40000000000 */
[----:B------:R-:W-:Y:S02]  /*25db0*/  IABS R7, R6 ;  /* 0x0000000600077213 */ /* 0x000fe40000000000 */
[----:B------:R-:W0:Y:S03]  /*25dc0*/  I2F.RP R8, R4 ;  /* 0x0000000400087306 */ /* 0x000e260000209400 */
[----:B------:R-:W-:-:S05]  /*25dd0*/  IMAD.MOV R7, RZ, RZ, -R7 ;  /* 0x000000ffff077224 */ /* 0x000fca00078e0a07 */
[----:B0-----:R-:W0:Y:S02]  /*25de0*/  MUFU.RCP R8, R8 ;  /* 0x0000000800087308 */ /* 0x001e240000001000 */
[----:B0-----:R-:W-:-:S06]  /*25df0*/  VIADD R9, R8, 0xffffffe ;  /* 0x0ffffffe08097836 */ /* 0x001fcc0000000000 */
[----:B------:R-:W0:Y:S02]  /*25e00*/  F2I.FTZ.U32.TRUNC.NTZ R3, R9 ;  /* 0x0000000900037305 */ /* 0x000e24000021f000 */
[----:B0-----:R-:W-:-:S05]  /*25e10*/  IADD3 R2, RZ, -R3, RZ ;  /* 0x80000003ff027210 */ /* 0x001fca0007ffe0ff */
[----:B------:R-:W-:Y:S02]  /*25e20*/  IMAD R5, R2, R4, RZ ;  /* 0x0000000402057224 */ /* 0x000fe400078e02ff */
[----:B------:R-:W-:-:S04]  /*25e30*/  IMAD.MOV.U32 R2, RZ, RZ, RZ ;  /* 0x000000ffff027224 */ /* 0x000fc800078e00ff */
[----:B------:R-:W-:Y:S01]  /*25e40*/  IMAD.HI.U32 R5, R3, R5, R2 ;  /* 0x0000000503057227 */ /* 0x000fe200078e0002 */
[----:B------:R-:W-:-:S05]  /*25e50*/  IADD3 R3, R6, -0x1, R20 ;  /* 0xffffffff06037810 */ /* 0x000fca0007ffe014 */
[----:B------:R-:W-:-:S05]  /*25e60*/  IMAD.IADD R3, R3, 0x1, -R0 ;  /* 0x0000000103037824 */ /* 0x000fca00078e0a00 */
        /* <DEDUP_REMOVED lines=14> */
.L_x_2093:
[----:B------:R-:W-:Y:S05]  /*25f50*/  BSYNC B0 ;  /* 0x0000000000007941 */ /* 0x000fea0003800000 */
.L_x_2092:
[----:B------:R-:W-:-:S05]  /*25f60*/  IMAD R34, R34, R3, R0 ;  /* 0x0000000322227224 */ /* 0x000fca00078e0200 */
        /* <DEDUP_REMOVED lines=19> */
[----:B-1----:R-:W-:Y:S01]  /*260a0*/  IADD3 R16, R0, UR39, R7 ;  /* 0x0000002700107c10 */ /* 0x002fe2000fffe007 */
[----:B------:R-:W-:Y:S06]  /*260b0*/  BRA `(.L_x_2095) ;  /* 0x00000038005c7947 */ /* 0x000fec0003800000 */
.L_x_2094:
        /* <DEDUP_REMOVED lines=9> */
[----:B------:R-:W-:Y:S01]  /*26150*/  MOV R8, 0x70 ;  /* 0x0000007000087802 */ /* 0x000fe20000000f00 */
[----:B------:R-:W1:Y:S01]  /*26160*/  LDC.64 R2, c[0x4][R2] ;  /* 0x0100000002027b82 */ /* 0x000e620000000a00 */
[----:B------:R-:W-:Y:S02]  /*26170*/  IMAD.U32 R5, RZ, RZ, UR7 ;  /* 0x00000007ff057e24 */ /* 0x000fe4000f8e00ff */
[----:B0-----:R-:W-:Y:S02]  /*26180*/  IMAD.U32 R6, RZ, RZ, UR8 ;  /* 0x00000008ff067e24 */ /* 0x001fe4000f8e00ff */
[----:B------:R-:W-:-:S02]  /*26190*/  IMAD.U32 R7, RZ, RZ, UR9 ;  /* 0x00000009ff077e24 */ /* 0x000fc4000f8e00ff */
[----:B------:R-:W-:Y:S02]  /*261a0*/  IMAD.U32 R10, RZ, RZ, UR4 ;  /* 0x00000004ff0a7e24 */ /* 0x000fe4000f8e00ff */
[----:B------:R-:W-:Y:S02]  /*261b0*/  IMAD.U32 R11, RZ, RZ, UR5 ;  /* 0x00000005ff0b7e24 */ /* 0x000fe4000f8e00ff */
[----:B------:R-:W-:Y:S02]  /*261c0*/  IMAD.MOV.U32 R12, RZ, RZ, 0x1 ;  /* 0x00000001ff0c7424 */ /* 0x000fe400078e00ff */
[----:B------:R-:W-:-:S07]  /*261d0*/  IMAD.MOV.U32 R13, RZ, RZ, RZ ;  /* 0x000000ffff0d7224 */ /* 0x000fce00078e00ff */
[----:B------:R-:W-:-:S07]  /*261e0*/  LEPC R20, `(.L_x_2097) ;  /* 0x000000001014794e */ /* 0x000fce0000000000 */
[----:B-1----:R-:W-:Y:S05]  /*261f0*/  CALL.ABS.NOINC R2 ;  /* 0x0000000002007343 */ /* 0x002fea0003c00000 */
.L_x_2097:
[----:B------:R-:W-:Y:S05]  /*26200*/  BSYNC B6 ;  /* 0x0000000000067941 */ /* 0x000fea0003800000 */
.L_x_2096:
        /* <DEDUP_REMOVED lines=13> */
[----:B0-----:R-:W-:Y:S02]  /*262e0*/  IMAD.U32 R6, RZ, RZ, UR8 ;  /* 0x00000008ff067e24 */ /* 0x001fe4000f8e00ff */
[----:B------:R-:W-:-:S02]  /*262f0*/  IMAD.U32 R7, RZ, RZ, UR9 ;  /* 0x00000009ff077e24 */ /* 0x000fc4000f8e00ff */
[----:B------:R-:W-:Y:S02]  /*26300*/  IMAD.U32 R10, RZ, RZ, UR4 ;  /* 0x00000004ff0a7e24 */ /* 0x000fe4000f8e00ff */
[----:B------:R-:W-:Y:S02]  /*26310*/  IMAD.U32 R11, RZ, RZ, UR5 ;  /* 0x00000005ff0b7e24 */ /* 0x000fe4000f8e00ff */
[----:B------:R-:W-:Y:S02]  /*26320*/  IMAD.MOV.U32 R8, RZ, RZ, 0x70 ;  /* 0x00000070ff087424 */ /* 0x000fe400078e00ff */
[----:B------:R-:W-:Y:S02]  /*26330*/  IMAD.MOV.U32 R12, RZ, RZ, 0x1 ;  /* 0x00000001ff0c7424 */ /* 0x000fe400078e00ff */
[----:B------:R-:W-:-:S07]  /*26340*/  IMAD.MOV.U32 R13, RZ, RZ, RZ ;  /* 0x000000ffff0d7224 */ /* 0x000fce00078e00ff */
[----:B------:R-:W-:-:S07]  /*26350*/  LEPC R20, `(.L_x_2099) ;  /* 0x000000001014794e */ /* 0x000fce0000000000 */
[----:B-1----:R-:W-:Y:S05]  /*26360*/  CALL.ABS.NOINC R2 ;  /* 0x0000000002007343 */ /* 0x002fea0003c00000 */
.L_x_2099:
[----:B------:R-:W-:Y:S05]  /*26370*/  BSYNC B6 ;  /* 0x0000000000067941 */ /* 0x000fea0003800000 */
.L_x_2098:
        /* <DEDUP_REMOVED lines=11> */
[----:B------:R-:W-:Y:S02]  /*26430*/  IMAD.U32 R5, RZ, RZ, UR7 ;  /* 0x00000007ff057e24 */ /* 0x000fe4000f8e00ff */
[----:B------:R-:W-:Y:S02]  /*26440*/  IMAD.U32 R7, RZ, RZ, UR9 ;  /* 0x00000009ff077e24 */ /* 0x000fe4000f8e00ff */
[----:B------:R-:W-:-:S02]  /*26450*/  IMAD.U32 R10, RZ, RZ, UR4 ;  /* 0x00000004ff0a7e24 */ /* 0x000fc4000f8e00ff */
[----:B------:R-:W-:Y:S02]  /*26460*/  IMAD.U32 R11, RZ, RZ, UR5 ;  /* 0x00000005ff0b7e24 */ /* 0x000fe4000f8e00ff */
[----:B------:R-:W-:Y:S02]  /*26470*/  IMAD.MOV.U32 R8, RZ, RZ, 0x70 ;  /* 0x00000070ff087424 */ /* 0x000fe400078e00ff */
[----:B------:R-:W-:Y:S02]  /*26480*/  IMAD.MOV.U32 R12, RZ, RZ, 0x1 ;  /* 0x00000001ff0c7424 */ /* 0x000fe400078e00ff */
[----:B------:R-:W-:-:S07]  /*26490*/  IMAD.MOV.U32 R13, RZ, RZ, RZ ;  /* 0x000000ffff0d7224 */ /* 0x000fce00078e00ff */
[----:B------:R-:W-:-:S07]  /*264a0*/  LEPC R20, `(.L_x_2101) ;  /* 0x000000001014794e */ /* 0x000fce0000000000 */
[----:B0-----:R-:W-:Y:S05]  /*264b0*/  CALL.ABS.NOINC R2 ;  /* 0x0000000002007343 */ /* 0x001fea0003c00000 */
.L_x_2101:
[----:B------:R-:W-:Y:S05]  /*264c0*/  BSYNC B6 ;  /* 0x0000000000067941 */ /* 0x000fea0003800000 */
.L_x_2100:
        /* <DEDUP_REMOVED lines=19> */
.L_x_2103:
[----:B------:R-:W-:Y:S05]  /*26600*/  BSYNC B6 ;  /* 0x0000000000067941 */ /* 0x000fea0003800000 */
.L_x_2102:
[----:B------:R-:W1:Y:S01]  /*26610*/  S2R R2, SR_TID.X ;  /* 0x0000000000027919 */ /* 0x000e620000002100 */
[----:B------:R-:W-:Y:S01]  /*26620*/  ULDC.64 UR4, c[0x0][0x9f8] ;  /* 0x00027e0000047ab9 */ /* 0x000fe20000000a00 */
[----:B------:R-:W-:Y:S01]  /*26630*/  MOV R32, R19 ;  /* 0x0000001300207202 */ /* 0x000fe20000000f00 */
[----:B------:R-:W2:Y:S01]  /*26640*/  LDC R8, c[0x0][0x430] ;  /* 0x00010c00ff087b82 */ /* 0x000ea20000000800 */
[----:B------:R-:W-:Y:S01]  /*26650*/  ISETP.NE.U32.AND P0, PT, RZ, UR4, PT ;  /* 0x00000004ff007c0c */ /* 0x000fe2000bf05070 */
[----:B------:R-:W3:Y:S03]  /*26660*/  S2R R21, SR_TID.X ;  /* 0x0000000000157919 */ /* 0x000ee60000002100 */
[----:B------:R-:W-:Y:S02]  /*26670*/  ISETP.NE.AND.EX P0, PT, RZ, UR5, PT, P0 ;  /* 0x00000005ff007c0c */ /* 0x000fe4000bf05300 */
[----:B------:R-:W-:Y:S01]  /*26680*/  LEA R0, R27, 0xffffffc0, 0x6 ;  /* 0xffffffc01b007811 */ /* 0x000fe200078e30ff */
[----:B------:R-:W4:Y:S01]  /*26690*/  LDC R9, c[0x0][0x2f4] ;  /* 0x0000bd00ff097b82 */ /* 0x000f220000000800 */
[----:B-1----:R-:W-:-:S09]  /*266a0*/  LOP3.LUT R20, R2, 0x7f, RZ, 0xc0, !PT ;  /* 0x0000007f02147812 */ /* 0x002fd200078ec0ff */
[----:B------:R-:W1:Y:S01]  /*266b0*/  @P0 LDC.64 R2, c[0x0][0x9f8] ;  /* 0x00027e00ff020b82 */ /* 0x000e620000000a00 */
[----:B------:R-:W-:Y:S01]  /*266c0*/  SHF.R.U32.HI R20, RZ, 0x3, R20 ;  /* 0x00000003ff147819 */ /* 0x000fe20000011614 */
[----:B-1----:R-:W-:-:S05]  /*266d0*/  @P0 IMAD.WIDE R2, R19, 0x4, R2 ;  /* 0x0000000413020825 */ /* 0x002fca00078e0202 */
[----:B------:R1:W4:Y:S01]  /*266e0*/  @P0 LDG.E R32, desc[UR36][R2.64] ;  /* 0x0000002402200981 */ /* 0x000322000c1e1900 */
[----:B---3--:R-:W-:Y:S01]  /*266f0*/  IMAD.SHL.U32 R21, R21, 0x10, RZ ;  /* 0x0000001015157824 */ /* 0x008fe200078e00ff */
[----:B--2---:R-:W-:-:S04]  /*26700*/  ISETP.NE.AND P1, PT, R8, 0x1, PT ;  /* 0x000000010800780c */ /* 0x004fc80003f25270 */
[----:B------:R-:W-:-:S05]  /*26710*/  LOP3.LUT R21, R20, 0x70, R21, 0xf8, !PT ;  /* 0x0000007014157812 */ /* 0x000fca00078ef815 */
[----:B------:R-:W-:-:S04]  /*26720*/  IMAD.IADD R5, R21, 0x1, R0 ;  /* 0x0000000115057824 */ /* 0x000fc800078e0200 */
[----:B------:R-:W2:Y:S01]  /*26730*/  @P1 LDC R7, c[0x0][0x434] ;  /* 0x00010d00ff071b82 */ /* 0x000ea20000000800 */
[C---:B------:R-:W-:Y:S01]  /*26740*/  ISETP.GE.AND P0, PT, R5.reuse, R24, PT ;  /* 0x000000180500720c */ /* 0x040fe20003f06270 */
[----:B------:R-:W-:-:S03]  /*26750*/  IMAD.IADD R5, R5, 0x1, R35 ;  /* 0x0000000105057824 */ /* 0x000fc600078e0223 */
[----:B------:R-:W-:Y:S01]  /*26760*/  ISETP.GT.U32.OR P0, PT, R21, 0x3f, P0 ;  /* 0x0000003f1500780c */ /* 0x000fe20000704470 */
[----:B0-----:R-:W-:Y:S02]  /*26770*/  IMAD.MOV.U32 R6, RZ, RZ, R5 ;  /* 0x000000ffff067224 */ /* 0x001fe400078e0005 */
[----:B------:R-:W0:Y:S10]  /*26780*/  @P1 LDC R4, c[0x0][0x438] ;  /* 0x00010e00ff041b82 */ /* 0x000e340000000800 */
[----:B-1----:R-:W1:Y:S01]  /*26790*/  @!P0 LDC.64 R2, c[0x0][0x428] ;  /* 0x00010a00ff028b82 */ /* 0x002e620000000a00 */
[----:B--2---:R-:W-:-:S05]  /*267a0*/  @P1 IMAD.HI.U32 R7, R5, R7, RZ ;  /* 0x0000000705071227 */ /* 0x004fca00078e00ff */
[----:B0-----:R-:W-:-:S04]  /*267b0*/  @P1 SHF.R.U32.HI R6, RZ, R4, R7 ;  /* 0x00000004ff061219 */ /* 0x001fc80000011607 */
[--C-:B------:R-:W-:Y:S01]  /*267c0*/  @!P0 SHF.R.S32.HI R7, RZ, 0x1f, R6.reuse ;  /* 0x0000001fff078819 */ /* 0x100fe20000011406 */
[----:B------:R-:W-:-:S04]  /*267d0*/  IMAD.MOV R4, RZ, RZ, -R6 ;  /* 0x000000ffff047224 */ /* 0x000fc800078e0a06 */
[----:B------:R-:W-:Y:S01]  /*267e0*/  IMAD R4, R8, R4, R5 ;  /* 0x0000000408047224 */ /* 0x000fe200078e0205 */
        /* <DEDUP_REMOVED lines=8> */
[----:B-1----:R-:W-:-:S04]  /*26870*/  @!P0 IMAD.WIDE.U32 R6, R32, R2, R6 ;  /* 0x0000000220068225 */ /* 0x002fc800078e0006 */
[----:B------:R-:W-:-:S04]  /*26880*/  @!P0 IMAD R5, R36, R2, RZ ;  /* 0x0000000224058224 */ /* 0x000fc800078e02ff */
[----:B------:R-:W-:Y:S02]  /*26890*/  @!P0 IMAD R5, R32, R3, R5 ;  /* 0x0000000320058224 */ /* 0x000fe400078e0205 */
[----:B------:R-:W0:Y:S02]  /*268a0*/  @!P0 LDC.64 R2, c[0x0][0x418] ;  /* 0x00010600ff028b82 */ /* 0x000e240000000a00 */
[----:B------:R-:W-:Y:S01]  /*268b0*/  @!P0 IMAD.IADD R5, R7, 0x1, R5 ;  /* 0x0000000107058824 */ /* 0x000fe200078e0205 */
[----:B0-----:R-:W-:-:S04]  /*268c0*/  @!P0 LEA R2, P1, R6, R2, 0x2 ;  /* 0x0000000206028211 */ /* 0x001fc800078210ff */
[----:B------:R-:W-:Y:S01]  /*268d0*/  @!P0 LEA.HI.X R3, R6, R3, R5, 0x2, P1 ;  /* 0x0000000306038211 */ /* 0x000fe200008f1405 */
[----:B------:R-:W-:Y:S01]  /*268e0*/  IMAD.MOV.U32 R6, RZ, RZ, RZ ;  /* 0x000000ffff067224 */ /* 0x000fe200078e00ff */
[----:B------:R-:W-:-:S05]  /*268f0*/  ISETP.GE.AND P1, PT, R33, R9, PT ;  /* 0x000000092100720c */ /* 0x000fca0003f26270 */
[----:B------:R0:W5:Y:S01]  /*26900*/  @!P0 LDG.E R6, desc[UR36][R2.64] ;  /* 0x0000002402068981 */ /* 0x000162000c1e1900 */
[----:B------:R-:W-:-:S07]  /*26910*/  ISETP.GE.AND P0, PT, R20, R9, PT ;  /* 0x000000091400720c */ /* 0x000fce0003f06270 */
[----:B------:R-:W-:Y:S01]  /*26920*/  @P1 LOP3.LUT R23, R23, 0x2, RZ, 0xfc, !PT ;  /* 0x0000000217171812 */ /* 0x000fe200078efcff */
[----:B0-----:R-:W-:-:S05]  /*26930*/  IMAD.U32 R2, RZ, RZ, UR42 ;  /* 0x0000002aff027e24 */ /* 0x001fca000f8e00ff */
[----:B------:R-:W-:-:S13]  /*26940*/  ISETP.NE.AND P2, PT, R2, 0x3, PT ;  /* 0x000000030200780c */ /* 0x000fda0003f45270 */
[----:B------:R-:W-:-:S04]  /*26950*/  @P2 LOP3.LUT R23, R23, 0x8, RZ, 0xfc, !PT ;  /* 0x0000000817172812 */ /* 0x000fc800078efcff */
[----:B------:R-:W-:-:S04]  /*26960*/  LOP3.LUT R23, R23, 0xfffffffe, RZ, 0xc0, !PT ;  /* 0xfffffffe17177812 */ /* 0x000fc800078ec0ff */
[----:B------:R-:W-:Y:S01]  /*26970*/  @P0 LOP3.LUT R23, R23, 0x1, RZ, 0xfc, !PT ;  /* 0x0000000117170812 */ /* 0x000fe200078efcff */
[----:B------:R-:W-:Y:S06]  /*26980*/  BRA.DIV UR4, `(.L_x_2104) ;  /* 0x000000aa04a47947 */ /* 0x000fec000b800000 */
.L_x_2439:
[----:B------:R-:W-:Y:S05]  /*26990*/  @!P2 BRA `(.L_x_2105) ;  /* 0x000000000004a947 */ /* 0x000fea0003800000 */
[----:B------:R-:W-:Y:S01]  /*269a0*/  BPT.TRAP 0x1 ;  /* 0x000000040000795c */ /* 0x000fe20000300000 */
.L_x_2105:
[----:B------:R-:W-:Y:S01]  /*269b0*/  IMAD R5, R28, 0x8, R22 ;  /* 0x000000081c057824 */ /* 0x000fe200078e0216 */
[----:B------:R-:W-:Y:S01]  /*269c0*/  SHF.L.U32 R21, R30, 0x1f, RZ ;  /* 0x0000001f1e157819 */ /* 0x000fe200000006ff */
[----:B------:R-:W0:Y:S01]  /*269d0*/  S2R R2, SR_TID.X ;  /* 0x0000000000027919 */ /* 0x000e220000002100 */
[----:B------:R-:W-:Y:S01]  /*269e0*/  BSSY B0, `(.L_x_2106) ;  /* 0x0000007000007945 */ /* 0x000fe20003800000 */
[----:B------:R-:W-:Y:S01]  /*269f0*/  SHF.R.S32.HI R10, RZ, 0x1f, R4 ;  /* 0x0000001fff0a7819 */ /* 0x000fe20000011404 */
[----:B------:R-:W1:Y:S01]  /*26a00*/  SYNCS.PHASECHK.TRANS64.TRYWAIT P0, [R5+URZ+0x28480], R21 ;  /* 0x02848015050075a7 */ /* 0x000e62000800017f */
[----:B0-----:R-:W-:-:S04]  /*26a10*/  LOP3.LUT R2, R2, 0x7f, RZ, 0xc0, !PT ;  /* 0x0000007f02027812 */ /* 0x001fc800078ec0ff */
[----:B------:R-:W-:-:S04]  /*26a20*/  SHF.R.U32.HI R2, RZ, 0x3, R2 ;  /* 0x00000003ff027819 */ /* 0x000fc80000011602 */
[----:B------:R-:W-:Y:S01]  /*26a30*/  IADD3 R24, -R2, R24, -R0 ;  /* 0x0000001802187210 */ /* 0x000fe20007ffe900 */
[----:B-1----:R-:W-:Y:S06]  /*26a40*/  @!P0 BRA `(.L_x_2107) ;  /* 0x000000a800a88947 */ /* 0x002fec0003800000 */
.L_x_2440:
[----:B------:R-:W-:Y:S05]  /*26a50*/  BSYNC B0 ;  /* 0x0000000000007941 */ /* 0x000fea0003800000 */
.L_x_2106:
[----:B------:R-:W2:Y:S01]  /*26a60*/  LDL R9, [R1] ;  /* 0x0000000001097983 */ /* 0x000ea20000100800 */
[----:B------:R-:W-:Y:S01]  /*26a70*/  ULDC.64 UR4, c[0x0][0x328] ;  /* 0x0000ca0000047ab9 */ /* 0x000fe20000000a00 */
[----:B-----5:R-:W-:Y:S01]  /*26a80*/  SHF.R.S32.HI R20, RZ, 0x1f, R6 ;  /* 0x0000001fff147819 */ /* 0x020fe20000011406 */
[----:B------:R-:W-:Y:S01]  /*26a90*/  IMAD R0, R10, UR4, RZ ;  /* 0x000000040a007c24 */ /* 0x000fe2000f8e02ff */
[----:B------:R-:W-:Y:S01]  /*26aa0*/  ULDC.64 UR6, c[0x0][0x318] ;  /* 0x0000c60000067ab9 */ /* 0x000fe20000000a00 */
[----:B------:R-:W-:Y:S01]  /*26ab0*/  IMAD.WIDE.U32 R2, R4, UR4, RZ ;  /* 0x0000000404027c25 */ /* 0x000fe2000f8e00ff */
[----:B------:R-:W-:-:S03]  /*26ac0*/  ISETP.GE.AND P4, PT, R24, 0x1, PT ;  /* 0x000000011800780c */ /* 0x000fc60003f86270 */
        /* <DEDUP_REMOVED lines=15> */
[----:B------:R-:W1:Y:S01]  /*26bc0*/  LDC R12, c[0x0][0x2f4] ;  /* 0x0000bd00ff0c7b82 */ /* 0x000e620000000800 */
[----:B------:R-:W2:Y:S01]  /*26bd0*/  SHFL.IDX PT, R2, R7, RZ, 0x181f ;  /* 0x00181fff07027589 */ /* 0x000ea200000e0000 */
[C---:B------:R-:W-:Y:S02]  /*26be0*/  LOP3.LUT R11, R33.reuse, 0x80, RZ, 0xfc, !PT ;  /* 0x00000080210b7812 */ /* 0x040fe400078efcff */
[C---:B------:R-:W-:Y:S01]  /*26bf0*/  ISETP.GE.AND P3, PT, R24.reuse, 0x11, PT ;  /* 0x000000111800780c */ /* 0x040fe20003f66270 */
[----:B------:R-:W3:Y:S01]  /*26c00*/  SHFL.IDX PT, R0, R8, RZ, 0x181f ;  /* 0x00181fff08007589 */ /* 0x000ee200000e0000 */
[----:B------:R-:W-:Y:S02]  /*26c10*/  ISETP.GE.AND P5, PT, R24, 0x31, PT ;  /* 0x000000311800780c */ /* 0x000fe40003fa6270 */
[C---:B-1----:R-:W-:Y:S02]  /*26c20*/  ISETP.GE.AND P2, PT, R33.reuse, R12, PT ;  /* 0x0000000c2100720c */ /* 0x042fe40003f46270 */
[----:B--2---:R-:W-:-:S02]  /*26c30*/  IADD3 R2, P0, R33, R2, RZ ;  /* 0x0000000221027210 */ /* 0x004fc40007f1e0ff */
[----:B------:R-:W-:-:S03]  /*26c40*/  ISETP.LT.OR P1, PT, R24, 0x1, P2 ;  /* 0x000000011800780c */ /* 0x000fc60001721670 */
[----:B---3--:R-:W-:Y:S01]  /*26c50*/  IMAD.X R3, RZ, RZ, R0, P0 ;  /* 0x000000ffff037224 */ /* 0x008fe200000e0600 */
[----:B------:R-:W-:Y:S01]  /*26c60*/  ISETP.GE.AND P0, PT, R11, R12, PT ;  /* 0x0000000c0b00720c */ /* 0x000fe20003f06270 */
[----:B------:R-:W-:-:S08]  /*26c70*/  IMAD.IADD R0, R22, 0x1, R9 ;  /* 0x0000000116007824 */ /* 0x000fd000078e0209 */
        /* <DEDUP_REMOVED lines=15> */
[----:B-1----:R-:W-:-:S04]  /*26d70*/  IADD3 R2, P1, R33, R2, RZ ;  /* 0x0000000221027210 */ /* 0x002fc80007f3e0ff */
[----:B--2---:R-:W-:Y:S02]  /*26d80*/  IADD3.X R3, RZ, R3, RZ, P1, !PT ;  /* 0x00000003ff037210 */ /* 0x004fe40000ffe4ff */
[----:B------:R-:W-:-:S13]  /*26d90*/  ISETP.LT.OR P1, PT, R24, 0x21, P2 ;  /* 0x000000211800780c */ /* 0x000fda0001721670 */
[----:B------:R-:W-:Y:S01]  /*26da0*/  LDGSTS.E.BYPASS.LTC128B.128 [R0+0x11000], desc[UR36][R2.64], !P1 ;  /* 0x1100000002007fae */ /* 0x000fe2000c901d64 */
[----:B------:R-:W-:-:S13]  /*26db0*/  ISETP.LT.OR P1, PT, R24, 0x21, P0 ;  /* 0x000000211800780c */ /* 0x000fda0000721670 */
[----:B------:R1:W-:Y:S01]  /*26dc0*/  LDGSTS.E.BYPASS.LTC128B.128 [R0+0x13000], desc[UR36][R2.64+0x80], !P1 ;  /* 0x1300008002007fae */ /* 0x0003e2000c901d64 */
[----:B------:R-:W-:-:S03]  /*26dd0*/  ISETP.GE.AND P1, PT, R24, 0x21, PT ;  /* 0x000000211800780c */ /* 0x000fc60003f26270 */
[----:B-1-3--:R1:W2:Y:S10]  /*26de0*/  SHFL.IDX PT, R2, R7, 0x3, 0x181f ;  /* 0x00781f0007027f89 */ /* 0x00a2b400000e0000 */
.L_x_2450:
        /* <DEDUP_REMOVED lines=11> */
.L_x_2109:
        /* <DEDUP_REMOVED lines=10> */
.L_x_2110:
[----:B------:R3:W-:Y:S01]  /*26f40*/  SYNCS.ARRIVE.TRANS64.A1T0 RZ, [R5+URZ+0x28470], RZ ;  /* 0x028470ff05ff79a7 */ /* 0x0007e2000810003f */
[----:B------:R-:W-:Y:S05]  /*26f50*/  @!P6 BRA `(.L_x_2111) ;  /* 0x000000000004e947 */ /* 0x000fea0003800000 */
[----:B------:R-:W-:Y:S01]  /*26f60*/  BPT.TRAP 0x1 ;  /* 0x000000040000795c */ /* 0x000fe20000300000 */
.L_x_2111:
[----:B------:R-:W4:Y:S01]  /*26f70*/  SYNCS.PHASECHK.TRANS64.TRYWAIT P0, [R5+URZ+0x28440], R21 ;  /* 0x02844015050075a7 */ /* 0x000f22000800017f */
[----:B------:R-:W-:Y:S04]  /*26f80*/  BSSY B0, `(.L_x_2112) ;  /* 0x0000002000007945 */ /* 0x000fe80003800000 */
[----:B----4-:R-:W-:Y:S05]  /*26f90*/  @!P0 BRA `(.L_x_2113) ;  /* 0x000000a800d48947 */ /* 0x010fea0003800000 */
.L_x_2451:
[----:B------:R-:W-:Y:S05]  /*26fa0*/  BSYNC B0 ;  /* 0x0000000000007941 */ /* 0x000fea0003800000 */
.L_x_2112:
[----:B------:R-:W-:Y:S01]  /*26fb0*/  ULDC.64 UR4, c[0x0][0x300] ;  /* 0x0000c00000047ab9 */ /* 0x000fe20000000a00 */
[----:B------:R-:W5:Y:S01]  /*26fc0*/  LDC R8, c[0x0][0x2f4] ;  /* 0x0000bd00ff087b82 */ /* 0x000f620000000800 */
[----:B-1----:R-:W-:Y:S01]  /*26fd0*/  IMAD R7, R10, UR4, RZ ;  /* 0x000000040a077c24 */ /* 0x002fe2000f8e02ff */
[----:B------:R-:W-:Y:S01]  /*26fe0*/  ULDC.64 UR6, c[0x0][0x2e8] ;  /* 0x0000ba0000067ab9 */ /* 0x000fe20000000a00 */
[----:B--2---:R-:W-:Y:S01]  /*26ff0*/  IMAD.WIDE.U32 R2, R4, UR4, RZ ;  /* 0x0000000404027c25 */ /* 0x004fe2000f8e00ff */
        /* <DEDUP_REMOVED lines=11> */
[----:B-----5:R-:W-:Y:S02]  /*270b0*/  ISETP.GE.AND P2, PT, R9, R8, PT ;  /* 0x000000080900720c */ /* 0x020fe40003f46270 */
        /* <DEDUP_REMOVED lines=8> */
[----:B--2---:R-:W-:-:S05]  /*27140*/  @P4 IMAD.X R2, RZ, RZ, R2, P0 ;  /* 0x000000ffff024224 */ /* 0x004fca00000e0602 */
[----:B------:R-:W-:-:S04]  /*27150*/  @P4 LOP3.LUT R3, R3, R2, RZ, 0x3c, !PT ;  /* 0x0000000203034212 */ /* 0x000fc800078e3cff */
[----:B------:R-:W-:-:S04]  /*27160*/  @P4 LOP3.LUT R2, R3, R2, RZ, 0x3c, !PT ;  /* 0x0000000203024212 */ /* 0x000fc800078e3cff */
[----:B------:R-:W-:-:S05]  /*27170*/  @P4 LOP3.LUT R3, R3, R2, RZ, 0x3c, !PT ;  /* 0x0000000203034212 */ /* 0x000fca00078e3cff */
[----:B------:R-:W-:Y:S01]  /*27180*/  @!PT LDS RZ, [RZ] ;  /* 0x00000000fffff984 */ /* 0x000fe20000000800 */
[----:B------:R-:W-:Y:S04]  /*27190*/  @P4 LDGSTS.E.BYPASS.LTC128B.128 [R0+0x20000], desc[UR36][R2.64], !P6 ;  /* 0x2000000002004fae */ /* 0x000fe8000f101d64 */
[----:B------:R1:W-:Y:S04]  /*271a0*/  @P4 LDGSTS.E.BYPASS.LTC128B.128 [R0+0x22000], desc[UR36][R2.64+0x80], !P2 ;  /* 0x2200008002004fae */ /* 0x0003e8000d101d64 */
[----:B-1----:R-:W1:Y:S04]  /*271b0*/  SHFL.IDX PT, R3, R4, 0x1, 0x181f ;  /* 0x00381f0004037f89 */ /* 0x002e6800000e0000 */
[----:B------:R-:W2:Y:S01]  /*271c0*/  SHFL.IDX PT, R2, R6, 0x1, 0x181f ;  /* 0x00381f0006027f89 */ /* 0x000ea200000e0000 */
[----:B-1----:R-:W-:-:S05]  /*271d0*/  @P3 IADD3 R3, P0, R33, R3, RZ ;  /* 0x0000000321033210 */ /* 0x002fca0007f1e0ff */
[----:B--2---:R-:W-:-:S05]  /*271e0*/  @P3 IMAD.X R2, RZ, RZ, R2, P0 ;  /* 0x000000ffff023224 */ /* 0x004fca00000e0602 */
[----:B------:R-:W-:-:S04]  /*271f0*/  @P3 LOP3.LUT R3, R3, R2, RZ, 0x3c, !PT ;  /* 0x0000000203033212 */ /* 0x000fc800078e3cff */
[----:B------:R-:W-:-:S04]  /*27200*/  @P3 LOP3.LUT R2, R3, R2, RZ, 0x3c, !PT ;  /* 0x0000000203023212 */ /* 0x000fc800078e3cff */
[----:B------:R-:W-:-:S05]  /*27210*/  @P3 LOP3.LUT R3, R3, R2, RZ, 0x3c, !PT ;  /* 0x0000000203033212 */ /* 0x000fca00078e3cff */
[----:B------:R-:W-:Y:S04]  /*27220*/  @P3 LDGSTS.E.BYPASS.LTC128B.128 [R0+0x20800], desc[UR36][R2.64], !P6 ;  /* 0x2080000002003fae */ /* 0x000fe8000f101d64 */
[----:B------:R1:W-:Y:S04]  /*27230*/  @P3 LDGSTS.E.BYPASS.LTC128B.128 [R0+0x22800], desc[UR36][R2.64+0x80], !P2 ;  /* 0x2280008002003fae */ /* 0x0003e8000d101d64 */
[----:B-1----:R-:W1:Y:S04]  /*27240*/  SHFL.IDX PT, R3, R4, 0x2, 0x181f ;  /* 0x00581f0004037f89 */ /* 0x002e6800000e0000 */
[----:B------:R-:W2:Y:S04]  /*27250*/  SHFL.IDX PT, R2, R6, 0x2, 0x181f ;  /* 0x00581f0006027f89 */ /* 0x000ea800000e0000 */
[----:B------:R-:W0:Y:S04]  /*27260*/  SHFL.IDX PT, R4, R4, 0x3, 0x181f ;  /* 0x00781f0004047f89 */ /* 0x000e2800000e0000 */
[----:B------:R-:W0:Y:S01]  /*27270*/  SHFL.IDX PT, R6, R6, 0x3, 0x181f ;  /* 0x00781f0006067f89 */ /* 0x000e2200000e0000 */
[----:B-1----:R-:W-:-:S05]  /*27280*/  @P1 IADD3 R3, P0, R33, R3, RZ ;  /* 0x0000000321031210 */ /* 0x002fca0007f1e0ff */
[----:B--2---:R-:W-:-:S05]  /*27290*/  @P1 IMAD.X R2, RZ, RZ, R2, P0 ;  /* 0x000000ffff021224 */ /* 0x004fca00000e0602 */
[----:B------:R-:W-:-:S04]  /*272a0*/  @P1 LOP3.LUT R3, R3, R2, RZ, 0x3c, !PT ;  /* 0x0000000203031212 */ /* 0x000fc800078e3cff */
[----:B------:R-:W-:-:S04]  /*272b0*/  @P1 LOP3.LUT R2, R3, R2, RZ, 0x3c, !PT ;  /* 0x0000000203021212 */ /* 0x000fc800078e3cff */
[----:B------:R-:W-:-:S05]  /*272c0*/  @P1 LOP3.LUT R3, R3, R2, RZ, 0x3c, !PT ;  /* 0x0000000203031212 */ /* 0x000fca00078e3cff */
[----:B------:R1:W-:Y:S04]  /*272d0*/  @P1 LDGSTS.E.BYPASS.LTC128B.128 [R0+0x21000], desc[UR36][R2.64], !P6 ;  /* 0x2100000002001fae */ /* 0x0003e8000f101d64 */
[----:B0-----:R1:W-:Y:S02]  /*272e0*/  @P1 LDGSTS.E.BYPASS.LTC128B.128 [R0+0x23000], desc[UR36][R2.64+0x80], !P2 ;  /* 0x2300008002001fae */ /* 0x0013e4000d101d64 */
.L_x_2461:
[C---:B------:R-:W-:Y:S02]  /*272f0*/  ISETP.GE.AND P1, PT, R33.reuse, R8, PT ;  /* 0x000000082100720c */ /* 0x040fe40003f26270 */
[----:B01----:R-:W-:-:S05]  /*27300*/  @P5 IADD3 R2, P0, R33, R4, RZ ;  /* 0x0000000421025210 */ /* 0x003fca0007f1e0ff */
[----:B------:R-:W-:Y:S01]  /*27310*/  @P5 IMAD.X R3, RZ, RZ, R6, P0 ;  /* 0x000000ffff035224 */ /* 0x000fe200000e0606 */
[----:B------:R-:W-:-:S05]  /*27320*/  PLOP3.LUT P0, PT, PT, PT, PT, 0x80, 0x0 ;  /* 0x000000000000781c */ /* 0x000fca0003f0f070 */
[----:B------:R-:W-:Y:S01]  /*27330*/  @!PT LDS RZ, [RZ] ;  /* 0x00000000fffff984 */ /* 0x000fe20000000800 */
[----:B------:R-:W-:Y:S01]  /*27340*/  @!PT LDS RZ, [RZ] ;  /* 0x00000000fffff984 */ /* 0x000fe20000000800 */
[----:B------:R-:W-:Y:S01]  /*27350*/  @!PT LDS RZ, [RZ] ;  /* 0x00000000fffff984 */ /* 0x000fe20000000800 */
[----:B------:R0:W-:Y:S04]  /*27360*/  @P5 LDGSTS.E.BYPASS.LTC128B.128 [R0+0x21800], desc[UR36][R2.64], !P1 ;  /* 0x2180000002005fae */ /* 0x0001e8000c901d64 */
[----:B------:R0:W-:Y:S01]  /*27370*/  @P5 LDGSTS.E.BYPASS.LTC128B.128 [R0+0x23800], desc[UR36][R2.64+0x80], !P2 ;  /* 0x2380008002005fae */ /* 0x0001e2000d101d64 */
[----:B------:R-:W-:-:S03]  /*27380*/  NOP ;  /* 0x0000000000007918 */ /* 0x000fc60000000000 */
.L_x_2115:
        /* <DEDUP_REMOVED lines=10> */
.L_x_2116:
[----:B0-----:R-:W-:Y:S01]  /*27430*/  SHF.R.S32.HI R0, RZ, 0x1f, R26 ;  /* 0x0000001fff007819 */ /* 0x001fe2000001141a */
[----:B------:R0:W-:Y:S06]  /*27440*/  SYNCS.ARRIVE.TRANS64.A1T0 RZ, [R5+URZ+0x28430], RZ ;  /* 0x028430ff05ff79a7 */ /* 0x0001ec000810003f */
[----:B------:R-:W-:Y:S05]  /*27450*/  WARPSYNC.ALL ;  /* 0x0000000000007948 */ /* 0x000fea0003800000 */
[----:B------:R-:W-:Y:S01]  /*27460*/  ULDC.64 UR4, c[0x0][0x298] ;  /* 0x0000a60000047ab9 */ /* 0x000fe20000000a00 */
[----:B------:R-:W-:Y:S01]  /*27470*/  ULDC.64 UR6, c[0x0][0xa00] ;  /* 0x0002800000067ab9 */ /* 0x000fe20000000a00 */
[----:B------:R-:W-:Y:S01]  /*27480*/  VIADD R2, R22, 0x18000 ;  /* 0x0001800016027836 */ /* 0x000fe20000000000 */
[----:B------:R-:W-:Y:S01]  /*27490*/  BAR.SYNC.DEFER_BLOCKING 0x8, 0x180 ;  /* 0x0206000000007b1d */ /* 0x000fe20000010000 */
[----:B------:R-:W-:Y:S01]  /*274a0*/  IMAD R3, R0, UR4, RZ ;  /* 0x0000000400037c24 */ /* 0x000fe2000f8e02ff */
[----:B------:R-:W-:-:S02]  /*274b0*/  ISETP.NE.U32.AND P0, PT, RZ, UR6, PT ;  /* 0x00000006ff007c0c */ /* 0x000fc4000bf05070 */
[----:B------:R-:W-:Y:S01]  /*274c0*/  LOP3.LUT P1, RZ, R2, 0x3ff, RZ, 0xc0, !PT ;  /* 0x000003ff02ff7812 */ /* 0x000fe2000782c0ff */
[C---:B------:R-:W-:Y:S01]  /*274d0*/  IMAD R0, R26.reuse, UR5, R3 ;  /* 0x000000051a007c24 */ /* 0x040fe2000f8e0203 */
[----:B------:R-:W-:Y:S01]  /*274e0*/  ISETP.NE.AND.EX P0, PT, RZ, UR7, PT, P0 ;  /* 0x00000007ff007c0c */ /* 0x000fe2000bf05300 */
[----:B------:R-:W-:Y:S01]  /*274f0*/  IMAD.WIDE.U32 R26, R26, UR4, RZ ;  /* 0x000000041a1a7c25 */ /* 0x000fe2000f8e00ff */
[----:B------:R-:W-:Y:S01]  /*27500*/  SHF.R.S32.HI R2, RZ, 0x1f, R19 ;  /* 0x0000001fff027819 */ /* 0x000fe20000011413 */
[----:B------:R-:W-:Y:S01]  /*27510*/  BSSY B6, `(.L_x_2117) ;  /* 0x0000017000067945 */ /* 0x000fe20003800000 */
[----:B------:R-:W-:Y:S01]  /*27520*/  SEL R24, R19, RZ, !P0 ;  /* 0x000000ff13187207 */ /* 0x000fe20004000000 */
[----:B------:R-:W-:Y:S01]  /*27530*/  IMAD.IADD R3, R27, 0x1, R0 ;  /* 0x000000011b037824 */ /* 0x000fe200078e0200 */
[----:B------:R-:W-:-:S04]  /*27540*/  SEL R0, R2, RZ, !P0 ;  /* 0x000000ff02007207 */ /* 0x000fc80004000000 */
[----:B------:R1:W-:Y:S04]  /*27550*/  STL [R1+0x20], R3 ;  /* 0x0000200301007387 */ /* 0x0003e80000100800 */
[----:B------:R1:W-:Y:S01]  /*27560*/  STL [R1+0x24], R0 ;  /* 0x0000240001007387 */ /* 0x0003e20000100800 */
[----:B------:R-:W-:Y:S05]  /*27570*/  @!P1 BRA `(.L_x_2118) ;  /* 0x0000000000409947 */ /* 0x000fea0003800000 */
[----:B------:R-:W-:Y:S01]  /*27580*/  MOV R2, 0x0 ;  /* 0x0000000000027802 */ /* 0x000fe20000000f00 */
[----:B------:R-:W-:Y:S01]  /*27590*/  ULDC.64 UR4, c[0x4][0xc0] ;  /* 0x0100300000047ab9 */ /* 0x000fe20000000a00 */
[----:B------:R-:W-:Y:S01]  /*275a0*/  ULDC.64 UR6, c[0x4][0xc8] ;  /* 0x0100320000067ab9 */ /* 0x000fe20000000a00 */
[----:B------:R-:W-:Y:S01]  /*275b0*/  ULDC.64 UR8, c[0x4][0x28] ;  /* 0x01000a0000087ab9 */ /* 0x000fe20000000a00 */
[----:B------:R-:W-:Y:S01]  /*275c0*/  IMAD.U32 R4, RZ, RZ, UR4 ;  /* 0x00000004ff047e24 */ /* 0x000fe2000f8e00ff */
[----:B------:R-:W-:Y:S01]  /*275d0*/  MOV R8, 0x70 ;  /* 0x0000007000087802 */ /* 0x000fe20000000f00 */
[----:B-1----:R-:W1:Y:S01]  /*275e0*/  LDC.64 R2, c[0x4][R2] ;  /* 0x0100000002027b82 */ /* 0x002e620000000a00 */
[----:B0--34-:R-:W-:Y:S02]  /*275f0*/  IMAD.U32 R5, RZ, RZ, UR5 ;  /* 0x00000005ff057e24 */ /* 0x019fe4000f8e00ff */
[----:B------:R-:W-:Y:S02]  /*27600*/  IMAD.U32 R6, RZ, RZ, UR6 ;  /* 0x00000006ff067e24 */ /* 0x000fe4000f8e00ff */
[----:B------:R-:W-:-:S02]  /*27610*/  IMAD.U32 R7, RZ, RZ, UR7 ;  /* 0x00000007ff077e24 */ /* 0x000fc4000f8e00ff */
[----:B------:R-:W-:Y:S02]  /*27620*/  IMAD.U32 R10, RZ, RZ, UR8 ;  /* 0x00000008ff0a7e24 */ /* 0x000fe4000f8e00ff */
[----:B------:R-:W-:Y:S02]  /*27630*/  IMAD.U32 R11, RZ, RZ, UR9 ;  /* 0x00000009ff0b7e24 */ /* 0x000fe4000f8e00ff */
[----:B------:R-:W-:Y:S02]  /*27640*/  IMAD.MOV.U32 R12, RZ, RZ, 0x1 ;  /* 0x00000001ff0c7424 */ /* 0x000fe400078e00ff */
[----:B------:R-:W-:-:S07]  /*27650*/  IMAD.MOV.U32 R13, RZ, RZ, RZ ;  /* 0x000000ffff0d7224 */ /* 0x000fce00078e00ff */
[----:B------:R-:W-:-:S07]  /*27660*/  LEPC R20, `(.L_x_2118) ;  /* 0x000000001014794e */ /* 0x000fce0000000000 */
[----:B-1----:R-:W-:Y:S05]  /*27670*/  CALL.ABS.NOINC R2 ;  /* 0x0000000002007343 */ /* 0x002fea0003c00000 */
.L_x_2118:
[----:B------:R-:W-:Y:S05]  /*27680*/  BSYNC B6 ;  /* 0x0000000000067941 */ /* 0x000fea0003800000 */
.L_x_2117:
[----:B------:R-:W4:Y:S01]  /*27690*/  LDL.LU R20, [R1+0x24] ;  /* 0x0000240001147983 */ /* 0x000f220000300800 */
[----:B------:R-:W2:Y:S01]  /*276a0*/  LDC R7, c[0x0][0x448] ;  /* 0x00011200ff077b82 */ /* 0x000ea20000000800 */
[----:B------:R-:W-:Y:S02]  /*276b0*/  ULDC.64 UR4, c[0x0][0x2d8] ;  /* 0x0000b60000047ab9 */ /* 0x000fe40000000a00 */
[----:B------:R-:W1:Y:S04]  /*276c0*/  LDL.LU R2, [R1+0x20] ;  /* 0x0000200001027983 */ /* 0x000e680000300800 */
[----:B------:R0:W5:Y:S01]  /*276d0*/  LDL R8, [R1+0x14] ;  /* 0x0000140001087983 */ /* 0x0001620000100800 */
[----:B--2---:R-:W-:-:S13]  /*276e0*/  ISETP.NE.AND P0, PT, R7, 0x1, PT ;  /* 0x000000010700780c */ /* 0x004fda0003f05270 */
[----:B------:R-:W2:Y:S01]  /*276f0*/  @P0 LDC R6, c[0x0][0x44c] ;  /* 0x00011300ff060b82 */ /* 0x000ea20000000800 */
[----:B------:R-:W-:Y:S01]  /*27700*/  LOP3.LUT R9, R33, 0x80, RZ, 0xfc, !PT ;  /* 0x0000008021097812 */ /* 0x000fe200078efcff */
[----:B----4-:R-:W-:Y:S02]  /*27710*/  IMAD.MOV.U32 R21, RZ, RZ, R20 ;  /* 0x000000ffff157224 */ /* 0x010fe400078e0014 */
[----:B------:R-:W4:Y:S01]  /*27720*/  S2R R20, SR_TID.X ;  /* 0x0000000000147919 */ /* 0x000f220000002100 */
[----:B-1----:R-:W-:Y:S02]  /*27730*/  IMAD.MOV.U32 R3, RZ, RZ, R2 ;  /* 0x000000ffff037224 */ /* 0x002fe400078e0002 */
[----:B------:R-:W-:-:S04]  /*27740*/  IMAD.MOV.U32 R2, RZ, RZ, R26 ;  /* 0x000000ffff027224 */ /* 0x000fc800078e001a */
[----:B------:R-:W-:-:S04]  /*27750*/  IMAD.WIDE.U32 R2, R18, UR4, R2 ;  /* 0x0000000412027c25 */ /* 0x000fc8000f8e0002 */
[----:B------:R-:W-:Y:S01]  /*27760*/  IMAD R3, R18, UR5, R3 ;  /* 0x0000000512037c24 */ /* 0x000fe2000f8e0203 */
[----:B------:R-:W-:Y:S02]  /*27770*/  ULDC.64 UR4, c[0x0][0x2e0] ;  /* 0x0000b80000047ab9 */ /* 0x000fe40000000a00 */
[----:B0--3--:R-:W-:Y:S02]  /*27780*/  IMAD R5, R21, UR4, RZ ;  /* 0x0000000415057c24 */ /* 0x009fe4000f8e02ff */
[----:B------:R-:W-:-:S04]  /*27790*/  IMAD.WIDE.U32 R2, R24, UR4, R2 ;  /* 0x0000000418027c25 */ /* 0x000fc8000f8e0002 */
[----:B------:R-:W-:Y:S01]  /*277a0*/  IMAD R0, R24, UR5, R5 ;  /* 0x0000000518007c24 */ /* 0x000fe2000f8e0205 */
[----:B------:R-:W-:-:S03]  /*277b0*/  ULDC.64 UR4, c[0x0][0x2d0] ;  /* 0x0000b40000047ab9 */ /* 0x000fc60000000a00 */
[----:B------:R-:W-:Y:S02]  /*277c0*/  IMAD.IADD R3, R3, 0x1, R0 ;  /* 0x0000000103037824 */ /* 0x000fe400078e0200 */
[----:B------:R-:W0:Y:S01]  /*277d0*/  @P0 LDC R0, c[0x0][0x450] ;  /* 0x00011400ff000b82 */ /* 0x000e220000000800 */
[C---:B----4-:R-:W-:Y:S01]  /*277e0*/  LOP3.LUT R21, R20.reuse, 0x7f, RZ, 0xc0, !PT ;  /* 0x0000007f14157812 */ /* 0x050fe200078ec0ff */
[----:B------:R-:W-:-:S03]  /*277f0*/  IMAD.SHL.U32 R20, R20, 0x10, RZ ;  /* 0x0000001014147824 */ /* 0x000fc600078e00ff */
[----:B------:R-:W-:-:S04]  /*27800*/  SHF.R.U32.HI R21, RZ, 0x3, R21 ;  /* 0x00000003ff157819 */ /* 0x000fc80000011615 */
[----:B------:R-:W-:-:S05]  /*27810*/  LOP3.LUT R20, R21, 0x70, R20, 0xf8, !PT ;  /* 0x0000007015147812 */ /* 0x000fca00078ef814 */
[----:B------:R-:W-:-:S04]  /*27820*/  IMAD.IADD R5, R20, 0x1, R17 ;  /* 0x0000000114057824 */ /* 0x000fc800078e0211 */
[----:B--2---:R-:W-:-:S04]  /*27830*/  @P0 IMAD.HI.U32 R6, R5, R6, RZ ;  /* 0x0000000605060227 */ /* 0x004fc800078e00ff */
[----:B------:R-:W-:Y:S01]  /*27840*/  IMAD.MOV.U32 R4, RZ, RZ, R5 ;  /* 0x000000ffff047224 */ /* 0x000fe200078e0005 */
[----:B0-----:R-:W-:Y:S01]  /*27850*/  @P0 SHF.R.U32.HI R4, RZ, R0, R6 ;  /* 0x00000000ff040219 */ /* 0x001fe20000011606 */
        /* <DEDUP_REMOVED lines=8> */
[----:B------:R-:W-:Y:S02]  /*278e0*/  ULDC.64 UR4, c[0x0][0x2c8] ;  /* 0x0000b20000047ab9 */ /* 0x000fe40000000a00 */
[----:B------:R-:W-:Y:S02]  /*278f0*/  IMAD.IADD R3, R3, 0x1, R5 ;  /* 0x0000000103037824 */ /* 0x000fe400078e0205 */
[----:B------:R-:W-:Y:S02]  /*27900*/  IMAD R4, R4, UR4, RZ ;  /* 0x0000000404047c24 */ /* 0x000fe4000f8e02ff */
[----:B------:R-:W-:-:S04]  /*27910*/  IMAD.WIDE.U32 R2, R0, UR4, R2 ;  /* 0x0000000400027c25 */ /* 0x000fc8000f8e0002 */
        /* <DEDUP_REMOVED lines=8> */
[----:B0-----:R-:W-:-:S04]  /*279a0*/  LOP3.LUT R20, R20, 0x7f, RZ, 0xc0, !PT ;  /* 0x0000007f14147812 */ /* 0x001fc800078ec0ff */
[----:B------:R-:W-:Y:S01]  /*279b0*/  SHF.R.U32.HI R9, RZ, 0x3, R20 ;  /* 0x00000003ff097819 */ /* 0x000fe20000011614 */
[----:B------:R-:W-:Y:S06]  /*279c0*/  BRA.DIV UR4, `(.L_x_2119) ;  /* 0x000000a604b87947 */ /* 0x000fec000b800000 */
[----:B------:R-:W0:Y:S01]  /*279d0*/  SHFL.IDX PT, R3, R0, RZ, 0x181f ;  /* 0x00181fff00037589 */ /* 0x000e2200000e0000 */
[----:B------:R-:W-:Y:S02]  /*279e0*/  IMAD R25, R25, R7, RZ ;  /* 0x0000000719197224 */ /* 0x000fe400078e02ff */
[----:B------:R-:W-:Y:S01]  /*279f0*/  IMAD.IADD R17, R9, 0x1, R17 ;  /* 0x0000000109117824 */ /* 0x000fe200078e0211 */
[----:B------:R-:W1:Y:S03]  /*27a00*/  SHFL.IDX PT, R2, R4, RZ, 0x181f ;  /* 0x00181fff04027589 */ /* 0x000e6600000e0000 */
[C---:B------:R-:W-:Y:S01]  /*27a10*/  VIADD R6, R17.reuse, 0x10 ;  /* 0x0000001011067836 */ /* 0x040fe20000000000 */
[----:B------:R-:W-:Y:S01]  /*27a20*/  ISETP.GE.AND P2, PT, R17, R25, PT ;  /* 0x000000191100720c */ /* 0x000fe20003f46270 */
[----:B------:R-:W2:-:S12]  /*27a30*/  SHFL.IDX PT, R14, R0, 0x1, 0x181f ;  /* 0x00381f00000e7f89 */ /* 0x000e9800000e0000 */
[----:B0-----:R-:W-:-:S05]  /*27a40*/  @!P2 IADD3 R5, P3, R33, R3, RZ ;  /* 0x000000032105a210 */ /* 0x001fca0007f7e0ff */
[----:B-1----:R-:W-:Y:S02]  /*27a50*/  @!P2 IMAD.X R3, RZ, RZ, R2, P3 ;  /* 0x000000ffff03a224 */ /* 0x002fe400018e0602 */
[----:B------:R-:W-:-:S05]  /*27a60*/  @!P2 IMAD.MOV.U32 R2, RZ, RZ, R5 ;  /* 0x000000ffff02a224 */ /* 0x000fca00078e0005 */
[----:B-----5:R-:W-:Y:S04]  /*27a70*/  @!P2 LDGSTS.E.BYPASS.LTC128B.128 [R8+0x18000], desc[UR36][R2.64], !P0 ;  /* 0x180000000208afae */ /* 0x020fe8000c101d64 */
[----:B------:R0:W-:Y:S01]  /*27a80*/  @!P2 LDGSTS.E.BYPASS.LTC128B.128 [R8+0x1c000], desc[UR36][R2.64+0x80], !P1 ;  /* 0x1c0000800208afae */ /* 0x0001e2000c901d64 */
[----:B------:R-:W-:-:S03]  /*27a90*/  ISETP.GE.AND P2, PT, R6, R25, PT ;  /* 0x000000190600720c */ /* 0x000fc60003f46270 */
[----:B0-----:R-:W0:Y:S10]  /*27aa0*/  SHFL.IDX PT, R2, R4, 0x1, 0x181f ;  /* 0x00381f0004027f89 */ /* 0x001e3400000e0000 */
[----:B--2---:R-:W-:-:S02]  /*27ab0*/  @!P2 IADD3 R5, P3, R33, R14, RZ ;  /* 0x0000000e2105a210 */ /* 0x004fc40007f7e0ff */
[----:B------:R-:W1:Y:S02]  /*27ac0*/  SHFL.IDX PT, R14, R0, 0x2, 0x181f ;  /* 0x00581f00000e7f89 */ /* 0x000e6400000e0000 */
[----:B0-----:R-:W-:Y:S01]  /*27ad0*/  @!P2 IADD3.X R6, RZ, R2, RZ, P3, !PT ;  /* 0x00000002ff06a210 */ /* 0x001fe20001ffe4ff */
[----:B------:R-:W-:-:S04]  /*27ae0*/  @!P2 IMAD.MOV.U32 R2, RZ, RZ, R5 ;  /* 0x000000ffff02a224 */ /* 0x000fc800078e0005 */
[----:B------:R-:W-:Y:S02]  /*27af0*/  @!P2 IMAD.MOV.U32 R3, RZ, RZ, R6 ;  /* 0x000000ffff03a224 */ /* 0x000fe400078e0006 */
[----:B------:R-:W-:-:S03]  /*27b00*/  VIADD R6, R17, 0x20 ;  /* 0x0000002011067836 */ /* 0x000fc60000000000 */
        /* <DEDUP_REMOVED lines=44> */
[----:B-1----:R-:W-:Y:S01]  /*27dd0*/  @!P2 IADD3 R5, P3, R33, R14, RZ ;  /* 0x0000000e2105a210 */ /* 0x002fe20007f7e0ff */
[----:B------:R-:W1:Y:S04]  /*27de0*/  SHFL.IDX PT, R4, R4, 0x7, 0x181f ;  /* 0x00f81f0004047f89 */ /* 0x000e6800000e0000 */
[----:B------:R2:W3:Y:S01]  /*27df0*/  SHFL.IDX PT, R14, R0, 0x7, 0x181f ;  /* 0x00f81f00000e7f89 */ /* 0x0004e200000e0000 */
[----:B0-----:R-:W-:-:S02]  /*27e00*/  @!P2 IMAD.X R6, RZ, RZ, R2, P3 ;  /* 0x000000ffff06a224 */ /* 0x001fc400018e0602 */
[----:B------:R-:W-:Y:S02]  /*27e10*/  @!P2 IMAD.MOV.U32 R2, RZ, RZ, R5 ;  /* 0x000000ffff02a224 */ /* 0x000fe400078e0005 */
[----:B------:R-:W-:-:S05]  /*27e20*/  @!P2 IMAD.MOV.U32 R3, RZ, RZ, R6 ;  /* 0x000000ffff03a224 */ /* 0x000fca00078e0006 */
[----:B------:R2:W-:Y:S04]  /*27e30*/  @!P2 LDGSTS.E.BYPASS.LTC128B.128 [R8+0x1b000], desc[UR36][R2.64], !P0 ;  /* 0x1b0000000208afae */ /* 0x0005e8000c101d64 */
[----:B-1-3--:R2:W-:Y:S02]  /*27e40*/  @!P2 LDGSTS.E.BYPASS.LTC128B.128 [R8+0x1f000], desc[UR36][R2.64+0x80], !P1 ;  /* 0x1f0000800208afae */ /* 0x00a5e4000c901d64 */
.L_x_2478:
[----:B--2---:R-:W-:Y:S01]  /*27e50*/  VIADD R0, R17, 0x70 ;  /* 0x0000007011007836 */ /* 0x004fe20000000000 */
        /* <DEDUP_REMOVED lines=10> */
.L_x_2121:
[----:B------:R-:W-:Y:S05]  /*27f00*/  BSYNC B0 ;  /* 0x0000000000007941 */ /* 0x000fea0003800000 */
.L_x_2120:
[----:B------:R-:W-:Y:S01]  /*27f10*/  NOP ;  /* 0x0000000000007918 */ /* 0x000fe20000000000 */
[----:B------:R-:W-:-:S13]  /*27f20*/  PLOP3.LUT P0, PT, PT, PT, PT, 0x80, 0x0 ;  /* 0x000000000000781c */ /* 0x000fda0003f0f070 */
.L_x_2122:
[----:B------:R-:W-:Y:S02]  /*27f30*/  PLOP3.LUT P1, PT, P1, P0, PT, 0xa2, 0x0 ;  /* 0x000000000000781c */ /* 0x000fe40000f21472 */
[----:B------:R-:W-:-:S08]  /*27f40*/  @P0 R2UR P1, UR4, R22 ;  /* 0x00000000160402ca */ /* 0x000fd00000020000 */
[----:B------:R-:W-:-:S05]  /*27f50*/  @P0 PLOP3.LUT P0, PT, P1, PT, PT, 0x80, 0x0 ;  /* 0x000000000000081c */ /* 0x000fca0000f0f070 */
[----:B------:R-:W-:Y:S01]  /*27f60*/  @!P1 SYNCS.ARRIVE.TRANS64.RED.A0T1 RZ, [UR4+0x28400], RZ ;  /* 0x028400ffffff99a7 */ /* 0x000fe20008200404 */
[----:B------:R-:W-:Y:S07]  /*27f70*/  @!P1 ARRIVES.LDGSTSBAR.64.TRANSCNT [UR4+0x28400] ;  /* 0x02840000ff0099b0 */ /* 0x000fee0008000a84 */
[----:B------:R-:W-:Y:S05]  /*27f80*/  @P0 BRA.U.ANY `(.L_x_2122) ;  /* 0xfffffffd00e80947 */ /* 0x000fea000393ffff */
[----:B0-----:R-:W2:Y:S02]  /*27f90*/  LDL.LU R2, [R1+0x28] ;  /* 0x0000280001027983 */ /* 0x001ea40000300800 */
[----:B--2---:R-:W-:-:S05]  /*27fa0*/  VIADD R2, R2, 0x1 ;  /* 0x0000000102027836 */ /* 0x004fca0000000000 */
[----:B------:R0:W-:Y:S01]  /*27fb0*/  STL [R1+0x28], R2 ;  /* 0x0000280201007387 */ /* 0x0001e20000100800 */
[----:B------:R-:W-:-:S04]  /*27fc0*/  LEA.HI R0, R2, R2, RZ, 0x1 ;  /* 0x0000000202007211 */ /* 0x000fc800078f08ff */
        /* <DEDUP_REMOVED lines=11> */
.L_x_2479:
[----:B------:R-:W-:Y:S05]  /*28080*/  BSYNC B0 ;  /* 0x0000000000007941 */ /* 0x000fea0003800000 */
.L_x_2123:
[----:B------:R-:W-:Y:S05]  /*28090*/  @!P0 BRA `(.L_x_2125) ;  /* 0x00000010007c8947 */ /* 0x000fea0003800000 */
[----:B------:R-:W-:Y:S02]  /*280a0*/  IMAD.MOV.U32 R5, RZ, RZ, R28 ;  /* 0x000000ffff057224 */ /* 0x000fe400078e001c */
[----:B------:R-:W-:-:S07]  /*280b0*/  IMAD.MOV.U32 R6, RZ, RZ, R30 ;  /* 0x000000ffff067224 */ /* 0x000fce00078e001e */
.L_x_2145:
[----:B-1----:R-:W1:Y:S01]  /*280c0*/  LDC R7, c[0x0][0x430] ;  /* 0x00010c00ff077b82 */ /* 0x002e620000000800 */
[----:B--2---:R-:W2:Y:S01]  /*280d0*/  S2R R0, SR_TID.X ;  /* 0x0000000000007919 */ /* 0x004ea20000002100 */
[----:B------:R-:W-:Y:S01]  /*280e0*/  LOP3.LUT P2, RZ, R23, 0x8, RZ, 0xc0, !PT ;  /* 0x0000000817ff7812 */ /* 0x000fe2000784c0ff */
[----:B------:R-:W3:Y:S01]  /*280f0*/  S2R R2, SR_TID.X ;  /* 0x0000000000027919 */ /* 0x000ee20000002100 */
[----:B-1----:R-:W-:Y:S02]  /*28100*/  ISETP.NE.AND P0, PT, R7, 0x1, PT ;  /* 0x000000010700780c */ /* 0x002fe40003f05270 */
[----:B--2---:R-:W-:-:S11]  /*28110*/  LOP3.LUT R0, R0, 0x7f, RZ, 0xc0, !PT ;  /* 0x0000007f00007812 */ /* 0x004fd600078ec0ff */
[----:B0-----:R-:W1:Y:S01]  /*28120*/  @P0 LDC R9, c[0x0][0x434] ;  /* 0x00010d00ff090b82 */ /* 0x001e620000000800 */
[----:B---3--:R-:W-:Y:S01]  /*28130*/  IMAD.SHL.U32 R2, R2, 0x10, RZ ;  /* 0x0000001002027824 */ /* 0x008fe200078e00ff */
[----:B------:R-:W-:-:S04]  /*28140*/  SHF.R.U32.HI R0, RZ, 0x3, R0 ;  /* 0x00000003ff007819 */ /* 0x000fc80000011600 */
[----:B------:R-:W-:Y:S01]  /*28150*/  LOP3.LUT R2, R0, 0x70, R2, 0xf8, !PT ;  /* 0x0000007000027812 */ /* 0x000fe200078ef802 */
[----:B------:R-:W-:Y:S01]  /*28160*/  IMAD R0, R20, 0x40, R35 ;  /* 0x0000004014007824 */ /* 0x000fe200078e0223 */
[----:B0-----:R-:W0:Y:S02]  /*28170*/  @P0 LDC R3, c[0x0][0x438] ;  /* 0x00010e00ff030b82 */ /* 0x001e240000000800 */
[C---:B------:R-:W-:Y:S02]  /*28180*/  ISETP.GT.U32.AND P1, PT, R2.reuse, 0x3f, PT ;  /* 0x0000003f0200780c */ /* 0x040fe40003f24070 */
[----:B------:R-:W-:-:S05]  /*28190*/  IADD3 R0, R2, R0, RZ ;  /* 0x0000000002007210 */ /* 0x000fca0007ffe0ff */
[----:B------:R-:W-:-:S06]  /*281a0*/  IMAD.MOV.U32 R2, RZ, RZ, R0 ;  /* 0x000000ffff027224 */ /* 0x000fcc00078e0000 */
[----:B------:R-:W2:Y:S01]  /*281b0*/  @!P1 LDC.64 R10, c[0x0][0x418] ;  /* 0x00010600ff0a9b82 */ /* 0x000ea20000000a00 */
[----:B-1----:R-:W-:-:S07]  /*281c0*/  @P0 IMAD.HI.U32 R4, R0, R9, RZ ;  /* 0x0000000900040227 */ /* 0x002fce00078e00ff */
[----:B------:R-:W1:Y:S01]  /*281d0*/  @!P1 LDC.64 R8, c[0x0][0x428] ;  /* 0x00010a00ff089b82 */ /* 0x000e620000000a00 */
[----:B0-----:R-:W-:-:S05]  /*281e0*/  @P0 SHF.R.U32.HI R2, RZ, R3, R4 ;  /* 0x00000003ff020219 */ /* 0x001fca0000011604 */
[----:B------:R-:W-:-:S04]  /*281f0*/  IMAD.MOV R3, RZ, RZ, -R2 ;  /* 0x000000ffff037224 */ /* 0x000fc800078e0a02 */
[----:B------:R-:W-:Y:S01]  /*28200*/  IMAD R7, R7, R3, R0 ;  /* 0x0000000307077224 */ /* 0x000fe200078e0200 */
[--C-:B------:R-:W-:Y:S01]  /*28210*/  @!P1 SHF.R.S32.HI R3, RZ, 0x1f, R2.reuse ;  /* 0x0000001fff039819 */ /* 0x100fe20000011402 */
[----:B------:R-:W-:Y:S02]  /*28220*/  VIADD R28, R5, 0x1 ;  /* 0x00000001051c7836 */ /* 0x000fe40000000000 */
[-C--:B-1----:R-:W-:Y:S02]  /*28230*/  @!P1 IMAD R0, R36, R8.reuse, RZ ;  /* 0x0000000824009224 */ /* 0x082fe400078e02ff */
[----:B------:R-:W-:-:S04]  /*28240*/  @!P1 IMAD.WIDE.U32 R2, R32, R8, R2 ;  /* 0x0000000820029225 */ /* 0x000fc800078e0002 */
[----:B------:R-:W-:Y:S01]  /*28250*/  @!P1 IMAD R9, R32, R9, R0 ;  /* 0x0000000920099224 */ /* 0x000fe200078e0200 */
[----:B--2---:R-:W-:Y:S01]  /*28260*/  @!P1 LEA R10, P0, R2, R10, 0x2 ;  /* 0x0000000a020a9211 */ /* 0x004fe200078010ff */
[----:B------:R-:W-:Y:S02]  /*28270*/  IMAD.MOV.U32 R8, RZ, RZ, RZ ;  /* 0x000000ffff087224 */ /* 0x000fe400078e00ff */
[----:B------:R-:W-:-:S05]  /*28280*/  @!P1 IMAD.IADD R9, R9, 0x1, R3 ;  /* 0x0000000109099824 */ /* 0x000fca00078e0203 */
[----:B------:R-:W-:Y:S02]  /*28290*/  @!P1 LEA.HI.X R11, R2, R11, R9, 0x2, P0 ;  /* 0x0000000b020b9211 */ /* 0x000fe400000f1409 */
[----:B------:R-:W-:Y:S01]  /*282a0*/  ISETP.NE.AND P0, PT, R28, 0x2, PT ;  /* 0x000000021c00780c */ /* 0x000fe20003f05270 */
[----:B------:R-:W-:Y:S05]  /*282b0*/  YIELD ;  /* 0x0000000000007946 */ /* 0x000fea0003800000 */
[----:B------:R-:W-:Y:S01]  /*282c0*/  SEL R3, RZ, 0x1, P0 ;  /* 0x00000001ff037807 */ /* 0x000fe20000000000 */
[----:B------:R0:W5:Y:S01]  /*282d0*/  @!P1 LDG.E R8, desc[UR36][R10.64] ;  /* 0x000000240a089981 */ /* 0x000162000c1e1900 */
[C---:B------:R-:W-:Y:S01]  /*282e0*/  ISETP.GT.AND P1, PT, R20.reuse, R34, PT ;  /* 0x000000221400720c */ /* 0x040fe20003f24270 */
[----:B------:R-:W-:Y:S01]  /*282f0*/  VIADD R20, R20, 0xffffffff ;  /* 0xffffffff14147836 */ /* 0x000fe20000000000 */
[----:B------:R-:W-:-:S02]  /*28300*/  SEL R28, R28, RZ, P0 ;  /* 0x000000ff1c1c7207 */ /* 0x000fc40000000000 */
[----:B------:R-:W-:Y:S01]  /*28310*/  LOP3.LUT R30, R6, R3, RZ, 0x3c, !PT ;  /* 0x00000003061e7212 */ /* 0x000fe200078e3cff */
[----:B------:R-:W-:Y:S08]  /*28320*/  @!P2 BRA `(.L_x_2126) ;  /* 0x000000000004a947 */ /* 0x000ff00003800000 */
[----:B------:R-:W-:Y:S01]  /*28330*/  BPT.TRAP 0x1 ;  /* 0x000000040000795c */ /* 0x000fe20000300000 */
.L_x_2126:
[----:B------:R-:W-:Y:S01]  /*28340*/  IMAD R0, R28, 0x8, R22 ;  /* 0x000000081c007824 */ /* 0x000fe200078e0216 */
[----:B------:R-:W-:Y:S01]  /*28350*/  SHF.L.U32 R17, R30, 0x1f, RZ ;  /* 0x0000001f1e117819 */ /* 0x000fe200000006ff */
[----:B------:R-:W-:Y:S01]  /*28360*/  BSSY B0, `(.L_x_2127) ;  /* 0x0000004000007945 */ /* 0x000fe20003800000 */
[----:B------:R-:W-:Y:S02]  /*28370*/  SHF.R.S32.HI R9, RZ, 0x1f, R7 ;  /* 0x0000001fff097819 */ /* 0x000fe40000011407 */
[----:B------:R-:W1:Y:S02]  /*28380*/  SYNCS.PHASECHK.TRANS64.TRYWAIT P0, [R0+URZ+0x28480], R17 ;  /* 0x02848011000075a7 */ /* 0x000e64000800017f */
[----:B-1----:R-:W-:Y:S05]  /*28390*/  @!P0 BRA `(.L_x_2128) ;  /* 0x000000a400dc8947 */ /* 0x002fea0003800000 */
.L_x_2480:
[----:B------:R-:W-:Y:S05]  /*283a0*/  BSYNC B0 ;  /* 0x0000000000007941 */ /* 0x000fea0003800000 */
.L_x_2127:
[----:B------:R-:W2:Y:S01]  /*283b0*/  LDL R13, [R1] ;  /* 0x00000000010d7983 */ /* 0x000ea20000100800 */
[----:B------:R-:W-:Y:S01]  /*283c0*/  ULDC.64 UR4, c[0x0][0x328] ;  /* 0x0000ca0000047ab9 */ /* 0x000fe20000000a00 */
[----:B0----5:R-:W-:Y:S01]  /*283d0*/  SHF.R.S32.HI R10, RZ, 0x1f, R8 ;  /* 0x0000001fff0a7819 */ /* 0x021fe20000011408 */
[----:B------:R-:W-:Y:S01]  /*283e0*/  IMAD R4, R9, UR4, RZ ;  /* 0x0000000409047c24 */ /* 0x000fe2000f8e02ff */
[----:B------:R-:W0:Y:S01]  /*283f0*/  LDC R11, c[0x0][0x2f4] ;  /* 0x0000bd00ff0b7b82 */ /* 0x000e220000000800 */
[----:B------:R-:W-:Y:S01]  /*28400*/  IMAD.WIDE.U32 R2, R7, UR4, RZ ;  /* 0x0000000407027c25 */ /* 0x000fe2000f8e00ff */
[----:B------:R-:W-:Y:S01]  /*28410*/  ULDC.64 UR6, c[0x0][0x318] ;  /* 0x0000c60000067ab9 */ /* 0x000fe20000000a00 */
[----:B------:R-:W-:Y:S02]  /*28420*/  LOP3.LUT R12, R33, 0x80, RZ, 0xfc, !PT ;  /* 0x00000080210c7812 */ /* 0x000fe400078efcff */
        /* <DEDUP_REMOVED lines=8> */
[-C--:B0-----:R-:W-:Y:S01]  /*284b0*/  ISETP.GE.AND P2, PT, R12, R11.reuse, PT ;  /* 0x0000000b0c00720c */ /* 0x081fe20003f46270 */
[C---:B------:R-:W-:Y:S01]  /*284c0*/  IMAD.WIDE.U32 R2, R18.reuse, UR4, R2 ;  /* 0x0000000412027c25 */ /* 0x040fe2000f8e0002 */
[----:B------:R-:W-:Y:S01]  /*284d0*/  UMOV UR4, 0xffffffff ;  /* 0xffffffff00047882 */ /* 0x000fe20000000000 */
[----:B------:R-:W-:Y:S02]  /*284e0*/  ISETP.GE.AND P3, PT, R33, R11, PT ;  /* 0x0000000b2100720c */ /* 0x000fe40003f66270 */
[----:B------:R-:W-:Y:S01]  /*284f0*/  IMAD R24, R18, UR5, R3 ;  /* 0x0000000512187c24 */ /* 0x000fe2000f8e0203 */
[----:B------:R-:W-:-:S04]  /*28500*/  IADD3 R21, P0, R2, UR6, RZ ;  /* 0x0000000602157c10 */ /* 0x000fc8000ff1e0ff */
[----:B------:R-:W-:Y:S01]  /*28510*/  IADD3.X R24, R24, UR7, RZ, P0, !PT ;  /* 0x0000000718187c10 */ /* 0x000fe200087fe4ff */
[----:B--2---:R-:W-:Y:S01]  /*28520*/  IMAD R4, R28, 0x4000, R13 ;  /* 0x000040001c047824 */ /* 0x004fe200078e020d */
[----:B------:R-:W-:Y:S07]  /*28530*/  BRA.DIV UR4, `(.L_x_2129) ;  /* 0x000000a604887947 */ /* 0x000fee000b800000 */
[----:B------:R-:W0:Y:S01]  /*28540*/  SHFL.IDX PT, R2, R21, RZ, 0x181f ;  /* 0x00181fff15027589 */ /* 0x000e2200000e0000 */
[----:B------:R-:W-:-:S03]  /*28550*/  IMAD.IADD R4, R22, 0x1, R4 ;  /* 0x0000000116047824 */ /* 0x000fc600078e0204 */
[----:B------:R-:W2:Y:S01]  /*28560*/  SHFL.IDX PT, R3, R24, RZ, 0x181f ;  /* 0x00181fff18037589 */ /* 0x000ea200000e0000 */
[----:B0-----:R-:W-:-:S05]  /*28570*/  IADD3 R2, P0, R33, R2, RZ ;  /* 0x0000000221027210 */ /* 0x001fca0007f1e0ff */
[----:B--2---:R-:W-:-:S05]  /*28580*/  IMAD.X R3, RZ, RZ, R3, P0 ;  /* 0x000000ffff037224 */ /* 0x004fca00000e0603 */
[----:B------:R-:W-:Y:S01]  /*28590*/  @!PT LDS RZ, [RZ] ;  /* 0x00000000fffff984 */ /* 0x000fe20000000800 */
[----:B------:R-:W-:Y:S04]  /*285a0*/  LDGSTS.E.BYPASS.LTC128B.128 [R4+0x10000], desc[UR36][R2.64], !P3 ;  /* 0x1000000002047fae */ /* 0x000fe8000d901d64 */
[----:B------:R0:W-:Y:S04]  /*285b0*/  LDGSTS.E.BYPASS.LTC128B.128 [R4+0x12000], desc[UR36][R2.64+0x80], !P2 ;  /* 0x1200008002047fae */ /* 0x0001e8000d101d64 */
[----:B0-----:R-:W0:Y:S04]  /*285c0*/  SHFL.IDX PT, R2, R21, 0x1, 0x181f ;  /* 0x00381f0015027f89 */ /* 0x001e2800000e0000 */
[----:B------:R-:W2:Y:S01]  /*285d0*/  SHFL.IDX PT, R3, R24, 0x1, 0x181f ;  /* 0x00381f0018037f89 */ /* 0x000ea200000e0000 */
[----:B0-----:R-:W-:-:S05]  /*285e0*/  IADD3 R2, P0, R33, R2, RZ ;  /* 0x0000000221027210 */ /* 0x001fca0007f1e0ff */
[----:B--2---:R-:W-:-:S05]  /*285f0*/  IMAD.X R3, RZ, RZ, R3, P0 ;  /* 0x000000ffff037224 */ /* 0x004fca00000e0603 */
[----:B------:R-:W-:Y:S04]  /*28600*/  LDGSTS.E.BYPASS.LTC128B.128 [R4+0x10800], desc[UR36][R2.64], !P3 ;  /* 0x1080000002047fae */ /* 0x000fe8000d901d64 */
[----:B------:R0:W-:Y:S04]  /*28610*/  LDGSTS.E.BYPASS.LTC128B.128 [R4+0x12800], desc[UR36][R2.64+0x80], !P2 ;  /* 0x1280008002047fae */ /* 0x0001e8000d101d64 */
[----:B0-----:R-:W0:Y:S04]  /*28620*/  SHFL.IDX PT, R2, R21, 0x2, 0x181f ;  /* 0x00581f0015027f89 */ /* 0x001e2800000e0000 */
[----:B------:R-:W2:Y:S04]  /*28630*/  SHFL.IDX PT, R3, R24, 0x2, 0x181f ;  /* 0x00581f0018037f89 */ /* 0x000ea800000e0000 */
[----:B------:R-:W3:Y:S01]  /*28640*/  SHFL.IDX PT, R24, R24, 0x3, 0x181f ;  /* 0x00781f0018187f89 */ /* 0x000ee200000e0000 */
[----:B0-----:R-:W-:-:S05]  /*28650*/  IADD3 R2, P0, R33, R2, RZ ;  /* 0x0000000221027210 */ /* 0x001fca0007f1e0ff */
[----:B--2---:R-:W-:-:S05]  /*28660*/  IMAD.X R3, RZ, RZ, R3, P0 ;  /* 0x000000ffff037224 */ /* 0x004fca00000e0603 */
[----:B------:R-:W-:Y:S04]  /*28670*/  LDGSTS.E.BYPASS.LTC128B.128 [R4+0x11000], desc[UR36][R2.64], !P3 ;  /* 0x1100000002047fae */ /* 0x000fe8000d901d64 */
[----:B------:R0:W-:Y:S04]  /*28680*/  LDGSTS.E.BYPASS.LTC128B.128 [R4+0x13000], desc[UR36][R2.64+0x80], !P2 ;  /* 0x1300008002047fae */ /* 0x0001e8000d101d64 */
[----:B0--3--:R0:W2:Y:S02]  /*28690*/  SHFL.IDX PT, R2, R21, 0x3, 0x181f ;  /* 0x00781f0015027f89 */ /* 0x0090a400000e0000 */
.L_x_2490:
        /* <DEDUP_REMOVED lines=9> */
.L_x_2130:
        /* <DEDUP_REMOVED lines=10> */
.L_x_2131:
[----:B------:R3:W-:Y:S01]  /*287d0*/  SYNCS.ARRIVE.TRANS64.A1T0 RZ, [R0+URZ+0x28470], RZ ;  /* 0x028470ff00ff79a7 */ /* 0x0007e2000810003f */
[----:B------:R-:W-:Y:S05]  /*287e0*/  @!P3 BRA `(.L_x_2132) ;  /* 0x000000000004b947 */ /* 0x000fea0003800000 */
[----:B------:R-:W-:Y:S01]  /*287f0*/  BPT.TRAP 0x1 ;  /* 0x000000040000795c */ /* 0x000fe20000300000 */
.L_x_2132:
[----:B------:R-:W4:Y:S01]  /*28800*/  SYNCS.PHASECHK.TRANS64.TRYWAIT P0, [R0+URZ+0x28440], R17 ;  /* 0x02844011000075a7 */ /* 0x000f22000800017f */
[----:B------:R-:W-:Y:S04]  /*28810*/  BSSY B0, `(.L_x_2133) ;  /* 0x0000002000007945 */ /* 0x000fe80003800000 */
[----:B----4-:R-:W-:Y:S05]  /*28820*/  @!P0 BRA `(.L_x_2134) ;  /* 0x000000a400f48947 */ /* 0x010fea0003800000 */
.L_x_2491:
[----:B------:R-:W-:Y:S05]  /*28830*/  BSYNC B0 ;  /* 0x0000000000007941 */ /* 0x000fea0003800000 */
.L_x_2133:
[----:B------:R-:W-:Y:S01]  /*28840*/  ULDC.64 UR4, c[0x0][0x300] ;  /* 0x0000c00000047ab9 */ /* 0x000fe20000000a00 */
[----:B------:R-:W5:Y:S01]  /*28850*/  LDC R11, c[0x0][0x2f4] ;  /* 0x0000bd00ff0b7b82 */ /* 0x000f620000000800 */
[----:B------:R-:W-:Y:S01]  /*28860*/  IMAD R9, R9, UR4, RZ ;  /* 0x0000000409097c24 */ /* 0x000fe2000f8e02ff */
[----:B------:R-:W-:Y:S01]  /*28870*/  ULDC.64 UR6, c[0x0][0x2e8] ;  /* 0x0000ba0000067ab9 */ /* 0x000fe20000000a00 */
[----:B--2---:R-:W-:Y:S01]  /*28880*/  IMAD.WIDE.U32 R2, R7, UR4, RZ ;  /* 0x0000000407027c25 */ /* 0x004fe2000f8e00ff */
[----:B------:R-:W-:-:S03]  /*28890*/  LOP3.LUT R12, R33, 0x80, RZ, 0xfc, !PT ;  /* 0x00000080210c7812 */ /* 0x000fc600078efcff */
[----:B------:R-:W-:Y:S01]  /*288a0*/  IMAD R9, R7, UR5, R9 ;  /* 0x0000000507097c24 */ /* 0x000fe2000f8e0209 */
[----:B------:R-:W-:Y:S02]  /*288b0*/  ULDC.64 UR4, c[0x0][0x310] ;  /* 0x0000c40000047ab9 */ /* 0x000fe40000000a00 */
[----:B------:R-:W-:Y:S02]  /*288c0*/  IMAD R10, R10, UR4, RZ ;  /* 0x000000040a0a7c24 */ /* 0x000fe4000f8e02ff */
[----:B------:R-:W-:Y:S02]  /*288d0*/  IADD3 R3, R3, R9, RZ ;  /* 0x0000000903037210 */ /* 0x000fe40007ffe0ff */
[C---:B------:R-:W-:Y:S02]  /*288e0*/  IMAD R10, R8.reuse, UR5, R10 ;  /* 0x00000005080a7c24 */ /* 0x040fe4000f8e020a */
[----:B------:R-:W-:Y:S01]  /*288f0*/  IMAD.WIDE.U32 R2, R8, UR4, R2 ;  /* 0x0000000408027c25 */ /* 0x000fe2000f8e0002 */
[----:B------:R-:W-:-:S03]  /*28900*/  ULDC.64 UR4, c[0x0][0x308] ;  /* 0x0000c20000047ab9 */ /* 0x000fc60000000a00 */
[----:B------:R-:W-:Y:S01]  /*28910*/  IMAD.IADD R3, R3, 0x1, R10 ;  /* 0x0000000103037824 */ /* 0x000fe200078e020a */
[-C--:B-----5:R-:W-:Y:S01]  /*28920*/  ISETP.GE.AND P2, PT, R12, R11.reuse, PT ;  /* 0x0000000b0c00720c */ /* 0x0a0fe20003f46270 */
[C---:B------:R-:W-:Y:S01]  /*28930*/  IMAD.WIDE.U32 R2, R18.reuse, UR4, R2 ;  /* 0x0000000412027c25 */ /* 0x040fe2000f8e0002 */
[----:B------:R-:W-:Y:S01]  /*28940*/  UMOV UR4, 0xffffffff ;  /* 0xffffffff00047882 */ /* 0x000fe20000000000 */
[----:B------:R-:W-:Y:S02]  /*28950*/  ISETP.GE.AND P3, PT, R33, R11, PT ;  /* 0x0000000b2100720c */ /* 0x000fe40003f66270 */
[----:B------:R-:W-:Y:S01]  /*28960*/  IMAD R8, R18, UR5, R3 ;  /* 0x0000000512087c24 */ /* 0x000fe2000f8e0203 */
[----:B------:R-:W-:-:S04]  /*28970*/  IADD3 R7, P0, R2, UR6, RZ ;  /* 0x0000000602077c10 */ /* 0x000fc8000ff1e0ff */
[----:B------:R-:W-:Y:S01]  /*28980*/  IADD3.X R8, R8, UR7, RZ, P0, !PT ;  /* 0x0000000708087c10 */ /* 0x000fe200087fe4ff */
[----:B------:R-:W-:Y:S08]  /*28990*/  BRA.DIV UR4, `(.L_x_2135) ;  /* 0x000000a604ac7947 */ /* 0x000ff0000b800000 */
[----:B------:R-:W2:Y:S04]  /*289a0*/  SHFL.IDX PT, R2, R7, RZ, 0x181f ;  /* 0x00181fff07027589 */ /* 0x000ea800000e0000 */
[----:B------:R-:W5:Y:S01]  /*289b0*/  SHFL.IDX PT, R3, R8, RZ, 0x181f ;  /* 0x00181fff08037589 */ /* 0x000f6200000e0000 */
[----:B--2---:R-:W-:-:S05]  /*289c0*/  IADD3 R2, P0, R33, R2, RZ ;  /* 0x0000000221027210 */ /* 0x004fca0007f1e0ff */
[----:B-----5:R-:W-:-:S05]  /*289d0*/  IMAD.X R3, RZ, RZ, R3, P0 ;  /* 0x000000ffff037224 */ /* 0x020fca00000e0603 */
[----:B------:R-:W-:Y:S01]  /*289e0*/  @!PT LDS RZ, [RZ] ;  /* 0x00000000fffff984 */ /* 0x000fe20000000800 */
[----:B------:R-:W-:Y:S04]  /*289f0*/  LDGSTS.E.BYPASS.LTC128B.128 [R4+0x20000], desc[UR36][R2.64], !P3 ;  /* 0x2000000002047fae */ /* 0x000fe8000d901d64 */
[----:B------:R2:W-:Y:S04]  /*28a00*/  LDGSTS.E.BYPASS.LTC128B.128 [R4+0x22000], desc[UR36][R2.64+0x80], !P2 ;  /* 0x2200008002047fae */ /* 0x0005e8000d101d64 */
[----:B--2---:R-:W2:Y:S04]  /*28a10*/  SHFL.IDX PT, R2, R7, 0x1, 0x181f ;  /* 0x00381f0007027f89 */ /* 0x004ea800000e0000 */
[----:B------:R-:W5:Y:S01]  /*28a20*/  SHFL.IDX PT, R3, R8, 0x1, 0x181f ;  /* 0x00381f0008037f89 */ /* 0x000f6200000e0000 */
[----:B--2---:R-:W-:-:S05]  /*28a30*/  IADD3 R2, P0, R33, R2, RZ ;  /* 0x0000000221027210 */ /* 0x004fca0007f1e0ff */
[----:B-----5:R-:W-:-:S05]  /*28a40*/  IMAD.X R3, RZ, RZ, R3, P0 ;  /* 0x000000ffff037224 */ /* 0x020fca00000e0603 */
[----:B------:R-:W-:Y:S04]  /*28a50*/  LDGSTS.E.BYPASS.LTC128B.128 [R4+0x20800], desc[UR36][R2.64], !P3 ;  /* 0x2080000002047fae */ /* 0x000fe8000d901d64 */
[----:B------:R2:W-:Y:S04]  /*28a60*/  LDGSTS.E.BYPASS.LTC128B.128 [R4+0x22800], desc[UR36][R2.64+0x80], !P2 ;  /* 0x2280008002047fae */ /* 0x0005e8000d101d64 */
[----:B--2---:R-:W2:Y:S04]  /*28a70*/  SHFL.IDX PT, R2, R7, 0x2, 0x181f ;  /* 0x00581f0007027f89 */ /* 0x004ea800000e0000 */
[----:B------:R-:W5:Y:S04]  /*28a80*/  SHFL.IDX PT, R3, R8, 0x2, 0x181f ;  /* 0x00581f0008037f89 */ /* 0x000f6800000e0000 */
[----:B------:R-:W0:Y:S01]  /*28a90*/  SHFL.IDX PT, R8, R8, 0x3, 0x181f ;  /* 0x00781f0008087f89 */ /* 0x000e2200000e0000 */
[----:B--2---:R-:W-:-:S05]  /*28aa0*/  IADD3 R2, P0, R33, R2, RZ ;  /* 0x0000000221027210 */ /* 0x004fca0007f1e0ff */
[----:B-----5:R-:W-:-:S05]  /*28ab0*/  IMAD.X R3, RZ, RZ, R3, P0 ;  /* 0x000000ffff037224 */ /* 0x020fca00000e0603 */
[----:B------:R-:W-:Y:S04]  /*28ac0*/  LDGSTS.E.BYPASS.LTC128B.128 [R4+0x21000], desc[UR36][R2.64], !P3 ;  /* 0x2100000002047fae */ /* 0x000fe8000d901d64 */
[----:B------:R2:W-:Y:S04]  /*28ad0*/  LDGSTS.E.BYPASS.LTC128B.128 [R4+0x23000], desc[UR36][R2.64+0x80], !P2 ;  /* 0x2300008002047fae */ /* 0x0005e8000d101d64 */
[----:B--2---:R2:W0:Y:S02]  /*28ae0*/  SHFL.IDX PT, R2, R7, 0x3, 0x181f ;  /* 0x00781f0007027f89 */ /* 0x00442400000e0000 */
.L_x_2501:
[----:B0-----:R-:W-:-:S05]  /*28af0*/  IADD3 R2, P0, R33, R2, RZ ;  /* 0x0000000221027210 */ /* 0x001fca0007f1e0ff */
        /* <DEDUP_REMOVED lines=8> */
.L_x_2136:
        /* <DEDUP_REMOVED lines=10> */
.L_x_2137:
[----:B------:R1:W-:Y:S02]  /*28c20*/  SYNCS.ARRIVE.TRANS64.A1T0 RZ, [R0+URZ+0x28430], RZ ;  /* 0x028430ff00ff79a7 */ /* 0x0003e4000810003f */
[----:B-1-34-:R-:W-:-:S05]  /*28c30*/  IMAD.U32 R0, RZ, RZ, UR38 ;  /* 0x00000026ff007e24 */ /* 0x01afca000f8e00ff */
[----:B------:R-:W-:-:S13]  /*28c40*/  ISETP.NE.AND P0, PT, R0, 0x3, PT ;  /* 0x000000030000780c */ /* 0x000fda0003f05270 */
[----:B------:R-:W-:Y:S05]  /*28c50*/  @!P0 BRA `(.L_x_2138) ;  /* 0x0000000000048947 */ /* 0x000fea0003800000 */
[----:B------:R-:W-:Y:S01]  /*28c60*/  BPT.TRAP 0x1 ;  /* 0x000000040000795c */ /* 0x000fe20000300000 */
.L_x_2138:
[----:B------:R-:W-:Y:S01]  /*28c70*/  LOP3.LUT R0, R6, 0x1, RZ, 0x3c, !PT ;  /* 0x0000000106007812 */ /* 0x000fe200078e3cff */
[----:B0-----:R-:W-:Y:S01]  /*28c80*/  IMAD R3, R5, 0x8, R22 ;  /* 0x0000000805037824 */ /* 0x001fe200078e0216 */
[----:B------:R-:W-:Y:S02]  /*28c90*/  BSSY B0, `(.L_x_2139) ;  /* 0x0000004000007945 */ /* 0x000fe40003800000 */
[----:B------:R-:W-:-:S04]  /*28ca0*/  SHF.L.U32 R0, R0, 0x1f, RZ ;  /* 0x0000001f00007819 */ /* 0x000fc800000006ff */
[----:B------:R-:W0:Y:S02]  /*28cb0*/  SYNCS.PHASECHK.TRANS64.TRYWAIT P2, [R3+URZ+0x28470], R0 ;  /* 0x02847000030075a7 */ /* 0x000e24000804017f */
[----:B0-----:R-:W-:Y:S05]  /*28cc0*/  @!P2 BRA `(.L_x_2140) ;  /* 0x000000a80004a947 */ /* 0x001fea0003800000 */
.L_x_2502:
[----:B------:R-:W-:Y:S05]  /*28cd0*/  BSYNC B0 ;  /* 0x0000000000007941 */ /* 0x000fea0003800000 */
.L_x_2139:
[----:B------:R-:W-:-:S13]  /*28ce0*/  LOP3.LUT P2, RZ, R23, 0x8, RZ, 0xc0, !PT ;  /* 0x0000000817ff7812 */ /* 0x000fda000784c0ff */
[----:B------:R-:W-:Y:S05]  /*28cf0*/  @!P2 BRA `(.L_x_2141) ;  /* 0x000000000004a947 */ /* 0x000fea0003800000 */
[----:B------:R-:W-:Y:S01]  /*28d00*/  BPT.TRAP 0x1 ;  /* 0x000000040000795c */ /* 0x000fe20000300000 */
.L_x_2141:
[----:B0-----:R-:W-:Y:S01]  /*28d10*/  SHF.L.U32 R0, R6, 0x1f, RZ ;  /* 0x0000001f06007819 */ /* 0x001fe200000006ff */
[----:B------:R-:W-:-:S03]  /*28d20*/  IMAD.SHL.U32 R12, R5, 0x4000, RZ ;  /* 0x00004000050c7824 */ /* 0x000fc600078e00ff */
[----:B------:R-:W0:Y:S02]  /*28d30*/  SYNCS.PHASECHK.TRANS64.TRYWAIT P2, [R3+URZ+0x28460], R0 ;  /* 0x02846000030075a7 */ /* 0x000e24000804017f */
[----:B0-----:R-:W-:Y:S05]  /*28d40*/  @!P2 BRA `(.L_x_2142) ;  /* 0x000000a400f8a947 */ /* 0x001fea0003800000 */
.L_x_2503:
[----:B------:R-:W3:Y:S04]  /*28d50*/  LDL R2, [R1+0xc] ;  /* 0x00000c0001027983 */ /* 0x000ee80000100800 */
[----:B------:R-:W4:Y:S01]  /*28d60*/  LDL R13, [R1+0x4] ;  /* 0x00000400010d7983 */ /* 0x000f220000100800 */
[----:B------:R-:W-:Y:S05]  /*28d70*/  WARPSYNC.ALL ;  /* 0x0000000000007948 */ /* 0x000fea0003800000 */
[----:B------:R-:W1:Y:S01]  /*28d80*/  S2R R21, SR_TID.X ;  /* 0x0000000000157919 */ /* 0x000e620000002100 */
[----:B------:R-:W-:-:S02]  /*28d90*/  LOP3.LUT P2, RZ, R23, 0x8, RZ, 0xc0, !PT ;  /* 0x0000000817ff7812 */ /* 0x000fc4000784c0ff */
[C---:B---3--:R-:W-:Y:S02]  /*28da0*/  LOP3.LUT R5, R12.reuse, R2, RZ, 0xfc, !PT ;  /* 0x000000020c057212 */ /* 0x048fe400078efcff */
[----:B------:R-:W3:Y:S01]  /*28db0*/  S2R R2, SR_TID.X ;  /* 0x0000000000027919 */ /* 0x000ee20000002100 */
[----:B----4-:R-:W-:Y:S02]  /*28dc0*/  LOP3.LUT R17, R12, R13, RZ, 0xfc, !PT ;  /* 0x0000000d0c117212 */ /* 0x010fe400078efcff */
[----:B0-----:R-:W-:-:S03]  /*28dd0*/  IMAD.IADD R0, R22, 0x1, R5 ;  /* 0x0000000116007824 */ /* 0x001fc600078e0205 */
[----:B------:R-:W-:Y:S02]  /*28de0*/  IMAD.IADD R17, R22, 0x1, R17 ;  /* 0x0000000116117824 */ /* 0x000fe400078e0211 */
[----:B--2---:R-:W0:Y:S01]  /*28df0*/  LDSM.16.MT88.4 R4, [R0+0x10000] ;  /* 0x010000000004783b */ /* 0x004e220000004200 */
[----:B---3--:R-:W-:Y:S01]  /*28e00*/  LOP3.LUT P3, RZ, R2, 0x4, RZ, 0xc0, !PT ;  /* 0x0000000402ff7812 */ /* 0x008fe2000786c0ff */
[----:B------:R-:W-:-:S05]  /*28e10*/  IMAD.MOV.U32 R2, RZ, RZ, 0x40 ;  /* 0x00000040ff027424 */ /* 0x000fca00078e00ff */
[----:B------:R-:W-:Y:S02]  /*28e20*/  SEL R2, R2, 0xffffffc0, !P3 ;  /* 0xffffffc002027807 */ /* 0x000fe40005800000 */
[----:B-1----:R-:W-:Y:S01]  /*28e30*/  LOP3.LUT P3, RZ, R21, 0x4, RZ, 0xc0, !PT ;  /* 0x0000000415ff7812 */ /* 0x002fe2000786c0ff */
[----:B------:R-:W-:Y:S02]  /*28e40*/  IMAD.MOV.U32 R21, RZ, RZ, 0x20 ;  /* 0x00000020ff157424 */ /* 0x000fe400078e00ff */
[----:B------:R-:W-:-:S03]  /*28e50*/  IMAD.IADD R2, R2, 0x1, R0 ;  /* 0x0000000102027824 */ /* 0x000fc600078e0200 */
[----:B------:R-:W-:Y:S02]  /*28e60*/  SEL R21, R21, 0xffffffe0, !P3 ;  /* 0xffffffe015157807 */ /* 0x000fe40005800000 */
[C-C-:B0-----:R-:W-:Y:S02]  /*28e70*/  PRMT R8, R4.reuse, 0x6420, R5.reuse ;  /* 0x0000642004087816 */ /* 0x141fe40000000005 */
        /* <DEDUP_REMOVED lines=21> */
[----:B------:R0:W-:Y:S04]  /*28fd0*/  STSM.16.M88.4 [R17+0xb000], R24 ;  /* 0x00b0001811007844 */ /* 0x0001e80000000200 */
[----:B------:R-:W1:Y:S01]  /*28fe0*/  LDSM.16.MT88.4 R8, [R0+0x11000] ;  /* 0x011000000008783b */ /* 0x000e620000004200 */
[----:B0-----:R-:W-:Y:S02]  /*28ff0*/  IADD3 R17, R21, 0x8000, R17 ;  /* 0x0000800015117810 */ /* 0x001fe40007ffe011 */
[C-C-:B-1----:R-:W-:Y:S02]  /*29000*/  PRMT R4, R8.reuse, 0x6420, R9.reuse ;  /* 0x0000642008047816 */ /* 0x142fe40000000009 */
[----:B------:R-:W-:Y:S02]  /*29010*/  PRMT R5, R8, 0x7531, R9 ;  /* 0x0000753108057816 */ /* 0x000fe40000000009 */
[----:B------:R-:W-:-:S02]  /*29020*/  PRMT R6, R10, 0x6420, R11 ;  /* 0x000064200a067816 */ /* 0x000fc4000000000b */
[----:B------:R-:W-:Y:S02]  /*29030*/  PRMT R7, R10, 0x7531, R11 ;  /* 0x000075310a077816 */ /* 0x000fe4000000000b */
[----:B------:R-:W0:Y:S04]  /*29040*/  LDSM.16.MT88.4 R8, [R2+0x11000] ;  /* 0x011000000208783b */ /* 0x000e280000004200 */
[----:B------:R0:W-:Y:S02]  /*29050*/  STSM.16.M88.4 [R17], R4 ;  /* 0x0000000411007844 */ /* 0x0001e40000000200 */
        /* <DEDUP_REMOVED lines=25> */
.L_x_2143:
[----:B-1----:R1:W-:Y:S01]  /*291f0*/  SYNCS.ARRIVE.TRANS64.A1T0 RZ, [R3+URZ+0x28450], RZ ;  /* 0x028450ff03ff79a7 */ /* 0x0023e2000810003f */
[----:B------:R-:W-:Y:S06]  /*29200*/  BAR.SYNC.DEFER_BLOCKING 0x2, 0x80 ;  /* 0x0082000000007b1d */ /* 0x000fec0000010000 */
[----:B------:R-:W-:Y:S05]  /*29210*/  @!P0 BRA `(.L_x_2144) ;  /* 0x0000000000048947 */ /* 0x000fea0003800000 */
[----:B------:R-:W-:Y:S01]  /*29220*/  BPT.TRAP 0x1 ;  /* 0x000000040000795c */ /* 0x000fe20000300000 */
.L_x_2144:
[----:B------:R-:W-:Y:S01]  /*29230*/  VIADD R0, R3, 0x28480 ;  /* 0x0002848003007836 */ /* 0x000fe20000000000 */
[----:B------:R-:W-:Y:S01]  /*29240*/  MOV R6, R30 ;  /* 0x0000001e00067202 */ /* 0x000fe20000000f00 */
[----:B------:R-:W-:-:S03]  /*29250*/  IMAD.MOV.U32 R5, RZ, RZ, R28 ;  /* 0x000000ffff057224 */ /* 0x000fc600078e001c */
[----:B------:R-:W-:-:S04]  /*29260*/  PRMT R0, R37, 0x654, R0 ;  /* 0x0000065425007816 */ /* 0x000fc80000000000 */
[----:B------:R2:W-:Y:S01]  /*29270*/  SYNCS.ARRIVE.TRANS64.RED.A1T0 RZ, [R0+URZ], RZ ;  /* 0x000000ff00ff79a7 */ /* 0x0005e2000810043f */
[----:B------:R-:W-:Y:S05]  /*29280*/  @P1 BRA `(.L_x_2145) ;  /* 0xffffffec008c1947 */ /* 0x000fea000383ffff */
.L_x_2125:
[----:B--2---:R-:W2:Y:S01]  /*29290*/  S2R R0, SR_TID.X ;  /* 0x0000000000007919 */ /* 0x004ea20000002100 */
        /* <DEDUP_REMOVED lines=8> */
[----:B01----:R-:W0:Y:S01]  /*29320*/  LDC.64 R2, c[0x0][0xc60] ;  /* 0x00031800ff027b82 */ /* 0x003e220000000a00 */
        /* <DEDUP_REMOVED lines=9> */
.L_x_2147:
[----:B------:R-:W-:Y:S05]  /*293c0*/  BSYNC B0 ;  /* 0x0000000000007941 */ /* 0x000fea0003800000 */
.L_x_2146:
[----:B------:R-:W-:Y:S05]  /*293d0*/  @!P0 BRA `(.L_x_2148) ;  /* 0x0000000000048947 */ /* 0x000fea0003800000 */
[----:B------:R-:W-:Y:S01]  /*293e0*/  BPT.TRAP 0x1 ;  /* 0x000000040000795c */ /* 0x000fe20000300000 */
.L_x_2148:
[----:B------:R-:W-:Y:S01]  /*293f0*/  LOP3.LUT R0, R30, 0x1, RZ, 0x3c, !PT ;  /* 0x000000011e007812 */ /* 0x000fe200078e3cff */
[----:B0-----:R-:W-:Y:S01]  /*29400*/  IMAD R17, R28, 0x8, R22 ;  /* 0x000000081c117824 */ /* 0x001fe200078e0216 */
[----:B------:R-:W-:Y:S02]  /*29410*/  BSSY B0, `(.L_x_2149) ;  /* 0x0000004000007945 */ /* 0x000fe40003800000 */
[----:B------:R-:W-:-:S04]  /*29420*/  SHF.L.U32 R0, R0, 0x1f, RZ ;  /* 0x0000001f00007819 */ /* 0x000fc800000006ff */
[----:B------:R-:W0:Y:S02]  /*29430*/  SYNCS.PHASECHK.TRANS64.TRYWAIT P1, [R17+URZ+0x28470], R0 ;  /* 0x02847000110075a7 */ /* 0x000e24000802017f */
[----:B0-----:R-:W-:Y:S05]  /*29440*/  @!P1 BRA `(.L_x_2150) ;  /* 0x000000a0004c9947 */ /* 0x001fea0003800000 */
.L_x_2504:
[----:B------:R-:W-:Y:S05]  /*29450*/  BSYNC B0 ;  /* 0x0000000000007941 */ /* 0x000fea0003800000 */
.L_x_2149:
[----:B------:R-:W-:-:S13]  /*29460*/  LOP3.LUT P1, RZ, R23, 0x8, RZ, 0xc0, !PT ;  /* 0x0000000817ff7812 */ /* 0x000fda000782c0ff */
[----:B------:R-:W-:Y:S05]  /*29470*/  @!P1 BRA `(.L_x_2151) ;  /* 0x0000000000049947 */ /* 0x000fea0003800000 */
[----:B------:R-:W-:Y:S01]  /*29480*/  BPT.TRAP 0x1 ;  /* 0x000000040000795c */ /* 0x000fe20000300000 */
.L_x_2151:
[----:B0-----:R-:W-:-:S04]  /*29490*/  SHF.L.U32 R0, R30, 0x1f, RZ ;  /* 0x0000001f1e007819 */ /* 0x001fc800000006ff */
[----:B------:R-:W0:Y:S02]  /*294a0*/  SYNCS.PHASECHK.TRANS64.TRYWAIT P1, [R17+URZ+0x28460], R0 ;  /* 0x02846000110075a7 */ /* 0x000e24000802017f */
[----:B0-----:R-:W-:Y:S05]  /*294b0*/  @!P1 BRA `(.L_x_2152) ;  /* 0x000000a000449947 */ /* 0x001fea0003800000 */
.L_x_2505:
[----:B------:R-:W1:Y:S04]  /*294c0*/  LDL R2, [R1+0xc] ;  /* 0x00000c0001027983 */ /* 0x000e680000100800 */
[----:B------:R-:W2:Y:S01]  /*294d0*/  LDL R12, [R1+0x4] ;  /* 0x00000400010c7983 */ /* 0x000ea20000100800 */
[----:B0-----:R-:W-:Y:S01]  /*294e0*/  IMAD.SHL.U32 R0, R28, 0x4000, RZ ;  /* 0x000040001c007824 */ /* 0x001fe200078e00ff */
[----:B------:R-:W-:Y:S05]  /*294f0*/  WARPSYNC.ALL ;  /* 0x0000000000007948 */ /* 0x000fea0003800000 */
[----:B------:R-:W0:Y:S01]  /*29500*/  S2R R9, SR_TID.X ;  /* 0x0000000000097919 */ /* 0x000e220000002100 */
[----:B------:R-:W-:Y:S01]  /*29510*/  IMAD.MOV.U32 R13, RZ, RZ, 0x40 ;  /* 0x00000040ff0d7424 */ /* 0x000fe200078e00ff */
[----:B------:R-:W-:Y:S01]  /*29520*/  LOP3.LUT P1, RZ, R23, 0x8, RZ, 0xc0, !PT ;  /* 0x0000000817ff7812 */ /* 0x000fe2000782c0ff */
[----:B------:R-:W3:Y:S01]  /*29530*/  S2R R18, SR_TID.X ;  /* 0x0000000000127919 */ /* 0x000ee20000002100 */
[----:B0-----:R-:W-:-:S04]  /*29540*/  LOP3.LUT P2, RZ, R9, 0x4, RZ, 0xc0, !PT ;  /* 0x0000000409ff7812 */ /* 0x001fc8000784c0ff */
[----:B------:R-:W-:Y:S02]  /*29550*/  SEL R13, R13, 0xffffffc0, !P2 ;  /* 0xffffffc00d0d7807 */ /* 0x000fe40005000000 */
[----:B---3--:R-:W-:Y:S01]  /*29560*/  LOP3.LUT P2, RZ, R18, 0x4, RZ, 0xc0, !PT ;  /* 0x0000000412ff7812 */ /* 0x008fe2000784c0ff */
[----:B------:R-:W-:-:S05]  /*29570*/  IMAD.MOV.U32 R18, RZ, RZ, 0x20 ;  /* 0x00000020ff127424 */ /* 0x000fca00078e00ff */
[----:B------:R-:W-:Y:S02]  /*29580*/  SEL R18, R18, 0xffffffe0, !P2 ;  /* 0xffffffe012127807 */ /* 0x000fe40005000000 */
[----:B-1----:R-:W-:-:S05]  /*29590*/  LOP3.LUT R3, R0, R2, RZ, 0xfc, !PT ;  /* 0x0000000200037212 */ /* 0x002fca00078efcff */
[----:B------:R-:W-:-:S04]  /*295a0*/  IMAD.IADD R2, R22, 0x1, R3 ;  /* 0x0000000116027824 */ /* 0x000fc800078e0203 */
[----:B------:R-:W-:Y:S01]  /*295b0*/  IMAD.IADD R3, R13, 0x1, R2 ;  /* 0x000000010d037824 */ /* 0x000fe200078e0202 */
[----:B------:R-:W0:Y:S01]  /*295c0*/  LDSM.16.MT88.4 R4, [R2+0x10000] ;  /* 0x010000000204783b */ /* 0x000e220000004200 */
[----:B--2---:R-:W-:-:S05]  /*295d0*/  LOP3.LUT R13, R0, R12, RZ, 0xfc, !PT ;  /* 0x0000000c000d7212 */ /* 0x004fca00078efcff */
[----:B------:R-:W-:Y:S01]  /*295e0*/  IMAD.IADD R0, R22, 0x1, R13 ;  /* 0x0000000116007824 */ /* 0x000fe200078e020d */
[C-C-:B0-----:R-:W-:Y:S02]  /*295f0*/  PRMT R8, R4.reuse, 0x6420, R5.reuse ;  /* 0x0000642004087816 */ /* 0x141fe40000000005 */
[----:B------:R-:W-:Y:S02]  /*29600*/  PRMT R9, R4, 0x7531, R5 ;  /* 0x0000753104097816 */ /* 0x000fe40000000005 */
[C-C-:B------:R-:W-:Y:S02]  /*29610*/  PRMT R10, R6.reuse, 0x6420, R7.reuse ;  /* 0x00006420060a7816 */ /* 0x140fe40000000007 */
[----:B------:R-:W-:Y:S02]  /*29620*/  PRMT R11, R6, 0x7531, R7 ;  /* 0x00007531060b7816 */ /* 0x000fe40000000007 */
[----:B------:R-:W0:Y:S04]  /*29630*/  LDSM.16.MT88.4 R4, [R3+0x10000] ;  /* 0x010000000304783b */ /* 0x000e280000004200 */
[----:B------:R0:W-:Y:S02]  /*29640*/  STSM.16.M88.4 [R0+0x8000], R8 ;  /* 0x0080000800007844 */ /* 0x0001e40000000200 */
        /* <DEDUP_REMOVED lines=50> */
.L_x_2153:
[----:B-1----:R1:W-:Y:S01]  /*29970*/  SYNCS.ARRIVE.TRANS64.A1T0 RZ, [R17+URZ+0x28450], RZ ;  /* 0x028450ff11ff79a7 */ /* 0x0023e2000810003f */
[----:B------:R-:W-:Y:S06]  /*29980*/  BAR.SYNC.DEFER_BLOCKING 0x2, 0x80 ;  /* 0x0082000000007b1d */ /* 0x000fec0000010000 */
[----:B------:R-:W-:Y:S05]  /*29990*/  @!P0 BRA `(.L_x_2154) ;  /* 0x0000000000048947 */ /* 0x000fea0003800000 */
[----:B------:R-:W-:Y:S01]  /*299a0*/  BPT.TRAP 0x1 ;  /* 0x000000040000795c */ /* 0x000fe20000300000 */
.L_x_2154:
[----:B0-----:R-:W-:Y:S02]  /*299b0*/  VIADD R0, R17, 0x28480 ;  /* 0x0002848011007836 */ /* 0x001fe40000000000 */
[----:B------:R-:W-:-:S03]  /*299c0*/  VIADD R28, R28, 0x1 ;  /* 0x000000011c1c7836 */ /* 0x000fc60000000000 */
[----:B------:R-:W-:Y:S02]  /*299d0*/  PRMT R0, R37, 0x654, R0 ;  /* 0x0000065425007816 */ /* 0x000fe40000000000 */
[C---:B------:R-:W-:Y:S02]  /*299e0*/  ISETP.NE.AND P0, PT, R28.reuse, 0x2, PT ;  /* 0x000000021c00780c */ /* 0x040fe40003f05270 */
[----:B------:R2:W-:Y:S02]  /*299f0*/  SYNCS.ARRIVE.TRANS64.RED.A1T0 RZ, [R0+URZ], RZ ;  /* 0x000000ff00ff79a7 */ /* 0x0005e4000810043f */
[----:B------:R-:W-:Y:S02]  /*29a00*/  SEL R3, RZ, 0x1, P0 ;  /* 0x00000001ff037807 */ /* 0x000fe40000000000 */
[----:B------:R-:W-:Y:S02]  /*29a10*/  SEL R28, R28, RZ, P0 ;  /* 0x000000ff1c1c7207 */ /* 0x000fe40000000000 */
[----:B------:R-:W-:-:S07]  /*29a20*/  LOP3.LUT R30, R30, R3, RZ, 0x3c, !PT ;  /* 0x000000031e1e7212 */ /* 0x000fce00078e3cff */
.L_x_2095:
[----:B------:R-:W-:-:S13]  /*29a30*/  LOP3.LUT P0, RZ, R23, 0x10, RZ, 0xc0, !PT ;  /* 0x0000001017ff7812 */ /* 0x000fda000780c0ff */
[----:B------:R-:W-:Y:S05]  /*29a40*/  @!P0 BRA `(.L_x_2155) ;  /* 0x0000000000248947 */ /* 0x000fea0003800000 */
[----:B------:R-:W-:Y:S05]  /*29a50*/  WARPSYNC.ALL ;  /* 0x0000000000007948 */ /* 0x000fea0003800000 */
[----:B------:R-:W3:Y:S08]  /*29a60*/  S2UR UR4, SR_CgaCtaId ;  /* 0x00000000000479c3 */ /* 0x000ef00000008800 */
[----:B------:R-:W-:Y:S01]  /*29a70*/  BAR.SYNC.DEFER_BLOCKING 0x5, 0x180 ;  /* 0x0146000000007b1d */ /* 0x000fe20000010000 */
[----:B------:R-:W-:Y:S01]  /*29a80*/  MOV R22, 0x400 ;  /* 0x0000040000167802 */ /* 0x000fe20000000f00 */
[----:B---3--:R-:W-:-:S05]  /*29a90*/  IMAD.U32 R37, RZ, RZ, UR4 ;  /* 0x00000004ff257e24 */ /* 0x008fca000f8e00ff */
[----:B------:R-:W-:-:S05]  /*29aa0*/  LEA R22, R37, R22, 0x18 ;  /* 0x0000001625167211 */ /* 0x000fca00078ec0ff */
[----:B-1----:R1:W3:Y:S01]  /*29ab0*/  LDS.128 R16, [R22+0x284d0] ;  /* 0x0284d00016107984 */ /* 0x0022e20000000c00 */
[----:B------:R-:W-:Y:S06]  /*29ac0*/  BAR.ARV 0x4, 0x180 ;  /* 0x0106000000007b1d */ /* 0x000fec0000002000 */
[----:B------:R-:W-:Y:S05]  /*29ad0*/  BRA `(.L_x_2156) ;  /* 0x0000000c00d47947 */ /* 0x000fea0003800000 */
.L_x_2155:
[----:B--2---:R-:W2:Y:S01]  /*29ae0*/  S2R R0, SR_TID.X ;  /* 0x0000000000007919 */ /* 0x004ea20000002100 */
[----:B------:R-:W-:Y:S01]  /*29af0*/  UMOV UR4, 0xffffffff ;  /* 0xffffffff00047882 */ /* 0x000fe20000000000 */
[----:B--2---:R-:W-:-:S04]  /*29b00*/  LOP3.LUT R8, R0, 0x1f, RZ, 0xc0, !PT ;  /* 0x0000001f00087812 */ /* 0x004fc800078ec0ff */
[----:B------:R-:W-:Y:S01]  /*29b10*/  ISETP.NE.AND P0, PT, R8, 0x1f, PT ;  /* 0x0000001f0800780c */ /* 0x000fe20003f05270 */
[----:B------:R-:W-:-:S12]  /*29b20*/  BRA.DIV UR4, `(.L_x_2157) ;  /* 0x0000009a04bc7947 */ /* 0x000fd8000b800000 */
[----:B------:R-:W-:Y:S01]  /*29b30*/  IMAD.IADD R9, R19, 0x1, R8 ;  /* 0x0000000113097824 */ /* 0x000fe200078e0208 */
[----:B------:R-:W-:-:S04]  /*29b40*/  ULDC UR4, c[0x0][0xc3c] ;  /* 0x00030f0000047ab9 */ /* 0x000fc80000000800 */
[----:B------:R-:W-:-:S13]  /*29b50*/  ISETP.GE.OR P1, PT, R9, UR4, !P0 ;  /* 0x0000000409007c0c */ /* 0x000fda000c726670 */
[----:B------:R-:W2:Y:S08]  /*29b60*/  @!P1 LDC.64 R2, c[0x0][0xc80] ;  /* 0x00032000ff029b82 */ /* 0x000eb00000000a00 */
[----:B------:R-:W3:Y:S01]  /*29b70*/  @!P1 LDC.64 R4, c[0x0][0xc78] ;  /* 0x00031e00ff049b82 */ /* 0x000ee20000000a00 */
[----:B--2---:R-:W-:-:S05]  /*29b80*/  @!P1 IMAD.WIDE R2, R9, 0x4, R2 ;  /* 0x0000000409029825 */ /* 0x004fca00078e0202 */
[----:B------:R3:W2:Y:S02]  /*29b90*/  @!P1 LDG.E R7, desc[UR36][R2.64] ;  /* 0x0000002402079981 */ /* 0x0006a4000c1e1900 */
[----:B---3--:R-:W-:-:S05]  /*29ba0*/  @!P1 IMAD.WIDE R2, R9, 0x4, R4 ;  /* 0x0000000409029825 */ /* 0x008fca00078e0204 */
[----:B------:R-:W3:Y:S01]  /*29bb0*/  @!P1 LDG.E R4, desc[UR36][R2.64] ;  /* 0x0000002402049981 */ /* 0x000ee2000c1e1900 */
[----:B------:R-:W-:Y:S01]  /*29bc0*/  IMAD.MOV.U32 R5, RZ, RZ, RZ ;  /* 0x000000ffff057224 */ /* 0x000fe200078e00ff */
[C---:B------:R-:W-:Y:S01]  /*29bd0*/  ISETP.GE.U32.AND P2, PT, R8.reuse, 0x2, PT ;  /* 0x000000020800780c */ /* 0x040fe20003f46070 */
[----:B-1----:R-:W-:Y:S01]  /*29be0*/  IMAD.MOV.U32 R17, RZ, RZ, RZ ;  /* 0x000000ffff117224 */ /* 0x002fe200078e00ff */
[C---:B------:R-:W-:Y:S01]  /*29bf0*/  ISETP.GE.U32.AND P3, PT, R8.reuse, 0x4, PT ;  /* 0x000000040800780c */ /* 0x040fe20003f66070 */
[----:B------:R-:W-:Y:S01]  /*29c00*/  SHFL.IDX PT, R0, R16, RZ, 0x1f ;  /* 0x00001fff10007589 */ /* 0x000fe200000e0000 */
[C---:B------:R-:W-:Y:S02]  /*29c10*/  ISETP.GE.U32.AND P4, PT, R8.reuse, 0x8, PT ;  /* 0x000000080800780c */ /* 0x040fe40003f86070 */
[----:B------:R-:W-:Y:S01]  /*29c20*/  ISETP.GE.U32.AND P5, PT, R8, 0x10, PT ;  /* 0x000000100800780c */ /* 0x000fe20003fa6070 */
[----:B0-----:R0:W-:Y:S02]  /*29c30*/  SHFL.IDX PT, R6, R16, 0x1, 0x1f ;  /* 0x00201f0010067f89 */ /* 0x0011e400000e0000 */
[----:B0-----:R-:W-:-:S02]  /*29c40*/  IMAD.MOV.U32 R16, RZ, RZ, RZ ;  /* 0x000000ffff107224 */ /* 0x001fc400078e00ff */
[----:B--2---:R-:W-:Y:S01]  /*29c50*/  @!P1 IMAD.MOV.U32 R17, RZ, RZ, R7 ;  /* 0x000000ffff119224 */ /* 0x004fe200078e0007 */
[----:B---3--:R-:W-:Y:S02]  /*29c60*/  @!P1 MOV R5, R4 ;  /* 0x0000000400059202 */ /* 0x008fe40000000f00 */
[----:B------:R-:W-:-:S03]  /*29c70*/  ISETP.NE.AND P1, PT, R8, RZ, PT ;  /* 0x000000ff0800720c */ /* 0x000fc60003f25270 */
[----:B------:R-:W-:-:S05]  /*29c80*/  IMAD R13, R5, R17, RZ ;  /* 0x00000011050d7224 */ /* 0x000fca00078e02ff */
        /* <DEDUP_REMOVED lines=15> */
[----:B------:R0:W1:Y:S02]  /*29d80*/  SHFL.IDX PT, R14, R2, 0x1f, 0x1f ;  /* 0x03e01f00020e7f89 */ /* 0x00006400000e0000 */
.L_x_2515:
[----:B------:R-:W-:Y:S02]  /*29d90*/  ULDC UR4, c[0x0][0xc38] ;  /* 0x00030e0000047ab9 */ /* 0x000fe40000000800 */
[----:B------:R-:W-:-:S04]  /*29da0*/  IMAD.U32 R4, RZ, RZ, UR4 ;  /* 0x00000004ff047e24 */ /* 0x000fc8000f8e00ff */
[----:B-1----:R-:W-:-:S04]  /*29db0*/  IMAD R3, R14, R4, RZ ;  /* 0x000000040e037224 */ /* 0x002fc800078e02ff */
[----:B------:R-:W-:-:S05]  /*29dc0*/  IMAD.IADD R6, R6, 0x1, R3 ;  /* 0x0000000106067824 */ /* 0x000fca00078e0203 */
[----:B------:R-:W-:-:S13]  /*29dd0*/  ISETP.GT.AND P6, PT, R6, R0, PT ;  /* 0x000000000600720c */ /* 0x000fda0003fc4270 */
[----:B------:R-:W-:Y:S05]  /*29de0*/  @P6 BRA `(.L_x_2158) ;  /* 0x0000000000a46947 */ /* 0x000fea0003800000 */
.L_x_2161:
[----:B0-----:R-:W0:Y:S01]  /*29df0*/  LDC R2, c[0x0][0xc3c] ;  /* 0x00030f00ff027b82 */ /* 0x001e220000000800 */
[----:B------:R-:W-:-:S05]  /*29e00*/  VIADD R19, R19, 0x1f ;  /* 0x0000001f13137836 */ /* 0x000fca0000000000 */
[----:B0-----:R-:W-:-:S13]  /*29e10*/  ISETP.GE.AND P6, PT, R19, R2, PT ;  /* 0x000000021300720c */ /* 0x001fda0003fc6270 */
[----:B------:R-:W-:Y:S05]  /*29e20*/  @P6 BRA `(.L_x_2159) ;  /* 0x0000000800bc6947 */ /* 0x000fea0003800000 */
[----:B------:R-:W0:Y:S01]  /*29e30*/  S2R R3, SR_TID.X ;  /* 0x0000000000037919 */ /* 0x000e220000002100 */
[----:B------:R-:W-:Y:S01]  /*29e40*/  IMAD.MOV.U32 R17, RZ, RZ, RZ ;  /* 0x000000ffff117224 */ /* 0x000fe200078e00ff */
[----:B0-----:R-:W-:-:S05]  /*29e50*/  LOP3.LUT R3, R3, 0x1f, RZ, 0xc0, !PT ;  /* 0x0000001f03037812 */ /* 0x001fca00078ec0ff */
[----:B------:R-:W-:-:S05]  /*29e60*/  IMAD.IADD R7, R19, 0x1, R3 ;  /* 0x0000000113077824 */ /* 0x000fca00078e0203 */
[----:B------:R-:W-:-:S13]  /*29e70*/  ISETP.GE.OR P6, PT, R7, R2, !P0 ;  /* 0x000000020700720c */ /* 0x000fda00047c6670 */
[----:B------:R-:W0:Y:S08]  /*29e80*/  @!P6 LDC.64 R2, c[0x0][0xc80] ;  /* 0x00032000ff02eb82 */ /* 0x000e300000000a00 */
[----:B------:R-:W1:Y:S01]  /*29e90*/  @!P6 LDC.64 R4, c[0x0][0xc78] ;  /* 0x00031e00ff04eb82 */ /* 0x000e620000000a00 */
[----:B0-----:R-:W-:-:S05]  /*29ea0*/  @!P6 IMAD.WIDE R2, R7, 0x4, R2 ;  /* 0x000000040702e825 */ /* 0x001fca00078e0202 */
[----:B------:R1:W2:Y:S02]  /*29eb0*/  @!P6 LDG.E R17, desc[UR36][R2.64] ;  /* 0x000000240211e981 */ /* 0x0002a4000c1e1900 */
[----:B-1----:R-:W-:-:S04]  /*29ec0*/  @!P6 IMAD.WIDE R2, R7, 0x4, R4 ;  /* 0x000000040702e825 */ /* 0x002fc800078e0204 */
[----:B------:R-:W-:-:S06]  /*29ed0*/  IMAD.MOV.U32 R5, RZ, RZ, RZ ;  /* 0x000000ffff057224 */ /* 0x000fcc00078e00ff */
[----:B------:R-:W2:Y:S01]  /*29ee0*/  @!P6 LDG.E R5, desc[UR36][R2.64] ;  /* 0x000000240205e981 */ /* 0x000ea2000c1e1900 */
[----:B------:R-:W-:Y:S01]  /*29ef0*/  UMOV UR4, 0xffffffff ;  /* 0xffffffff00047882 */ /* 0x000fe20000000000 */
[----:B--2---:R-:W-:Y:S02]  /*29f00*/  IMAD R13, R5, R17, RZ ;  /* 0x00000011050d7224 */ /* 0x004fe400078e02ff */
        /* <DEDUP_REMOVED lines=16> */
[----:B------:R0:W1:Y:S02]  /*2a010*/  SHFL.IDX PT, R14, R2, 0x1f, 0x1f ;  /* 0x03e01f00020e7f89 */ /* 0x00006400000e0000 */
.L_x_2523:
[----:B------:R-:W-:Y:S02]  /*2a020*/  ULDC UR4, c[0x0][0xc38] ;  /* 0x00030e0000047ab9 */ /* 0x000fe40000000800 */
[----:B------:R-:W-:-:S04]  /*2a030*/  IMAD.U32 R4, RZ, RZ, UR4 ;  /* 0x00000004ff047e24 */ /* 0x000fc8000f8e00ff */
[----:B-1----:R-:W-:-:S04]  /*2a040*/  IMAD R3, R14, R4, RZ ;  /* 0x000000040e037224 */ /* 0x002fc800078e02ff */
[----:B------:R-:W-:-:S05]  /*2a050*/  IMAD.IADD R6, R3, 0x1, R6 ;  /* 0x0000000103067824 */ /* 0x000fca00078e0206 */
[----:B------:R-:W-:-:S13]  /*2a060*/  ISETP.GT.AND P6, PT, R6, R0, PT ;  /* 0x000000000600720c */ /* 0x000fda0003fc4270 */
[----:B------:R-:W-:Y:S05]  /*2a070*/  @!P6 BRA `(.L_x_2161) ;  /* 0xfffffffc005ce947 */ /* 0x000fea000383ffff */
.L_x_2158:
[----:B------:R-:W-:Y:S01]  /*2a080*/  IMAD.IADD R6, R6, 0x1, -R3 ;  /* 0x0000000106067824 */ /* 0x000fe200078e0a03 */
[----:B------:R-:W-:-:S03]  /*2a090*/  UMOV UR4, 0xffffffff ;  /* 0xffffffff00047882 */ /* 0x000fc60000000000 */
[----:B------:R-:W-:-:S05]  /*2a0a0*/  IMAD R3, R2, R4, R6 ;  /* 0x0000000402037224 */ /* 0x000fca00078e0206 */
[----:B------:R-:W-:Y:S01]  /*2a0b0*/  ISETP.GT.AND P6, PT, R3, R0, PT ;  /* 0x000000000300720c */ /* 0x000fe20003fc4270 */
[----:B------:R-:W-:-:S12]  /*2a0c0*/  BRA.DIV UR4, `(.L_x_2162) ;  /* 0x0000009e04447947 */ /* 0x000fd8000b800000 */
[----:B------:R-:W-:-:S04]  /*2a0d0*/  VOTE.ANY R3, PT, !P6 ;  /* 0x0000000000037806 */ /* 0x000fc800070e0100 */
[----:B------:R-:W1:Y:S02]  /*2a0e0*/  POPC R7, R3 ;  /* 0x0000000300077309 */ /* 0x000e640000000000 */
[----:B-1----:R1:W2:Y:S01]  /*2a0f0*/  SHFL.IDX PT, R17, R17, R7, 0x1f ;  /* 0x00001f0711117589 */ /* 0x0022a200000e0000 */
[----:B------:R-:W-:-:S03]  /*2a100*/  IMAD.IADD R19, R7, 0x1, R19 ;  /* 0x0000000107137824 */ /* 0x000fc600078e0213 */
[----:B------:R1:W3:Y:S04]  /*2a110*/  SHFL.IDX PT, R5, R5, R7, 0x1f ;  /* 0x00001f0705057589 */ /* 0x0002e800000e0000 */
.L_x_2528:
[----:B------:R-:W-:-:S13]  /*2a120*/  ISETP.NE.AND P0, PT, R3, RZ, PT ;  /* 0x000000ff0300720c */ /* 0x000fda0003f05270 */
[----:B------:R-:W-:Y:S05]  /*2a130*/  @!P0 BRA `(.L_x_2163) ;  /* 0x0000000000108947 */ /* 0x000fea0003800000 */
[----:B------:R-:W-:Y:S01]  /*2a140*/  UMOV UR4, 0xffffffff ;  /* 0xffffffff00047882 */ /* 0x000fe20000000000 */
[----:B------:R-:W-:Y:S02]  /*2a150*/  VIADD R12, R7, 0xffffffff ;  /* 0xffffffff070c7836 */ /* 0x000fe40000000000 */
[----:B------:R-:W-:Y:S05]  /*2a160*/  BRA.DIV UR4, `(.L_x_2164) ;  /* 0x0000009e047c7947 */ /* 0x000fea000b800000 */
[----:B------:R4:W0:Y:S02]  /*2a170*/  SHFL.IDX PT, R16, R2, R12, 0x1f ;  /* 0x00001f0c02107589 */ /* 0x00082400000e0000 */
.L_x_2163:
[----:B---3--:R-:W-:Y:S01]  /*2a180*/  ISETP.NE.AND P0, PT, R5, 0x1, PT ;  /* 0x000000010500780c */ /* 0x008fe20003f05270 */
[----:B0-----:R-:W-:-:S04]  /*2a190*/  IMAD R16, R16, R4, R6 ;  /* 0x0000000410107224 */ /* 0x001fc800078e0206 */
[----:B------:R-:W-:-:S08]  /*2a1a0*/  IMAD.IADD R0, R0, 0x1, -R16 ;  /* 0x0000000100007824 */ /* 0x000fd000078e0a10 */
[----:B------:R-:W-:Y:S05]  /*2a1b0*/  @!P0 BRA `(.L_x_2165) ;  /* 0x0000000000dc8947 */ /* 0x000fea0003800000 */
[----:B--2---:R-:W-:Y:S01]  /*2a1c0*/  IABS R4, R17 ;  /* 0x0000001100047213 */ /* 0x004fe20000000000 */
[----:B----4-:R-:W-:Y:S01]  /*2a1d0*/  IMAD.MOV.U32 R2, RZ, RZ, RZ ;  /* 0x000000ffff027224 */ /* 0x010fe200078e00ff */
[----:B------:R-:W-:Y:S02]  /*2a1e0*/  IABS R6, R5 ;  /* 0x0000000500067213 */ /* 0x000fe40000000000 */
[----:B-1----:R-:W0:Y:S08]  /*2a1f0*/  I2F.RP R7, R4 ;  /* 0x0000000400077306 */ /* 0x002e300000209400 */
[----:B------:R-:W-:Y:S08]  /*2a200*/  I2F.RP R10, R6 ;  /* 0x00000006000a7306 */ /* 0x000ff00000209400 */
[----:B0-----:R-:W0:Y:S02]  /*2a210*/  MUFU.RCP R7, R7 ;  /* 0x0000000700077308 */ /* 0x001e240000001000 */
[----:B0-----:R-:W-:-:S06]  /*2a220*/  VIADD R3, R7, 0xffffffe ;  /* 0x0ffffffe07037836 */ /* 0x001fcc0000000000 */
[----:B------:R-:W0:Y:S02]  /*2a230*/  F2I.FTZ.U32.TRUNC.NTZ R3, R3 ;  /* 0x0000000300037305 */ /* 0x000e24000021f000 */
[----:B0-----:R-:W-:-:S04]  /*2a240*/  IMAD.MOV R9, RZ, RZ, -R3 ;  /* 0x000000ffff097224 */ /* 0x001fc800078e0a03 */
[----:B------:R-:W-:-:S04]  /*2a250*/  IMAD R9, R9, R4, RZ ;  /* 0x0000000409097224 */ /* 0x000fc800078e02ff */
[----:B------:R-:W-:Y:S01]  /*2a260*/  IMAD.HI.U32 R8, R3, R9, R2 ;  /* 0x0000000903087227 */ /* 0x000fe200078e0002 */
[----:B------:R-:W-:Y:S01]  /*2a270*/  IABS R9, R0 ;  /* 0x0000000000097213 */ /* 0x000fe20000000000 */
[----:B------:R-:W0:Y:S01]  /*2a280*/  MUFU.RCP R2, R10 ;  /* 0x0000000a00027308 */ /* 0x000e220000001000 */
[----:B------:R-:W-:-:S03]  /*2a290*/  IABS R3, R17 ;  /* 0x0000001100037213 */ /* 0x000fc60000000000 */
[----:B------:R-:W-:-:S04]  /*2a2a0*/  IMAD.HI.U32 R7, R8, R9, RZ ;  /* 0x0000000908077227 */ /* 0x000fc800078e00ff */
[----:B------:R-:W-:-:S04]  /*2a2b0*/  IMAD.MOV R12, RZ, RZ, -R3 ;  /* 0x000000ffff0c7224 */ /* 0x000fc800078e0a03 */
[----:B------:R-:W-:Y:S02]  /*2a2c0*/  IMAD R9, R7, R12, R9 ;  /* 0x0000000c07097224 */ /* 0x000fe400078e0209 */
[----:B0-----:R-:W-:-:S03]  /*2a2d0*/  VIADD R3, R2, 0xffffffe ;  /* 0x0ffffffe02037836 */ /* 0x001fc60000000000 */
[----:B------:R-:W-:Y:S01]  /*2a2e0*/  ISETP.GT.U32.AND P1, PT, R4, R9, PT ;  /* 0x000000090400720c */ /* 0x000fe20003f24070 */
[----:B------:R-:W-:Y:S02]  /*2a2f0*/  IMAD.MOV.U32 R2, RZ, RZ, RZ ;  /* 0x000000ffff027224 */ /* 0x000fe400078e00ff */
[----:B------:R-:W0:Y:S10]  /*2a300*/  F2I.FTZ.U32.TRUNC.NTZ R3, R3 ;  /* 0x0000000300037305 */ /* 0x000e34000021f000 */
[----:B------:R-:W-:Y:S01]  /*2a310*/  @!P1 IMAD.IADD R9, R9, 0x1, -R4 ;  /* 0x0000000109099824 */ /* 0x000fe200078e0a04 */
[----:B------:R-:W-:-:S02]  /*2a320*/  @!P1 IADD3 R7, R7, 0x1, RZ ;  /* 0x0000000107079810 */ /* 0x000fc40007ffe0ff */
[----:B------:R-:W-:Y:S02]  /*2a330*/  ISETP.NE.AND P1, PT, R17, RZ, PT ;  /* 0x000000ff1100720c */ /* 0x000fe40003f25270 */
[----:B------:R-:W-:Y:S01]  /*2a340*/  ISETP.GE.U32.AND P0, PT, R9, R4, PT ;  /* 0x000000040900720c */ /* 0x000fe20003f06070 */
[----:B0-----:R-:W-:-:S04]  /*2a350*/  IMAD.MOV R9, RZ, RZ, -R3 ;  /* 0x000000ffff097224 */ /* 0x001fc800078e0a03 */
[----:B------:R-:W-:-:S04]  /*2a360*/  IMAD R9, R9, R6, RZ ;  /* 0x0000000609097224 */ /* 0x000fc800078e02ff */
[----:B------:R-:W-:Y:S01]  /*2a370*/  IMAD.HI.U32 R4, R3, R9, R2 ;  /* 0x0000000903047227 */ /* 0x000fe200078e0002 */
[----:B------:R-:W-:-:S03]  /*2a380*/  LOP3.LUT R2, R0, R17, RZ, 0x3c, !PT ;  /* 0x0000001100027212 */ /* 0x000fc600078e3cff */
[----:B------:R-:W-:Y:S01]  /*2a390*/  @P0 VIADD R7, R7, 0x1 ;  /* 0x0000000107070836 */ /* 0x000fe20000000000 */
[----:B------:R-:W-:Y:S02]  /*2a3a0*/  ISETP.GE.AND P2, PT, R2, RZ, PT ;  /* 0x000000ff0200720c */ /* 0x000fe40003f46270 */
[----:B------:R-:W-:-:S05]  /*2a3b0*/  IABS R2, R5 ;  /* 0x0000000500027213 */ /* 0x000fca0000000000 */
[----:B------:R-:W-:-:S06]  /*2a3c0*/  IMAD.MOV R2, RZ, RZ, -R2 ;  /* 0x000000ffff027224 */ /* 0x000fcc00078e0a02 */
[----:B------:R-:W-:Y:S01]  /*2a3d0*/  @!P2 IMAD.MOV R7, RZ, RZ, -R7 ;  /* 0x000000ffff07a224 */ /* 0x000fe200078e0a07 */
[----:B------:R-:W-:-:S04]  /*2a3e0*/  @!P1 LOP3.LUT R7, RZ, R17, RZ, 0x33, !PT ;  /* 0x00000011ff079212 */ /* 0x000fc800078e33ff */
[----:B------:R-:W-:-:S05]  /*2a3f0*/  IABS R3, R7 ;  /* 0x0000000700037213 */ /* 0x000fca0000000000 */
        /* <DEDUP_REMOVED lines=8> */
[----:B------:R-:W-:Y:S01]  /*2a480*/  ISETP.GE.U32.AND P0, PT, R3, R6, PT ;  /* 0x000000060300720c */ /* 0x000fe20003f06070 */
[----:B------:R-:W-:-:S04]  /*2a490*/  IMAD.MOV R3, RZ, RZ, -R7 ;  /* 0x000000ffff037224 */ /* 0x000fc800078e0a07 */
[----:B------:R-:W-:-:S08]  /*2a4a0*/  IMAD R3, R17, R3, R0 ;  /* 0x0000000311037224 */ /* 0x000fd000078e0200 */
[----:B------:R-:W-:-:S04]  /*2a4b0*/  @P0 VIADD R4, R4, 0x1 ;  /* 0x0000000104040836 */ /* 0x000fc80000000000 */
[----:B------:R-:W-:Y:S01]  /*2a4c0*/  @!P2 IMAD.MOV R4, RZ, RZ, -R4 ;  /* 0x000000ffff04a224 */ /* 0x000fe200078e0a04 */
[----:B------:R-:W-:-:S05]  /*2a4d0*/  @!P1 LOP3.LUT R4, RZ, R5, RZ, 0x33, !PT ;  /* 0x00000005ff049212 */ /* 0x000fca00078e33ff */
[--C-:B------:R-:W-:Y:S02]  /*2a4e0*/  IMAD.MOV R2, RZ, RZ, -R4.reuse ;  /* 0x000000ffff027224 */ /* 0x100fe400078e0a04 */
[C---:B------:R-:W-:Y:S02]  /*2a4f0*/  IMAD R4, R5.reuse, 0x1000000, R4 ;  /* 0x0100000005047824 */ /* 0x040fe400078e0204 */
[----:B------:R-:W-:-:S04]  /*2a500*/  IMAD R5, R5, R2, R7 ;  /* 0x0000000205057224 */ /* 0x000fc800078e0207 */
[----:B------:R-:W-:Y:S01]  /*2a510*/  IMAD R18, R5, 0x10000, R4 ;  /* 0x0001000005127824 */ /* 0x000fe200078e0204 */
[----:B------:R-:W-:Y:S06]  /*2a520*/  BRA `(.L_x_2166) ;  /* 0x0000000000f07947 */ /* 0x000fec0003800000 */
.L_x_2165:
[----:B----4-:R-:W0:Y:S02]  /*2a530*/  LDC.64 R2, c[0x0][0xc90] ;  /* 0x00032400ff027b82 */ /* 0x010e240000000a00 */
[----:B0-----:R-:W-:-:S05]  /*2a540*/  IMAD.WIDE R2, R19, 0x4, R2 ;  /* 0x0000000413027825 */ /* 0x001fca00078e0202 */
[----:B------:R0:W2:Y:S02]  /*2a550*/  LDG.E R6, desc[UR36][R2.64] ;  /* 0x0000002402067981 */ /* 0x0000a4000c1e1900 */
[----:B0-----:R-:W-:Y:S02]  /*2a560*/  IMAD.MOV.U32 R2, RZ, RZ, RZ ;  /* 0x000000ffff027224 */ /* 0x001fe400078e00ff */
[----:B--2---:R-:W-:-:S05]  /*2a570*/  IMAD R5, R17, R6, RZ ;  /* 0x0000000611057224 */ /* 0x004fca00078e02ff */
[----:B-1----:R-:W-:-:S04]  /*2a580*/  IABS R7, R5 ;  /* 0x0000000500077213 */ /* 0x002fc80000000000 */
[----:B------:R-:W0:Y:S08]  /*2a590*/  I2F.RP R8, R7 ;  /* 0x0000000700087306 */ /* 0x000e300000209400 */
[----:B0-----:R-:W0:Y:S02]  /*2a5a0*/  MUFU.RCP R8, R8 ;  /* 0x0000000800087308 */ /* 0x001e240000001000 */
[----:B0-----:R-:W-:-:S06]  /*2a5b0*/  VIADD R9, R8, 0xffffffe ;  /* 0x0ffffffe08097836 */ /* 0x001fcc0000000000 */
[----:B------:R-:W0:Y:S02]  /*2a5c0*/  F2I.FTZ.U32.TRUNC.NTZ R3, R9 ;  /* 0x0000000900037305 */ /* 0x000e24000021f000 */
[----:B0-----:R-:W-:-:S04]  /*2a5d0*/  IMAD.MOV R10, RZ, RZ, -R3 ;  /* 0x000000ffff0a7224 */ /* 0x001fc800078e0a03 */
[----:B------:R-:W-:Y:S01]  /*2a5e0*/  IMAD R11, R10, R7, RZ ;  /* 0x000000070a0b7224 */ /* 0x000fe200078e02ff */
[----:B------:R-:W-:-:S03]  /*2a5f0*/  IABS R10, R5 ;  /* 0x00000005000a7213 */ /* 0x000fc60000000000 */
[----:B------:R-:W-:Y:S01]  /*2a600*/  IMAD.HI.U32 R2, R3, R11, R2 ;  /* 0x0000000b03027227 */ /* 0x000fe200078e0002 */
[----:B------:R-:W-:-:S03]  /*2a610*/  IABS R3, R0 ;  /* 0x0000000000037213 */ /* 0x000fc60000000000 */
[----:B------:R-:W-:Y:S02]  /*2a620*/  IMAD.MOV R8, RZ, RZ, -R10 ;  /* 0x000000ffff087224 */ /* 0x000fe400078e0a0a */
[----:B------:R-:W-:-:S04]  /*2a630*/  IMAD.HI.U32 R9, R2, R3, RZ ;  /* 0x0000000302097227 */ /* 0x000fc800078e00ff */
[----:B------:R-:W-:-:S05]  /*2a640*/  IMAD R2, R9, R8, R3 ;  /* 0x0000000809027224 */ /* 0x000fca00078e0203 */
[----:B------:R-:W-:-:S13]  /*2a650*/  ISETP.GT.U32.AND P1, PT, R7, R2, PT ;  /* 0x000000020700720c */ /* 0x000fda0003f24070 */
[-C--:B------:R-:W-:Y:S01]  /*2a660*/  @!P1 IADD3 R2, R2, -R7.reuse, RZ ;  /* 0x8000000702029210 */ /* 0x080fe20007ffe0ff */
        /* <DEDUP_REMOVED lines=11> */
[----:B------:R-:W-:-:S03]  /*2a720*/  IMAD R0, R5, R9, R0 ;  /* 0x0000000905007224 */ /* 0x000fc600078e0200 */
[----:B------:R-:W-:-:S04]  /*2a730*/  VIADDMNMX R4, R3, R4, R6, PT ;  /* 0x0000000403047246 */ /* 0x000fc80003800106 */
[----:B------:R-:W-:-:S04]  /*2a740*/  IABS R6, R4 ;  /* 0x0000000400067213 */ /* 0x000fc80000000000 */
[----:B------:R-:W0:Y:S08]  /*2a750*/  I2F.RP R8, R6 ;  /* 0x0000000600087306 */ /* 0x000e300000209400 */
[----:B0-----:R-:W0:Y:S02]  /*2a760*/  MUFU.RCP R8, R8 ;  /* 0x0000000800087308 */ /* 0x001e240000001000 */
[----:B0-----:R-:W-:Y:S01]  /*2a770*/  VIADD R2, R8, 0xffffffe ;  /* 0x0ffffffe08027836 */ /* 0x001fe20000000000 */
[----:B------:R-:W-:-:S05]  /*2a780*/  IABS R8, R0 ;  /* 0x0000000000087213 */ /* 0x000fca0000000000 */
[----:B------:R0:W1:Y:S02]  /*2a790*/  F2I.FTZ.U32.TRUNC.NTZ R3, R2 ;  /* 0x0000000200037305 */ /* 0x000064000021f000 */
[----:B0-----:R-:W-:Y:S02]  /*2a7a0*/  IMAD.MOV.U32 R2, RZ, RZ, RZ ;  /* 0x000000ffff027224 */ /* 0x001fe400078e00ff */
[----:B-1----:R-:W-:-:S04]  /*2a7b0*/  IMAD.MOV R5, RZ, RZ, -R3 ;  /* 0x000000ffff057224 */ /* 0x002fc800078e0a03 */
[----:B------:R-:W-:-:S04]  /*2a7c0*/  IMAD R5, R5, R6, RZ ;  /* 0x0000000605057224 */ /* 0x000fc800078e02ff */
[----:B------:R-:W-:Y:S01]  /*2a7d0*/  IMAD.HI.U32 R3, R3, R5, R2 ;  /* 0x0000000503037227 */ /* 0x000fe200078e0002 */
[-C--:B------:R-:W-:Y:S02]  /*2a7e0*/  IABS R5, R4.reuse ;  /* 0x0000000400057213 */ /* 0x080fe40000000000 */
[----:B------:R-:W-:Y:S02]  /*2a7f0*/  LOP3.LUT R2, R0, R4, RZ, 0x3c, !PT ;  /* 0x0000000400027212 */ /* 0x000fe400078e3cff */
[----:B------:R-:W-:Y:S01]  /*2a800*/  IADD3 R0, R7, 0x1000000, R0 ;  /* 0x0100000007007810 */ /* 0x000fe20007ffe000 */
[----:B------:R-:W-:Y:S01]  /*2a810*/  IMAD.MOV R5, RZ, RZ, -R5 ;  /* 0x000000ffff057224 */ /* 0x000fe200078e0a05 */
[----:B------:R-:W-:Y:S01]  /*2a820*/  ISETP.GE.AND P2, PT, R2, RZ, PT ;  /* 0x000000ff0200720c */ /* 0x000fe20003f46270 */
        /* <DEDUP_REMOVED lines=9> */
[----:B------:R-:W-:Y:S01]  /*2a8c0*/  @!P1 LOP3.LUT R3, RZ, R4, RZ, 0x33, !PT ;  /* 0x00000004ff039212 */ /* 0x000fe200078e33ff */
[----:B------:R-:W-:-:S04]  /*2a8d0*/  IMAD.MOV R4, RZ, RZ, -R4 ;  /* 0x000000ffff047224 */ /* 0x000fc800078e0a04 */
[----:B------:R-:W-:-:S07]  /*2a8e0*/  IMAD R18, R3, R4, R0 ;  /* 0x0000000403127224 */ /* 0x000fce00078e0200 */
.L_x_2166:
[----:B------:R-:W-:-:S05]  /*2a8f0*/  LOP3.LUT R0, RZ, R3, RZ, 0x33, !PT ;  /* 0x00000003ff007212 */ /* 0x000fca00078e33ff */
[----:B------:R-:W-:Y:S01]  /*2a900*/  IMAD.IADD R17, R17, 0x1, R0 ;  /* 0x0000000111117824 */ /* 0x000fe200078e0200 */
[----:B------:R-:W-:Y:S06]  /*2a910*/  BRA `(.L_x_2167) ;  /* 0x00000000001c7947 */ /* 0x000fec0003800000 */
.L_x_2159:
[----:B------:R-:W-:Y:S01]  /*2a920*/  UMOV UR4, URZ ;  /* 0x0000003f00047c82 */ /* 0x000fe20008000000 */
[----:B------:R-:W-:Y:S01]  /*2a930*/  UMOV UR5, URZ ;  /* 0x0000003f00057c82 */ /* 0x000fe20008000000 */
[----:B------:R-:W-:Y:S01]  /*2a940*/  ULDC UR6, c[0x0][0xc3c] ;  /* 0x00030f0000067ab9 */ /* 0x000fe20000000800 */
[----:B------:R-:W-:Y:S01]  /*2a950*/  MOV R16, R0 ;  /* 0x0000000000107202 */ /* 0x000fe20000000f00 */
[----:B------:R-:W-:Y:S02]  /*2a960*/  IMAD.U32 R17, RZ, RZ, UR4 ;  /* 0x00000004ff117e24 */ /* 0x000fe4000f8e00ff */
[----:B------:R-:W-:Y:S02]  /*2a970*/  IMAD.U32 R18, RZ, RZ, UR5 ;  /* 0x00000005ff127e24 */ /* 0x000fe4000f8e00ff */
[----:B------:R-:W-:-:S07]  /*2a980*/  IMAD.U32 R19, RZ, RZ, UR6 ;  /* 0x00000006ff137e24 */ /* 0x000fce000f8e00ff */
.L_x_2167:
[----:B------:R-:W0:Y:S01]  /*2a990*/  S2R R0, SR_TID.X ;  /* 0x0000000000007919 */ /* 0x000e220000002100 */
[----:B------:R-:W-:Y:S05]  /*2a9a0*/  WARPSYNC.ALL ;  /* 0x0000000000007948 */ /* 0x000fea0003800000 */
        /* <DEDUP_REMOVED lines=8> */
.L_x_2156:
[----:B------:R-:W-:Y:S02]  /*2aa30*/  ULDC UR4, c[0x0][0xc3c] ;  /* 0x00030f0000047ab9 */ /* 0x000fe40000000800 */
[----:B---3--:R-:W-:-:S13]  /*2aa40*/  ISETP.GE.AND P0, PT, R19, UR4, PT ;  /* 0x0000000413007c0c */ /* 0x008fda000bf06270 */
[----:B------:R-:W-:Y:S05]  /*2aa50*/  @!P0 BRA `(.L_x_2168) ;  /* 0xffffff90008c8947 */ /* 0x000fea000383ffff */
[----:B------:R-:W-:Y:S05]  /*2aa60*/  BSYNC B7 ;  /* 0x0000000000077941 */ /* 0x000fea0003800000 */
.L_x_2034:
[----:B--2---:R-:W2:Y:S01]  /*2aa70*/  LDL.LU R0, [R1+0x28] ;  /* 0x0000280001007983 */ /* 0x004ea20000300800 */
[----:B------:R-:W-:Y:S01]  /*2aa80*/  BSSY B0, `(.L_x_2169) ;  /* 0x000000b000007945 */ /* 0x000fe20003800000 */
[----:B------:R-:W3:Y:S01]  /*2aa90*/  S2R R5, SR_CgaCtaId ;  /* 0x0000000000057919 */ /* 0x000ee20000008800 */
[----:B--2---:R-:W-:-:S05]  /*2aaa0*/  VIADD R0, R0, 0x1 ;  /* 0x0000000100007836 */ /* 0x004fca0000000000 */
[----:B0-----:R-:W-:-:S04]  /*2aab0*/  LEA.HI R2, R0, R0, RZ, 0x1 ;  /* 0x0000000000027211 */ /* 0x001fc800078f08ff */
[----:B------:R-:W-:Y:S02]  /*2aac0*/  LOP3.LUT R3, R2, 0xfffffffe, RZ, 0xc0, !PT ;  /* 0xfffffffe02037812 */ /* 0x000fe400078ec0ff */
[----:B------:R-:W-:-:S03]  /*2aad0*/  MOV R2, 0x400 ;  /* 0x0000040000027802 */ /* 0x000fc60000000f00 */
[----:B------:R-:W-:Y:S01]  /*2aae0*/  IMAD.IADD R0, R0, 0x1, -R3 ;  /* 0x0000000100007824 */ /* 0x000fe200078e0a03 */
[----:B---3--:R-:W-:-:S04]  /*2aaf0*/  LEA R7, R5, R2, 0x18 ;  /* 0x0000000205077211 */ /* 0x008fc800078ec0ff */
[----:B------:R-:W-:-:S04]  /*2ab00*/  SHF.L.U32 R0, R0, 0x1f, RZ ;  /* 0x0000001f00007819 */ /* 0x000fc800000006ff */
[----:B------:R-:W0:Y:S02]  /*2ab10*/  SYNCS.PHASECHK.TRANS64.TRYWAIT P0, [R7+URZ+0x28420], R0 ;  /* 0x02842000070075a7 */ /* 0x000e24000800017f */
[----:B0-----:R-:W-:Y:S05]  /*2ab20*/  @!P0 BRA `(.L_x_2170) ;  /* 0x0000009400348947 */ /* 0x001fea0003800000 */
.L_x_2531:
[----:B------:R-:W-:Y:S05]  /*2ab30*/  BSYNC B0 ;  /* 0x0000000000007941 */ /* 0x000fea0003800000 */
.L_x_2169:
[----:B------:R-:W-:-:S03]  /*2ab40*/  UMOV UR4, 0xffffffff ;  /* 0xffffffff00047882 */ /* 0x000fc60000000000 */
[----:B------:R-:W-:Y:S05]  /*2ab50*/  BRA.DIV UR4, `(.L_x_2171) ;  /* 0x00000096043c7947 */ /* 0x000fea000b800000 */
[----:B0-----:R-:W0:Y:S02]  /*2ab60*/  S2R R0, SR_TID.X ;  /* 0x0000000000007919 */ /* 0x001e240000002100 */
[----:B0-----:R-:W-:-:S04]  /*2ab70*/  SHF.R.U32.HI R0, RZ, 0x5, R0 ;  /* 0x00000005ff007819 */ /* 0x001fc80000011600 */
[----:B------:R-:W-:-:S05]  /*2ab80*/  LOP3.LUT R0, R0, 0x3, RZ, 0xc0, !PT ;  /* 0x0000000300007812 */ /* 0x000fca00078ec0ff */
[----:B------:R0:W2:Y:S02]  /*2ab90*/  SHFL.IDX PT, R14, R0, RZ, 0x1f ;  /* 0x00001fff000e7589 */ /* 0x0000a400000e0000 */
.L_x_2534:
[----:B--2---:R-:W-:-:S13]  /*2aba0*/  ISETP.NE.AND P0, PT, R14, RZ, PT ;  /* 0x000000ff0e00720c */ /* 0x004fda0003f05270 */
[----:B------:R-:W-:Y:S05]  /*2abb0*/  @P0 BRA `(.L_x_1772) ;  /* 0x0000000000b00947 */ /* 0x000fea0003800000 */
[----:B------:R-:W-:-:S03]  /*2abc0*/  UMOV UR4, 0xffffffff ;  /* 0xffffffff00047882 */ /* 0x000fc60000000000 */
[----:B------:R-:W-:Y:S05]  /*2abd0*/  BRA.DIV UR4, `(.L_x_2172) ;  /* 0x0000009604507947 */ /* 0x000fea000b800000 */
[----:B------:R-:W-:-:S13]  /*2abe0*/  ELECT P6, URZ, PT ;  /* 0x00000000003f782f */ /* 0x000fda00038c0000 */
.L_x_2537:
        /* <DEDUP_REMOVED lines=8> */
.L_x_2173:
[----:B------:R-:W-:Y:S01]  /*2ac70*/  IMAD R5, R28, 0x8, R7 ;  /* 0x000000081c057824 */ /* 0x000fe200078e0207 */
[----:B------:R-:W-:Y:S01]  /*2ac80*/  SHF.L.U32 R0, R30, 0x1f, RZ ;  /* 0x0000001f1e007819 */ /* 0x000fe200000006ff */
[----:B------:R-:W-:-:S03]  /*2ac90*/  VIADD R28, R28, 0x1 ;  /* 0x000000011c1c7836 */ /* 0x000fc60000000000 */
[----:B------:R-:W0:Y:S02]  /*2aca0*/  SYNCS.PHASECHK.TRANS64.TRYWAIT P1, [R5+URZ+0x28440], R0 ;  /* 0x02844000050075a7 */ /* 0x000e24000802017f */
[----:B------:R-:W-:-:S04]  /*2acb0*/  ISETP.NE.AND P2, PT, R28, 0x2, PT ;  /* 0x000000021c00780c */ /* 0x000fc80003f45270 */
[----:B------:R-:W-:Y:S01]  /*2acc0*/  SEL R3, RZ, 0x1, P2 ;  /* 0x00000001ff037807 */ /* 0x000fe20001000000 */
[----:B0-----:R-:W-:Y:S08]  /*2acd0*/  @!P1 BRA `(.L_x_2174) ;  /* 0x0000009400309947 */ /* 0x001ff00003800000 */
.L_x_2538:
[----:B------:R-:W-:Y:S02]  /*2ace0*/  SEL R28, R28, RZ, P2 ;  /* 0x000000ff1c1c7207 */ /* 0x000fe40001000000 */
[----:B------:R-:W-:Y:S01]  /*2acf0*/  LOP3.LUT R2, R30, R3, RZ, 0x3c, !PT ;  /* 0x000000031e027212 */ /* 0x000fe200078e3cff */
[----:B------:R-:W-:Y:S06]  /*2ad00*/  @!P0 BRA `(.L_x_2175) ;  /* 0x0000000000048947 */ /* 0x000fec0003800000 */
[----:B------:R-:W-:Y:S01]  /*2ad10*/  BPT.TRAP 0x1 ;  /* 0x000000040000795c */ /* 0x000fe20000300000 */
.L_x_2175:
[----:B------:R-:W-:Y:S01]  /*2ad20*/  IMAD R3, R28, 0x8, R7 ;  /* 0x000000081c037824 */ /* 0x000fe200078e0207 */
[----:B------:R-:W-:-:S04]  /*2ad30*/  SHF.L.U32 R2, R2, 0x1f, RZ ;  /* 0x0000001f02027819 */ /* 0x000fc800000006ff */
[----:B------:R-:W2:Y:S02]  /*2ad40*/  SYNCS.PHASECHK.TRANS64.TRYWAIT P1, [R3+URZ+0x28440], R2 ;  /* 0x02844002030075a7 */ /* 0x000ea4000802017f */
[----:B--2---:R-:W-:Y:S05]  /*2ad50*/  @!P1 BRA `(.L_x_2176) ;  /* 0x0000009400249947 */ /* 0x004fea0003800000 */
.L_x_2539:
[----:B------:R-:W-:Y:S05]  /*2ad60*/  @!P0 BRA `(.L_x_2177) ;  /* 0x0000000000048947 */ /* 0x000fea0003800000 */
[----:B------:R-:W-:Y:S01]  /*2ad70*/  BPT.TRAP 0x1 ;  /* 0x000000040000795c */ /* 0x000fe20000300000 */
.L_x_2177:
[----:B------:R-:W3:Y:S02]  /*2ad80*/  SYNCS.PHASECHK.TRANS64.TRYWAIT P1, [R5+URZ+0x28460], R0 ;  /* 0x02846000050075a7 */ /* 0x000ee4000802017f */
[----:B---3--:R-:W-:Y:S05]  /*2ad90*/  @!P1 BRA `(.L_x_2178) ;  /* 0x0000009400289947 */ /* 0x008fea0003800000 */
.L_x_2540:
[----:B------:R-:W-:Y:S05]  /*2ada0*/  @!P0 BRA `(.L_x_2179) ;  /* 0x0000000000048947 */ /* 0x000fea0003800000 */
[----:B------:R-:W-:Y:S01]  /*2adb0*/  BPT.TRAP 0x1 ;  /* 0x000000040000795c */ /* 0x000fe20000300000 */
.L_x_2179:
[----:B------:R-:W5:Y:S02]  /*2adc0*/  SYNCS.PHASECHK.TRANS64.TRYWAIT P1, [R3+URZ+0x28460], R2 ;  /* 0x02846002030075a7 */ /* 0x000f64000802017f */
[----:B-----5:R-:W-:Y:S05]  /*2add0*/  @!P1 BRA `(.L_x_2180) ;  /* 0x00000094002c9947 */ /* 0x020fea0003800000 */
.L_x_2541:
[----:B------:R-:W-:Y:S05]  /*2ade0*/  @!P0 BRA `(.L_x_2181) ;  /* 0x0000000000048947 */ /* 0x000fea0003800000 */
[----:B------:R-:W-:Y:S01]  /*2adf0*/  BPT.TRAP 0x1 ;  /* 0x000000040000795c */ /* 0x000fe20000300000 */
.L_x_2181:
[----:B------:R-:W5:Y:S02]  /*2ae00*/  SYNCS.PHASECHK.TRANS64.TRYWAIT P1, [R5+URZ+0x28480], R0 ;  /* 0x02848000050075a7 */ /* 0x000f64000802017f */
[----:B-----5:R-:W-:Y:S05]  /*2ae10*/  @!P1 BRA `(.L_x_2182) ;  /* 0x0000009400309947 */ /* 0x020fea0003800000 */
.L_x_2542:
[----:B------:R-:W-:Y:S05]  /*2ae20*/  @!P0 BRA `(.L_x_2183) ;  /* 0x0000000000048947 */ /* 0x000fea0003800000 */
[----:B------:R-:W-:Y:S01]  /*2ae30*/  BPT.TRAP 0x1 ;  /* 0x000000040000795c */ /* 0x000fe20000300000 */
.L_x_2183:
[----:B------:R0:W0:Y:S02]  /*2ae40*/  SYNCS.PHASECHK.TRANS64.TRYWAIT P0, [R3+URZ+0x28480], R2 ;  /* 0x02848002030075a7 */ /* 0x000024000800017f */
[----:B0-----:R-:W-:Y:S05]  /*2ae50*/  @!P0 NANOSLEEP.SYNCS 0x989680 ;  /* 0x009896800000895d */ /* 0x001fea0003900000 */
[----:B------:R-:W0:Y:S02]  /*2ae60*/  @!P0 SYNCS.PHASECHK.TRANS64 P0, [R3+URZ+0x28480], R2 ;  /* 0x02848002030085a7 */ /* 0x000e24000800007f */
[----:B0-----:R-:W-:Y:S05]  /*2ae70*/  @!P0 BRA `(.L_x_2183) ;  /* 0xfffffffc00f08947 */ /* 0x001fea000383ffff */
.L_x_1772:
[----:B------:R-:W-:Y:S05]  /*2ae80*/  BSYNC B8 ;  /* 0x0000000000087941 */ /* 0x000fea0003800000 */
.L_x_1769:
[----:B------:R-:W-:Y:S05]  /*2ae90*/  EXIT ;  /* 0x000000000000794d */ /* 0x000fea0003800000 */
.L_x_1800:
[----:B-1----:R1:W2:Y:S02]  /*2aea0*/  SYNCS.PHASECHK.TRANS64.TRYWAIT P6, [R76+URZ+0x28490], R77 ;  /* 0x0284904d4c0075a7 */ /* 0x0022a400080c017f */
[----:B--2---:R-:W-:Y:S05]  /*2aeb0*/  @!P6 NANOSLEEP.SYNCS 0x989680 ;  /* 0x009896800000e95d */ /* 0x004fea0003900000 */
[----:B------:R-:W2:Y:S02]  /*2aec0*/  @!P6 SYNCS.PHASECHK.TRANS64 P6, [R76+URZ+0x28490], R77 ;  /* 0x0284904d4c00e5a7 */ /* 0x000ea400080c007f */
[----:B--2---:R-:W-:Y:S05]  /*2aed0*/  @!P6 BRA `(.L_x_1800) ;  /* 0xfffffffc00f0e947 */ /* 0x004fea000383ffff */
[----:B------:R-:W-:Y:S05]  /*2aee0*/  BRA `(.L_x_2184) ;  /* 0xfffffd84001c7947 */ /* 0x000fea000383ffff */
.L_x_1801:
        /* <DEDUP_REMOVED lines=8> */
.L_x_2186:
[----:B------:R-:W-:Y:S05]  /*2af70*/  BSYNC B1 ;  /* 0x0000000000017941 */ /* 0x000fea0003800000 */
.L_x_2185:
        /* <DEDUP_REMOVED lines=8> */
.L_x_2187:
[----:B------:R-:W-:Y:S05]  /*2b000*/  BRA `(.L_x_2188) ;  /* 0xfffffd8000e87947 */ /* 0x000fea000383ffff */
.L_x_1810:
[----:B------:R-:W-:Y:S01]  /*2b010*/  BSSY B1, `(.L_x_2189) ;  /* 0x0000008000017945 */ /* 0x000fe20003800000 */
[----:B------:R-:W-:Y:S02]  /*2b020*/  IMAD.MOV.U32 R13, RZ, RZ, R80 ;  /* 0x000000ffff0d7224 */ /* 0x000fe400078e0050 */
[----:B------:R-:W-:Y:S02]  /*2b030*/  IMAD.MOV.U32 R12, RZ, RZ, 0x1 ;  /* 0x00000001ff0c7424 */ /* 0x000fe400078e00ff */
[----:B0-----:R-:W-:Y:S02]  /*2b040*/  IMAD.MOV.U32 R11, RZ, RZ, 0x181f ;  /* 0x0000181fff0b7424 */ /* 0x001fe400078e00ff */
[----:B------:R-:W-:-:S07]  /*2b050*/  IMAD.MOV.U32 R15, RZ, RZ, -0x1 ;  /* 0xffffffffff0f7424 */ /* 0x000fce00078e00ff */
[----:B-1234-:R-:W-:Y:S05]  /*2b060*/  WARPSYNC.COLLECTIVE R15, `(.L_x_2190) ;  /* 0x000000000f087348 */ /* 0x01efea0003c00000 */
[----:B----4-:R0:W4:Y:S02]  /*2b070*/  SHFL.IDX P6, R14, R13, R12, R11 ;  /* 0x0000000c0d0e7389 */ /* 0x01012400000c000b */
[----:B01234-:R-:W-:Y:S01]  /*2b080*/  ENDCOLLECTIVE ;  /* 0x000000000000791b */ /* 0x01ffe20003800000 */
.L_x_2190:
[----:B------:R-:W-:Y:S05]  /*2b090*/  BSYNC B1 ;  /* 0x0000000000017941 */ /* 0x000fea0003800000 */
.L_x_2189:
[----:B------:R-:W-:Y:S02]  /*2b0a0*/  IMAD.MOV.U32 R13, RZ, RZ, R79 ;  /* 0x000000ffff0d7224 */ /* 0x000fe400078e004f */
[----:B------:R-:W-:Y:S02]  /*2b0b0*/  IMAD.MOV.U32 R12, RZ, RZ, 0x1 ;  /* 0x00000001ff0c7424 */ /* 0x000fe400078e00ff */
[----:B------:R-:W-:Y:S02]  /*2b0c0*/  IMAD.MOV.U32 R11, RZ, RZ, 0x181f ;  /* 0x0000181fff0b7424 */ /* 0x000fe400078e00ff */
[----:B------:R-:W-:Y:S02]  /*2b0d0*/  IMAD.MOV.U32 R15, RZ, RZ, -0x1 ;  /* 0xffffffffff0f7424 */ /* 0x000fe400078e00ff */
[----:B------:R-:W-:-:S07]  /*2b0e0*/  IMAD.MOV.U32 R80, RZ, RZ, R14 ;  /* 0x000000ffff507224 */ /* 0x000fce00078e000e */
[----:B------:R-:W-:Y:S05]  /*2b0f0*/  WARPSYNC.COLLECTIVE R15, `(.L_x_2191) ;  /* 0x000000000f087348 */ /* 0x000fea0003c00000 */
[----:B------:R0:W1:Y:S02]  /*2b100*/  SHFL.IDX P6, R14, R13, R12, R11 ;  /* 0x0000000c0d0e7389 */ /* 0x00006400000c000b */
[----:B01----:R-:W-:Y:S01]  /*2b110*/  ENDCOLLECTIVE ;  /* 0x000000000000791b */ /* 0x003fe20003800000 */
.L_x_2191:
[----:B------:R-:W-:Y:S05]  /*2b120*/  BRA `(.L_x_2192) ;  /* 0xfffffd9000447947 */ /* 0x000fea000383ffff */
.L_x_1820:
[----:B-1----:R1:W2:Y:S02]  /*2b130*/  SYNCS.PHASECHK.TRANS64.TRYWAIT P4, [R76+URZ+0x28490], R77 ;  /* 0x0284904d4c0075a7 */ /* 0x0022a4000808017f */
[----:B--2---:R-:W-:Y:S05]  /*2b140*/  @!P4 NANOSLEEP.SYNCS 0x989680 ;  /* 0x009896800000c95d */ /* 0x004fea0003900000 */
[----:B------:R-:W2:Y:S02]  /*2b150*/  @!P4 SYNCS.PHASECHK.TRANS64 P4, [R76+URZ+0x28490], R77 ;  /* 0x0284904d4c00c5a7 */ /* 0x000ea4000808007f */
[----:B--2---:R-:W-:Y:S05]  /*2b160*/  @!P4 BRA `(.L_x_1820) ;  /* 0xfffffffc00f0c947 */ /* 0x004fea000383ffff */
[----:B------:R-:W-:Y:S05]  /*2b170*/  BRA `(.L_x_2193) ;  /* 0xfffffda000947947 */ /* 0x000fea000383ffff */
.L_x_1821:
[----:B------:R-:W-:Y:S01]  /*2b180*/  BSSY B1, `(.L_x_2194) ;  /* 0x0000008000017945 */ /* 0x000fe20003800000 */
[----:B------:R-:W-:Y:S02]  /*2b190*/  IMAD.MOV.U32 R13, RZ, RZ, R80 ;  /* 0x000000ffff0d7224 */ /* 0x000fe400078e0050 */
[----:B------:R-:W-:Y:S02]  /*2b1a0*/  IMAD.MOV.U32 R12, RZ, RZ, RZ ;  /* 0x000000ffff0c7224 */ /* 0x000fe400078e00ff */
[----:B------:R-:W-:Y:S02]  /*2b1b0*/  IMAD.MOV.U32 R11, RZ, RZ, 0x181f ;  /* 0x0000181fff0b7424 */ /* 0x000fe400078e00ff */
[----:B------:R-:W-:-:S07]  /*2b1c0*/  IMAD.MOV.U32 R15, RZ, RZ, -0x1 ;  /* 0xffffffffff0f7424 */ /* 0x000fce00078e00ff */
[----:B-1----:R-:W-:Y:S05]  /*2b1d0*/  WARPSYNC.COLLECTIVE R15, `(.L_x_2195) ;  /* 0x000000000f087348 */ /* 0x002fea0003c00000 */
[----:B------:R0:W2:Y:S02]  /*2b1e0*/  SHFL.IDX P6, R14, R13, R12, R11 ;  /* 0x0000000c0d0e7389 */ /* 0x0000a400000c000b */
[----:B012---:R-:W-:Y:S01]  /*2b1f0*/  ENDCOLLECTIVE ;  /* 0x000000000000791b */ /* 0x007fe20003800000 */
.L_x_2195:
[----:B------:R-:W-:Y:S05]  /*2b200*/  BSYNC B1 ;  /* 0x0000000000017941 */ /* 0x000fea0003800000 */
.L_x_2194:
        /* <DEDUP_REMOVED lines=8> */
.L_x_2196:
[----:B------:R-:W-:Y:S01]  /*2b290*/  IMAD.MOV.U32 R83, RZ, RZ, R14 ;  /* 0x000000ffff537224 */ /* 0x000fe200078e000e */
[----:B------:R-:W-:Y:S06]  /*2b2a0*/  BRA `(.L_x_2197) ;  /* 0xfffffda000607947 */ /* 0x000fec000383ffff */
.L_x_1826:
[----:B------:R-:W-:Y:S01]  /*2b2b0*/  BSSY B1, `(.L_x_2198) ;  /* 0x0000008000017945 */ /* 0x000fe20003800000 */
[----:B----4-:R-:W-:Y:S02]  /*2b2c0*/  IMAD.MOV.U32 R13, RZ, RZ, R80 ;  /* 0x000000ffff0d7224 */ /* 0x010fe400078e0050 */
[----:B------:R-:W-:Y:S02]  /*2b2d0*/  IMAD.MOV.U32 R12, RZ, RZ, 0x1 ;  /* 0x00000001ff0c7424 */ /* 0x000fe400078e00ff */
[----:B------:R-:W-:Y:S02]  /*2b2e0*/  IMAD.MOV.U32 R11, RZ, RZ, 0x181f ;  /* 0x0000181fff0b7424 */ /* 0x000fe400078e00ff */
[----:B------:R-:W-:-:S07]  /*2b2f0*/  IMAD.MOV.U32 R15, RZ, RZ, -0x1 ;  /* 0xffffffffff0f7424 */ /* 0x000fce00078e00ff */
[----:B0123--:R-:W-:Y:S05]  /*2b300*/  WARPSYNC.COLLECTIVE R15, `(.L_x_2199) ;  /* 0x000000000f087348 */ /* 0x00ffea0003c00000 */
[----:B------:R4:W0:Y:S02]  /*2b310*/  SHFL.IDX P6, R14, R13, R12, R11 ;  /* 0x0000000c0d0e7389 */ /* 0x00082400000c000b */
[----:B01234-:R-:W-:Y:S01]  /*2b320*/  ENDCOLLECTIVE ;  /* 0x000000000000791b */ /* 0x01ffe20003800000 */
.L_x_2199:
[----:B------:R-:W-:Y:S05]  /*2b330*/  BSYNC B1 ;  /* 0x0000000000017941 */ /* 0x000fea0003800000 */
.L_x_2198:
        /* <DEDUP_REMOVED lines=8> */
.L_x_2200:
[----:B------:R-:W-:Y:S05]  /*2b3c0*/  BRA `(.L_x_2201) ;  /* 0xfffffdac00e47947 */ /* 0x000fea000383ffff */
.L_x_1831:
[----:B0-----:R0:W1:Y:S02]  /*2b3d0*/  SYNCS.PHASECHK.TRANS64.TRYWAIT P3, [R76+URZ+0x28490], R77 ;  /* 0x0284904d4c0075a7 */ /* 0x001064000806017f */
[----:B-1----:R-:W-:Y:S05]  /*2b3e0*/  @!P3 NANOSLEEP.SYNCS 0x989680 ;  /* 0x009896800000b95d */ /* 0x002fea0003900000 */
[----:B------:R-:W1:Y:S02]  /*2b3f0*/  @!P3 SYNCS.PHASECHK.TRANS64 P3, [R76+URZ+0x28490], R77 ;  /* 0x0284904d4c00b5a7 */ /* 0x000e64000806007f */
[----:B-1----:R-:W-:Y:S05]  /*2b400*/  @!P3 BRA `(.L_x_1831) ;  /* 0xfffffffc00f0b947 */ /* 0x002fea000383ffff */
[----:B------:R-:W-:Y:S05]  /*2b410*/  BRA `(.L_x_2202) ;  /* 0xfffffdbc00cc7947 */ /* 0x000fea000383ffff */
.L_x_1832:
[----:B------:R-:W-:Y:S01]  /*2b420*/  BSSY B1, `(.L_x_2203) ;  /* 0x0000008000017945 */ /* 0x000fe20003800000 */
[----:B------:R-:W-:Y:S01]  /*2b430*/  IMAD.MOV.U32 R13, RZ, RZ, R25 ;  /* 0x000000ffff0d7224 */ /* 0x000fe200078e0019 */
[----:B------:R-:W-:Y:S01]  /*2b440*/  MOV R12, RZ ;  /* 0x000000ff000c7202 */ /* 0x000fe20000000f00 */
[----:B------:R-:W-:Y:S02]  /*2b450*/  IMAD.MOV.U32 R11, RZ, RZ, 0x181f ;  /* 0x0000181fff0b7424 */ /* 0x000fe400078e00ff */
[----:B------:R-:W-:-:S07]  /*2b460*/  IMAD.MOV.U32 R15, RZ, RZ, -0x1 ;  /* 0xffffffffff0f7424 */ /* 0x000fce00078e00ff */
[----:B0-----:R-:W-:Y:S05]  /*2b470*/  WARPSYNC.COLLECTIVE R15, `(.L_x_2204) ;  /* 0x000000000f087348 */ /* 0x001fea0003c00000 */
[----:B------:R1:W2:Y:S02]  /*2b480*/  SHFL.IDX P6, R14, R13, R12, R11 ;  /* 0x0000000c0d0e7389 */ /* 0x0002a400000c000b */
[----:B012---:R-:W-:Y:S01]  /*2b490*/  ENDCOLLECTIVE ;  /* 0x000000000000791b */ /* 0x007fe20003800000 */
.L_x_2204:
[----:B------:R-:W-:Y:S05]  /*2b4a0*/  BSYNC B1 ;  /* 0x0000000000017941 */ /* 0x000fea0003800000 */
.L_x_2203:
        /* <DEDUP_REMOVED lines=8> */
.L_x_2205:
[----:B------:R-:W-:Y:S05]  /*2b530*/  BRA `(.L_x_2206) ;  /* 0xfffffdbc00ec7947 */ /* 0x000fea000383ffff */
.L_x_1835:
[----:B------:R-:W-:Y:S01]  /*2b540*/  BSSY B1, `(.L_x_2207) ;  /* 0x0000008000017945 */ /* 0x000fe20003800000 */
[----:B------:R-:W-:Y:S02]  /*2b550*/  IMAD.MOV.U32 R13, RZ, RZ, R25 ;  /* 0x000000ffff0d7224 */ /* 0x000fe400078e0019 */
[----:B------:R-:W-:Y:S02]  /*2b560*/  IMAD.MOV.U32 R12, RZ, RZ, 0x1 ;  /* 0x00000001ff0c7424 */ /* 0x000fe400078e00ff */
[----:B------:R-:W-:Y:S02]  /*2b570*/  IMAD.MOV.U32 R11, RZ, RZ, 0x181f ;  /* 0x0000181fff0b7424 */ /* 0x000fe400078e00ff */
[----:B------:R-:W-:-:S07]  /*2b580*/  IMAD.MOV.U32 R15, RZ, RZ, -0x1 ;  /* 0xffffffffff0f7424 */ /* 0x000fce00078e00ff */
[----:B01234-:R-:W-:Y:S05]  /*2b590*/  WARPSYNC.COLLECTIVE R15, `(.L_x_2208) ;  /* 0x000000000f087348 */ /* 0x01ffea0003c00000 */
[----:B---3--:R3:W0:Y:S02]  /*2b5a0*/  SHFL.IDX P6, R14, R13, R12, R11 ;  /* 0x0000000c0d0e7389 */ /* 0x00862400000c000b */
[----:B01234-:R-:W-:Y:S01]  /*2b5b0*/  ENDCOLLECTIVE ;  /* 0x000000000000791b */ /* 0x01ffe20003800000 */
.L_x_2208:
[----:B------:R-:W-:Y:S05]  /*2b5c0*/  BSYNC B1 ;  /* 0x0000000000017941 */ /* 0x000fea0003800000 */
.L_x_2207:
        /* <DEDUP_REMOVED lines=8> */
.L_x_2209:
[----:B------:R-:W-:Y:S05]  /*2b650*/  BRA `(.L_x_2210) ;  /* 0xfffffdbc00ec7947 */ /* 0x000fea000383ffff */
.L_x_1839:
[----:B0-----:R0:W4:Y:S02]  /*2b660*/  SYNCS.PHASECHK.TRANS64.TRYWAIT P4, [R76+URZ+0x284b0], R77 ;  /* 0x0284b04d4c0075a7 */ /* 0x001124000808017f */
[----:B----4-:R-:W-:Y:S05]  /*2b670*/  @!P4 NANOSLEEP.SYNCS 0x989680 ;  /* 0x009896800000c95d */ /* 0x010fea0003900000 */
[----:B------:R-:W4:Y:S02]  /*2b680*/  @!P4 SYNCS.PHASECHK.TRANS64 P4, [R76+URZ+0x284b0], R77 ;  /* 0x0284b04d4c00c5a7 */ /* 0x000f24000808007f */
[----:B----4-:R-:W-:Y:S05]  /*2b690*/  @!P4 BRA `(.L_x_1839) ;  /* 0xfffffffc00f0c947 */ /* 0x010fea000383ffff */
[----:B------:R-:W-:Y:S05]  /*2b6a0*/  BRA `(.L_x_2211) ;  /* 0xfffffdc000607947 */ /* 0x000fea000383ffff */
.L_x_1857:
[----:B------:R-:W-:Y:S01]  /*2b6b0*/  BSSY B0, `(.L_x_2212) ;  /* 0x0000007000007945 */ /* 0x000fe20003800000 */
[----:B------:R-:W-:Y:S02]  /*2b6c0*/  IMAD.MOV.U32 R12, RZ, RZ, RZ ;  /* 0x000000ffff0c7224 */ /* 0x000fe400078e00ff */
[----:B------:R-:W-:Y:S02]  /*2b6d0*/  IMAD.MOV.U32 R11, RZ, RZ, 0x1f ;  /* 0x0000001fff0b7424 */ /* 0x000fe400078e00ff */
[----:B------:R-:W-:-:S07]  /*2b6e0*/  IMAD.MOV.U32 R15, RZ, RZ, -0x1 ;  /* 0xffffffffff0f7424 */ /* 0x000fce00078e00ff */
[----:B-----5:R-:W-:Y:S05]  /*2b6f0*/  WARPSYNC.COLLECTIVE R15, `(.L_x_2213) ;  /* 0x000000000f087348 */ /* 0x020fea0003c00000 */
[----:B------:R0:W1:Y:S02]  /*2b700*/  SHFL.IDX P6, R14, R13, R12, R11 ;  /* 0x0000000c0d0e7389 */ /* 0x00006400000c000b */
[----:B01---5:R-:W-:Y:S01]  /*2b710*/  ENDCOLLECTIVE ;  /* 0x000000000000791b */ /* 0x023fe20003800000 */
.L_x_2213:
[----:B------:R-:W-:Y:S05]  /*2b720*/  BSYNC B0 ;  /* 0x0000000000007941 */ /* 0x000fea0003800000 */
.L_x_2212:
[----:B------:R-:W-:Y:S05]  /*2b730*/  BRA `(.L_x_2214) ;  /* 0xfffffdd000d87947 */ /* 0x000fea000383ffff */
.L_x_1867:
        /* <DEDUP_REMOVED lines=8> */
.L_x_2216:
[----:B------:R-:W-:Y:S05]  /*2b7c0*/  BSYNC B1 ;  /* 0x0000000000017941 */ /* 0x000fea0003800000 */
.L_x_2215:
        /* <DEDUP_REMOVED lines=8> */
.L_x_2217:
[----:B------:R-:W-:Y:S02]  /*2b850*/  IMAD.MOV.U32 R13, RZ, RZ, R37 ;  /* 0x000000ffff0d7224 */ /* 0x000fe400078e0025 */
[----:B------:R-:W-:-:S07]  /*2b860*/  IMAD.MOV.U32 R5, RZ, RZ, R14 ;  /* 0x000000ffff057224 */ /* 0x000fce00078e000e */
[----:B------:R-:W-:Y:S05]  /*2b870*/  WARPSYNC.COLLECTIVE R15, `(.L_x_2218) ;  /* 0x000000000f087348 */ /* 0x000fea0003c00000 */
[----:B------:R0:W1:Y:S02]  /*2b880*/  SHFL.IDX P6, R14, R13, R12, R11 ;  /* 0x0000000c0d0e7389 */ /* 0x00006400000c000b */
[----:B01----:R-:W-:Y:S01]  /*2b890*/  ENDCOLLECTIVE ;  /* 0x000000000000791b */ /* 0x003fe20003800000 */
.L_x_2218:
[----:B------:R-:W-:Y:S01]  /*2b8a0*/  MOV R13, R49 ;  /* 0x00000031000d7202 */ /* 0x000fe20000000f00 */
[----:B------:R-:W-:-:S07]  /*2b8b0*/  IMAD.MOV.U32 R9, RZ, RZ, R14 ;  /* 0x000000ffff097224 */ /* 0x000fce00078e000e */
[----:B------:R-:W-:Y:S05]  /*2b8c0*/  WARPSYNC.COLLECTIVE R15, `(.L_x_2219) ;  /* 0x000000000f087348 */ /* 0x000fea0003c00000 */
[----:B------:R0:W1:Y:S02]  /*2b8d0*/  SHFL.IDX P6, R14, R13, R12, R11 ;  /* 0x0000000c0d0e7389 */ /* 0x00006400000c000b */
[----:B01----:R-:W-:Y:S01]  /*2b8e0*/  ENDCOLLECTIVE ;  /* 0x000000000000791b */ /* 0x003fe20003800000 */
.L_x_2219:
[----:B------:R-:W-:Y:S05]  /*2b8f0*/  BRA `(.L_x_2220) ;  /* 0xfffffdd800347947 */ /* 0x000fea000383ffff */
.L_x_1870:
[----:B------:R-:W-:Y:S01]  /*2b900*/  BSSY B1, `(.L_x_2221) ;  /* 0x0000008000017945 */ /* 0x000fe20003800000 */
[----:B0-----:R-:W-:Y:S02]  /*2b910*/  IMAD.MOV.U32 R13, RZ, RZ, R48 ;  /* 0x000000ffff0d7224 */ /* 0x001fe400078e0030 */
[----:B------:R-:W-:Y:S02]  /*2b920*/  IMAD.MOV.U32 R12, RZ, RZ, 0x1 ;  /* 0x00000001ff0c7424 */ /* 0x000fe400078e00ff */
[----:B------:R-:W-:Y:S02]  /*2b930*/  IMAD.MOV.U32 R11, RZ, RZ, 0x181f ;  /* 0x0000181fff0b7424 */ /* 0x000fe400078e00ff */
[----:B------:R-:W-:-:S07]  /*2b940*/  IMAD.MOV.U32 R15, RZ, RZ, -0x1 ;  /* 0xffffffffff0f7424 */ /* 0x000fce00078e00ff */
[----:B-12345:R-:W-:Y:S05]  /*2b950*/  WARPSYNC.COLLECTIVE R15, `(.L_x_2222) ;  /* 0x000000000f087348 */ /* 0x03efea0003c00000 */
[----:B------:R0:W0:Y:S02]  /*2b960*/  SHFL.IDX P6, R14, R13, R12, R11 ;  /* 0x0000000c0d0e7389 */ /* 0x00002400000c000b */
[----:B012345:R-:W-:Y:S01]  /*2b970*/  ENDCOLLECTIVE ;  /* 0x000000000000791b */ /* 0x03ffe20003800000 */
.L_x_2222:
[----:B------:R-:W-:Y:S05]  /*2b980*/  BSYNC B1 ;  /* 0x0000000000017941 */ /* 0x000fea0003800000 */
.L_x_2221:
        /* <DEDUP_REMOVED lines=8> */
.L_x_2223:
[----:B------:R-:W-:Y:S02]  /*2ba10*/  IMAD.MOV.U32 R13, RZ, RZ, R37 ;  /* 0x000000ffff0d7224 */ /* 0x000fe400078e0025 */
[----:B------:R-:W-:-:S07]  /*2ba20*/  IMAD.MOV.U32 R5, RZ, RZ, R14 ;  /* 0x000000ffff057224 */ /* 0x000fce00078e000e */
[----:B------:R-:W-:Y:S05]  /*2ba30*/  WARPSYNC.COLLECTIVE R15, `(.L_x_2224) ;  /* 0x000000000f087348 */ /* 0x000fea0003c00000 */
[----:B------:R0:W1:Y:S02]  /*2ba40*/  SHFL.IDX P6, R14, R13, R12, R11 ;  /* 0x0000000c0d0e7389 */ /* 0x00006400000c000b */
[----:B01----:R-:W-:Y:S01]  /*2ba50*/  ENDCOLLECTIVE ;  /* 0x000000000000791b */ /* 0x003fe20003800000 */
.L_x_2224:
[----:B------:R-:W-:Y:S02]  /*2ba60*/  IMAD.MOV.U32 R13, RZ, RZ, R49 ;  /* 0x000000ffff0d7224 */ /* 0x000fe400078e0031 */
[----:B------:R-:W-:-:S07]  /*2ba70*/  IMAD.MOV.U32 R9, RZ, RZ, R14 ;  /* 0x000000ffff097224 */ /* 0x000fce00078e000e */
[----:B------:R-:W-:Y:S05]  /*2ba80*/  WARPSYNC.COLLECTIVE R15, `(.L_x_2225) ;  /* 0x000000000f087348 */ /* 0x000fea0003c00000 */
[----:B------:R0:W1:Y:S02]  /*2ba90*/  SHFL.IDX P6, R14, R13, R12, R11 ;  /* 0x0000000c0d0e7389 */ /* 0x00006400000c000b */
[----:B01----:R-:W-:Y:S01]  /*2baa0*/  ENDCOLLECTIVE ;  /* 0x000000000000791b */ /* 0x003fe20003800000 */
.L_x_2225:
[----:B------:R-:W-:Y:S05]  /*2bab0*/  BRA `(.L_x_2226) ;  /* 0xfffffdd800507947 */ /* 0x000fea000383ffff */
.L_x_1873:
[----:B------:R-:W-:Y:S01]  /*2bac0*/  BSSY B1, `(.L_x_2227) ;  /* 0x0000008000017945 */ /* 0x000fe20003800000 */
[----:B------:R-:W-:Y:S01]  /*2bad0*/  IMAD.MOV.U32 R13, RZ, RZ, R48 ;  /* 0x000000ffff0d7224 */ /* 0x000fe200078e0030 */
[----:B------:R-:W-:Y:S01]  /*2bae0*/  MOV R11, 0x181f ;  /* 0x0000181f000b7802 */ /* 0x000fe20000000f00 */
[----:B------:R-:W-:Y:S02]  /*2baf0*/  IMAD.MOV.U32 R12, RZ, RZ, 0x2 ;  /* 0x00000002ff0c7424 */ /* 0x000fe400078e00ff */
[----:B------:R-:W-:-:S07]  /*2bb00*/  IMAD.MOV.U32 R15, RZ, RZ, -0x1 ;  /* 0xffffffffff0f7424 */ /* 0x000fce00078e00ff */
[----:B012345:R-:W-:Y:S05]  /*2bb10*/  WARPSYNC.COLLECTIVE R15, `(.L_x_2228) ;  /* 0x000000000f087348 */ /* 0x03ffea0003c00000 */
[----:B0-----:R0:W0:Y:S02]  /*2bb20*/  SHFL.IDX P6, R14, R13, R12, R11 ;  /* 0x0000000c0d0e7389 */ /* 0x00102400000c000b */
[----:B012345:R-:W-:Y:S01]  /*2bb30*/  ENDCOLLECTIVE ;  /* 0x000000000000791b */ /* 0x03ffe20003800000 */
.L_x_2228:
[----:B------:R-:W-:Y:S05]  /*2bb40*/  BSYNC B1 ;  /* 0x0000000000017941 */ /* 0x000fea0003800000 */
.L_x_2227:
        /* <DEDUP_REMOVED lines=8> */
.L_x_2229:
[----:B------:R-:W-:Y:S02]  /*2bbd0*/  IMAD.MOV.U32 R13, RZ, RZ, R37 ;  /* 0x000000ffff0d7224 */ /* 0x000fe400078e0025 */
[----:B------:R-:W-:-:S07]  /*2bbe0*/  IMAD.MOV.U32 R5, RZ, RZ, R14 ;  /* 0x000000ffff057224 */ /* 0x000fce00078e000e */
[----:B------:R-:W-:Y:S05]  /*2bbf0*/  WARPSYNC.COLLECTIVE R15, `(.L_x_2230) ;  /* 0x000000000f087348 */ /* 0x000fea0003c00000 */
[----:B------:R0:W1:Y:S02]  /*2bc00*/  SHFL.IDX P6, R14, R13, R12, R11 ;  /* 0x0000000c0d0e7389 */ /* 0x00006400000c000b */
[----:B01----:R-:W-:Y:S01]  /*2bc10*/  ENDCOLLECTIVE ;  /* 0x000000000000791b */ /* 0x003fe20003800000 */
.L_x_2230:
[----:B------:R-:W-:Y:S02]  /*2bc20*/  IMAD.MOV.U32 R13, RZ, RZ, R49 ;  /* 0x000000ffff0d7224 */ /* 0x000fe400078e0031 */
[----:B------:R-:W-:-:S07]  /*2bc30*/  IMAD.MOV.U32 R9, RZ, RZ, R14 ;  /* 0x000000ffff097224 */ /* 0x000fce00078e000e */
[----:B------:R-:W-:Y:S05]  /*2bc40*/  WARPSYNC.COLLECTIVE R15, `(.L_x_2231) ;  /* 0x000000000f087348 */ /* 0x000fea0003c00000 */
[----:B------:R0:W1:Y:S02]  /*2bc50*/  SHFL.IDX P6, R14, R13, R12, R11 ;  /* 0x0000000c0d0e7389 */ /* 0x00006400000c000b */
[----:B01----:R-:W-:Y:S01]  /*2bc60*/  ENDCOLLECTIVE ;  /* 0x000000000000791b */ /* 0x003fe20003800000 */
.L_x_2231:
[----:B------:R-:W-:Y:S05]  /*2bc70*/  BRA `(.L_x_2232) ;  /* 0xfffffdd800647947 */ /* 0x000fea000383ffff */
.L_x_1876:
[----:B------:R-:W-:Y:S01]  /*2bc80*/  BSSY B1, `(.L_x_2233) ;  /* 0x0000008000017945 */ /* 0x000fe20003800000 */
[----:B------:R-:W-:Y:S02]  /*2bc90*/  IMAD.MOV.U32 R13, RZ, RZ, R48 ;  /* 0x000000ffff0d7224 */ /* 0x000fe400078e0030 */
[----:B------:R-:W-:Y:S02]  /*2bca0*/  IMAD.MOV.U32 R12, RZ, RZ, 0x3 ;  /* 0x00000003ff0c7424 */ /* 0x000fe400078e00ff */
[----:B------:R-:W-:Y:S02]  /*2bcb0*/  IMAD.MOV.U32 R11, RZ, RZ, 0x181f ;  /* 0x0000181fff0b7424 */ /* 0x000fe400078e00ff */
[----:B------:R-:W-:-:S07]  /*2bcc0*/  IMAD.MOV.U32 R15, RZ, RZ, -0x1 ;  /* 0xffffffffff0f7424 */ /* 0x000fce00078e00ff */
[----:B0-23-5:R-:W-:Y:S05]  /*2bcd0*/  WARPSYNC.COLLECTIVE R15, `(.L_x_2234) ;  /* 0x000000000f087348 */ /* 0x02dfea0003c00000 */
[----:B0-----:R0:W1:Y:S02]  /*2bce0*/  SHFL.IDX P6, R14, R13, R12, R11 ;  /* 0x0000000c0d0e7389 */ /* 0x00106400000c000b */
[----:B0123-5:R-:W-:Y:S01]  /*2bcf0*/  ENDCOLLECTIVE ;  /* 0x000000000000791b */ /* 0x02ffe20003800000 */
.L_x_2234:
[----:B------:R-:W-:Y:S05]  /*2bd00*/  BSYNC B1 ;  /* 0x0000000000017941 */ /* 0x000fea0003800000 */
.L_x_2233:
        /* <DEDUP_REMOVED lines=8> */
.L_x_2235:
[----:B------:R-:W-:Y:S02]  /*2bd90*/  IMAD.MOV.U32 R13, RZ, RZ, R37 ;  /* 0x000000ffff0d7224 */ /* 0x000fe400078e0025 */
[----:B------:R-:W-:-:S07]  /*2bda0*/  IMAD.MOV.U32 R5, RZ, RZ, R14 ;  /* 0x000000ffff057224 */ /* 0x000fce00078e000e */
[----:B------:R-:W-:Y:S05]  /*2bdb0*/  WARPSYNC.COLLECTIVE R15, `(.L_x_2236) ;  /* 0x000000000f087348 */ /* 0x000fea0003c00000 */
[----:B------:R0:W1:Y:S02]  /*2bdc0*/  SHFL.IDX P6, R14, R13, R12, R11 ;  /* 0x0000000c0d0e7389 */ /* 0x00006400000c000b */
[----:B01----:R-:W-:Y:S01]  /*2bdd0*/  ENDCOLLECTIVE ;  /* 0x000000000000791b */ /* 0x003fe20003800000 */
.L_x_2236:
[----:B------:R-:W-:Y:S02]  /*2bde0*/  IMAD.MOV.U32 R13, RZ, RZ, R49 ;  /* 0x000000ffff0d7224 */ /* 0x000fe400078e0031 */
[----:B------:R-:W-:-:S07]  /*2bdf0*/  IMAD.MOV.U32 R37, RZ, RZ, R14 ;  /* 0x000000ffff257224 */ /* 0x000fce00078e000e */
[----:B------:R-:W-:Y:S05]  /*2be00*/  WARPSYNC.COLLECTIVE R15, `(.L_x_2237) ;  /* 0x000000000f087348 */ /* 0x000fea0003c00000 */
[----:B------:R0:W1:Y:S02]  /*2be10*/  SHFL.IDX P6, R14, R13, R12, R11 ;  /* 0x0000000c0d0e7389 */ /* 0x00006400000c000b */
[----:B01----:R-:W-:Y:S01]  /*2be20*/  ENDCOLLECTIVE ;  /* 0x000000000000791b */ /* 0x003fe20003800000 */
.L_x_2237:
[----:B------:R-:W-:Y:S01]  /*2be30*/  IMAD.MOV.U32 R49, RZ, RZ, R14 ;  /* 0x000000ffff317224 */ /* 0x000fe200078e000e */
[----:B------:R-:W-:Y:S06]  /*2be40*/  BRA `(.L_x_2238) ;  /* 0xfffffdd8007c7947 */ /* 0x000fec000383ffff */
.L_x_1880:
[----:B------:R0:W0:Y:S02]  /*2be50*/  SYNCS.PHASECHK.TRANS64.TRYWAIT P0, [R22+URZ+0x28400], R51 ;  /* 0x02840033160075a7 */ /* 0x000024000800017f */
[----:B0-----:R-:W-:Y:S05]  /*2be60*/  @!P0 NANOSLEEP.SYNCS 0x989680 ;  /* 0x009896800000895d */ /* 0x001fea0003900000 */
[----:B------:R-:W0:Y:S02]  /*2be70*/  @!P0 SYNCS.PHASECHK.TRANS64 P0, [R22+URZ+0x28400], R51 ;  /* 0x02840033160085a7 */ /* 0x000e24000800007f */
[----:B0-----:R-:W-:Y:S05]  /*2be80*/  @!P0 BRA `(.L_x_1880) ;  /* 0xfffffffc00f08947 */ /* 0x001fea000383ffff */
[----:B------:R-:W-:Y:S05]  /*2be90*/  BRA `(.L_x_2239) ;  /* 0xfffffdd800f87947 */ /* 0x000fea000383ffff */
.L_x_1896:
[----:B------:R-:W1:Y:S01]  /*2bea0*/  LDC R3, c[0x0][0x3f4] ;  /* 0x0000fd00ff037b82 */ /* 0x000e620000000800 */
[----:B------:R-:W-:Y:S01]  /*2beb0*/  BSSY B1, `(.L_x_2240) ;  /* 0x0000008000017945 */ /* 0x000fe20003800000 */
[----:B0-----:R-:W-:Y:S02]  /*2bec0*/  IMAD.MOV.U32 R13, RZ, RZ, R37 ;  /* 0x000000ffff0d7224 */ /* 0x001fe400078e0025 */
[----:B------:R-:W-:Y:S02]  /*2bed0*/  IMAD.MOV.U32 R12, RZ, RZ, RZ ;  /* 0x000000ffff0c7224 */ /* 0x000fe400078e00ff */
[----:B------:R-:W-:Y:S02]  /*2bee0*/  IMAD.MOV.U32 R11, RZ, RZ, 0x181f ;  /* 0x0000181fff0b7424 */ /* 0x000fe400078e00ff */
[----:B------:R-:W-:-:S07]  /*2bef0*/  IMAD.MOV.U32 R15, RZ, RZ, -0x1 ;  /* 0xffffffffff0f7424 */ /* 0x000fce00078e00ff */
[----:B-1----:R-:W-:Y:S05]  /*2bf00*/  WARPSYNC.COLLECTIVE R15, `(.L_x_2241) ;  /* 0x000000000f087348 */ /* 0x002fea0003c00000 */
[----:B------:R0:W2:Y:S02]  /*2bf10*/  SHFL.IDX P6, R14, R13, R12, R11 ;  /* 0x0000000c0d0e7389 */ /* 0x0000a400000c000b */
[----:B012---:R-:W-:Y:S01]  /*2bf20*/  ENDCOLLECTIVE ;  /* 0x000000000000791b */ /* 0x007fe20003800000 */
.L_x_2241:
[----:B------:R-:W-:Y:S05]  /*2bf30*/  BSYNC B1 ;  /* 0x0000000000017941 */ /* 0x000fea0003800000 */
.L_x_2240:
[----:B------:R-:W-:Y:S01]  /*2bf40*/  IMAD.MOV.U32 R13, RZ, RZ, R53 ;  /* 0x000000ffff0d7224 */ /* 0x000fe200078e0035 */
[----:B------:R-:W-:Y:S01]  /*2bf50*/  MOV R11, 0x181f ;  /* 0x0000181f000b7802 */ /* 0x000fe20000000f00 */
[----:B------:R-:W-:Y:S01]  /*2bf60*/  IMAD.MOV.U32 R12, RZ, RZ, RZ ;  /* 0x000000ffff0c7224 */ /* 0x000fe200078e00ff */
[----:B------:R-:W-:Y:S01]  /*2bf70*/  ISETP.GE.AND P0, PT, R16, R3, PT ;  /* 0x000000031000720c */ /* 0x000fe20003f06270 */
[----:B------:R-:W-:Y:S02]  /*2bf80*/  IMAD.MOV.U32 R15, RZ, RZ, -0x1 ;  /* 0xffffffffff0f7424 */ /* 0x000fe400078e00ff */
[----:B------:R-:W-:Y:S02]  /*2bf90*/  IMAD.MOV.U32 R5, RZ, RZ, R14 ;  /* 0x000000ffff057224 */ /* 0x000fe400078e000e */
[----:B------:R-:W-:-:S08]  /*2bfa0*/  IMAD R59, R189, R4, RZ ;  /* 0x00000004bd3b7224 */ /* 0x000fd000078e02ff */
[----:B------:R-:W-:Y:S05]  /*2bfb0*/  WARPSYNC.COLLECTIVE R15, `(.L_x_2242) ;  /* 0x000000000f087348 */ /* 0x000fea0003c00000 */
[----:B------:R0:W1:Y:S02]  /*2bfc0*/  SHFL.IDX P6, R14, R13, R12, R11 ;  /* 0x0000000c0d0e7389 */ /* 0x00006400000c000b */
[----:B01----:R-:W-:Y:S01]  /*2bfd0*/  ENDCOLLECTIVE ;  /* 0x000000000000791b */ /* 0x003fe20003800000 */
.L_x_2242:
[----:B------:R-:W-:Y:S01]  /*2bfe0*/  ISETP.GE.OR P1, PT, R10, R59, P0 ;  /* 0x0000003b0a00720c */ /* 0x000fe20000726670 */
[----:B------:R-:W-:Y:S02]  /*2bff0*/  IMAD.MOV.U32 R13, RZ, RZ, R55 ;  /* 0x000000ffff0d7224 */ /* 0x000fe400078e0037 */
[----:B------:R-:W-:-:S10]  /*2c000*/  IMAD.MOV.U32 R7, RZ, RZ, R14 ;  /* 0x000000ffff077224 */ /* 0x000fd400078e000e */
[----:B------:R-:W-:Y:S05]  /*2c010*/  WARPSYNC.COLLECTIVE R15, `(.L_x_2243) ;  /* 0x000000000f087348 */ /* 0x000fea0003c00000 */
[----:B------:R0:W1:Y:S02]  /*2c020*/  SHFL.IDX P6, R14, R13, R12, R11 ;  /* 0x0000000c0d0e7389 */ /* 0x00006400000c000b */
[----:B01----:R-:W-:Y:S01]  /*2c030*/  ENDCOLLECTIVE ;  /* 0x000000000000791b */ /* 0x003fe20003800000 */
.L_x_2243:
[----:B------:R-:W-:-:S05]  /*2c040*/  @!P1 IADD3 R4, P2, R16, R7, RZ ;  /* 0x0000000710049210 */ /* 0x000fca0007f5e0ff */
[----:B------:R-:W-:Y:S02]  /*2c050*/  @!P1 IMAD.X R5, R5, 0x1, R17, P2 ;  /* 0x0000000105059824 */ /* 0x000fe400010e0611 */
[----:B------:R-:W-:-:S04]  /*2c060*/  IMAD.MOV.U32 R13, RZ, RZ, R57 ;  /* 0x000000ffff0d7224 */ /* 0x000fc800078e0039 */
[----:B------:R-:W5:Y:S01]  /*2c070*/  @!P1 LD.E.128 R4, desc[UR36][R4.64] ;  /* 0x0000002404049980 */ /* 0x000f62000c101d00 */
[----:B------:R-:W-:-:S07]  /*2c080*/  IMAD.MOV.U32 R9, RZ, RZ, R14 ;  /* 0x000000ffff097224 */ /* 0x000fce00078e000e */
[----:B-----5:R-:W-:Y:S05]  /*2c090*/  WARPSYNC.COLLECTIVE R15, `(.L_x_2244) ;  /* 0x000000000f087348 */ /* 0x020fea0003c00000 */
[----:B------:R0:W1:Y:S02]  /*2c0a0*/  SHFL.IDX P6, R14, R13, R12, R11 ;  /* 0x0000000c0d0e7389 */ /* 0x00006400000c000b */
[----:B01---5:R-:W-:Y:S01]  /*2c0b0*/  ENDCOLLECTIVE ;  /* 0x000000000000791b */ /* 0x023fe20003800000 */
.L_x_2244:
[----:B------:R-:W-:-:S05]  /*2c0c0*/  @!P1 IADD3 R24, P3, R16, R14, RZ ;  /* 0x0000000e10189210 */ /* 0x000fca0007f7e0ff */
[----:B------:R-:W-:-:S06]  /*2c0d0*/  @!P1 IMAD.X R25, R9, 0x1, R17, P3 ;  /* 0x0000000109199824 */ /* 0x000fcc00018e0611 */
[----:B------:R-:W5:Y:S01]  /*2c0e0*/  @!P1 LD.E.128 R24, desc[UR36][R24.64] ;  /* 0x0000002418189980 */ /* 0x000f62000c101d00 */
[----:B------:R-:W-:Y:S02]  /*2c0f0*/  IMAD.MOV.U32 R13, RZ, RZ, R37 ;  /* 0x000000ffff0d7224 */ /* 0x000fe400078e0025 */
[----:B------:R-:W-:-:S07]  /*2c100*/  IMAD.MOV.U32 R12, RZ, RZ, 0x1 ;  /* 0x00000001ff0c7424 */ /* 0x000fce00078e00ff */
[----:B-----5:R-:W-:Y:S05]  /*2c110*/  WARPSYNC.COLLECTIVE R15, `(.L_x_2245) ;  /* 0x000000000f087348 */ /* 0x020fea0003c00000 */
[----:B------:R0:W1:Y:S02]  /*2c120*/  SHFL.IDX P6, R14, R13, R12, R11 ;  /* 0x0000000c0d0e7389 */ /* 0x00006400000c000b */
[----:B01---5:R-:W-:Y:S01]  /*2c130*/  ENDCOLLECTIVE ;  /* 0x000000000000791b */ /* 0x023fe20003800000 */
.L_x_2245:
[----:B------:R-:W-:Y:S02]  /*2c140*/  IMAD.MOV.U32 R13, RZ, RZ, R53 ;  /* 0x000000ffff0d7224 */ /* 0x000fe400078e0035 */
[----:B------:R-:W-:-:S07]  /*2c150*/  IMAD.MOV.U32 R9, RZ, RZ, R14 ;  /* 0x000000ffff097224 */ /* 0x000fce00078e000e */
[----:B------:R-:W-:Y:S05]  /*2c160*/  WARPSYNC.COLLECTIVE R15, `(.L_x_2246) ;  /* 0x000000000f087348 */ /* 0x000fea0003c00000 */
[----:B------:R0:W1:Y:S02]  /*2c170*/  SHFL.IDX P6, R14, R13, R12, R11 ;  /* 0x0000000c0d0e7389 */ /* 0x00006400000c000b */
[----:B01----:R-:W-:Y:S01]  /*2c180*/  ENDCOLLECTIVE ;  /* 0x000000000000791b */ /* 0x003fe20003800000 */
.L_x_2246:
[----:B------:R-:W-:Y:S02]  /*2c190*/  IMAD.MOV.U32 R13, RZ, RZ, R55 ;  /* 0x000000ffff0d7224 */ /* 0x000fe400078e0037 */
[----:B------:R-:W-:-:S07]  /*2c1a0*/  IMAD.MOV.U32 R21, RZ, RZ, R14 ;  /* 0x000000ffff157224 */ /* 0x000fce00078e000e */
[----:B------:R-:W-:Y:S05]  /*2c1b0*/  WARPSYNC.COLLECTIVE R15, `(.L_x_2247) ;  /* 0x000000000f087348 */ /* 0x000fea0003c00000 */
[----:B------:R0:W1:Y:S02]  /*2c1c0*/  SHFL.IDX P6, R14, R13, R12, R11 ;  /* 0x0000000c0d0e7389 */ /* 0x00006400000c000b */
[----:B01----:R-:W-:Y:S01]  /*2c1d0*/  ENDCOLLECTIVE ;  /* 0x000000000000791b */ /* 0x003fe20003800000 */
.L_x_2247:
[----:B------:R-:W-:Y:S02]  /*2c1e0*/  IMAD.MOV.U32 R13, RZ, RZ, R57 ;  /* 0x000000ffff0d7224 */ /* 0x000fe400078e0039 */
[----:B------:R-:W-:-:S07]  /*2c1f0*/  IMAD.MOV.U32 R33, RZ, RZ, R14 ;  /* 0x000000ffff217224 */ /* 0x000fce00078e000e */
[----:B------:R-:W-:Y:S05]  /*2c200*/  WARPSYNC.COLLECTIVE R15, `(.L_x_2248) ;  /* 0x000000000f087348 */ /* 0x000fea0003c00000 */
[----:B------:R0:W1:Y:S02]  /*2c210*/  SHFL.IDX P6, R14, R13, R12, R11 ;  /* 0x0000000c0d0e7389 */ /* 0x00006400000c000b */
[----:B01----:R-:W-:Y:S01]  /*2c220*/  ENDCOLLECTIVE ;  /* 0x000000000000791b */ /* 0x003fe20003800000 */
.L_x_2248:
[----:B------:R-:W-:Y:S02]  /*2c230*/  CS2R R44, SRZ ;  /* 0x00000000002c7805 */ /* 0x000fe4000001ff00 */
[----:B------:R-:W-:Y:S02]  /*2c240*/  CS2R R46, SRZ ;  /* 0x00000000002e7805 */ /* 0x000fe4000001ff00 */
[----:B------:R-:W-:Y:S02]  /*2c250*/  CS2R R48, SRZ ;  /* 0x0000000000307805 */ /* 0x000fe4000001ff00 */
[----:B------:R-:W-:Y:S02]  /*2c260*/  CS2R R50, SRZ ;  /* 0x0000000000327805 */ /* 0x000fe4000001ff00 */
[----:B------:R-:W-:Y:S01]  /*2c270*/  @!P1 MOV R44, R4 ;  /* 0x00000004002c9202 */ /* 0x000fe20000000f00 */
[----:B------:R-:W-:Y:S01]  /*2c280*/  @!P1 IMAD.MOV.U32 R45, RZ, RZ, R5 ;  /* 0x000000ffff2d9224 */ /* 0x000fe200078e0005 */
[----:B------:R-:W-:Y:S01]  /*2c290*/  CS2R R4, SRZ ;  /* 0x0000000000047805 */ /* 0x000fe2000001ff00 */
[----:B------:R-:W-:-:S02]  /*2c2a0*/  @!P1 IMAD.MOV.U32 R46, RZ, RZ, R6 ;  /* 0x000000ffff2e9224 */ /* 0x000fc400078e0006 */
[----:B------:R-:W-:Y:S02]  /*2c2b0*/  @!P1 IMAD.MOV.U32 R47, RZ, RZ, R7 ;  /* 0x000000ffff2f9224 */ /* 0x000fe400078e0007 */
[----:B------:R-:W-:Y:S02]  /*2c2c0*/  @!P1 IMAD.MOV.U32 R48, RZ, RZ, R24 ;  /* 0x000000ffff309224 */ /* 0x000fe400078e0018 */
[----:B------:R-:W-:Y:S02]  /*2c2d0*/  @!P1 IMAD.MOV.U32 R49, RZ, RZ, R25 ;  /* 0x000000ffff319224 */ /* 0x000fe400078e0019 */
[----:B------:R-:W-:Y:S02]  /*2c2e0*/  @!P1 IMAD.MOV.U32 R50, RZ, RZ, R26 ;  /* 0x000000ffff329224 */ /* 0x000fe400078e001a */
[----:B------:R-:W-:Y:S01]  /*2c2f0*/  @!P1 IMAD.MOV.U32 R51, RZ, RZ, R27 ;  /* 0x000000ffff339224 */ /* 0x000fe200078e001b */
[----:B------:R-:W-:Y:S06]  /*2c300*/  BRA `(.L_x_2249) ;  /* 0xfffffe1800747947 */ /* 0x000fec000383ffff */
.L_x_1899:
[----:B------:R-:W-:Y:S01]  /*2c310*/  BSSY B1, `(.L_x_2250) ;  /* 0x0000008000017945 */ /* 0x000fe20003800000 */
[----:B------:R-:W-:Y:S02]  /*2c320*/  IMAD.MOV.U32 R13, RZ, RZ, R37 ;  /* 0x000000ffff0d7224 */ /* 0x000fe400078e0025 */
[----:B------:R-:W-:Y:S02]  /*2c330*/  IMAD.MOV.U32 R12, RZ, RZ, 0x2 ;  /* 0x00000002ff0c7424 */ /* 0x000fe400078e00ff */
[----:B------:R-:W-:Y:S02]  /*2c340*/  IMAD.MOV.U32 R11, RZ, RZ, 0x181f ;  /* 0x0000181fff0b7424 */ /* 0x000fe400078e00ff */
[----:B------:R-:W-:-:S07]  /*2c350*/  IMAD.MOV.U32 R15, RZ, RZ, -0x1 ;  /* 0xffffffffff0f7424 */ /* 0x000fce00078e00ff */
[----:B-----5:R-:W-:Y:S05]  /*2c360*/  WARPSYNC.COLLECTIVE R15, `(.L_x_2251) ;  /* 0x000000000f087348 */ /* 0x020fea0003c00000 */
[----:B------:R0:W1:Y:S02]  /*2c370*/  SHFL.IDX P6, R14, R13, R12, R11 ;  /* 0x0000000c0d0e7389 */ /* 0x00006400000c000b */
[----:B01---5:R-:W-:Y:S01]  /*2c380*/  ENDCOLLECTIVE ;  /* 0x000000000000791b */ /* 0x023fe20003800000 */
.L_x_2251:
[----:B------:R-:W-:Y:S05]  /*2c390*/  BSYNC B1 ;  /* 0x0000000000017941 */ /* 0x000fea0003800000 */
.L_x_2250:
[----:B------:R-:W-:Y:S01]  /*2c3a0*/  IMAD.MOV.U32 R13, RZ, RZ, R53 ;  /* 0x000000ffff0d7224 */ /* 0x000fe200078e0035 */
[----:B------:R-:W-:Y:S01]  /*2c3b0*/  MOV R15, 0xffffffff ;  /* 0xffffffff000f7802 */ /* 0x000fe20000000f00 */
[----:B------:R-:W-:Y:S02]  /*2c3c0*/  IMAD.MOV.U32 R12, RZ, RZ, 0x2 ;  /* 0x00000002ff0c7424 */ /* 0x000fe400078e00ff */
[----:B------:R-:W-:Y:S02]  /*2c3d0*/  IMAD.MOV.U32 R11, RZ, RZ, 0x181f ;  /* 0x0000181fff0b7424 */ /* 0x000fe400078e00ff */
[----:B------:R-:W-:Y:S02]  /*2c3e0*/  IMAD.MOV.U32 R9, RZ, RZ, R14 ;  /* 0x000000ffff097224 */ /* 0x000fe400078e000e */
[----:B------:R-:W-:-:S07]  /*2c3f0*/  VIADD R8, R10, 0x40 ;  /* 0x000000400a087836 */ /* 0x000fce0000000000 */
[----:B------:R-:W-:Y:S05]  /*2c400*/  WARPSYNC.COLLECTIVE R15, `(.L_x_2252) ;  /* 0x000000000f087348 */ /* 0x000fea0003c00000 */
[----:B------:R0:W1:Y:S02]  /*2c410*/  SHFL.IDX P6, R14, R13, R12, R11 ;  /* 0x0000000c0d0e7389 */ /* 0x00006400000c000b */
[----:B01----:R-:W-:Y:S01]  /*2c420*/  ENDCOLLECTIVE ;  /* 0x000000000000791b */ /* 0x003fe20003800000 */
.L_x_2252:
[----:B------:R-:W-:Y:S01]  /*2c430*/  ISETP.GE.OR P1, PT, R8, R59, P0 ;  /* 0x0000003b0800720c */ /* 0x000fe20000726670 */
[----:B------:R-:W-:Y:S02]  /*2c440*/  IMAD.MOV.U32 R13, RZ, RZ, R55 ;  /* 0x000000ffff0d7224 */ /* 0x000fe400078e0037 */
[----:B------:R-:W-:-:S10]  /*2c450*/  IMAD.MOV.U32 R21, RZ, RZ, R14 ;  /* 0x000000ffff157224 */ /* 0x000fd400078e000e */
[----:B------:R-:W-:Y:S05]  /*2c460*/  WARPSYNC.COLLECTIVE R15, `(.L_x_2253) ;  /* 0x000000000f087348 */ /* 0x000fea0003c00000 */
[----:B------:R0:W1:Y:S02]  /*2c470*/  SHFL.IDX P6, R14, R13, R12, R11 ;  /* 0x0000000c0d0e7389 */ /* 0x00006400000c000b */
[----:B01----:R-:W-:Y:S01]  /*2c480*/  ENDCOLLECTIVE ;  /* 0x000000000000791b */ /* 0x003fe20003800000 */
.L_x_2253:
[----:B------:R-:W-:-:S05]  /*2c490*/  @!P1 IADD3 R24, P2, R16, R21, RZ ;  /* 0x0000001510189210 */ /* 0x000fca0007f5e0ff */
[----:B------:R-:W-:Y:S02]  /*2c4a0*/  @!P1 IMAD.X R9, R9, 0x1, R17, P2 ;  /* 0x0000000109099824 */ /* 0x000fe400010e0611 */
[----:B------:R-:W-:Y:S02]  /*2c4b0*/  IMAD.MOV.U32 R13, RZ, RZ, R57 ;  /* 0x000000ffff0d7224 */ /* 0x000fe400078e0039 */
[----:B------:R-:W-:-:S07]  /*2c4c0*/  IMAD.MOV.U32 R25, RZ, RZ, R14 ;  /* 0x000000ffff197224 */ /* 0x000fce00078e000e */
[----:B------:R-:W-:Y:S05]  /*2c4d0*/  WARPSYNC.COLLECTIVE R15, `(.L_x_2254) ;  /* 0x000000000f087348 */ /* 0x000fea0003c00000 */
[----:B------:R0:W1:Y:S02]  /*2c4e0*/  SHFL.IDX P6, R14, R13, R12, R11 ;  /* 0x0000000c0d0e7389 */ /* 0x00006400000c000b */
[----:B01----:R-:W-:Y:S01]  /*2c4f0*/  ENDCOLLECTIVE ;  /* 0x000000000000791b */ /* 0x003fe20003800000 */
.L_x_2254:
[----:B------:R-:W-:-:S05]  /*2c500*/  @!P1 IADD3 R32, P3, R16, R14, RZ ;  /* 0x0000000e10209210 */ /* 0x000fca0007f7e0ff */
[----:B------:R-:W-:Y:S02]  /*2c510*/  @!P1 IMAD.X R33, R25, 0x1, R17, P3 ;  /* 0x0000000119219824 */ /* 0x000fe400018e0611 */
[----:B------:R-:W-:-:S04]  /*2c520*/  @!P1 IMAD.MOV.U32 R25, RZ, RZ, R9 ;  /* 0x000000ffff199224 */ /* 0x000fc800078e0009 */
[----:B------:R-:W5:Y:S04]  /*2c530*/  @!P1 LD.E.128 R32, desc[UR36][R32.64] ;  /* 0x0000002420209980 */ /* 0x000f68000c101d00 */
[----:B------:R-:W5:Y:S01]  /*2c540*/  @!P1 LD.E.128 R24, desc[UR36][R24.64] ;  /* 0x0000002418189980 */ /* 0x000f62000c101d00 */
[----:B------:R-:W-:Y:S02]  /*2c550*/  IMAD.MOV.U32 R13, RZ, RZ, R37 ;  /* 0x000000ffff0d7224 */ /* 0x000fe400078e0025 */
[----:B------:R-:W-:-:S07]  /*2c560*/  IMAD.MOV.U32 R12, RZ, RZ, 0x3 ;  /* 0x00000003ff0c7424 */ /* 0x000fce00078e00ff */
[----:B-----5:R-:W-:Y:S05]  /*2c570*/  WARPSYNC.COLLECTIVE R15, `(.L_x_2255) ;  /* 0x000000000f087348 */ /* 0x020fea0003c00000 */
[----:B------:R0:W1:Y:S02]  /*2c580*/  SHFL.IDX P6, R14, R13, R12, R11 ;  /* 0x0000000c0d0e7389 */ /* 0x00006400000c000b */
[----:B01---5:R-:W-:Y:S01]  /*2c590*/  ENDCOLLECTIVE ;  /* 0x000000000000791b */ /* 0x023fe20003800000 */
.L_x_2255:
[----:B------:R-:W-:Y:S02]  /*2c5a0*/  IMAD.MOV.U32 R13, RZ, RZ, R53 ;  /* 0x000000ffff0d7224 */ /* 0x000fe400078e0035 */
[----:B------:R-:W-:-:S07]  /*2c5b0*/  IMAD.MOV.U32 R37, RZ, RZ, R14 ;  /* 0x000000ffff257224 */ /* 0x000fce00078e000e */
[----:B------:R-:W-:Y:S05]  /*2c5c0*/  WARPSYNC.COLLECTIVE R15, `(.L_x_2256) ;  /* 0x000000000f087348 */ /* 0x000fea0003c00000 */
[----:B------:R0:W1:Y:S02]  /*2c5d0*/  SHFL.IDX P6, R14, R13, R12, R11 ;  /* 0x0000000c0d0e7389 */ /* 0x00006400000c000b */
[----:B01----:R-:W-:Y:S01]  /*2c5e0*/  ENDCOLLECTIVE ;  /* 0x000000000000791b */ /* 0x003fe20003800000 */
.L_x_2256:
[----:B------:R-:W-:Y:S02]  /*2c5f0*/  IMAD.MOV.U32 R13, RZ, RZ, R55 ;  /* 0x000000ffff0d7224 */ /* 0x000fe400078e0037 */
[----:B------:R-:W-:-:S07]  /*2c600*/  IMAD.MOV.U32 R53, RZ, RZ, R14 ;  /* 0x000000ffff357224 */ /* 0x000fce00078e000e */
[----:B------:R-:W-:Y:S05]  /*2c610*/  WARPSYNC.COLLECTIVE R15, `(.L_x_2257) ;  /* 0x000000000f087348 */ /* 0x000fea0003c00000 */
[----:B------:R0:W1:Y:S02]  /*2c620*/  SHFL.IDX P6, R14, R13, R12, R11 ;  /* 0x0000000c0d0e7389 */ /* 0x00006400000c000b */
[----:B01----:R-:W-:Y:S01]  /*2c630*/  ENDCOLLECTIVE ;  /* 0x000000000000791b */ /* 0x003fe20003800000 */
.L_x_2257:
[----:B------:R-:W-:Y:S01]  /*2c640*/  MOV R13, R57 ;  /* 0x00000039000d7202 */ /* 0x000fe20000000f00 */
[----:B------:R-:W-:-:S07]  /*2c650*/  IMAD.MOV.U32 R55, RZ, RZ, R14 ;  /* 0x000000ffff377224 */ /* 0x000fce00078e000e */
[----:B------:R-:W-:Y:S05]  /*2c660*/  WARPSYNC.COLLECTIVE R15, `(.L_x_2258) ;  /* 0x000000000f087348 */ /* 0x000fea0003c00000 */
[----:B------:R0:W1:Y:S02]  /*2c670*/  SHFL.IDX P6, R14, R13, R12, R11 ;  /* 0x0000000c0d0e7389 */ /* 0x00006400000c000b */
[----:B01----:R-:W-:Y:S01]  /*2c680*/  ENDCOLLECTIVE ;  /* 0x000000000000791b */ /* 0x003fe20003800000 */
.L_x_2258:
[----:B------:R-:W-:Y:S02]  /*2c690*/  CS2R R20, SRZ ;  /* 0x0000000000147805 */ /* 0x000fe4000001ff00 */
[----:B------:R-:W-:Y:S02]  /*2c6a0*/  CS2R R38, SRZ ;  /* 0x0000000000267805 */ /* 0x000fe4000001ff00 */
[----:B------:R-:W-:Y:S02]  /*2c6b0*/  CS2R R40, SRZ ;  /* 0x0000000000287805 */ /* 0x000fe4000001ff00 */
[----:B------:R-:W-:Y:S02]  /*2c6c0*/  CS2R R42, SRZ ;  /* 0x00000000002a7805 */ /* 0x000fe4000001ff00 */
[----:B------:R-:W-:Y:S01]  /*2c6d0*/  CS2R R8, SRZ ;  /* 0x0000000000087805 */ /* 0x000fe2000001ff00 */
[----:B------:R-:W-:Y:S02]  /*2c6e0*/  IMAD.MOV.U32 R57, RZ, RZ, R14 ;  /* 0x000000ffff397224 */ /* 0x000fe400078e000e */
[----:B------:R-:W-:-:S02]  /*2c6f0*/  @!P1 IMAD.MOV.U32 R40, RZ, RZ, R32 ;  /* 0x000000ffff289224 */ /* 0x000fc400078e0020 */
[----:B------:R-:W-:Y:S02]  /*2c700*/  @!P1 IMAD.MOV.U32 R41, RZ, RZ, R33 ;  /* 0x000000ffff299224 */ /* 0x000fe400078e0021 */
[----:B------:R-:W-:Y:S02]  /*2c710*/  @!P1 IMAD.MOV.U32 R20, RZ, RZ, R24 ;  /* 0x000000ffff149224 */ /* 0x000fe400078e0018 */
[----:B------:R-:W-:Y:S02]  /*2c720*/  @!P1 IMAD.MOV.U32 R21, RZ, RZ, R25 ;  /* 0x000000ffff159224 */ /* 0x000fe400078e0019 */
[----:B------:R-:W-:Y:S02]  /*2c730*/  @!P1 IMAD.MOV.U32 R38, RZ, RZ, R26 ;  /* 0x000000ffff269224 */ /* 0x000fe400078e001a */
[----:B------:R-:W-:Y:S02]  /*2c740*/  @!P1 IMAD.MOV.U32 R39, RZ, RZ, R27 ;  /* 0x000000ffff279224 */ /* 0x000fe400078e001b */
[----:B------:R-:W-:-:S02]  /*2c750*/  @!P1 IMAD.MOV.U32 R42, RZ, RZ, R34 ;  /* 0x000000ffff2a9224 */ /* 0x000fc400078e0022 */
[----:B------:R-:W-:Y:S01]  /*2c760*/  @!P1 IMAD.MOV.U32 R43, RZ, RZ, R35 ;  /* 0x000000ffff2b9224 */ /* 0x000fe200078e0023 */
[----:B------:R-:W-:Y:S06]  /*2c770*/  BRA `(.L_x_2259) ;  /* 0xfffffe1800207947 */ /* 0x000fec000383ffff */
.L_x_1903:
[----:B0-----:R0:W1:Y:S02]  /*2c780*/  SYNCS.PHASECHK.TRANS64.TRYWAIT P4, [R22+URZ+0x28400], R25 ;  /* 0x02840019160075a7 */ /* 0x001064000808017f */
[----:B-1----:R-:W-:Y:S05]  /*2c790*/  @!P4 NANOSLEEP.SYNCS 0x989680 ;  /* 0x009896800000c95d */ /* 0x002fea0003900000 */
[----:B------:R-:W1:Y:S02]  /*2c7a0*/  @!P4 SYNCS.PHASECHK.TRANS64 P4, [R22+URZ+0x28400], R25 ;  /* 0x028400191600c5a7 */ /* 0x000e64000808007f */
[----:B-1----:R-:W-:Y:S05]  /*2c7b0*/  @!P4 BRA `(.L_x_1903) ;  /* 0xfffffffc00f0c947 */ /* 0x002fea000383ffff */
[----:B------:R-:W-:Y:S05]  /*2c7c0*/  BRA `(.L_x_2260) ;  /* 0xfffffe1800907947 */ /* 0x000fea000383ffff */
.L_x_1913:
[----:B--2---:R2:W3:Y:S02]  /*2c7d0*/  SYNCS.PHASECHK.TRANS64.TRYWAIT P1, [R6+URZ+0x28430], R11 ;  /* 0x0284300b060075a7 */ /* 0x0044e4000802017f */
[----:B---3--:R-:W-:Y:S05]  /*2c7e0*/  @!P1 NANOSLEEP.SYNCS 0x989680 ;  /* 0x009896800000995d */ /* 0x008fea0003900000 */
[----:B------:R-:W3:Y:S02]  /*2c7f0*/  @!P1 SYNCS.PHASECHK.TRANS64 P1, [R6+URZ+0x28430], R11 ;  /* 0x0284300b060095a7 */ /* 0x000ee4000802007f */
[----:B---3--:R-:W-:Y:S05]  /*2c800*/  @!P1 BRA `(.L_x_1913) ;  /* 0xfffffffc00f09947 */ /* 0x008fea000383ffff */
[----:B------:R-:W-:Y:S05]  /*2c810*/  BRA `(.L_x_1912) ;  /* 0xfffffe5800fc7947 */ /* 0x000fea000383ffff */
.L_x_1927:
[----:B-1----:R1:W4:Y:S02]  /*2c820*/  SYNCS.PHASECHK.TRANS64.TRYWAIT P2, [R6+URZ+0x28450], R11 ;  /* 0x0284500b060075a7 */ /* 0x002324000804017f */
[----:B----4-:R-:W-:Y:S05]  /*2c830*/  @!P2 NANOSLEEP.SYNCS 0x989680 ;  /* 0x009896800000a95d */ /* 0x010fea0003900000 */
[----:B------:R-:W4:Y:S02]  /*2c840*/  @!P2 SYNCS.PHASECHK.TRANS64 P2, [R6+URZ+0x28450], R11 ;  /* 0x0284500b0600a5a7 */ /* 0x000f24000804007f */
[----:B----4-:R-:W-:Y:S05]  /*2c850*/  @!P2 BRA `(.L_x_1927) ;  /* 0xfffffffc00f0a947 */ /* 0x010fea000383ffff */
[----:B------:R-:W-:Y:S05]  /*2c860*/  BRA `(.L_x_1926) ;  /* 0xfffffe7800587947 */ /* 0x000fea000383ffff */
.L_x_1937:
[----:B-1----:R1:W2:Y:S02]  /*2c870*/  SYNCS.PHASECHK.TRANS64.TRYWAIT P2, [R12+URZ+0x28430], R11 ;  /* 0x0284300b0c0075a7 */ /* 0x0022a4000804017f */
[----:B--2---:R-:W-:Y:S05]  /*2c880*/  @!P2 NANOSLEEP.SYNCS 0x989680 ;  /* 0x009896800000a95d */ /* 0x004fea0003900000 */
[----:B------:R-:W2:Y:S02]  /*2c890*/  @!P2 SYNCS.PHASECHK.TRANS64 P2, [R12+URZ+0x28430], R11 ;  /* 0x0284300b0c00a5a7 */ /* 0x000ea4000804007f */
[----:B--2---:R-:W-:Y:S05]  /*2c8a0*/  @!P2 BRA `(.L_x_1937) ;  /* 0xfffffffc00f0a947 */ /* 0x004fea000383ffff */
[----:B------:R-:W-:Y:S05]  /*2c8b0*/  BRA `(.L_x_1936) ;  /* 0xfffffe7c00b47947 */ /* 0x000fea000383ffff */
.L_x_1951:
[----:B---3--:R3:W4:Y:S02]  /*2c8c0*/  SYNCS.PHASECHK.TRANS64.TRYWAIT P2, [R12+URZ+0x28450], R11 ;  /* 0x0284500b0c0075a7 */ /* 0x008724000804017f */
[----:B----4-:R-:W-:Y:S05]  /*2c8d0*/  @!P2 NANOSLEEP.SYNCS 0x989680 ;  /* 0x009896800000a95d */ /* 0x010fea0003900000 */
[----:B------:R-:W4:Y:S02]  /*2c8e0*/  @!P2 SYNCS.PHASECHK.TRANS64 P2, [R12+URZ+0x28450], R11 ;  /* 0x0284500b0c00a5a7 */ /* 0x000f24000804007f */
[----:B----4-:R-:W-:Y:S05]  /*2c8f0*/  @!P2 BRA `(.L_x_1951) ;  /* 0xfffffffc00f0a947 */ /* 0x010fea000383ffff */
[----:B------:R-:W-:Y:S05]  /*2c900*/  BRA `(.L_x_1950) ;  /* 0xfffffea000247947 */ /* 0x000fea000383ffff */
.L_x_1962:
[----:B-1----:R1:W2:Y:S02]  /*2c910*/  SYNCS.PHASECHK.TRANS64.TRYWAIT P2, [R6+URZ+0x28430], R10 ;  /* 0x0284300a060075a7 */ /* 0x0022a4000804017f */
[----:B--2---:R-:W-:Y:S05]  /*2c920*/  @!P2 NANOSLEEP.SYNCS 0x989680 ;  /* 0x009896800000a95d */ /* 0x004fea0003900000 */
[----:B------:R-:W2:Y:S02]  /*2c930*/  @!P2 SYNCS.PHASECHK.TRANS64 P2, [R6+URZ+0x28430], R10 ;  /* 0x0284300a0600a5a7 */ /* 0x000ea4000804007f */
[----:B--2---:R-:W-:Y:S05]  /*2c940*/  @!P2 BRA `(.L_x_1962) ;  /* 0xfffffffc00f0a947 */ /* 0x004fea000383ffff */
[----:B------:R-:W-:Y:S05]  /*2c950*/  BRA `(.L_x_1961) ;  /* 0xfffffea4009c7947 */ /* 0x000fea000383ffff */
.L_x_1968:
[----:B-1----:R1:W3:Y:S02]  /*2c960*/  SYNCS.PHASECHK.TRANS64.TRYWAIT P2, [R6+URZ+0x28450], R10 ;  /* 0x0284500a060075a7 */ /* 0x0022e4000804017f */
[----:B---3--:R-:W-:Y:S05]  /*2c970*/  @!P2 NANOSLEEP.SYNCS 0x989680 ;  /* 0x009896800000a95d */ /* 0x008fea0003900000 */
[----:B------:R-:W3:Y:S02]  /*2c980*/  @!P2 SYNCS.PHASECHK.TRANS64 P2, [R6+URZ+0x28450], R10 ;  /* 0x0284500a0600a5a7 */ /* 0x000ee4000804007f */
[----:B---3--:R-:W-:Y:S05]  /*2c990*/  @!P2 BRA `(.L_x_1968) ;  /* 0xfffffffc00f0a947 */ /* 0x008fea000383ffff */
[----:B------:R-:W-:Y:S05]  /*2c9a0*/  BRA `(.L_x_1967) ;  /* 0xfffffebc00607947 */ /* 0x000fea000383ffff */
.L_x_1975:
[----:B-1----:R1:W2:Y:S02]  /*2c9b0*/  SYNCS.PHASECHK.TRANS64.TRYWAIT P1, [R10+URZ+0x28430], R11 ;  /* 0x0284300b0a0075a7 */ /* 0x0022a4000802017f */
[----:B--2---:R-:W-:Y:S05]  /*2c9c0*/  @!P1 NANOSLEEP.SYNCS 0x989680 ;  /* 0x009896800000995d */ /* 0x004fea0003900000 */
[----:B------:R-:W2:Y:S02]  /*2c9d0*/  @!P1 SYNCS.PHASECHK.TRANS64 P1, [R10+URZ+0x28430], R11 ;  /* 0x0284300b0a0095a7 */ /* 0x000ea4000802007f */
[----:B--2---:R-:W-:Y:S05]  /*2c9e0*/  @!P1 BRA `(.L_x_1975) ;  /* 0xfffffffc00f09947 */ /* 0x004fea000383ffff */
[----:B------:R-:W-:Y:S05]  /*2c9f0*/  BRA `(.L_x_1974) ;  /* 0xfffffec0002c7947 */ /* 0x000fea000383ffff */
.L_x_1989:
[----:B---3--:R3:W4:Y:S02]  /*2ca00*/  SYNCS.PHASECHK.TRANS64.TRYWAIT P1, [R10+URZ+0x28450], R11 ;  /* 0x0284500b0a0075a7 */ /* 0x008724000802017f */
[----:B----4-:R-:W-:Y:S05]  /*2ca10*/  @!P1 NANOSLEEP.SYNCS 0x989680 ;  /* 0x009896800000995d */ /* 0x010fea0003900000 */
[----:B------:R-:W4:Y:S02]  /*2ca20*/  @!P1 SYNCS.PHASECHK.TRANS64 P1, [R10+URZ+0x28450], R11 ;  /* 0x0284500b0a0095a7 */ /* 0x000f24000802007f */
[----:B----4-:R-:W-:Y:S05]  /*2ca30*/  @!P1 BRA `(.L_x_1989) ;  /* 0xfffffffc00f09947 */ /* 0x010fea000383ffff */
[----:B------:R-:W-:Y:S05]  /*2ca40*/  BRA `(.L_x_1988) ;  /* 0xfffffee000887947 */ /* 0x000fea000383ffff */
.L_x_1994:
[----:B-----5:R-:W-:Y:S01]  /*2ca50*/  IMAD.MOV.U32 R12, RZ, RZ, R0 ;  /* 0x000000ffff0c7224 */ /* 0x020fe200078e0000 */
[----:B0-----:R-:W-:Y:S01]  /*2ca60*/  LOP3.LUT R2, R0, 0x2, RZ, 0x3c, !PT ;  /* 0x0000000200027812 */ /* 0x001fe200078e3cff */
[----:B------:R-:W-:Y:S01]  /*2ca70*/  IMAD.MOV.U32 R11, RZ, RZ, 0x1c1f ;  /* 0x00001c1fff0b7424 */ /* 0x000fe200078e00ff */
[----:B------:R-:W-:Y:S01]  /*2ca80*/  SEL R7, R36, R37, P0 ;  /* 0x0000002524077207 */ /* 0x000fe20000000000 */
[----:B------:R-:W-:Y:S01]  /*2ca90*/  IMAD.MOV.U32 R15, RZ, RZ, -0x1 ;  /* 0xffffffffff0f7424 */ /* 0x000fe200078e00ff */
[----:B------:R-:W-:Y:S02]  /*2caa0*/  SEL R8, R32, R33, P0 ;  /* 0x0000002120087207 */ /* 0x000fe40000000000 */
[----:B------:R-:W-:-:S07]  /*2cab0*/  SEL R36, R37, R36, P0 ;  /* 0x0000002425247207 */ /* 0x000fce0000000000 */
[----:B-12---:R-:W-:Y:S05]  /*2cac0*/  WARPSYNC.COLLECTIVE R15, `(.L_x_2261) ;  /* 0x000000000f087348 */ /* 0x006fea0003c00000 */
[----:B------:R0:W3:Y:S02]  /*2cad0*/  SHFL.IDX P6, R14, R13, R12, R11 ;  /* 0x0000000c0d0e7389 */ /* 0x0000e400000c000b */
[----:B0123--:R-:W-:Y:S01]  /*2cae0*/  ENDCOLLECTIVE ;  /* 0x000000000000791b */ /* 0x00ffe20003800000 */
.L_x_2261:
        /* <DEDUP_REMOVED lines=18> */
.L_x_2262:
        /* <DEDUP_REMOVED lines=18> */
.L_x_2263:
        /* <DEDUP_REMOVED lines=18> */
.L_x_2264:
        /* <DEDUP_REMOVED lines=8> */
[----:B------:R-:W-:Y:S01]  /*2ced0*/  SEL R73, R132, R133, P0 ;  /* 0x0000008584497207 */ /* 0x000fe20000000000 */
[----:B------:R-:W-:Y:S01]  /*2cee0*/  IMAD.MOV.U32 R12, RZ, RZ, R0 ;  /* 0x000000ffff0c7224 */ /* 0x000fe200078e0000 */
        /* <DEDUP_REMOVED lines=9> */
.L_x_2265:
        /* <DEDUP_REMOVED lines=18> */
.L_x_2266:
        /* <DEDUP_REMOVED lines=19> */
.L_x_2267:
        /* <DEDUP_REMOVED lines=18> */
.L_x_2268:
        /* <DEDUP_REMOVED lines=18> */
.L_x_2269:
        /* <DEDUP_REMOVED lines=18> */
.L_x_2270:
[----:B------:R-:W-:Y:S02]  /*2d530*/  SEL R142, R143, R142, P0 ;  /* 0x0000008e8f8e7207 */ /* 0x000fe40000000000 */
[----:B------:R-:W-:Y:S02]  /*2d540*/  SEL R138, R139, R138, P0 ;  /* 0x0000008a8b8a7207 */ /* 0x000fe40000000000 */
[----:B------:R-:W-:Y:S02]  /*2d550*/  SEL R133, R150, R151, P0 ;  /* 0x0000009796857207 */ /* 0x000fe40000000000 */
[----:B------:R-:W-:Y:S02]  /*2d560*/  SEL R161, R162, R147, P0 ;  /* 0x00000093a2a17207 */ /* 0x000fe40000000000 */
[----:B------:R-:W-:Y:S02]  /*2d570*/  SEL R150, R151, R150, P0 ;  /* 0x0000009697967207 */ /* 0x000fe40000000000 */
[----:B------:R-:W-:Y:S01]  /*2d580*/  SEL R160, R147, R162, P0 ;  /* 0x000000a293a07207 */ /* 0x000fe20000000000 */
[----:B------:R-:W-:-:S02]  /*2d590*/  IMAD.MOV.U32 R13, RZ, RZ, R44 ;  /* 0x000000ffff0d7224 */ /* 0x000fc400078e002c */
[----:B------:R-:W-:Y:S02]  /*2d5a0*/  IMAD.MOV.U32 R12, RZ, RZ, R2 ;  /* 0x000000ffff0c7224 */ /* 0x000fe400078e0002 */
[----:B------:R-:W-:-:S07]  /*2d5b0*/  IMAD.MOV.U32 R28, RZ, RZ, R14 ;  /* 0x000000ffff1c7224 */ /* 0x000fce00078e000e */
[----:B------:R-:W-:Y:S05]  /*2d5c0*/  WARPSYNC.COLLECTIVE R15, `(.L_x_2271) ;  /* 0x000000000f087348 */ /* 0x000fea0003c00000 */
[----:B------:R0:W1:Y:S02]  /*2d5d0*/  SHFL.IDX P6, R14, R13, R12, R11 ;  /* 0x0000000c0d0e7389 */ /* 0x00006400000c000b */
[----:B01----:R-:W-:Y:S01]  /*2d5e0*/  ENDCOLLECTIVE ;  /* 0x000000000000791b */ /* 0x003fe20003800000 */
.L_x_2271:
[----:B------:R-:W-:Y:S02]  /*2d5f0*/  IMAD.MOV.U32 R13, RZ, RZ, R40 ;  /* 0x000000ffff0d7224 */ /* 0x000fe400078e0028 */
[----:B------:R-:W-:-:S07]  /*2d600*/  IMAD.MOV.U32 R44, RZ, RZ, R14 ;  /* 0x000000ffff2c7224 */ /* 0x000fce00078e000e */
[----:B------:R-:W-:Y:S05]  /*2d610*/  WARPSYNC.COLLECTIVE R15, `(.L_x_2272) ;  /* 0x000000000f087348 */ /* 0x000fea0003c00000 */
[----:B------:R0:W1:Y:S02]  /*2d620*/  SHFL.IDX P6, R14, R13, R12, R11 ;  /* 0x0000000c0d0e7389 */ /* 0x00006400000c000b */
[----:B01----:R-:W-:Y:S01]  /*2d630*/  ENDCOLLECTIVE ;  /* 0x000000000000791b */ /* 0x003fe20003800000 */
.L_x_2272:
[----:B------:R-:W-:Y:S02]  /*2d640*/  IMAD.MOV.U32 R13, RZ, RZ, R34 ;  /* 0x000000ffff0d7224 */ /* 0x000fe400078e0022 */
[----:B------:R-:W-:Y:S02]  /*2d650*/  IMAD.MOV.U32 R12, RZ, RZ, R0 ;  /* 0x000000ffff0c7224 */ /* 0x000fe400078e0000 */
[----:B------:R-:W-:-:S07]  /*2d660*/  IMAD.MOV.U32 R40, RZ, RZ, R14 ;  /* 0x000000ffff287224 */ /* 0x000fce00078e000e */
[----:B------:R-:W-:Y:S05]  /*2d670*/  WARPSYNC.COLLECTIVE R15, `(.L_x_2273) ;  /* 0x000000000f087348 */ /* 0x000fea0003c00000 */
[----:B------:R0:W1:Y:S02]  /*2d680*/  SHFL.IDX P6, R14, R13, R12, R11 ;  /* 0x0000000c0d0e7389 */ /* 0x00006400000c000b */
[----:B01----:R-:W-:Y:S01]  /*2d690*/  ENDCOLLECTIVE ;  /* 0x000000000000791b */ /* 0x003fe20003800000 */
.L_x_2273:
[----:B------:R-:W-:Y:S02]  /*2d6a0*/  IMAD.MOV.U32 R13, RZ, RZ, R27 ;  /* 0x000000ffff0d7224 */ /* 0x000fe400078e001b */
[----:B------:R-:W-:-:S07]  /*2d6b0*/  IMAD.MOV.U32 R34, RZ, RZ, R14 ;  /* 0x000000ffff227224 */ /* 0x000fce00078e000e */
[----:B------:R-:W-:Y:S05]  /*2d6c0*/  WARPSYNC.COLLECTIVE R15, `(.L_x_2274) ;  /* 0x000000000f087348 */ /* 0x000fea0003c00000 */
[----:B------:R0:W1:Y:S02]  /*2d6d0*/  SHFL.IDX P6, R14, R13, R12, R11 ;  /* 0x0000000c0d0e7389 */ /* 0x00006400000c000b */
[----:B01----:R-:W-:Y:S01]  /*2d6e0*/  ENDCOLLECTIVE ;  /* 0x000000000000791b */ /* 0x003fe20003800000 */
.L_x_2274:
[----:B------:R-:W-:Y:S02]  /*2d6f0*/  IMAD.MOV.U32 R13, RZ, RZ, R52 ;  /* 0x000000ffff0d7224 */ /* 0x000fe400078e0034 */
[----:B------:R-:W-:Y:S02]  /*2d700*/  IMAD.MOV.U32 R12, RZ, RZ, R2 ;  /* 0x000000ffff0c7224 */ /* 0x000fe400078e0002 */
[----:B------:R-:W-:-:S07]  /*2d710*/  IMAD.MOV.U32 R27, RZ, RZ, R14 ;  /* 0x000000ffff1b7224 */ /* 0x000fce00078e000e */
[----:B------:R-:W-:Y:S05]  /*2d720*/  WARPSYNC.COLLECTIVE R15, `(.L_x_2275) ;  /* 0x000000000f087348 */ /* 0x000fea0003c00000 */
[----:B------:R0:W1:Y:S02]  /*2d730*/  SHFL.IDX P6, R14, R13, R12, R11 ;  /* 0x0000000c0d0e7389 */ /* 0x00006400000c000b */
[----:B01----:R-:W-:Y:S01]  /*2d740*/  ENDCOLLECTIVE ;  /* 0x000000000000791b */ /* 0x003fe20003800000 */
.L_x_2275:
[----:B------:R-:W-:Y:S01]  /*2d750*/  IMAD.MOV.U32 R13, RZ, RZ, R48 ;  /* 0x000000ffff0d7224 */ /* 0x000fe200078e0030 */
[----:B------:R-:W-:-:S07]  /*2d760*/  MOV R52, R14 ;  /* 0x0000000e00347202 */ /* 0x000fce0000000f00 */
[----:B------:R-:W-:Y:S05]  /*2d770*/  WARPSYNC.COLLECTIVE R15, `(.L_x_2276) ;  /* 0x000000000f087348 */ /* 0x000fea0003c00000 */
[----:B------:R0:W1:Y:S02]  /*2d780*/  SHFL.IDX P6, R14, R13, R12, R11 ;  /* 0x0000000c0d0e7389 */ /* 0x00006400000c000b */
[----:B01----:R-:W-:Y:S01]  /*2d790*/  ENDCOLLECTIVE ;  /* 0x000000000000791b */ /* 0x003fe20003800000 */
.L_x_2276:
[----:B------:R-:W-:Y:S02]  /*2d7a0*/  SEL R192, R34, R52, P0 ;  /* 0x0000003422c07207 */ /* 0x000fe40000000000 */
[----:B------:R-:W-:Y:S01]  /*2d7b0*/  SEL R204, R52, R34, P0 ;  /* 0x0000002234cc7207 */ /* 0x000fe20000000000 */
[----:B------:R-:W-:Y:S02]  /*2d7c0*/  IMAD.MOV.U32 R13, RZ, RZ, R33 ;  /* 0x000000ffff0d7224 */ /* 0x000fe400078e0021 */
[----:B------:R-:W-:Y:S02]  /*2d7d0*/  IMAD.MOV.U32 R12, RZ, RZ, R0 ;  /* 0x000000ffff0c7224 */ /* 0x000fe400078e0000 */
[----:B------:R-:W-:-:S07]  /*2d7e0*/  IMAD.MOV.U32 R48, RZ, RZ, R14 ;  /* 0x000000ffff307224 */ /* 0x000fce00078e000e */
[----:B------:R-:W-:Y:S05]  /*2d7f0*/  WARPSYNC.COLLECTIVE R15, `(.L_x_2277) ;  /* 0x000000000f087348 */ /* 0x000fea0003c00000 */
[----:B------:R0:W1:Y:S02]  /*2d800*/  SHFL.IDX P6, R14, R13, R12, R11 ;  /* 0x0000000c0d0e7389 */ /* 0x00006400000c000b */
[----:B01----:R-:W-:Y:S01]  /*2d810*/  ENDCOLLECTIVE ;  /* 0x000000000000791b */ /* 0x003fe20003800000 */
.L_x_2277:
[----:B------:R-:W-:Y:S02]  /*2d820*/  SEL R226, R27, R48, P0 ;  /* 0x000000301be27207 */ /* 0x000fe40000000000 */
[----:B------:R-:W-:Y:S01]  /*2d830*/  SEL R229, R48, R27, P0 ;  /* 0x0000001b30e57207 */ /* 0x000fe20000000000 */
[----:B------:R-:W-:Y:S02]  /*2d840*/  IMAD.MOV.U32 R13, RZ, RZ, R26 ;  /* 0x000000ffff0d7224 */ /* 0x000fe400078e001a */
[----:B------:R-:W-:-:S07]  /*2d850*/  IMAD.MOV.U32 R33, RZ, RZ, R14 ;  /* 0x000000ffff217224 */ /* 0x000fce00078e000e */
[----:B------:R-:W-:Y:S05]  /*2d860*/  WARPSYNC.COLLECTIVE R15, `(.L_x_2278) ;  /* 0x000000000f087348 */ /* 0x000fea0003c00000 */
[----:B------:R0:W1:Y:S02]  /*2d870*/  SHFL.IDX P6, R14, R13, R12, R11 ;  /* 0x0000000c0d0e7389 */ /* 0x00006400000c000b */
[----:B01----:R-:W-:Y:S01]  /*2d880*/  ENDCOLLECTIVE ;  /* 0x000000000000791b */ /* 0x003fe20003800000 */
.L_x_2278:
[----:B------:R-:W-:Y:S02]  /*2d890*/  IMAD.MOV.U32 R13, RZ, RZ, R60 ;  /* 0x000000ffff0d7224 */ /* 0x000fe400078e003c */
[----:B------:R-:W-:Y:S02]  /*2d8a0*/  IMAD.MOV.U32 R12, RZ, RZ, R2 ;  /* 0x000000ffff0c7224 */ /* 0x000fe400078e0002 */
[----:B------:R-:W-:-:S07]  /*2d8b0*/  IMAD.MOV.U32 R26, RZ, RZ, R14 ;  /* 0x000000ffff1a7224 */ /* 0x000fce00078e000e */
[----:B------:R-:W-:Y:S05]  /*2d8c0*/  WARPSYNC.COLLECTIVE R15, `(.L_x_2279) ;  /* 0x000000000f087348 */ /* 0x000fea0003c00000 */
[----:B------:R0:W1:Y:S02]  /*2d8d0*/  SHFL.IDX P6, R14, R13, R12, R11 ;  /* 0x0000000c0d0e7389 */ /* 0x00006400000c000b */
[----:B01----:R-:W-:Y:S01]  /*2d8e0*/  ENDCOLLECTIVE ;  /* 0x000000000000791b */ /* 0x003fe20003800000 */
.L_x_2279:
[----:B------:R-:W-:Y:S02]  /*2d8f0*/  IMAD.MOV.U32 R13, RZ, RZ, R56 ;  /* 0x000000ffff0d7224 */ /* 0x000fe400078e0038 */
[----:B------:R-:W-:-:S07]  /*2d900*/  IMAD.MOV.U32 R60, RZ, RZ, R14 ;  /* 0x000000ffff3c7224 */ /* 0x000fce00078e000e */
[----:B------:R-:W-:Y:S05]  /*2d910*/  WARPSYNC.COLLECTIVE R15, `(.L_x_2280) ;  /* 0x000000000f087348 */ /* 0x000fea0003c00000 */
[----:B------:R0:W1:Y:S02]  /*2d920*/  SHFL.IDX P6, R14, R13, R12, R11 ;  /* 0x0000000c0d0e7389 */ /* 0x00006400000c000b */
[----:B01----:R-:W-:Y:S01]  /*2d930*/  ENDCOLLECTIVE ;  /* 0x000000000000791b */ /* 0x003fe20003800000 */
.L_x_2280:
        /* <DEDUP_REMOVED lines=8> */
.L_x_2281:
[----:B------:R-:W-:Y:S02]  /*2d9c0*/  SEL R183, R26, R56, P0 ;  /* 0x000000381ab77207 */ /* 0x000fe40000000000 */
[----:B------:R-:W-:Y:S02]  /*2d9d0*/  SEL R189, R56, R26, P0 ;  /* 0x0000001a38bd7207 */ /* 0x000fe40000000000 */
[----:B------:R-:W-:Y:S01]  /*2d9e0*/  MOV R13, R21 ;  /* 0x00000015000d7202 */ /* 0x000fe20000000f00 */
[----:B------:R-:W-:-:S07]  /*2d9f0*/  IMAD.MOV.U32 R31, RZ, RZ, R14 ;  /* 0x000000ffff1f7224 */ /* 0x000fce00078e000e */
[----:B------:R-:W-:Y:S05]  /*2da00*/  WARPSYNC.COLLECTIVE R15, `(.L_x_2282) ;  /* 0x000000000f087348 */ /* 0x000fea0003c00000 */
[----:B------:R0:W1:Y:S02]  /*2da10*/  SHFL.IDX P6, R14, R13, R12, R11 ;  /* 0x0000000c0d0e7389 */ /* 0x00006400000c000b */
[----:B01----:R-:W-:Y:S01]  /*2da20*/  ENDCOLLECTIVE ;  /* 0x000000000000791b */ /* 0x003fe20003800000 */
.L_x_2282:
[----:B------:R-:W-:Y:S02]  /*2da30*/  IMAD.MOV.U32 R13, RZ, RZ, R68 ;  /* 0x000000ffff0d7224 */ /* 0x000fe400078e0044 */
[----:B------:R-:W-:Y:S02]  /*2da40*/  IMAD.MOV.U32 R12, RZ, RZ, R2 ;  /* 0x000000ffff0c7224 */ /* 0x000fe400078e0002 */
[----:B------:R-:W-:-:S07]  /*2da50*/  IMAD.MOV.U32 R21, RZ, RZ, R14 ;  /* 0x000000ffff157224 */ /* 0x000fce00078e000e */
[----:B------:R-:W-:Y:S05]  /*2da60*/  WARPSYNC.COLLECTIVE R15, `(.L_x_2283) ;  /* 0x000000000f087348 */ /* 0x000fea0003c00000 */
[----:B------:R0:W1:Y:S02]  /*2da70*/  SHFL.IDX P6, R14, R13, R12, R11 ;  /* 0x0000000c0d0e7389 */ /* 0x00006400000c000b */
[----:B01----:R-:W-:Y:S01]  /*2da80*/  ENDCOLLECTIVE ;  /* 0x000000000000791b */ /* 0x003fe20003800000 */
.L_x_2283:
[----:B------:R-:W-:Y:S02]  /*2da90*/  IMAD.MOV.U32 R13, RZ, RZ, R20 ;  /* 0x000000ffff0d7224 */ /* 0x000fe400078e0014 */
[----:B------:R-:W-:-:S07]  /*2daa0*/  IMAD.MOV.U32 R68, RZ, RZ, R14 ;  /* 0x000000ffff447224 */ /* 0x000fce00078e000e */
[----:B------:R-:W-:Y:S05]  /*2dab0*/  WARPSYNC.COLLECTIVE R15, `(.L_x_2284) ;  /* 0x000000000f087348 */ /* 0x000fea0003c00000 */
[----:B------:R0:W1:Y:S02]  /*2dac0*/  SHFL.IDX P6, R14, R13, R12, R11 ;  /* 0x0000000c0d0e7389 */ /* 0x00006400000c000b */
[----:B01----:R-:W-:Y:S01]  /*2dad0*/  ENDCOLLECTIVE ;  /* 0x000000000000791b */ /* 0x003fe20003800000 */
.L_x_2284:
        /* <DEDUP_REMOVED lines=8> */
.L_x_2285:
[----:B------:R-:W-:Y:S02]  /*2db60*/  SEL R180, R21, R20, P0 ;  /* 0x0000001415b47207 */ /* 0x000fe40000000000 */
[----:B------:R-:W-:Y:S01]  /*2db70*/  SEL R179, R20, R21, P0 ;  /* 0x0000001514b37207 */ /* 0x000fe20000000000 */
[----:B------:R-:W-:Y:S02]  /*2db80*/  IMAD.MOV.U32 R13, RZ, RZ, R30 ;  /* 0x000000ffff0d7224 */ /* 0x000fe400078e001e */
[----:B------:R-:W-:-:S07]  /*2db90*/  IMAD.MOV.U32 R35, RZ, RZ, R14 ;  /* 0x000000ffff237224 */ /* 0x000fce00078e000e */
[----:B------:R-:W-:Y:S05]  /*2dba0*/  WARPSYNC.COLLECTIVE R15, `(.L_x_2286) ;  /* 0x000000000f087348 */ /* 0x000fea0003c00000 */
[----:B------:R0:W1:Y:S02]  /*2dbb0*/  SHFL.IDX P6, R14, R13, R12, R11 ;  /* 0x0000000c0d0e7389 */ /* 0x00006400000c000b */
[----:B01----:R-:W-:Y:S01]  /*2dbc0*/  ENDCOLLECTIVE ;  /* 0x000000000000791b */ /* 0x003fe20003800000 */
.L_x_2286:
[----:B------:R-:W-:Y:S02]  /*2dbd0*/  IMAD.MOV.U32 R13, RZ, RZ, R76 ;  /* 0x000000ffff0d7224 */ /* 0x000fe400078e004c */
[----:B------:R-:W-:Y:S02]  /*2dbe0*/  IMAD.MOV.U32 R12, RZ, RZ, R2 ;  /* 0x000000ffff0c7224 */ /* 0x000fe400078e0002 */
[----:B------:R-:W-:-:S07]  /*2dbf0*/  IMAD.MOV.U32 R30, RZ, RZ, R14 ;  /* 0x000000ffff1e7224 */ /* 0x000fce00078e000e */
[----:B------:R-:W-:Y:S05]  /*2dc00*/  WARPSYNC.COLLECTIVE R15, `(.L_x_2287) ;  /* 0x000000000f087348 */ /* 0x000fea0003c00000 */
[----:B------:R0:W1:Y:S02]  /*2dc10*/  SHFL.IDX P6, R14, R13, R12, R11 ;  /* 0x0000000c0d0e7389 */ /* 0x00006400000c000b */
[----:B01----:R-:W-:Y:S01]  /*2dc20*/  ENDCOLLECTIVE ;  /* 0x000000000000791b */ /* 0x003fe20003800000 */
.L_x_2287:
[----:B------:R-:W-:Y:S02]  /*2dc30*/  IMAD.MOV.U32 R13, RZ, RZ, R72 ;  /* 0x000000ffff0d7224 */ /* 0x000fe400078e0048 */
[----:B------:R-:W-:-:S07]  /*2dc40*/  IMAD.MOV.U32 R76, RZ, RZ, R14 ;  /* 0x000000ffff4c7224 */ /* 0x000fce00078e000e */
[----:B------:R-:W-:Y:S05]  /*2dc50*/  WARPSYNC.COLLECTIVE R15, `(.L_x_2288) ;  /* 0x000000000f087348 */ /* 0x000fea0003c00000 */
[----:B------:R0:W1:Y:S02]  /*2dc60*/  SHFL.IDX P6, R14, R13, R12, R11 ;  /* 0x0000000c0d0e7389 */ /* 0x00006400000c000b */
[----:B01----:R-:W-:Y:S01]  /*2dc70*/  ENDCOLLECTIVE ;  /* 0x000000000000791b */ /* 0x003fe20003800000 */
.L_x_2288:
[----:B------:R-:W-:Y:S02]  /*2dc80*/  SEL R174, R35, R76, P0 ;  /* 0x0000004c23ae7207 */ /* 0x000fe40000000000 */
[----:B------:R-:W-:Y:S01]  /*2dc90*/  SEL R173, R76, R35, P0 ;  /* 0x000000234cad7207 */ /* 0x000fe20000000000 */
[----:B------:R-:W-:Y:S02]  /*2dca0*/  IMAD.MOV.U32 R13, RZ, RZ, R38 ;  /* 0x000000ffff0d7224 */ /* 0x000fe400078e0026 */
[----:B------:R-:W-:Y:S01]  /*2dcb0*/  IMAD.MOV.U32 R12, RZ, RZ, R0 ;  /* 0x000000ffff0c7224 */ /* 0x000fe200078e0000 */
[----:B------:R-:W-:-:S07]  /*2dcc0*/  MOV R72, R14 ;  /* 0x0000000e00487202 */ /* 0x000fce0000000f00 */
[----:B------:R-:W-:Y:S05]  /*2dcd0*/  WARPSYNC.COLLECTIVE R15, `(.L_x_2289) ;  /* 0x000000000f087348 */ /* 0x000fea0003c00000 */
[----:B------:R0:W1:Y:S02]  /*2dce0*/  SHFL.IDX P6, R14, R13, R12, R11 ;  /* 0x0000000c0d0e7389 */ /* 0x00006400000c000b */
[----:B01----:R-:W-:Y:S01]  /*2dcf0*/  ENDCOLLECTIVE ;  /* 0x000000000000791b */ /* 0x003fe20003800000 */
.L_x_2289:
[----:B------:R-:W-:Y:S02]  /*2dd00*/  SEL R176, R30, R72, P0 ;  /* 0x000000481eb07207 */ /* 0x000fe40000000000 */
[----:B------:R-:W-:Y:S01]  /*2dd10*/  SEL R175, R72, R30, P0 ;  /* 0x0000001e48af7207 */ /* 0x000fe20000000000 */
[----:B------:R-:W-:Y:S02]  /*2dd20*/  IMAD.MOV.U32 R13, RZ, RZ, R37 ;  /* 0x000000ffff0d7224 */ /* 0x000fe400078e0025 */
[----:B------:R-:W-:-:S07]  /*2dd30*/  IMAD.MOV.U32 R38, RZ, RZ, R14 ;  /* 0x000000ffff267224 */ /* 0x000fce00078e000e */
[----:B------:R-:W-:Y:S05]  /*2dd40*/  WARPSYNC.COLLECTIVE R15, `(.L_x_2290) ;  /* 0x000000000f087348 */ /* 0x000fea0003c00000 */
[----:B------:R0:W1:Y:S02]  /*2dd50*/  SHFL.IDX P6, R14, R13, R12, R11 ;  /* 0x0000000c0d0e7389 */ /* 0x00006400000c000b */
[----:B01----:R-:W-:Y:S01]  /*2dd60*/  ENDCOLLECTIVE ;  /* 0x000000000000791b */ /* 0x003fe20003800000 */
.L_x_2290:
[----:B------:R-:W-:Y:S02]  /*2dd70*/  IMAD.MOV.U32 R13, RZ, RZ, R84 ;  /* 0x000000ffff0d7224 */ /* 0x000fe400078e0054 */
[----:B------:R-:W-:Y:S02]  /*2dd80*/  IMAD.MOV.U32 R12, RZ, RZ, R2 ;  /* 0x000000ffff0c7224 */ /* 0x000fe400078e0002 */
[----:B------:R-:W-:-:S07]  /*2dd90*/  IMAD.MOV.U32 R37, RZ, RZ, R14 ;  /* 0x000000ffff257224 */ /* 0x000fce00078e000e */
[----:B------:R-:W-:Y:S05]  /*2dda0*/  WARPSYNC.COLLECTIVE R15, `(.L_x_2291) ;  /* 0x000000000f087348 */ /* 0x000fea0003c00000 */
[----:B------:R0:W1:Y:S02]  /*2ddb0*/  SHFL.IDX P6, R14, R13, R12, R11 ;  /* 0x0000000c0d0e7389 */ /* 0x00006400000c000b */
[----:B01----:R-:W-:Y:S01]  /*2ddc0*/  ENDCOLLECTIVE ;  /* 0x000000000000791b */ /* 0x003fe20003800000 */
.L_x_2291:
[----:B------:R-:W-:Y:S02]  /*2ddd0*/  IMAD.MOV.U32 R13, RZ, RZ, R80 ;  /* 0x000000ffff0d7224 */ /* 0x000fe400078e0050 */
[----:B------:R-:W-:-:S07]  /*2dde0*/  IMAD.MOV.U32 R84, RZ, RZ, R14 ;  /* 0x000000ffff547224 */ /* 0x000fce00078e000e */
[----:B------:R-:W-:Y:S05]  /*2ddf0*/  WARPSYNC.COLLECTIVE R15, `(.L_x_2292) ;  /* 0x000000000f087348 */ /* 0x000fea0003c00000 */
[----:B------:R0:W1:Y:S02]  /*2de00*/  SHFL.IDX P6, R14, R13, R12, R11 ;  /* 0x0000000c0d0e7389 */ /* 0x00006400000c000b */
[----:B01----:R-:W-:Y:S01]  /*2de10*/  ENDCOLLECTIVE ;  /* 0x000000000000791b */ /* 0x003fe20003800000 */
.L_x_2292:
        /* <DEDUP_REMOVED lines=8> */
.L_x_2293:
[----:B------:R-:W-:Y:S02]  /*2dea0*/  SEL R172, R37, R80, P0 ;  /* 0x0000005025ac7207 */ /* 0x000fe40000000000 */
[----:B------:R-:W-:Y:S01]  /*2deb0*/  SEL R171, R80, R37, P0 ;  /* 0x0000002550ab7207 */ /* 0x000fe20000000000 */
[----:B------:R-:W-:Y:S02]  /*2dec0*/  IMAD.MOV.U32 R13, RZ, RZ, R39 ;  /* 0x000000ffff0d7224 */ /* 0x000fe400078e0027 */
[----:B------:R-:W-:-:S07]  /*2ded0*/  IMAD.MOV.U32 R41, RZ, RZ, R14 ;  /* 0x000000ffff297224 */ /* 0x000fce00078e000e */
[----:B------:R-:W-:Y:S05]  /*2dee0*/  WARPSYNC.COLLECTIVE R15, `(.L_x_2294) ;  /* 0x000000000f087348 */ /* 0x000fea0003c00000 */
[----:B------:R0:W1:Y:S02]  /*2def0*/  SHFL.IDX P6, R14, R13, R12, R11 ;  /* 0x0000000c0d0e7389 */ /* 0x00006400000c000b */
[----:B01----:R-:W-:Y:S01]  /*2df00*/  ENDCOLLECTIVE ;  /* 0x000000000000791b */ /* 0x003fe20003800000 */
.L_x_2294:
[----:B------:R-:W-:Y:S01]  /*2df10*/  MOV R13, R92 ;  /* 0x0000005c000d7202 */ /* 0x000fe20000000f00 */
[----:B------:R-:W-:Y:S02]  /*2df20*/  IMAD.MOV.U32 R12, RZ, RZ, R2 ;  /* 0x000000ffff0c7224 */ /* 0x000fe400078e0002 */
[----:B------:R-:W-:-:S07]  /*2df30*/  IMAD.MOV.U32 R39, RZ, RZ, R14 ;  /* 0x000000ffff277224 */ /* 0x000fce00078e000e */
[----:B------:R-:W-:Y:S05]  /*2df40*/  WARPSYNC.COLLECTIVE R15, `(.L_x_2295) ;  /* 0x000000000f087348 */ /* 0x000fea0003c00000 */
[----:B------:R0:W1:Y:S02]  /*2df50*/  SHFL.IDX P6, R14, R13, R12, R11 ;  /* 0x0000000c0d0e7389 */ /* 0x00006400000c000b */
[----:B01----:R-:W-:Y:S01]  /*2df60*/  ENDCOLLECTIVE ;  /* 0x000000000000791b */ /* 0x003fe20003800000 */
.L_x_2295:
[----:B------:R-:W-:Y:S02]  /*2df70*/  IMAD.MOV.U32 R13, RZ, RZ, R88 ;  /* 0x000000ffff0d7224 */ /* 0x000fe400078e0058 */
[----:B------:R-:W-:-:S07]  /*2df80*/  IMAD.MOV.U32 R92, RZ, RZ, R14 ;  /* 0x000000ffff5c7224 */ /* 0x000fce00078e000e */
[----:B------:R-:W-:Y:S05]  /*2df90*/  WARPSYNC.COLLECTIVE R15, `(.L_x_2296) ;  /* 0x000000000f087348 */ /* 0x000fea0003c00000 */
[----:B------:R0:W1:Y:S02]  /*2dfa0*/  SHFL.IDX P6, R14, R13, R12, R11 ;  /* 0x0000000c0d0e7389 */ /* 0x00006400000c000b */
[----:B01----:R-:W-:Y:S01]  /*2dfb0*/  ENDCOLLECTIVE ;  /* 0x000000000000791b */ /* 0x003fe20003800000 */
.L_x_2296:
        /* <DEDUP_REMOVED lines=8> */
.L_x_2297:
[----:B------:R-:W-:Y:S02]  /*2e040*/  SEL R168, R39, R88, P0 ;  /* 0x0000005827a87207 */ /* 0x000fe40000000000 */
[----:B------:R-:W-:Y:S01]  /*2e050*/  SEL R167, R88, R39, P0 ;  /* 0x0000002758a77207 */ /* 0x000fe20000000000 */
[----:B------:R-:W-:Y:S02]  /*2e060*/  IMAD.MOV.U32 R13, RZ, RZ, R42 ;  /* 0x000000ffff0d7224 */ /* 0x000fe400078e002a */
[----:B------:R-:W-:-:S07]  /*2e070*/  IMAD.MOV.U32 R43, RZ, RZ, R14 ;  /* 0x000000ffff2b7224 */ /* 0x000fce00078e000e */
[----:B------:R-:W-:Y:S05]  /*2e080*/  WARPSYNC.COLLECTIVE R15, `(.L_x_2298) ;  /* 0x000000000f087348 */ /* 0x000fea0003c00000 */
[----:B------:R0:W1:Y:S02]  /*2e090*/  SHFL.IDX P6, R14, R13, R12, R11 ;  /* 0x0000000c0d0e7389 */ /* 0x00006400000c000b */
[----:B01----:R-:W-:Y:S01]  /*2e0a0*/  ENDCOLLECTIVE ;  /* 0x000000000000791b */ /* 0x003fe20003800000 */
.L_x_2298:
[----:B------:R-:W-:Y:S02]  /*2e0b0*/  IMAD.MOV.U32 R13, RZ, RZ, R100 ;  /* 0x000000ffff0d7224 */ /* 0x000fe400078e0064 */
[----:B------:R-:W-:Y:S02]  /*2e0c0*/  IMAD.MOV.U32 R12, RZ, RZ, R2 ;  /* 0x000000ffff0c7224 */ /* 0x000fe400078e0002 */
[----:B------:R-:W-:-:S07]  /*2e0d0*/  IMAD.MOV.U32 R42, RZ, RZ, R14 ;  /* 0x000000ffff2a7224 */ /* 0x000fce00078e000e */
[----:B------:R-:W-:Y:S05]  /*2e0e0*/  WARPSYNC.COLLECTIVE R15, `(.L_x_2299) ;  /* 0x000000000f087348 */ /* 0x000fea0003c00000 */
[----:B------:R0:W1:Y:S02]  /*2e0f0*/  SHFL.IDX P6, R14, R13, R12, R11 ;  /* 0x0000000c0d0e7389 */ /* 0x00006400000c000b */
[----:B01----:R-:W-:Y:S01]  /*2e100*/  ENDCOLLECTIVE ;  /* 0x000000000000791b */ /* 0x003fe20003800000 */
.L_x_2299:
[----:B------:R-:W-:Y:S02]  /*2e110*/  IMAD.MOV.U32 R13, RZ, RZ, R96 ;  /* 0x000000ffff0d7224 */ /* 0x000fe400078e0060 */
[----:B------:R-:W-:-:S07]  /*2e120*/  IMAD.MOV.U32 R100, RZ, RZ, R14 ;  /* 0x000000ffff647224 */ /* 0x000fce00078e000e */
[----:B------:R-:W-:Y:S05]  /*2e130*/  WARPSYNC.COLLECTIVE R15, `(.L_x_2300) ;  /* 0x000000000f087348 */ /* 0x000fea0003c00000 */
[----:B------:R0:W1:Y:S02]  /*2e140*/  SHFL.IDX P6, R14, R13, R12, R11 ;  /* 0x0000000c0d0e7389 */ /* 0x00006400000c000b */
[----:B01----:R-:W-:Y:S01]  /*2e150*/  ENDCOLLECTIVE ;  /* 0x000000000000791b */ /* 0x003fe20003800000 */
.L_x_2300:
[----:B------:R-:W-:Y:S01]  /*2e160*/  SEL R147, R100, R43, P0 ;  /* 0x0000002b64937207 */ /* 0x000fe20000000000 */
[----:B------:R-:W-:Y:S01]  /*2e170*/  IMAD.MOV.U32 R13, RZ, RZ, R49 ;  /* 0x000000ffff0d7224 */ /* 0x000fe200078e0031 */
[----:B------:R-:W-:Y:S01]  /*2e180*/  MOV R12, R0 ;  /* 0x00000000000c7202 */ /* 0x000fe20000000f00 */
[----:B------:R-:W-:-:S07]  /*2e190*/  IMAD.MOV.U32 R96, RZ, RZ, R14 ;  /* 0x000000ffff607224 */ /* 0x000fce00078e000e */
[----:B------:R-:W-:Y:S05]  /*2e1a0*/  WARPSYNC.COLLECTIVE R15, `(.L_x_2301) ;  /* 0x000000000f087348 */ /* 0x000fea0003c00000 */
[----:B------:R0:W1:Y:S02]  /*2e1b0*/  SHFL.IDX P6, R14, R13, R12, R11 ;  /* 0x0000000c0d0e7389 */ /* 0x00006400000c000b */
[----:B01----:R-:W-:Y:S01]  /*2e1c0*/  ENDCOLLECTIVE ;  /* 0x000000000000791b */ /* 0x003fe20003800000 */
.L_x_2301:
[----:B------:R-:W-:Y:S01]  /*2e1d0*/  SEL R162, R42, R96, P0 ;  /* 0x000000602aa27207 */ /* 0x000fe20000000000 */
[----:B------:R-:W-:Y:S02]  /*2e1e0*/  IMAD.MOV.U32 R13, RZ, RZ, R45 ;  /* 0x000000ffff0d7224 */ /* 0x000fe400078e002d */
[----:B------:R-:W-:-:S07]  /*2e1f0*/  IMAD.MOV.U32 R49, RZ, RZ, R14 ;  /* 0x000000ffff317224 */ /* 0x000fce00078e000e */
[----:B------:R-:W-:Y:S05]  /*2e200*/  WARPSYNC.COLLECTIVE R15, `(.L_x_2302) ;  /* 0x000000000f087348 */ /* 0x000fea0003c00000 */
[----:B------:R0:W1:Y:S02]  /*2e210*/  SHFL.IDX P6, R14, R13, R12, R11 ;  /* 0x0000000c0d0e7389 */ /* 0x00006400000c000b */
[----:B01----:R-:W-:Y:S01]  /*2e220*/  ENDCOLLECTIVE ;  /* 0x000000000000791b */ /* 0x003fe20003800000 */
.L_x_2302:
[----:B------:R-:W-:Y:S02]  /*2e230*/  IMAD.MOV.U32 R13, RZ, RZ, R108 ;  /* 0x000000ffff0d7224 */ /* 0x000fe400078e006c */
[----:B------:R-:W-:Y:S02]  /*2e240*/  IMAD.MOV.U32 R12, RZ, RZ, R2 ;  /* 0x000000ffff0c7224 */ /* 0x000fe400078e0002 */
[----:B------:R-:W-:-:S07]  /*2e250*/  IMAD.MOV.U32 R45, RZ, RZ, R14 ;  /* 0x000000ffff2d7224 */ /* 0x000fce00078e000e */
[----:B------:R-:W-:Y:S05]  /*2e260*/  WARPSYNC.COLLECTIVE R15, `(.L_x_2303) ;  /* 0x000000000f087348 */ /* 0x000fea0003c00000 */
[----:B------:R0:W1:Y:S02]  /*2e270*/  SHFL.IDX P6, R14, R13, R12, R11 ;  /* 0x0000000c0d0e7389 */ /* 0x00006400000c000b */
[----:B01----:R-:W-:Y:S01]  /*2e280*/  ENDCOLLECTIVE ;  /* 0x000000000000791b */ /* 0x003fe20003800000 */
.L_x_2303:
[----:B------:R-:W-:Y:S02]  /*2e290*/  IMAD.MOV.U32 R13, RZ, RZ, R104 ;  /* 0x000000ffff0d7224 */ /* 0x000fe400078e0068 */
[----:B------:R-:W-:-:S07]  /*2e2a0*/  IMAD.MOV.U32 R108, RZ, RZ, R14 ;  /* 0x000000ffff6c7224 */ /* 0x000fce00078e000e */
[----:B------:R-:W-:Y:S05]  /*2e2b0*/  WARPSYNC.COLLECTIVE R15, `(.L_x_2304) ;  /* 0x000000000f087348 */ /* 0x000fea0003c00000 */
[----:B------:R0:W1:Y:S02]  /*2e2c0*/  SHFL.IDX P6, R14, R13, R12, R11 ;  /* 0x0000000c0d0e7389 */ /* 0x00006400000c000b */
[----:B01----:R-:W-:Y:S01]  /*2e2d0*/  ENDCOLLECTIVE ;  /* 0x000000000000791b */ /* 0x003fe20003800000 */
.L_x_2304:
[----:B------:R-:W-:Y:S01]  /*2e2e0*/  SEL R92, R108, R49, P0 ;  /* 0x000000316c5c7207 */ /* 0x000fe20000000000 */
[----:B------:R-:W-:Y:S02]  /*2e2f0*/  IMAD.MOV.U32 R13, RZ, RZ, R57 ;  /* 0x000000ffff0d7224 */ /* 0x000fe400078e0039 */
[----:B------:R-:W-:Y:S02]  /*2e300*/  IMAD.MOV.U32 R12, RZ, RZ, R0 ;  /* 0x000000ffff0c7224 */ /* 0x000fe400078e0000 */
[----:B------:R-:W-:-:S07]  /*2e310*/  IMAD.MOV.U32 R104, RZ, RZ, R14 ;  /* 0x000000ffff687224 */ /* 0x000fce00078e000e */
[----:B------:R-:W-:Y:S05]  /*2e320*/  WARPSYNC.COLLECTIVE R15, `(.L_x_2305) ;  /* 0x000000000f087348 */ /* 0x000fea0003c00000 */
[----:B------:R0:W1:Y:S02]  /*2e330*/  SHFL.IDX P6, R14, R13, R12, R11 ;  /* 0x0000000c0d0e7389 */ /* 0x00006400000c000b */
[----:B01----:R-:W-:Y:S01]  /*2e340*/  ENDCOLLECTIVE ;  /* 0x000000000000791b */ /* 0x003fe20003800000 */
.L_x_2305:
[----:B------:R-:W-:Y:S02]  /*2e350*/  IMAD.MOV.U32 R13, RZ, RZ, R53 ;  /* 0x000000ffff0d7224 */ /* 0x000fe400078e0035 */
[----:B------:R-:W-:-:S07]  /*2e360*/  IMAD.MOV.U32 R57, RZ, RZ, R14 ;  /* 0x000000ffff397224 */ /* 0x000fce00078e000e */
[----:B------:R-:W-:Y:S05]  /*2e370*/  WARPSYNC.COLLECTIVE R15, `(.L_x_2306) ;  /* 0x000000000f087348 */ /* 0x000fea0003c00000 */
[----:B------:R0:W1:Y:S02]  /*2e380*/  SHFL.IDX P6, R14, R13, R12, R11 ;  /* 0x0000000c0d0e7389 */ /* 0x00006400000c000b */
[----:B01----:R-:W-:Y:S01]  /*2e390*/  ENDCOLLECTIVE ;  /* 0x000000000000791b */ /* 0x003fe20003800000 */
.L_x_2306:
[----:B------:R-:W-:Y:S02]  /*2e3a0*/  IMAD.MOV.U32 R13, RZ, RZ, R116 ;  /* 0x000000ffff0d7224 */ /* 0x000fe400078e0074 */
[----:B------:R-:W-:Y:S02]  /*2e3b0*/  IMAD.MOV.U32 R12, RZ, RZ, R2 ;  /* 0x000000ffff0c7224 */ /* 0x000fe400078e0002 */
[----:B------:R-:W-:-:S07]  /*2e3c0*/  IMAD.MOV.U32 R53, RZ, RZ, R14 ;  /* 0x000000ffff357224 */ /* 0x000fce00078e000e */
[----:B------:R-:W-:Y:S05]  /*2e3d0*/  WARPSYNC.COLLECTIVE R15, `(.L_x_2307) ;  /* 0x000000000f087348 */ /* 0x000fea0003c00000 */
[----:B------:R0:W1:Y:S02]  /*2e3e0*/  SHFL.IDX P6, R14, R13, R12, R11 ;  /* 0x0000000c0d0e7389 */ /* 0x00006400000c000b */
[----:B01----:R-:W-:Y:S01]  /*2e3f0*/  ENDCOLLECTIVE ;  /* 0x000000000000791b */ /* 0x003fe20003800000 */
.L_x_2307:
[----:B------:R-:W-:Y:S01]  /*2e400*/  IMAD.MOV.U32 R13, RZ, RZ, R112 ;  /* 0x000000ffff0d7224 */ /* 0x000fe200078e0070 */
[----:B------:R-:W-:-:S07]  /*2e410*/  MOV R116, R14 ;  /* 0x0000000e00747202 */ /* 0x000fce0000000f00 */
[----:B------:R-:W-:Y:S05]  /*2e420*/  WARPSYNC.COLLECTIVE R15, `(.L_x_2308) ;  /* 0x000000000f087348 */ /* 0x000fea0003c00000 */
[----:B------:R0:W1:Y:S02]  /*2e430*/  SHFL.IDX P6, R14, R13, R12, R11 ;  /* 0x0000000c0d0e7389 */ /* 0x00006400000c000b */
[----:B01----:R-:W-:Y:S01]  /*2e440*/  ENDCOLLECTIVE ;  /* 0x000000000000791b */ /* 0x003fe20003800000 */
.L_x_2308:
        /* <DEDUP_REMOVED lines=8> */
.L_x_2309:
[----:B------:R-:W-:Y:S02]  /*2e4d0*/  SEL R88, R53, R112, P0 ;  /* 0x0000007035587207 */ /* 0x000fe40000000000 */
[----:B------:R-:W-:Y:S01]  /*2e4e0*/  SEL R112, R112, R53, P0 ;  /* 0x0000003570707207 */ /* 0x000fe20000000000 */
[----:B------:R-:W-:Y:S02]  /*2e4f0*/  IMAD.MOV.U32 R13, RZ, RZ, R61 ;  /* 0x000000ffff0d7224 */ /* 0x000fe400078e003d */
[----:B------:R-:W-:-:S07]  /*2e500*/  IMAD.MOV.U32 R65, RZ, RZ, R14 ;  /* 0x000000ffff417224 */ /* 0x000fce00078e000e */
[----:B------:R-:W-:Y:S05]  /*2e510*/  WARPSYNC.COLLECTIVE R15, `(.L_x_2310) ;  /* 0x000000000f087348 */ /* 0x000fea0003c00000 */
[----:B------:R0:W1:Y:S02]  /*2e520*/  SHFL.IDX P6, R14, R13, R12, R11 ;  /* 0x0000000c0d0e7389 */ /* 0x00006400000c000b */
[----:B01----:R-:W-:Y:S01]  /*2e530*/  ENDCOLLECTIVE ;  /* 0x000000000000791b */ /* 0x003fe20003800000 */
.L_x_2310:
[----:B------:R-:W-:Y:S02]  /*2e540*/  IMAD.MOV.U32 R13, RZ, RZ, R124 ;  /* 0x000000ffff0d7224 */ /* 0x000fe400078e007c */
[----:B------:R-:W-:Y:S02]  /*2e550*/  IMAD.MOV.U32 R12, RZ, RZ, R2 ;  /* 0x000000ffff0c7224 */ /* 0x000fe400078e0002 */
[----:B------:R-:W-:-:S07]  /*2e560*/  IMAD.MOV.U32 R61, RZ, RZ, R14 ;  /* 0x000000ffff3d7224 */ /* 0x000fce00078e000e */
[----:B------:R-:W-:Y:S05]  /*2e570*/  WARPSYNC.COLLECTIVE R15, `(.L_x_2311) ;  /* 0x000000000f087348 */ /* 0x000fea0003c00000 */
[----:B------:R0:W1:Y:S02]  /*2e580*/  SHFL.IDX P6, R14, R13, R12, R11 ;  /* 0x0000000c0d0e7389 */ /* 0x00006400000c000b */
[----:B01----:R-:W-:Y:S01]  /*2e590*/  ENDCOLLECTIVE ;  /* 0x000000000000791b */ /* 0x003fe20003800000 */
.L_x_2311:
[----:B------:R-:W-:Y:S02]  /*2e5a0*/  IMAD.MOV.U32 R13, RZ, RZ, R120 ;  /* 0x000000ffff0d7224 */ /* 0x000fe400078e0078 */
[----:B------:R-:W-:-:S07]  /*2e5b0*/  IMAD.MOV.U32 R124, RZ, RZ, R14 ;  /* 0x000000ffff7c7224 */ /* 0x000fce00078e000e */
[----:B------:R-:W-:Y:S05]  /*2e5c0*/  WARPSYNC.COLLECTIVE R15, `(.L_x_2312) ;  /* 0x000000000f087348 */ /* 0x000fea0003c00000 */
[----:B------:R0:W1:Y:S02]  /*2e5d0*/  SHFL.IDX P6, R14, R13, R12, R11 ;  /* 0x0000000c0d0e7389 */ /* 0x00006400000c000b */
[----:B01----:R-:W-:Y:S01]  /*2e5e0*/  ENDCOLLECTIVE ;  /* 0x000000000000791b */ /* 0x003fe20003800000 */
.L_x_2312:
[----:B------:R-:W-:Y:S02]  /*2e5f0*/  IMAD.MOV.U32 R13, RZ, RZ, R73 ;  /* 0x000000ffff0d7224 */ /* 0x000fe400078e0049 */
[----:B------:R-:W-:Y:S02]  /*2e600*/  IMAD.MOV.U32 R12, RZ, RZ, R0 ;  /* 0x000000ffff0c7224 */ /* 0x000fe400078e0000 */
[----:B------:R-:W-:-:S07]  /*2e610*/  IMAD.MOV.U32 R120, RZ, RZ, R14 ;  /* 0x000000ffff787224 */ /* 0x000fce00078e000e */
[----:B------:R-:W-:Y:S05]  /*2e620*/  WARPSYNC.COLLECTIVE R15, `(.L_x_2313) ;  /* 0x000000000f087348 */ /* 0x000fea0003c00000 */
[----:B------:R0:W1:Y:S02]  /*2e630*/  SHFL.IDX P6, R14, R13, R12, R11 ;  /* 0x0000000c0d0e7389 */ /* 0x00006400000c000b */
[----:B01----:R-:W-:Y:S01]  /*2e640*/  ENDCOLLECTIVE ;  /* 0x000000000000791b */ /* 0x003fe20003800000 */
.L_x_2313:
[----:B------:R-:W-:Y:S01]  /*2e650*/  MOV R13, R69 ;  /* 0x00000045000d7202 */ /* 0x000fe20000000f00 */
[----:B------:R-:W-:-:S07]  /*2e660*/  IMAD.MOV.U32 R73, RZ, RZ, R14 ;  /* 0x000000ffff497224 */ /* 0x000fce00078e000e */
[----:B------:R-:W-:Y:S05]  /*2e670*/  WARPSYNC.COLLECTIVE R15, `(.L_x_2314) ;  /* 0x000000000f087348 */ /* 0x000fea0003c00000 */
[----:B------:R0:W1:Y:S02]  /*2e680*/  SHFL.IDX P6, R14, R13, R12, R11 ;  /* 0x0000000c0d0e7389 */ /* 0x00006400000c000b */
[----:B01----:R-:W-:Y:S01]  /*2e690*/  ENDCOLLECTIVE ;  /* 0x000000000000791b */ /* 0x003fe20003800000 */
.L_x_2314:
[----:B------:R-:W-:Y:S02]  /*2e6a0*/  IMAD.MOV.U32 R13, RZ, RZ, R132 ;  /* 0x000000ffff0d7224 */ /* 0x000fe400078e0084 */
[----:B------:R-:W-:Y:S02]  /*2e6b0*/  IMAD.MOV.U32 R12, RZ, RZ, R2 ;  /* 0x000000ffff0c7224 */ /* 0x000fe400078e0002 */
[----:B------:R-:W-:-:S07]  /*2e6c0*/  IMAD.MOV.U32 R69, RZ, RZ, R14 ;  /* 0x000000ffff457224 */ /* 0x000fce00078e000e */
[----:B------:R-:W-:Y:S05]  /*2e6d0*/  WARPSYNC.COLLECTIVE R15, `(.L_x_2315) ;  /* 0x000000000f087348 */ /* 0x000fea0003c00000 */
[----:B------:R0:W1:Y:S02]  /*2e6e0*/  SHFL.IDX P6, R14, R13, R12, R11 ;  /* 0x0000000c0d0e7389 */ /* 0x00006400000c000b */
[----:B01----:R-:W-:Y:S01]  /*2e6f0*/  ENDCOLLECTIVE ;  /* 0x000000000000791b */ /* 0x003fe20003800000 */
.L_x_2315:
[----:B------:R-:W-:Y:S02]  /*2e700*/  IMAD.MOV.U32 R13, RZ, RZ, R128 ;  /* 0x000000ffff0d7224 */ /* 0x000fe400078e0080 */
[----:B------:R-:W-:-:S07]  /*2e710*/  IMAD.MOV.U32 R132, RZ, RZ, R14 ;  /* 0x000000ffff847224 */ /* 0x000fce00078e000e */
[----:B------:R-:W-:Y:S05]  /*2e720*/  WARPSYNC.COLLECTIVE R15, `(.L_x_2316) ;  /* 0x000000000f087348 */ /* 0x000fea0003c00000 */
[----:B------:R0:W1:Y:S02]  /*2e730*/  SHFL.IDX P6, R14, R13, R12, R11 ;  /* 0x0000000c0d0e7389 */ /* 0x00006400000c000b */
[----:B01----:R-:W-:Y:S01]  /*2e740*/  ENDCOLLECTIVE ;  /* 0x000000000000791b */ /* 0x003fe20003800000 */
.L_x_2316:
[----:B------:R-:W-:Y:S02]  /*2e750*/  IMAD.MOV.U32 R13, RZ, RZ, R81 ;  /* 0x000000ffff0d7224 */ /* 0x000fe400078e0051 */
[----:B------:R-:W-:Y:S02]  /*2e760*/  IMAD.MOV.U32 R12, RZ, RZ, R0 ;  /* 0x000000ffff0c7224 */ /* 0x000fe400078e0000 */
[----:B------:R-:W-:-:S07]  /*2e770*/  IMAD.MOV.U32 R128, RZ, RZ, R14 ;  /* 0x000000ffff807224 */ /* 0x000fce00078e000e */
[----:B------:R-:W-:Y:S05]  /*2e780*/  WARPSYNC.COLLECTIVE R15, `(.L_x_2317) ;  /* 0x000000000f087348 */ /* 0x000fea0003c00000 */
[----:B------:R0:W1:Y:S02]  /*2e790*/  SHFL.IDX P6, R14, R13, R12, R11 ;  /* 0x0000000c0d0e7389 */ /* 0x00006400000c000b */
[----:B01----:R-:W-:Y:S01]  /*2e7a0*/  ENDCOLLECTIVE ;  /* 0x000000000000791b */ /* 0x003fe20003800000 */
.L_x_2317:
[----:B------:R-:W-:Y:S02]  /*2e7b0*/  IMAD.MOV.U32 R13, RZ, RZ, R77 ;  /* 0x000000ffff0d7224 */ /* 0x000fe400078e004d */
[----:B------:R-:W-:-:S07]  /*2e7c0*/  IMAD.MOV.U32 R81, RZ, RZ, R14 ;  /* 0x000000ffff517224 */ /* 0x000fce00078e000e */
[----:B------:R-:W-:Y:S05]  /*2e7d0*/  WARPSYNC.COLLECTIVE R15, `(.L_x_2318) ;  /* 0x000000000f087348 */ /* 0x000fea0003c00000 */
[----:B------:R0:W1:Y:S02]  /*2e7e0*/  SHFL.IDX P6, R14, R13, R12, R11 ;  /* 0x0000000c0d0e7389 */ /* 0x00006400000c000b */
[----:B01----:R-:W-:Y:S01]  /*2e7f0*/  ENDCOLLECTIVE ;  /* 0x000000000000791b */ /* 0x003fe20003800000 */
.L_x_2318:
[----:B------:R-:W-:Y:S02]  /*2e800*/  IMAD.MOV.U32 R13, RZ, RZ, R140 ;  /* 0x000000ffff0d7224 */ /* 0x000fe400078e008c */
[----:B------:R-:W-:Y:S02]  /*2e810*/  IMAD.MOV.U32 R12, RZ, RZ, R2 ;  /* 0x000000ffff0c7224 */ /* 0x000fe400078e0002 */
[----:B------:R-:W-:-:S07]  /*2e820*/  IMAD.MOV.U32 R77, RZ, RZ, R14 ;  /* 0x000000ffff4d7224 */ /* 0x000fce00078e000e */
[----:B------:R-:W-:Y:S05]  /*2e830*/  WARPSYNC.COLLECTIVE R15, `(.L_x_2319) ;  /* 0x000000000f087348 */ /* 0x000fea0003c00000 */
[----:B------:R0:W1:Y:S02]  /*2e840*/  SHFL.IDX P6, R14, R13, R12, R11 ;  /* 0x0000000c0d0e7389 */ /* 0x00006400000c000b */
[----:B01----:R-:W-:Y:S01]  /*2e850*/  ENDCOLLECTIVE ;  /* 0x000000000000791b */ /* 0x003fe20003800000 */
.L_x_2319:
[----:B------:R-:W-:Y:S02]  /*2e860*/  IMAD.MOV.U32 R13, RZ, RZ, R136 ;  /* 0x000000ffff0d7224 */ /* 0x000fe400078e0088 */
[----:B------:R-:W-:-:S07]  /*2e870*/  IMAD.MOV.U32 R140, RZ, RZ, R14 ;  /* 0x000000ffff8c7224 */ /* 0x000fce00078e000e */
[----:B------:R-:W-:Y:S05]  /*2e880*/  WARPSYNC.COLLECTIVE R15, `(.L_x_2320) ;  /* 0x000000000f087348 */ /* 0x000fea0003c00000 */
[----:B------:R0:W1:Y:S02]  /*2e890*/  SHFL.IDX P6, R14, R13, R12, R11 ;  /* 0x0000000c0d0e7389 */ /* 0x00006400000c000b */
[----:B01----:R-:W-:Y:S01]  /*2e8a0*/  ENDCOLLECTIVE ;  /* 0x000000000000791b */ /* 0x003fe20003800000 */
.L_x_2320:
[----:B------:R-:W-:Y:S02]  /*2e8b0*/  IMAD.MOV.U32 R13, RZ, RZ, R89 ;  /* 0x000000ffff0d7224 */ /* 0x000fe400078e0059 */
[----:B------:R-:W-:Y:S01]  /*2e8c0*/  IMAD.MOV.U32 R12, RZ, RZ, R0 ;  /* 0x000000ffff0c7224 */ /* 0x000fe200078e0000 */
[----:B------:R-:W-:-:S07]  /*2e8d0*/  MOV R136, R14 ;  /* 0x0000000e00887202 */ /* 0x000fce0000000f00 */
[----:B------:R-:W-:Y:S05]  /*2e8e0*/  WARPSYNC.COLLECTIVE R15, `(.L_x_2321) ;  /* 0x000000000f087348 */ /* 0x000fea0003c00000 */
[----:B------:R0:W1:Y:S02]  /*2e8f0*/  SHFL.IDX P6, R14, R13, R12, R11 ;  /* 0x0000000c0d0e7389 */ /* 0x00006400000c000b */
[----:B01----:R-:W-:Y:S01]  /*2e900*/  ENDCOLLECTIVE ;  /* 0x000000000000791b */ /* 0x003fe20003800000 */
.L_x_2321:
[----:B------:R-:W-:Y:S02]  /*2e910*/  IMAD.MOV.U32 R13, RZ, RZ, R85 ;  /* 0x000000ffff0d7224 */ /* 0x000fe400078e0055 */
[----:B------:R-:W-:-:S07]  /*2e920*/  IMAD.MOV.U32 R89, RZ, RZ, R14 ;  /* 0x000000ffff597224 */ /* 0x000fce00078e000e */
[----:B------:R-:W-:Y:S05]  /*2e930*/  WARPSYNC.COLLECTIVE R15, `(.L_x_2322) ;  /* 0x000000000f087348 */ /* 0x000fea0003c00000 */
[----:B------:R0:W1:Y:S02]  /*2e940*/  SHFL.IDX P6, R14, R13, R12, R11 ;  /* 0x0000000c0d0e7389 */ /* 0x00006400000c000b */
[----:B01----:R-:W-:Y:S01]  /*2e950*/  ENDCOLLECTIVE ;  /* 0x000000000000791b */ /* 0x003fe20003800000 */
.L_x_2322:
[----:B------:R-:W-:Y:S02]  /*2e960*/  IMAD.MOV.U32 R13, RZ, RZ, R148 ;  /* 0x000000ffff0d7224 */ /* 0x000fe400078e0094 */
[----:B------:R-:W-:Y:S02]  /*2e970*/  IMAD.MOV.U32 R12, RZ, RZ, R2 ;  /* 0x000000ffff0c7224 */ /* 0x000fe400078e0002 */
[----:B------:R-:W-:-:S07]  /*2e980*/  IMAD.MOV.U32 R85, RZ, RZ, R14 ;  /* 0x000000ffff557224 */ /* 0x000fce00078e000e */
[----:B------:R-:W-:Y:S05]  /*2e990*/  WARPSYNC.COLLECTIVE R15, `(.L_x_2323) ;  /* 0x000000000f087348 */ /* 0x000fea0003c00000 */
[----:B------:R0:W1:Y:S02]  /*2e9a0*/  SHFL.IDX P6, R14, R13, R12, R11 ;  /* 0x0000000c0d0e7389 */ /* 0x00006400000c000b */
[----:B01----:R-:W-:Y:S01]  /*2e9b0*/  ENDCOLLECTIVE ;  /* 0x000000000000791b */ /* 0x003fe20003800000 */
.L_x_2323:
[----:B------:R-:W-:Y:S02]  /*2e9c0*/  IMAD.MOV.U32 R13, RZ, RZ, R144 ;  /* 0x000000ffff0d7224 */ /* 0x000fe400078e0090 */
[----:B------:R-:W-:-:S07]  /*2e9d0*/  IMAD.MOV.U32 R148, RZ, RZ, R14 ;  /* 0x000000ffff947224 */ /* 0x000fce00078e000e */
[----:B------:R-:W-:Y:S05]  /*2e9e0*/  WARPSYNC.COLLECTIVE R15, `(.L_x_2324) ;  /* 0x000000000f087348 */ /* 0x000fea0003c00000 */
[----:B------:R0:W1:Y:S02]  /*2e9f0*/  SHFL.IDX P6, R14, R13, R12, R11 ;  /* 0x0000000c0d0e7389 */ /* 0x00006400000c000b */
[----:B01----:R-:W-:Y:S01]  /*2ea00*/  ENDCOLLECTIVE ;  /* 0x000000000000791b */ /* 0x003fe20003800000 */
.L_x_2324:
[----:B------:R-:W-:Y:S02]  /*2ea10*/  IMAD.MOV.U32 R13, RZ, RZ, R64 ;  /* 0x000000ffff0d7224 */ /* 0x000fe400078e0040 */
[----:B------:R-:W-:Y:S02]  /*2ea20*/  IMAD.MOV.U32 R12, RZ, RZ, R0 ;  /* 0x000000ffff0c7224 */ /* 0x000fe400078e0000 */
[----:B------:R-:W-:-:S07]  /*2ea30*/  IMAD.MOV.U32 R144, RZ, RZ, R14 ;  /* 0x000000ffff907224 */ /* 0x000fce00078e000e */
[----:B------:R-:W-:Y:S05]  /*2ea40*/  WARPSYNC.COLLECTIVE R15, `(.L_x_2325) ;  /* 0x000000000f087348 */ /* 0x000fea0003c00000 */
[----:B------:R0:W1:Y:S02]  /*2ea50*/  SHFL.IDX P6, R14, R13, R12, R11 ;  /* 0x0000000c0d0e7389 */ /* 0x00006400000c000b */
[----:B01----:R-:W-:Y:S01]  /*2ea60*/  ENDCOLLECTIVE ;  /* 0x000000000000791b */ /* 0x003fe20003800000 */
.L_x_2325:
[----:B------:R-:W-:Y:S02]  /*2ea70*/  IMAD.MOV.U32 R13, RZ, RZ, R93 ;  /* 0x000000ffff0d7224 */ /* 0x000fe400078e005d */
[----:B------:R-:W-:-:S07]  /*2ea80*/  IMAD.MOV.U32 R64, RZ, RZ, R14 ;  /* 0x000000ffff407224 */ /* 0x000fce00078e000e */
[----:B------:R-:W-:Y:S05]  /*2ea90*/  WARPSYNC.COLLECTIVE R15, `(.L_x_2326) ;  /* 0x000000000f087348 */ /* 0x000fea0003c00000 */
[----:B------:R0:W1:Y:S02]  /*2eaa0*/  SHFL.IDX P6, R14, R13, R12, R11 ;  /* 0x0000000c0d0e7389 */ /* 0x00006400000c000b */
[----:B01----:R-:W-:Y:S01]  /*2eab0*/  ENDCOLLECTIVE ;  /* 0x000000000000791b */ /* 0x003fe20003800000 */
.L_x_2326:
[----:B------:R-:W-:Y:S01]  /*2eac0*/  MOV R13, R146 ;  /* 0x00000092000d7202 */ /* 0x000fe20000000f00 */
[----:B------:R-:W-:Y:S02]  /*2ead0*/  IMAD.MOV.U32 R12, RZ, RZ, R2 ;  /* 0x000000ffff0c7224 */ /* 0x000fe400078e0002 */
[----:B------:R-:W-:-:S07]  /*2eae0*/  IMAD.MOV.U32 R93, RZ, RZ, R14 ;  /* 0x000000ffff5d7224 */ /* 0x000fce00078e000e */
[----:B------:R-:W-:Y:S05]  /*2eaf0*/  WARPSYNC.COLLECTIVE R15, `(.L_x_2327) ;  /* 0x000000000f087348 */ /* 0x000fea0003c00000 */
[----:B------:R0:W1:Y:S02]  /*2eb00*/  SHFL.IDX P6, R14, R13, R12, R11 ;  /* 0x0000000c0d0e7389 */ /* 0x00006400000c000b */
[----:B01----:R-:W-:Y:S01]  /*2eb10*/  ENDCOLLECTIVE ;  /* 0x000000000000791b */ /* 0x003fe20003800000 */
.L_x_2327:
[----:B------:R-:W-:Y:S02]  /*2eb20*/  IMAD.MOV.U32 R13, RZ, RZ, R156 ;  /* 0x000000ffff0d7224 */ /* 0x000fe400078e009c */
[----:B------:R-:W-:-:S07]  /*2eb30*/  IMAD.MOV.U32 R146, RZ, RZ, R14 ;  /* 0x000000ffff927224 */ /* 0x000fce00078e000e */
[----:B------:R-:W-:Y:S05]  /*2eb40*/  WARPSYNC.COLLECTIVE R15, `(.L_x_2328) ;  /* 0x000000000f087348 */ /* 0x000fea0003c00000 */
[----:B------:R0:W1:Y:S02]  /*2eb50*/  SHFL.IDX P6, R14, R13, R12, R11 ;  /* 0x0000000c0d0e7389 */ /* 0x00006400000c000b */
[----:B01----:R-:W-:Y:S01]  /*2eb60*/  ENDCOLLECTIVE ;  /* 0x000000000000791b */ /* 0x003fe20003800000 */
.L_x_2328:
        /* <DEDUP_REMOVED lines=8> */
.L_x_2329:
[----:B------:R-:W-:Y:S02]  /*2ebf0*/  SEL R20, R93, R156, P0 ;  /* 0x0000009c5d147207 */ /* 0x000fe40000000000 */
[----:B------:R-:W-:Y:S01]  /*2ec00*/  SEL R93, R156, R93, P0 ;  /* 0x0000005d9c5d7207 */ /* 0x000fe20000000000 */
[----:B------:R-:W-:Y:S02]  /*2ec10*/  IMAD.MOV.U32 R13, RZ, RZ, R97 ;  /* 0x000000ffff0d7224 */ /* 0x000fe400078e0061 */
[----:B------:R-:W-:-:S07]  /*2ec20*/  IMAD.MOV.U32 R101, RZ, RZ, R14 ;  /* 0x000000ffff657224 */ /* 0x000fce00078e000e */
[----:B------:R-:W-:Y:S05]  /*2ec30*/  WARPSYNC.COLLECTIVE R15, `(.L_x_2330) ;  /* 0x000000000f087348 */ /* 0x000fea0003c00000 */
[----:B------:R0:W1:Y:S02]  /*2ec40*/  SHFL.IDX P6, R14, R13, R12, R11 ;  /* 0x0000000c0d0e7389 */ /* 0x00006400000c000b */
[----:B01----:R-:W-:Y:S01]  /*2ec50*/  ENDCOLLECTIVE ;  /* 0x000000000000791b */ /* 0x003fe20003800000 */
.L_x_2330:
[----:B------:R-:W-:Y:S02]  /*2ec60*/  IMAD.MOV.U32 R13, RZ, RZ, R154 ;  /* 0x000000ffff0d7224 */ /* 0x000fe400078e009a */
[----:B------:R-:W-:Y:S02]  /*2ec70*/  IMAD.MOV.U32 R12, RZ, RZ, R2 ;  /* 0x000000ffff0c7224 */ /* 0x000fe400078e0002 */
[----:B------:R-:W-:-:S07]  /*2ec80*/  IMAD.MOV.U32 R97, RZ, RZ, R14 ;  /* 0x000000ffff617224 */ /* 0x000fce00078e000e */
[----:B------:R-:W-:Y:S05]  /*2ec90*/  WARPSYNC.COLLECTIVE R15, `(.L_x_2331) ;  /* 0x000000000f087348 */ /* 0x000fea0003c00000 */
[----:B------:R0:W1:Y:S02]  /*2eca0*/  SHFL.IDX P6, R14, R13, R12, R11 ;  /* 0x0000000c0d0e7389 */ /* 0x00006400000c000b */
[----:B01----:R-:W-:Y:S01]  /*2ecb0*/  ENDCOLLECTIVE ;  /* 0x000000000000791b */ /* 0x003fe20003800000 */
.L_x_2331:
[----:B------:R-:W-:Y:S02]  /*2ecc0*/  IMAD.MOV.U32 R13, RZ, RZ, R153 ;  /* 0x000000ffff0d7224 */ /* 0x000fe400078e0099 */
[----:B------:R-:W-:-:S07]  /*2ecd0*/  IMAD.MOV.U32 R154, RZ, RZ, R14 ;  /* 0x000000ffff9a7224 */ /* 0x000fce00078e000e */
[----:B------:R-:W-:Y:S05]  /*2ece0*/  WARPSYNC.COLLECTIVE R15, `(.L_x_2332) ;  /* 0x000000000f087348 */ /* 0x000fea0003c00000 */
[----:B------:R0:W1:Y:S02]  /*2ecf0*/  SHFL.IDX P6, R14, R13, R12, R11 ;  /* 0x0000000c0d0e7389 */ /* 0x00006400000c000b */
[----:B01----:R-:W-:Y:S01]  /*2ed00*/  ENDCOLLECTIVE ;  /* 0x000000000000791b */ /* 0x003fe20003800000 */
.L_x_2332:
[----:B------:R-:W-:Y:S02]  /*2ed10*/  SEL R27, R101, R154, P0 ;  /* 0x0000009a651b7207 */ /* 0x000fe40000000000 */
[----:B------:R-:W-:Y:S01]  /*2ed20*/  SEL R101, R154, R101, P0 ;  /* 0x000000659a657207 */ /* 0x000fe20000000000 */
[----:B------:R-:W-:Y:S01]  /*2ed30*/  IMAD.MOV.U32 R13, RZ, RZ, R109 ;  /* 0x000000ffff0d7224 */ /* 0x000fe200078e006d */
[----:B------:R-:W-:Y:S01]  /*2ed40*/  MOV R12, R0 ;  /* 0x00000000000c7202 */ /* 0x000fe20000000f00 */
[----:B------:R-:W-:-:S07]  /*2ed50*/  IMAD.MOV.U32 R153, RZ, RZ, R14 ;  /* 0x000000ffff997224 */ /* 0x000fce00078e000e */
[----:B------:R-:W-:Y:S05]  /*2ed60*/  WARPSYNC.COLLECTIVE R15, `(.L_x_2333) ;  /* 0x000000000f087348 */ /* 0x000fea0003c00000 */
[----:B------:R0:W1:Y:S02]  /*2ed70*/  SHFL.IDX P6, R14, R13, R12, R11 ;  /* 0x0000000c0d0e7389 */ /* 0x00006400000c000b */
[----:B01----:R-:W-:Y:S01]  /*2ed80*/  ENDCOLLECTIVE ;  /* 0x000000000000791b */ /* 0x003fe20003800000 */
.L_x_2333:
[----:B------:R-:W-:Y:S02]  /*2ed90*/  SEL R26, R97, R153, P0 ;  /* 0x00000099611a7207 */ /* 0x000fe40000000000 */
[----:B------:R-:W-:Y:S01]  /*2eda0*/  SEL R97, R153, R97, P0 ;  /* 0x0000006199617207 */ /* 0x000fe20000000000 */
[----:B------:R-:W-:Y:S02]  /*2edb0*/  IMAD.MOV.U32 R13, RZ, RZ, R105 ;  /* 0x000000ffff0d7224 */ /* 0x000fe400078e0069 */
[----:B------:R-:W-:-:S07]  /*2edc0*/  IMAD.MOV.U32 R109, RZ, RZ, R14 ;  /* 0x000000ffff6d7224 */ /* 0x000fce00078e000e */
[----:B------:R-:W-:Y:S05]  /*2edd0*/  WARPSYNC.COLLECTIVE R15, `(.L_x_2334) ;  /* 0x000000000f087348 */ /* 0x000fea0003c00000 */
[----:B------:R0:W1:Y:S02]  /*2ede0*/  SHFL.IDX P6, R14, R13, R12, R11 ;  /* 0x0000000c0d0e7389 */ /* 0x00006400000c000b */
[----:B01----:R-:W-:Y:S01]  /*2edf0*/  ENDCOLLECTIVE ;  /* 0x000000000000791b */ /* 0x003fe20003800000 */
.L_x_2334:
[----:B------:R-:W-:Y:S02]  /*2ee00*/  IMAD.MOV.U32 R13, RZ, RZ, R47 ;  /* 0x000000ffff0d7224 */ /* 0x000fe400078e002f */
[----:B------:R-:W-:Y:S02]  /*2ee10*/  IMAD.MOV.U32 R12, RZ, RZ, R2 ;  /* 0x000000ffff0c7224 */ /* 0x000fe400078e0002 */
[----:B------:R-:W-:-:S07]  /*2ee20*/  IMAD.MOV.U32 R105, RZ, RZ, R14 ;  /* 0x000000ffff697224 */ /* 0x000fce00078e000e */
[----:B------:R-:W-:Y:S05]  /*2ee30*/  WARPSYNC.COLLECTIVE R15, `(.L_x_2335) ;  /* 0x000000000f087348 */ /* 0x000fea0003c00000 */
[----:B------:R0:W1:Y:S02]  /*2ee40*/  SHFL.IDX P6, R14, R13, R12, R11 ;  /* 0x0000000c0d0e7389 */ /* 0x00006400000c000b */
[----:B01----:R-:W-:Y:S01]  /*2ee50*/  ENDCOLLECTIVE ;  /* 0x000000000000791b */ /* 0x003fe20003800000 */
.L_x_2335:
[----:B------:R-:W-:Y:S02]  /*2ee60*/  IMAD.MOV.U32 R13, RZ, RZ, R155 ;  /* 0x000000ffff0d7224 */ /* 0x000fe400078e009b */
[----:B------:R-:W-:-:S07]  /*2ee70*/  IMAD.MOV.U32 R47, RZ, RZ, R14 ;  /* 0x000000ffff2f7224 */ /* 0x000fce00078e000e */
[----:B------:R-:W-:Y:S05]  /*2ee80*/  WARPSYNC.COLLECTIVE R15, `(.L_x_2336) ;  /* 0x000000000f087348 */ /* 0x000fea0003c00000 */
[----:B------:R0:W1:Y:S02]  /*2ee90*/  SHFL.IDX P6, R14, R13, R12, R11 ;  /* 0x0000000c0d0e7389 */ /* 0x00006400000c000b */
[----:B01----:R-:W-:Y:S01]  /*2eea0*/  ENDCOLLECTIVE ;  /* 0x000000000000791b */ /* 0x003fe20003800000 */
.L_x_2336:
        /* <DEDUP_REMOVED lines=8> */
.L_x_2337:
[----:B------:R-:W-:Y:S02]  /*2ef30*/  SEL R36, R105, R155, P0 ;  /* 0x0000009b69247207 */ /* 0x000fe40000000000 */
[----:B------:R-:W-:Y:S01]  /*2ef40*/  SEL R105, R155, R105, P0 ;  /* 0x000000699b697207 */ /* 0x000fe20000000000 */
[----:B------:R-:W-:Y:S02]  /*2ef50*/  IMAD.MOV.U32 R13, RZ, RZ, R46 ;  /* 0x000000ffff0d7224 */ /* 0x000fe400078e002e */
[----:B------:R-:W-:-:S07]  /*2ef60*/  IMAD.MOV.U32 R50, RZ, RZ, R14 ;  /* 0x000000ffff327224 */ /* 0x000fce00078e000e */
[----:B------:R-:W-:Y:S05]  /*2ef70*/  WARPSYNC.COLLECTIVE R15, `(.L_x_2338) ;  /* 0x000000000f087348 */ /* 0x000fea0003c00000 */
[----:B------:R0:W1:Y:S02]  /*2ef80*/  SHFL.IDX P6, R14, R13, R12, R11 ;  /* 0x0000000c0d0e7389 */ /* 0x00006400000c000b */
[----:B01----:R-:W-:Y:S01]  /*2ef90*/  ENDCOLLECTIVE ;  /* 0x000000000000791b */ /* 0x003fe20003800000 */
.L_x_2338:
[----:B------:R-:W-:Y:S02]  /*2efa0*/  IMAD.MOV.U32 R13, RZ, RZ, R55 ;  /* 0x000000ffff0d7224 */ /* 0x000fe400078e0037 */
[----:B------:R-:W-:Y:S02]  /*2efb0*/  IMAD.MOV.U32 R12, RZ, RZ, R2 ;  /* 0x000000ffff0c7224 */ /* 0x000fe400078e0002 */
[----:B------:R-:W-:-:S07]  /*2efc0*/  IMAD.MOV.U32 R46, RZ, RZ, R14 ;  /* 0x000000ffff2e7224 */ /* 0x000fce00078e000e */
[----:B------:R-:W-:Y:S05]  /*2efd0*/  WARPSYNC.COLLECTIVE R15, `(.L_x_2339) ;  /* 0x000000000f087348 */ /* 0x000fea0003c00000 */
[----:B------:R0:W1:Y:S02]  /*2efe0*/  SHFL.IDX P6, R14, R13, R12, R11 ;  /* 0x0000000c0d0e7389 */ /* 0x00006400000c000b */
[----:B01----:R-:W-:Y:S01]  /*2eff0*/  ENDCOLLECTIVE ;  /* 0x000000000000791b */ /* 0x003fe20003800000 */
.L_x_2339:
[----:B------:R-:W-:Y:S01]  /*2f000*/  IMAD.MOV.U32 R13, RZ, RZ, R51 ;  /* 0x000000ffff0d7224 */ /* 0x000fe200078e0033 */
[----:B------:R-:W-:-:S07]  /*2f010*/  MOV R55, R14 ;  /* 0x0000000e00377202 */ /* 0x000fce0000000f00 */
[----:B------:R-:W-:Y:S05]  /*2f020*/  WARPSYNC.COLLECTIVE R15, `(.L_x_2340) ;  /* 0x000000000f087348 */ /* 0x000fea0003c00000 */
[----:B------:R0:W1:Y:S02]  /*2f030*/  SHFL.IDX P6, R14, R13, R12, R11 ;  /* 0x0000000c0d0e7389 */ /* 0x00006400000c000b */
[----:B01----:R-:W-:Y:S01]  /*2f040*/  ENDCOLLECTIVE ;  /* 0x000000000000791b */ /* 0x003fe20003800000 */
.L_x_2340:
        /* <DEDUP_REMOVED lines=8> */
.L_x_2341:
[----:B------:R-:W-:Y:S02]  /*2f0d0*/  SEL R38, R46, R51, P0 ;  /* 0x000000332e267207 */ /* 0x000fe40000000000 */
[----:B------:R-:W-:Y:S01]  /*2f0e0*/  SEL R46, R51, R46, P0 ;  /* 0x0000002e332e7207 */ /* 0x000fe20000000000 */
[----:B------:R-:W-:Y:S02]  /*2f0f0*/  IMAD.MOV.U32 R13, RZ, RZ, R54 ;  /* 0x000000ffff0d7224 */ /* 0x000fe400078e0036 */
[----:B------:R-:W-:-:S07]  /*2f100*/  IMAD.MOV.U32 R58, RZ, RZ, R14 ;  /* 0x000000ffff3a7224 */ /* 0x000fce00078e000e */
[----:B------:R-:W-:Y:S05]  /*2f110*/  WARPSYNC.COLLECTIVE R15, `(.L_x_2342) ;  /* 0x000000000f087348 */ /* 0x000fea0003c00000 */
[----:B------:R0:W1:Y:S02]  /*2f120*/  SHFL.IDX P6, R14, R13, R12, R11 ;  /* 0x0000000c0d0e7389 */ /* 0x00006400000c000b */
[----:B01----:R-:W-:Y:S01]  /*2f130*/  ENDCOLLECTIVE ;  /* 0x000000000000791b */ /* 0x003fe20003800000 */
.L_x_2342:
[----:B------:R-:W-:Y:S02]  /*2f140*/  IMAD.MOV.U32 R13, RZ, RZ, R62 ;  /* 0x000000ffff0d7224 */ /* 0x000fe400078e003e */
[----:B------:R-:W-:Y:S02]  /*2f150*/  IMAD.MOV.U32 R12, RZ, RZ, R2 ;  /* 0x000000ffff0c7224 */ /* 0x000fe400078e0002 */
[----:B------:R-:W-:-:S07]  /*2f160*/  IMAD.MOV.U32 R54, RZ, RZ, R14 ;  /* 0x000000ffff367224 */ /* 0x000fce00078e000e */
[----:B------:R-:W-:Y:S05]  /*2f170*/  WARPSYNC.COLLECTIVE R15, `(.L_x_2343) ;  /* 0x000000000f087348 */ /* 0x000fea0003c00000 */
[----:B------:R0:W1:Y:S02]  /*2f180*/  SHFL.IDX P6, R14, R13, R12, R11 ;  /* 0x0000000c0d0e7389 */ /* 0x00006400000c000b */
[----:B01----:R-:W-:Y:S01]  /*2f190*/  ENDCOLLECTIVE ;  /* 0x000000000000791b */ /* 0x003fe20003800000 */
.L_x_2343:
[----:B------:R-:W-:Y:S02]  /*2f1a0*/  IMAD.MOV.U32 R13, RZ, RZ, R113 ;  /* 0x000000ffff0d7224 */ /* 0x000fe400078e0071 */
[----:B------:R-:W-:-:S07]  /*2f1b0*/  IMAD.MOV.U32 R62, RZ, RZ, R14 ;  /* 0x000000ffff3e7224 */ /* 0x000fce00078e000e */
[----:B------:R-:W-:Y:S05]  /*2f1c0*/  WARPSYNC.COLLECTIVE R15, `(.L_x_2344) ;  /* 0x000000000f087348 */ /* 0x000fea0003c00000 */
[----:B------:R0:W1:Y:S02]  /*2f1d0*/  SHFL.IDX P6, R14, R13, R12, R11 ;  /* 0x0000000c0d0e7389 */ /* 0x00006400000c000b */
[----:B01----:R-:W-:Y:S01]  /*2f1e0*/  ENDCOLLECTIVE ;  /* 0x000000000000791b */ /* 0x003fe20003800000 */
.L_x_2344:
        /* <DEDUP_REMOVED lines=8> */
.L_x_2345:
[----:B------:R-:W-:Y:S01]  /*2f270*/  MOV R13, R117 ;  /* 0x00000075000d7202 */ /* 0x000fe20000000f00 */
[----:B------:R-:W-:-:S07]  /*2f280*/  IMAD.MOV.U32 R121, RZ, RZ, R14 ;  /* 0x000000ffff797224 */ /* 0x000fce00078e000e */
[----:B------:R-:W-:Y:S05]  /*2f290*/  WARPSYNC.COLLECTIVE R15, `(.L_x_2346) ;  /* 0x000000000f087348 */ /* 0x000fea0003c00000 */
[----:B------:R0:W1:Y:S02]  /*2f2a0*/  SHFL.IDX P6, R14, R13, R12, R11 ;  /* 0x0000000c0d0e7389 */ /* 0x00006400000c000b */
[----:B01----:R-:W-:Y:S01]  /*2f2b0*/  ENDCOLLECTIVE ;  /* 0x000000000000791b */ /* 0x003fe20003800000 */
.L_x_2346:
[----:B------:R-:W-:Y:S02]  /*2f2c0*/  IMAD.MOV.U32 R13, RZ, RZ, R70 ;  /* 0x000000ffff0d7224 */ /* 0x000fe400078e0046 */
[----:B------:R-:W-:Y:S02]  /*2f2d0*/  IMAD.MOV.U32 R12, RZ, RZ, R2 ;  /* 0x000000ffff0c7224 */ /* 0x000fe400078e0002 */
[----:B------:R-:W-:-:S07]  /*2f2e0*/  IMAD.MOV.U32 R117, RZ, RZ, R14 ;  /* 0x000000ffff757224 */ /* 0x000fce00078e000e */
[----:B------:R-:W-:Y:S05]  /*2f2f0*/  WARPSYNC.COLLECTIVE R15, `(.L_x_2347) ;  /* 0x000000000f087348 */ /* 0x000fea0003c00000 */
[----:B------:R0:W1:Y:S02]  /*2f300*/  SHFL.IDX P6, R14, R13, R12, R11 ;  /* 0x0000000c0d0e7389 */ /* 0x00006400000c000b */
[----:B01----:R-:W-:Y:S01]  /*2f310*/  ENDCOLLECTIVE ;  /* 0x000000000000791b */ /* 0x003fe20003800000 */
.L_x_2347:
[----:B------:R-:W-:Y:S02]  /*2f320*/  IMAD.MOV.U32 R13, RZ, RZ, R125 ;  /* 0x000000ffff0d7224 */ /* 0x000fe400078e007d */
[----:B------:R-:W-:-:S07]  /*2f330*/  IMAD.MOV.U32 R70, RZ, RZ, R14 ;  /* 0x000000ffff467224 */ /* 0x000fce00078e000e */
[----:B------:R-:W-:Y:S05]  /*2f340*/  WARPSYNC.COLLECTIVE R15, `(.L_x_2348) ;  /* 0x000000000f087348 */ /* 0x000fea0003c00000 */
[----:B------:R0:W1:Y:S02]  /*2f350*/  SHFL.IDX P6, R14, R13, R12, R11 ;  /* 0x0000000c0d0e7389 */ /* 0x00006400000c000b */
[----:B01----:R-:W-:Y:S01]  /*2f360*/  ENDCOLLECTIVE ;  /* 0x000000000000791b */ /* 0x003fe20003800000 */
.L_x_2348:
[----:B------:R-:W-:Y:S02]  /*2f370*/  IMAD.MOV.U32 R13, RZ, RZ, R66 ;  /* 0x000000ffff0d7224 */ /* 0x000fe400078e0042 */
[----:B------:R-:W-:Y:S02]  /*2f380*/  IMAD.MOV.U32 R12, RZ, RZ, R0 ;  /* 0x000000ffff0c7224 */ /* 0x000fe400078e0000 */
[----:B------:R-:W-:-:S07]  /*2f390*/  IMAD.MOV.U32 R113, RZ, RZ, R14 ;  /* 0x000000ffff717224 */ /* 0x000fce00078e000e */
[----:B------:R-:W-:Y:S05]  /*2f3a0*/  WARPSYNC.COLLECTIVE R15, `(.L_x_2349) ;  /* 0x000000000f087348 */ /* 0x000fea0003c00000 */
[----:B------:R0:W1:Y:S02]  /*2f3b0*/  SHFL.IDX P6, R14, R13, R12, R11 ;  /* 0x0000000c0d0e7389 */ /* 0x00006400000c000b */
[----:B01----:R-:W-:Y:S01]  /*2f3c0*/  ENDCOLLECTIVE ;  /* 0x000000000000791b */ /* 0x003fe20003800000 */
.L_x_2349:
[----:B------:R-:W-:Y:S02]  /*2f3d0*/  IMAD.MOV.U32 R13, RZ, RZ, R63 ;  /* 0x000000ffff0d7224 */ /* 0x000fe400078e003f */
[----:B------:R-:W-:-:S07]  /*2f3e0*/  IMAD.MOV.U32 R66, RZ, RZ, R14 ;  /* 0x000000ffff427224 */ /* 0x000fce00078e000e */
[----:B------:R-:W-:Y:S05]  /*2f3f0*/  WARPSYNC.COLLECTIVE R15, `(.L_x_2350) ;  /* 0x000000000f087348 */ /* 0x000fea0003c00000 */
[----:B------:R0:W1:Y:S02]  /*2f400*/  SHFL.IDX P6, R14, R13, R12, R11 ;  /* 0x0000000c0d0e7389 */ /* 0x00006400000c000b */
[----:B01----:R-:W-:Y:S01]  /*2f410*/  ENDCOLLECTIVE ;  /* 0x000000000000791b */ /* 0x003fe20003800000 */
.L_x_2350:
[----:B------:R-:W-:Y:S02]  /*2f420*/  IMAD.MOV.U32 R13, RZ, RZ, R78 ;  /* 0x000000ffff0d7224 */ /* 0x000fe400078e004e */
[----:B------:R-:W-:Y:S02]  /*2f430*/  IMAD.MOV.U32 R12, RZ, RZ, R2 ;  /* 0x000000ffff0c7224 */ /* 0x000fe400078e0002 */
[----:B------:R-:W-:-:S07]  /*2f440*/  IMAD.MOV.U32 R125, RZ, RZ, R14 ;  /* 0x000000ffff7d7224 */ /* 0x000fce00078e000e */
[----:B------:R-:W-:Y:S05]  /*2f450*/  WARPSYNC.COLLECTIVE R15, `(.L_x_2351) ;  /* 0x000000000f087348 */ /* 0x000fea0003c00000 */
[----:B------:R0:W1:Y:S02]  /*2f460*/  SHFL.IDX P6, R14, R13, R12, R11 ;  /* 0x0000000c0d0e7389 */ /* 0x00006400000c000b */
[----:B01----:R-:W-:Y:S01]  /*2f470*/  ENDCOLLECTIVE ;  /* 0x000000000000791b */ /* 0x003fe20003800000 */
.L_x_2351:
[----:B------:R-:W-:Y:S02]  /*2f480*/  IMAD.MOV.U32 R13, RZ, RZ, R74 ;  /* 0x000000ffff0d7224 */ /* 0x000fe400078e004a */
[----:B------:R-:W-:-:S07]  /*2f490*/  IMAD.MOV.U32 R78, RZ, RZ, R14 ;  /* 0x000000ffff4e7224 */ /* 0x000fce00078e000e */
[----:B------:R-:W-:Y:S05]  /*2f4a0*/  WARPSYNC.COLLECTIVE R15, `(.L_x_2352) ;  /* 0x000000000f087348 */ /* 0x000fea0003c00000 */
[----:B------:R0:W1:Y:S02]  /*2f4b0*/  SHFL.IDX P6, R14, R13, R12, R11 ;  /* 0x0000000c0d0e7389 */ /* 0x00006400000c000b */
[----:B01----:R-:W-:Y:S01]  /*2f4c0*/  ENDCOLLECTIVE ;  /* 0x000000000000791b */ /* 0x003fe20003800000 */
.L_x_2352:
[----:B------:R-:W-:Y:S02]  /*2f4d0*/  IMAD.MOV.U32 R13, RZ, RZ, R71 ;  /* 0x000000ffff0d7224 */ /* 0x000fe400078e0047 */
[----:B------:R-:W-:Y:S01]  /*2f4e0*/  IMAD.MOV.U32 R12, RZ, RZ, R0 ;  /* 0x000000ffff0c7224 */ /* 0x000fe200078e0000 */
[----:B------:R-:W-:-:S07]  /*2f4f0*/  MOV R74, R14 ;  /* 0x0000000e004a7202 */ /* 0x000fce0000000f00 */
[----:B------:R-:W-:Y:S05]  /*2f500*/  WARPSYNC.COLLECTIVE R15, `(.L_x_2353) ;  /* 0x000000000f087348 */ /* 0x000fea0003c00000 */
[----:B------:R0:W1:Y:S02]  /*2f510*/  SHFL.IDX P6, R14, R13, R12, R11 ;  /* 0x0000000c0d0e7389 */ /* 0x00006400000c000b */
[----:B01----:R-:W-:Y:S01]  /*2f520*/  ENDCOLLECTIVE ;  /* 0x000000000000791b */ /* 0x003fe20003800000 */
.L_x_2353:
[----:B------:R-:W-:Y:S02]  /*2f530*/  IMAD.MOV.U32 R13, RZ, RZ, R67 ;  /* 0x000000ffff0d7224 */ /* 0x000fe400078e0043 */
[----:B------:R-:W-:-:S07]  /*2f540*/  IMAD.MOV.U32 R71, RZ, RZ, R14 ;  /* 0x000000ffff477224 */ /* 0x000fce00078e000e */
[----:B------:R-:W-:Y:S05]  /*2f550*/  WARPSYNC.COLLECTIVE R15, `(.L_x_2354) ;  /* 0x000000000f087348 */ /* 0x000fea0003c00000 */
[----:B------:R0:W1:Y:S02]  /*2f560*/  SHFL.IDX P6, R14, R13, R12, R11 ;  /* 0x0000000c0d0e7389 */ /* 0x00006400000c000b */
[----:B01----:R-:W-:Y:S01]  /*2f570*/  ENDCOLLECTIVE ;  /* 0x000000000000791b */ /* 0x003fe20003800000 */
.L_x_2354:
[----:B------:R-:W-:Y:S02]  /*2f580*/  IMAD.MOV.U32 R13, RZ, RZ, R86 ;  /* 0x000000ffff0d7224 */ /* 0x000fe400078e0056 */
[----:B------:R-:W-:Y:S02]  /*2f590*/  IMAD.MOV.U32 R12, RZ, RZ, R2 ;  /* 0x000000ffff0c7224 */ /* 0x000fe400078e0002 */
[----:B------:R-:W-:-:S07]  /*2f5a0*/  IMAD.MOV.U32 R67, RZ, RZ, R14 ;  /* 0x000000ffff437224 */ /* 0x000fce00078e000e */
[----:B------:R-:W-:Y:S05]  /*2f5b0*/  WARPSYNC.COLLECTIVE R15, `(.L_x_2355) ;  /* 0x000000000f087348 */ /* 0x000fea0003c00000 */
[----:B------:R0:W1:Y:S02]  /*2f5c0*/  SHFL.IDX P6, R14, R13, R12, R11 ;  /* 0x0000000c0d0e7389 */ /* 0x00006400000c000b */
[----:B01----:R-:W-:Y:S01]  /*2f5d0*/  ENDCOLLECTIVE ;  /* 0x000000000000791b */ /* 0x003fe20003800000 */
.L_x_2355:
[----:B------:R-:W-:Y:S02]  /*2f5e0*/  IMAD.MOV.U32 R13, RZ, RZ, R82 ;  /* 0x000000ffff0d7224 */ /* 0x000fe400078e0052 */
[----:B------:R-:W-:-:S07]  /*2f5f0*/  IMAD.MOV.U32 R86, RZ, RZ, R14 ;  /* 0x000000ffff567224 */ /* 0x000fce00078e000e */
[----:B------:R-:W-:Y:S05]  /*2f600*/  WARPSYNC.COLLECTIVE R15, `(.L_x_2356) ;  /* 0x000000000f087348 */ /* 0x000fea0003c00000 */
[----:B------:R0:W1:Y:S02]  /*2f610*/  SHFL.IDX P6, R14, R13, R12, R11 ;  /* 0x0000000c0d0e7389 */ /* 0x00006400000c000b */
[----:B01----:R-:W-:Y:S01]  /*2f620*/  ENDCOLLECTIVE ;  /* 0x000000000000791b */ /* 0x003fe20003800000 */
.L_x_2356:
[----:B------:R-:W-:Y:S02]  /*2f630*/  IMAD.MOV.U32 R13, RZ, RZ, R79 ;  /* 0x000000ffff0d7224 */ /* 0x000fe400078e004f */
[----:B------:R-:W-:Y:S02]  /*2f640*/  IMAD.MOV.U32 R12, RZ, RZ, R0 ;  /* 0x000000ffff0c7224 */ /* 0x000fe400078e0000 */
[----:B------:R-:W-:-:S07]  /*2f650*/  IMAD.MOV.U32 R82, RZ, RZ, R14 ;  /* 0x000000ffff527224 */ /* 0x000fce00078e000e */
[----:B------:R-:W-:Y:S05]  /*2f660*/  WARPSYNC.COLLECTIVE R15, `(.L_x_2357) ;  /* 0x000000000f087348 */ /* 0x000fea0003c00000 */
[----:B------:R0:W1:Y:S02]  /*2f670*/  SHFL.IDX P6, R14, R13, R12, R11 ;  /* 0x0000000c0d0e7389 */ /* 0x00006400000c000b */
[----:B01----:R-:W-:Y:S01]  /*2f680*/  ENDCOLLECTIVE ;  /* 0x000000000000791b */ /* 0x003fe20003800000 */
.L_x_2357:
[----:B------:R-:W-:Y:S02]  /*2f690*/  SEL R48, R67, R82, P0 ;  /* 0x0000005243307207 */ /* 0x000fe40000000000 */
[----:B------:R-:W-:Y:S01]  /*2f6a0*/  SEL R67, R82, R67, P0 ;  /* 0x0000004352437207 */ /* 0x000fe20000000000 */
[----:B------:R-:W-:Y:S02]  /*2f6b0*/  IMAD.MOV.U32 R13, RZ, RZ, R75 ;  /* 0x000000ffff0d7224 */ /* 0x000fe400078e004b */
[----:B------:R-:W-:-:S07]  /*2f6c0*/  IMAD.MOV.U32 R79, RZ, RZ, R14 ;  /* 0x000000ffff4f7224 */ /* 0x000fce00078e000e */
[----:B------:R-:W-:Y:S05]  /*2f6d0*/  WARPSYNC.COLLECTIVE R15, `(.L_x_2358) ;  /* 0x000000000f087348 */ /* 0x000fea0003c00000 */
[----:B------:R0:W1:Y:S02]  /*2f6e0*/  SHFL.IDX P6, R14, R13, R12, R11 ;  /* 0x0000000c0d0e7389 */ /* 0x00006400000c000b */
[----:B01----:R-:W-:Y:S01]  /*2f6f0*/  ENDCOLLECTIVE ;  /* 0x000000000000791b */ /* 0x003fe20003800000 */
.L_x_2358:
[----:B------:R-:W-:Y:S01]  /*2f700*/  MOV R13, R94 ;  /* 0x0000005e000d7202 */ /* 0x000fe20000000f00 */
[----:B------:R-:W-:Y:S02]  /*2f710*/  IMAD.MOV.U32 R12, RZ, RZ, R2 ;  /* 0x000000ffff0c7224 */ /* 0x000fe400078e0002 */
[----:B------:R-:W-:-:S07]  /*2f720*/  IMAD.MOV.U32 R75, RZ, RZ, R14 ;  /* 0x000000ffff4b7224 */ /* 0x000fce00078e000e */
[----:B------:R-:W-:Y:S05]  /*2f730*/  WARPSYNC.COLLECTIVE R15, `(.L_x_2359) ;  /* 0x000000000f087348 */ /* 0x000fea0003c00000 */
[----:B------:R0:W1:Y:S02]  /*2f740*/  SHFL.IDX P6, R14, R13, R12, R11 ;  /* 0x0000000c0d0e7389 */ /* 0x00006400000c000b */
[----:B01----:R-:W-:Y:S01]  /*2f750*/  ENDCOLLECTIVE ;  /* 0x000000000000791b */ /* 0x003fe20003800000 */
.L_x_2359:
[----:B------:R-:W-:Y:S02]  /*2f760*/  IMAD.MOV.U32 R13, RZ, RZ, R90 ;  /* 0x000000ffff0d7224 */ /* 0x000fe400078e005a */
[----:B------:R-:W-:-:S07]  /*2f770*/  IMAD.MOV.U32 R94, RZ, RZ, R14 ;  /* 0x000000ffff5e7224 */ /* 0x000fce00078e000e */
[----:B------:R-:W-:Y:S05]  /*2f780*/  WARPSYNC.COLLECTIVE R15, `(.L_x_2360) ;  /* 0x000000000f087348 */ /* 0x000fea0003c00000 */
[----:B------:R0:W1:Y:S02]  /*2f790*/  SHFL.IDX P6, R14, R13, R12, R11 ;  /* 0x0000000c0d0e7389 */ /* 0x00006400000c000b */
[----:B01----:R-:W-:Y:S01]  /*2f7a0*/  ENDCOLLECTIVE ;  /* 0x000000000000791b */ /* 0x003fe20003800000 */
.L_x_2360:
        /* <DEDUP_REMOVED lines=8> */
.L_x_2361:
[----:B------:R-:W-:Y:S02]  /*2f830*/  SEL R51, R75, R90, P0 ;  /* 0x0000005a4b337207 */ /* 0x000fe40000000000 */
[----:B------:R-:W-:Y:S01]  /*2f840*/  SEL R75, R90, R75, P0 ;  /* 0x0000004b5a4b7207 */ /* 0x000fe20000000000 */
[----:B------:R-:W-:Y:S02]  /*2f850*/  IMAD.MOV.U32 R13, RZ, RZ, R129 ;  /* 0x000000ffff0d7224 */ /* 0x000fe400078e0081 */
[----:B------:R-:W-:-:S07]  /*2f860*/  IMAD.MOV.U32 R83, RZ, RZ, R14 ;  /* 0x000000ffff537224 */ /* 0x000fce00078e000e */
[----:B------:R-:W-:Y:S05]  /*2f870*/  WARPSYNC.COLLECTIVE R15, `(.L_x_2362) ;  /* 0x000000000f087348 */ /* 0x000fea0003c00000 */
[----:B------:R0:W1:Y:S02]  /*2f880*/  SHFL.IDX P6, R14, R13, R12, R11 ;  /* 0x0000000c0d0e7389 */ /* 0x00006400000c000b */
[----:B01----:R-:W-:Y:S01]  /*2f890*/  ENDCOLLECTIVE ;  /* 0x000000000000791b */ /* 0x003fe20003800000 */
.L_x_2362:
[----:B------:R-:W-:Y:S02]  /*2f8a0*/  IMAD.MOV.U32 R13, RZ, RZ, R102 ;  /* 0x000000ffff0d7224 */ /* 0x000fe400078e0066 */
[----:B------:R-:W-:Y:S02]  /*2f8b0*/  IMAD.MOV.U32 R12, RZ, RZ, R2 ;  /* 0x000000ffff0c7224 */ /* 0x000fe400078e0002 */
[----:B------:R-:W-:-:S07]  /*2f8c0*/  IMAD.MOV.U32 R99, RZ, RZ, R14 ;  /* 0x000000ffff637224 */ /* 0x000fce00078e000e */
[----:B------:R-:W-:Y:S05]  /*2f8d0*/  WARPSYNC.COLLECTIVE R15, `(.L_x_2363) ;  /* 0x000000000f087348 */ /* 0x000fea0003c00000 */
[----:B------:R0:W1:Y:S02]  /*2f8e0*/  SHFL.IDX P6, R14, R13, R12, R11 ;  /* 0x0000000c0d0e7389 */ /* 0x00006400000c000b */
[----:B01----:R-:W-:Y:S01]  /*2f8f0*/  ENDCOLLECTIVE ;  /* 0x000000000000791b */ /* 0x003fe20003800000 */
.L_x_2363:
[----:B------:R-:W-:Y:S02]  /*2f900*/  IMAD.MOV.U32 R13, RZ, RZ, R98 ;  /* 0x000000ffff0d7224 */ /* 0x000fe400078e0062 */
[----:B------:R-:W-:-:S07]  /*2f910*/  IMAD.MOV.U32 R102, RZ, RZ, R14 ;  /* 0x000000ffff667224 */ /* 0x000fce00078e000e */
[----:B------:R-:W-:Y:S05]  /*2f920*/  WARPSYNC.COLLECTIVE R15, `(.L_x_2364) ;  /* 0x000000000f087348 */ /* 0x000fea0003c00000 */
[----:B------:R0:W1:Y:S02]  /*2f930*/  SHFL.IDX P6, R14, R13, R12, R11 ;  /* 0x0000000c0d0e7389 */ /* 0x00006400000c000b */
[----:B01----:R-:W-:Y:S01]  /*2f940*/  ENDCOLLECTIVE ;  /* 0x000000000000791b */ /* 0x003fe20003800000 */
.L_x_2364:
        /* <DEDUP_REMOVED lines=8> */
.L_x_2365:
[----:B------:R-:W-:Y:S02]  /*2f9d0*/  SEL R53, R99, R98, P0 ;  /* 0x0000006263357207 */ /* 0x000fe40000000000 */
[----:B------:R-:W-:Y:S01]  /*2f9e0*/  SEL R98, R98, R99, P0 ;  /* 0x0000006362627207 */ /* 0x000fe20000000000 */
[----:B------:R-:W-:Y:S02]  /*2f9f0*/  IMAD.MOV.U32 R13, RZ, RZ, R103 ;  /* 0x000000ffff0d7224 */ /* 0x000fe400078e0067 */
[----:B------:R-:W-:-:S07]  /*2fa00*/  IMAD.MOV.U32 R87, RZ, RZ, R14 ;  /* 0x000000ffff577224 */ /* 0x000fce00078e000e */
[----:B------:R-:W-:Y:S05]  /*2fa10*/  WARPSYNC.COLLECTIVE R15, `(.L_x_2366) ;  /* 0x000000000f087348 */ /* 0x000fea0003c00000 */
[----:B------:R0:W1:Y:S02]  /*2fa20*/  SHFL.IDX P6, R14, R13, R12, R11 ;  /* 0x0000000c0d0e7389 */ /* 0x00006400000c000b */
[----:B01----:R-:W-:Y:S01]  /*2fa30*/  ENDCOLLECTIVE ;  /* 0x000000000000791b */ /* 0x003fe20003800000 */
.L_x_2366:
[----:B------:R-:W-:Y:S02]  /*2fa40*/  IMAD.MOV.U32 R13, RZ, RZ, R110 ;  /* 0x000000ffff0d7224 */ /* 0x000fe400078e006e */
[----:B------:R-:W-:Y:S02]  /*2fa50*/  IMAD.MOV.U32 R12, RZ, RZ, R2 ;  /* 0x000000ffff0c7224 */ /* 0x000fe400078e0002 */
[----:B------:R-:W-:-:S07]  /*2fa60*/  IMAD.MOV.U32 R106, RZ, RZ, R14 ;  /* 0x000000ffff6a7224 */ /* 0x000fce00078e000e */
[----:B------:R-:W-:Y:S05]  /*2fa70*/  WARPSYNC.COLLECTIVE R15, `(.L_x_2367) ;  /* 0x000000000f087348 */ /* 0x000fea0003c00000 */
[----:B------:R0:W1:Y:S02]  /*2fa80*/  SHFL.IDX P6, R14, R13, R12, R11 ;  /* 0x0000000c0d0e7389 */ /* 0x00006400000c000b */
[----:B01----:R-:W-:Y:S01]  /*2fa90*/  ENDCOLLECTIVE ;  /* 0x000000000000791b */ /* 0x003fe20003800000 */
.L_x_2367:
[----:B------:R-:W-:Y:S02]  /*2faa0*/  IMAD.MOV.U32 R13, RZ, RZ, R107 ;  /* 0x000000ffff0d7224 */ /* 0x000fe400078e006b */
[----:B------:R-:W-:-:S07]  /*2fab0*/  IMAD.MOV.U32 R110, RZ, RZ, R14 ;  /* 0x000000ffff6e7224 */ /* 0x000fce00078e000e */
[----:B------:R-:W-:Y:S05]  /*2fac0*/  WARPSYNC.COLLECTIVE R15, `(.L_x_2368) ;  /* 0x000000000f087348 */ /* 0x000fea0003c00000 */
[----:B------:R0:W1:Y:S02]  /*2fad0*/  SHFL.IDX P6, R14, R13, R12, R11 ;  /* 0x0000000c0d0e7389 */ /* 0x00006400000c000b */
[----:B01----:R-:W-:Y:S01]  /*2fae0*/  ENDCOLLECTIVE ;  /* 0x000000000000791b */ /* 0x003fe20003800000 */
.L_x_2368:
        /* <DEDUP_REMOVED lines=8> */
.L_x_2369:
[----:B------:R-:W-:Y:S02]  /*2fb70*/  SEL R56, R106, R103, P0 ;  /* 0x000000676a387207 */ /* 0x000fe40000000000 */
[----:B------:R-:W-:Y:S01]  /*2fb80*/  SEL R103, R103, R106, P0 ;  /* 0x0000006a67677207 */ /* 0x000fe20000000000 */
[----:B------:R-:W-:Y:S02]  /*2fb90*/  IMAD.MOV.U32 R13, RZ, RZ, R111 ;  /* 0x000000ffff0d7224 */ /* 0x000fe400078e006f */
[----:B------:R-:W-:-:S07]  /*2fba0*/  IMAD.MOV.U32 R91, RZ, RZ, R14 ;  /* 0x000000ffff5b7224 */ /* 0x000fce00078e000e */
[----:B------:R-:W-:Y:S05]  /*2fbb0*/  WARPSYNC.COLLECTIVE R15, `(.L_x_2370) ;  /* 0x000000000f087348 */ /* 0x000fea0003c00000 */
[----:B------:R0:W1:Y:S02]  /*2fbc0*/  SHFL.IDX P6, R14, R13, R12, R11 ;  /* 0x0000000c0d0e7389 */ /* 0x00006400000c000b */
[----:B01----:R-:W-:Y:S01]  /*2fbd0*/  ENDCOLLECTIVE ;  /* 0x000000000000791b */ /* 0x003fe20003800000 */
.L_x_2370:
[----:B------:R-:W-:Y:S02]  /*2fbe0*/  IMAD.MOV.U32 R13, RZ, RZ, R118 ;  /* 0x000000ffff0d7224 */ /* 0x000fe400078e0076 */
[----:B------:R-:W-:Y:S02]  /*2fbf0*/  IMAD.MOV.U32 R12, RZ, RZ, R2 ;  /* 0x000000ffff0c7224 */ /* 0x000fe400078e0002 */
[----:B------:R-:W-:-:S07]  /*2fc00*/  IMAD.MOV.U32 R111, RZ, RZ, R14 ;  /* 0x000000ffff6f7224 */ /* 0x000fce00078e000e */
[----:B------:R-:W-:Y:S05]  /*2fc10*/  WARPSYNC.COLLECTIVE R15, `(.L_x_2371) ;  /* 0x000000000f087348 */ /* 0x000fea0003c00000 */
[----:B------:R0:W1:Y:S02]  /*2fc20*/  SHFL.IDX P6, R14, R13, R12, R11 ;  /* 0x0000000c0d0e7389 */ /* 0x00006400000c000b */
[----:B01----:R-:W-:Y:S01]  /*2fc30*/  ENDCOLLECTIVE ;  /* 0x000000000000791b */ /* 0x003fe20003800000 */
.L_x_2371:
[----:B------:R-:W-:Y:S01]  /*2fc40*/  IMAD.MOV.U32 R13, RZ, RZ, R114 ;  /* 0x000000ffff0d7224 */ /* 0x000fe200078e0072 */
[----:B------:R-:W-:-:S07]  /*2fc50*/  MOV R118, R14 ;  /* 0x0000000e00767202 */ /* 0x000fce0000000f00 */
[----:B------:R-:W-:Y:S05]  /*2fc60*/  WARPSYNC.COLLECTIVE R15, `(.L_x_2372) ;  /* 0x000000000f087348 */ /* 0x000fea0003c00000 */
[----:B------:R0:W1:Y:S02]  /*2fc70*/  SHFL.IDX P6, R14, R13, R12, R11 ;  /* 0x0000000c0d0e7389 */ /* 0x00006400000c000b */
[----:B01----:R-:W-:Y:S01]  /*2fc80*/  ENDCOLLECTIVE ;  /* 0x000000000000791b */ /* 0x003fe20003800000 */
.L_x_2372:
[----:B------:R-:W-:Y:S02]  /*2fc90*/  IMAD.MOV.U32 R13, RZ, RZ, R95 ;  /* 0x000000ffff0d7224 */ /* 0x000fe400078e005f */
[----:B------:R-:W-:Y:S02]  /*2fca0*/  IMAD.MOV.U32 R12, RZ, RZ, R0 ;  /* 0x000000ffff0c7224 */ /* 0x000fe400078e0000 */
[----:B------:R-:W-:-:S07]  /*2fcb0*/  IMAD.MOV.U32 R107, RZ, RZ, R14 ;  /* 0x000000ffff6b7224 */ /* 0x000fce00078e000e */
[----:B------:R-:W-:Y:S05]  /*2fcc0*/  WARPSYNC.COLLECTIVE R15, `(.L_x_2373) ;  /* 0x000000000f087348 */ /* 0x000fea0003c00000 */
[----:B------:R0:W1:Y:S02]  /*2fcd0*/  SHFL.IDX P6, R14, R13, R12, R11 ;  /* 0x0000000c0d0e7389 */ /* 0x00006400000c000b */
[----:B01----:R-:W-:Y:S01]  /*2fce0*/  ENDCOLLECTIVE ;  /* 0x000000000000791b */ /* 0x003fe20003800000 */
.L_x_2373:
[----:B------:R-:W-:Y:S02]  /*2fcf0*/  SEL R60, R111, R107, P0 ;  /* 0x0000006b6f3c7207 */ /* 0x000fe40000000000 */
[----:B------:R-:W-:Y:S01]  /*2fd00*/  SEL R107, R107, R111, P0 ;  /* 0x0000006f6b6b7207 */ /* 0x000fe20000000000 */
[----:B------:R-:W-:Y:S02]  /*2fd10*/  IMAD.MOV.U32 R13, RZ, RZ, R115 ;  /* 0x000000ffff0d7224 */ /* 0x000fe400078e0073 */
[----:B------:R-:W-:-:S07]  /*2fd20*/  IMAD.MOV.U32 R95, RZ, RZ, R14 ;  /* 0x000000ffff5f7224 */ /* 0x000fce00078e000e */
[----:B------:R-:W-:Y:S05]  /*2fd30*/  WARPSYNC.COLLECTIVE R15, `(.L_x_2374) ;  /* 0x000000000f087348 */ /* 0x000fea0003c00000 */
[----:B------:R0:W1:Y:S02]  /*2fd40*/  SHFL.IDX P6, R14, R13, R12, R11 ;  /* 0x0000000c0d0e7389 */ /* 0x00006400000c000b */
[----:B01----:R-:W-:Y:S01]  /*2fd50*/  ENDCOLLECTIVE ;  /* 0x000000000000791b */ /* 0x003fe20003800000 */
.L_x_2374:
[----:B------:R-:W-:Y:S02]  /*2fd60*/  IMAD.MOV.U32 R13, RZ, RZ, R126 ;  /* 0x000000ffff0d7224 */ /* 0x000fe400078e007e */
[----:B------:R-:W-:Y:S02]  /*2fd70*/  IMAD.MOV.U32 R12, RZ, RZ, R2 ;  /* 0x000000ffff0c7224 */ /* 0x000fe400078e0002 */
[----:B------:R-:W-:-:S07]  /*2fd80*/  IMAD.MOV.U32 R115, RZ, RZ, R14 ;  /* 0x000000ffff737224 */ /* 0x000fce00078e000e */
[----:B------:R-:W-:Y:S05]  /*2fd90*/  WARPSYNC.COLLECTIVE R15, `(.L_x_2375) ;  /* 0x000000000f087348 */ /* 0x000fea0003c00000 */
[----:B------:R0:W1:Y:S02]  /*2fda0*/  SHFL.IDX P6, R14, R13, R12, R11 ;  /* 0x0000000c0d0e7389 */ /* 0x00006400000c000b */
[----:B01----:R-:W-:Y:S01]  /*2fdb0*/  ENDCOLLECTIVE ;  /* 0x000000000000791b */ /* 0x003fe20003800000 */
.L_x_2375:
[----:B------:R-:W-:Y:S02]  /*2fdc0*/  IMAD.MOV.U32 R13, RZ, RZ, R122 ;  /* 0x000000ffff0d7224 */ /* 0x000fe400078e007a */
[----:B------:R-:W-:-:S07]  /*2fdd0*/  IMAD.MOV.U32 R126, RZ, RZ, R14 ;  /* 0x000000ffff7e7224 */ /* 0x000fce00078e000e */
[----:B------:R-:W-:Y:S05]  /*2fde0*/  WARPSYNC.COLLECTIVE R15, `(.L_x_2376) ;  /* 0x000000000f087348 */ /* 0x000fea0003c00000 */
[----:B------:R0:W1:Y:S02]  /*2fdf0*/  SHFL.IDX P6, R14, R13, R12, R11 ;  /* 0x0000000c0d0e7389 */ /* 0x00006400000c000b */
[----:B01----:R-:W-:Y:S01]  /*2fe00*/  ENDCOLLECTIVE ;  /* 0x000000000000791b */ /* 0x003fe20003800000 */
.L_x_2376:
        /* <DEDUP_REMOVED lines=8> */
.L_x_2377:
[----:B------:R-:W-:Y:S02]  /*2fe90*/  SEL R62, R115, R114, P0 ;  /* 0x00000072733e7207 */ /* 0x000fe40000000000 */
[----:B------:R-:W-:Y:S02]  /*2fea0*/  SEL R114, R114, R115, P0 ;  /* 0x0000007372727207 */ /* 0x000fe40000000000 */
[----:B------:R-:W-:Y:S01]  /*2feb0*/  MOV R13, R119 ;  /* 0x00000077000d7202 */ /* 0x000fe20000000f00 */
[----:B------:R-:W-:-:S07]  /*2fec0*/  IMAD.MOV.U32 R123, RZ, RZ, R14 ;  /* 0x000000ffff7b7224 */ /* 0x000fce00078e000e */
[----:B------:R-:W-:Y:S05]  /*2fed0*/  WARPSYNC.COLLECTIVE R15, `(.L_x_2378) ;  /* 0x000000000f087348 */ /* 0x000fea0003c00000 */
[----:B------:R0:W1:Y:S02]  /*2fee0*/  SHFL.IDX P6, R14, R13, R12, R11 ;  /* 0x0000000c0d0e7389 */ /* 0x00006400000c000b */
[----:B01----:R-:W-:Y:S01]  /*2fef0*/  ENDCOLLECTIVE ;  /* 0x000000000000791b */ /* 0x003fe20003800000 */
.L_x_2378:
[----:B------:R-:W-:Y:S02]  /*2ff00*/  IMAD.MOV.U32 R13, RZ, RZ, R134 ;  /* 0x000000ffff0d7224 */ /* 0x000fe400078e0086 */
[----:B------:R-:W-:Y:S02]  /*2ff10*/  IMAD.MOV.U32 R12, RZ, RZ, R2 ;  /* 0x000000ffff0c7224 */ /* 0x000fe400078e0002 */
[----:B------:R-:W-:-:S07]  /*2ff20*/  IMAD.MOV.U32 R122, RZ, RZ, R14 ;  /* 0x000000ffff7a7224 */ /* 0x000fce00078e000e */
[----:B------:R-:W-:Y:S05]  /*2ff30*/  WARPSYNC.COLLECTIVE R15, `(.L_x_2379) ;  /* 0x000000000f087348 */ /* 0x000fea0003c00000 */
[----:B------:R0:W1:Y:S02]  /*2ff40*/  SHFL.IDX P6, R14, R13, R12, R11 ;  /* 0x0000000c0d0e7389 */ /* 0x00006400000c000b */
[----:B01----:R-:W-:Y:S01]  /*2ff50*/  ENDCOLLECTIVE ;  /* 0x000000000000791b */ /* 0x003fe20003800000 */
.L_x_2379:
[----:B------:R-:W-:Y:S02]  /*2ff60*/  IMAD.MOV.U32 R13, RZ, RZ, R130 ;  /* 0x000000ffff0d7224 */ /* 0x000fe400078e0082 */
[----:B------:R-:W-:-:S07]  /*2ff70*/  IMAD.MOV.U32 R134, RZ, RZ, R14 ;  /* 0x000000ffff867224 */ /* 0x000fce00078e000e */
[----:B------:R-:W-:Y:S05]  /*2ff80*/  WARPSYNC.COLLECTIVE R15, `(.L_x_2380) ;  /* 0x000000000f087348 */ /* 0x000fea0003c00000 */
[----:B------:R0:W1:Y:S02]  /*2ff90*/  SHFL.IDX P6, R14, R13, R12, R11 ;  /* 0x0000000c0d0e7389 */ /* 0x00006400000c000b */
[----:B01----:R-:W-:Y:S01]  /*2ffa0*/  ENDCOLLECTIVE ;  /* 0x000000000000791b */ /* 0x003fe20003800000 */
.L_x_2380:
        /* <DEDUP_REMOVED lines=8> */
.L_x_2381:
[----:B------:R-:W-:Y:S02]  /*30030*/  SEL R72, R122, R119, P0 ;  /* 0x000000777a487207 */ /* 0x000fe40000000000 */
[----:B------:R-:W-:Y:S01]  /*30040*/  SEL R119, R119, R122, P0 ;  /* 0x0000007a77777207 */ /* 0x000fe20000000000 */
[----:B------:R-:W-:Y:S02]  /*30050*/  IMAD.MOV.U32 R13, RZ, RZ, R127 ;  /* 0x000000ffff0d7224 */ /* 0x000fe400078e007f */
[----:B------:R-:W-:-:S07]  /*30060*/  IMAD.MOV.U32 R131, RZ, RZ, R14 ;  /* 0x000000ffff837224 */ /* 0x000fce00078e000e */
[----:B------:R-:W-:Y:S05]  /*30070*/  WARPSYNC.COLLECTIVE R15, `(.L_x_2382) ;  /* 0x000000000f087348 */ /* 0x000fea0003c00000 */
[----:B------:R0:W1:Y:S02]  /*30080*/  SHFL.IDX P6, R14, R13, R12, R11 ;  /* 0x0000000c0d0e7389 */ /* 0x00006400000c000b */
[----:B01----:R-:W-:Y:S01]  /*30090*/  ENDCOLLECTIVE ;  /* 0x000000000000791b */ /* 0x003fe20003800000 */
.L_x_2382:
[----:B------:R-:W-:Y:S02]  /*300a0*/  IMAD.MOV.U32 R13, RZ, RZ, R142 ;  /* 0x000000ffff0d7224 */ /* 0x000fe400078e008e */
[----:B------:R-:W-:Y:S02]  /*300b0*/  IMAD.MOV.U32 R12, RZ, RZ, R2 ;  /* 0x000000ffff0c7224 */ /* 0x000fe400078e0002 */
[----:B------:R-:W-:-:S07]  /*300c0*/  IMAD.MOV.U32 R130, RZ, RZ, R14 ;  /* 0x000000ffff827224 */ /* 0x000fce00078e000e */
[----:B------:R-:W-:Y:S05]  /*300d0*/  WARPSYNC.COLLECTIVE R15, `(.L_x_2383) ;  /* 0x000000000f087348 */ /* 0x000fea0003c00000 */
[----:B------:R0:W1:Y:S02]  /*300e0*/  SHFL.IDX P6, R14, R13, R12, R11 ;  /* 0x0000000c0d0e7389 */ /* 0x00006400000c000b */
[----:B01----:R-:W-:Y:S01]  /*300f0*/  ENDCOLLECTIVE ;  /* 0x000000000000791b */ /* 0x003fe20003800000 */
.L_x_2383:
[----:B------:R-:W-:Y:S02]  /*30100*/  IMAD.MOV.U32 R13, RZ, RZ, R138 ;  /* 0x000000ffff0d7224 */ /* 0x000fe400078e008a */
[----:B------:R-:W-:-:S07]  /*30110*/  IMAD.MOV.U32 R129, RZ, RZ, R14 ;  /* 0x000000ffff817224 */ /* 0x000fce00078e000e */
[----:B------:R-:W-:Y:S05]  /*30120*/  WARPSYNC.COLLECTIVE R15, `(.L_x_2384) ;  /* 0x000000000f087348 */ /* 0x000fea0003c00000 */
[----:B------:R0:W1:Y:S02]  /*30130*/  SHFL.IDX P6, R14, R13, R12, R11 ;  /* 0x0000000c0d0e7389 */ /* 0x00006400000c000b */
[----:B01----:R-:W-:Y:S01]  /*30140*/  ENDCOLLECTIVE ;  /* 0x000000000000791b */ /* 0x003fe20003800000 */
.L_x_2384:
        /* <DEDUP_REMOVED lines=8> */
.L_x_2385:
        /* <DEDUP_REMOVED lines=11> */
.L_x_2386:
[----:B------:R-:W-:Y:S02]  /*30280*/  IMAD.MOV.U32 R13, RZ, RZ, R150 ;  /* 0x000000ffff0d7224 */ /* 0x000fe400078e0096 */
[----:B------:R-:W-:Y:S01]  /*30290*/  IMAD.MOV.U32 R12, RZ, RZ, R2 ;  /* 0x000000ffff0c7224 */ /* 0x000fe200078e0002 */
[----:B------:R-:W-:Y:S01]  /*302a0*/  SEL R2, R3, R6, P0 ;  /* 0x0000000603027207 */ /* 0x000fe20000000000 */
[----:B------:R-:W-:-:S07]  /*302b0*/  IMAD.MOV.U32 R59, RZ, RZ, R14 ;  /* 0x000000ffff3b7224 */ /* 0x000fce00078e000e */
[----:B------:R-:W-:Y:S05]  /*302c0*/  WARPSYNC.COLLECTIVE R15, `(.L_x_2387) ;  /* 0x000000000f087348 */ /* 0x000fea0003c00000 */
[----:B------:R0:W1:Y:S02]  /*302d0*/  SHFL.IDX P6, R14, R13, R12, R11 ;  /* 0x0000000c0d0e7389 */ /* 0x00006400000c000b */
[----:B01----:R-:W-:Y:S01]  /*302e0*/  ENDCOLLECTIVE ;  /* 0x000000000000791b */ /* 0x003fe20003800000 */
.L_x_2387:
        /* <DEDUP_REMOVED lines=11> */
.L_x_2388:
[----:B------:R-:W-:Y:S02]  /*303a0*/  SEL R78, R130, R127, P0 ;  /* 0x0000007f824e7207 */ /* 0x000fe40000000000 */
[----:B------:R-:W-:Y:S02]  /*303b0*/  SEL R70, R70, R121, P0 ;  /* 0x0000007946467207 */ /* 0x000fe40000000000 */
[----:B------:R-:W-:Y:S02]  /*303c0*/  SEL R127, R127, R130, P0 ;  /* 0x000000827f7f7207 */ /* 0x000fe40000000000 */
[----:B------:R-:W-:Y:S02]  /*303d0*/  SEL R12, R4, R5, P0 ;  /* 0x00000005040c7207 */ /* 0x000fe40000000000 */
[----:B------:R-:W-:Y:S02]  /*303e0*/  SEL R5, R5, R4, P0 ;  /* 0x0000000405057207 */ /* 0x000fe40000000000 */
[----:B------:R-:W-:Y:S01]  /*303f0*/  SEL R4, R6, R3, P0 ;  /* 0x0000000306047207 */ /* 0x000fe20000000000 */
[----:B------:R-:W-:Y:S01]  /*30400*/  STL [R1+0x34], R12 ;  /* 0x0000340c01007387 */ /* 0x000fe20000100800 */
[----:B------:R-:W-:-:S02]  /*30410*/  SEL R3, R8, R9, P0 ;  /* 0x0000000908037207 */ /* 0x000fc40000000000 */
[----:B------:R-:W-:Y:S01]  /*30420*/  SEL R6, R73, R132, P0 ;  /* 0x0000008449067207 */ /* 0x000fe20000000000 */
[----:B------:R0:W-:Y:S01]  /*30430*/  STL [R1+0x38], R5 ;  /* 0x0000380501007387 */ /* 0x0001e20000100800 */
[----:B------:R-:W-:Y:S01]  /*30440*/  IMAD.MOV.U32 R11, RZ, RZ, R14 ;  /* 0x000000ffff0b7224 */ /* 0x000fe200078e000e */
[----:B------:R-:W-:Y:S02]  /*30450*/  SEL R73, R132, R73, P0 ;  /* 0x0000004984497207 */ /* 0x000fe40000000000 */
[----:B------:R1:W-:Y:S04]  /*30460*/  STL [R1+0x2c], R2 ;  /* 0x00002c0201007387 */ /* 0x0003e80000100800 */
[----:B------:R2:W-:Y:S01]  /*30470*/  STL [R1+0x30], R4 ;  /* 0x0000300401007387 */ /* 0x0005e20000100800 */
[----:B0-----:R-:W-:-:S03]  /*30480*/  SEL R5, R69, R128, P0 ;  /* 0x0000008045057207 */ /* 0x001fc60000000000 */
[----:B------:R0:W-:Y:S01]  /*30490*/  STL [R1+0x24], R3 ;  /* 0x0000240301007387 */ /* 0x0001e20000100800 */
[----:B------:R-:W-:Y:S02]  /*304a0*/  SEL R69, R128, R69, P0 ;  /* 0x0000004580457207 */ /* 0x000fe40000000000 */
[----:B-1----:R-:W-:Y:S02]  /*304b0*/  SEL R2, R9, R8, P0 ;  /* 0x0000000809027207 */ /* 0x002fe40000000000 */
[----:B------:R-:W-:Y:S02]  /*304c0*/  SEL R8, R81, R140, P0 ;  /* 0x0000008c51087207 */ /* 0x000fe40000000000 */
[----:B--2---:R-:W-:Y:S01]  /*304d0*/  SEL R4, R7, R10, P0 ;  /* 0x0000000a07047207 */ /* 0x004fe20000000000 */
[----:B------:R1:W-:Y:S01]  /*304e0*/  STL [R1+0x28], R2 ;  /* 0x0000280201007387 */ /* 0x0003e20000100800 */
[----:B------:R-:W-:Y:S02]  /*304f0*/  SEL R9, R85, R144, P0 ;  /* 0x0000009055097207 */ /* 0x000fe40000000000 */
[----:B0-----:R-:W-:Y:S01]  /*30500*/  SEL R3, R10, R7, P0 ;  /* 0x000000070a037207 */ /* 0x001fe20000000000 */
[----:B------:R0:W-:Y:S01]  /*30510*/  STL [R1+0x18], R4 ;  /* 0x0000180401007387 */ /* 0x0001e20000100800 */
[----:B------:R-:W-:-:S02]  /*30520*/  SEL R7, R77, R136, P0 ;  /* 0x000000884d077207 */ /* 0x000fc40000000000 */
[----:B------:R-:W-:Y:S01]  /*30530*/  SEL R10, R89, R148, P0 ;  /* 0x00000094590a7207 */ /* 0x000fe20000000000 */
[----:B------:R2:W-:Y:S01]  /*30540*/  STL [R1+0x20], R3 ;  /* 0x0000200301007387 */ /* 0x0005e20000100800 */
[----:B------:R-:W-:Y:S02]  /*30550*/  SEL R77, R136, R77, P0 ;  /* 0x0000004d884d7207 */ /* 0x000fe40000000000 */
[----:B-1----:R-:W-:Y:S02]  /*30560*/  SEL R2, R28, R40, P0 ;  /* 0x000000281c027207 */ /* 0x002fe40000000000 */
[----:B------:R-:W-:Y:S02]  /*30570*/  SEL R81, R140, R81, P0 ;  /* 0x000000518c517207 */ /* 0x000fe40000000000 */
[----:B0-----:R-:W-:Y:S01]  /*30580*/  SEL R4, R40, R28, P0 ;  /* 0x0000001c28047207 */ /* 0x001fe20000000000 */
[----:B------:R0:W-:Y:S01]  /*30590*/  STL [R1+0x10], R2 ;  /* 0x0000100201007387 */ /* 0x0001e20000100800 */
[----:B------:R-:W-:-:S02]  /*305a0*/  SEL R40, R54, R32, P0 ;  /* 0x0000002036287207 */ /* 0x000fc40000000000 */
[----:B--2---:R-:W-:Y:S01]  /*305b0*/  SEL R3, R29, R44, P0 ;  /* 0x0000002c1d037207 */ /* 0x004fe20000000000 */
[----:B------:R1:W-:Y:S01]  /*305c0*/  STL [R1+0x14], R4 ;  /* 0x0000140401007387 */ /* 0x0003e20000100800 */
[----:B------:R-:W-:Y:S02]  /*305d0*/  SEL R85, R144, R85, P0 ;  /* 0x0000005590557207 */ /* 0x000fe40000000000 */
[----:B------:R-:W-:Y:S01]  /*305e0*/  SEL R89, R148, R89, P0 ;  /* 0x0000005994597207 */ /* 0x000fe20000000000 */
[----:B------:R2:W-:Y:S01]  /*305f0*/  STL [R1+0x4], R3 ;  /* 0x0000040301007387 */ /* 0x0005e20000100800 */
[----:B------:R-:W-:Y:S02]  /*30600*/  SEL R54, R32, R54, P0 ;  /* 0x0000003620367207 */ /* 0x000fe40000000000 */
[----:B0-----:R-:W-:Y:S02]  /*30610*/  SEL R2, R44, R29, P0 ;  /* 0x0000001d2c027207 */ /* 0x001fe40000000000 */
[----:B------:R-:W-:-:S02]  /*30620*/  SEL R44, R125, R74, P0 ;  /* 0x0000004a7d2c7207 */ /* 0x000fc40000000000 */
[----:B-1----:R-:W-:Y:S01]  /*30630*/  SEL R4, R65, R124, P0 ;  /* 0x0000007c41047207 */ /* 0x002fe20000000000 */
[----:B------:R0:W-:Y:S01]  /*30640*/  STL [R1+0x8], R2 ;  /* 0x0000080201007387 */ /* 0x0001e20000100800 */
[----:B------:R-:W-:Y:S02]  /*30650*/  SEL R65, R124, R65, P0 ;  /* 0x000000417c417207 */ /* 0x000fe40000000000 */
[----:B--2---:R-:W-:Y:S02]  /*30660*/  SEL R3, R61, R120, P0 ;  /* 0x000000783d037207 */ /* 0x004fe40000000000 */
[----:B------:R-:W-:Y:S02]  /*30670*/  SEL R120, R120, R61, P0 ;  /* 0x0000003d78787207 */ /* 0x000fe40000000000 */
[----:B------:R-:W-:Y:S02]  /*30680*/  SEL R61, R91, R118, P0 ;  /* 0x000000765b3d7207 */ /* 0x000fe40000000000 */
[----:B------:R-:W-:Y:S01]  /*30690*/  SEL R74, R74, R125, P0 ;  /* 0x0000007d4a4a7207 */ /* 0x000fe20000000000 */
[----:B0-----:R-:W-:Y:S01]  /*306a0*/  IMAD.MOV.U32 R2, RZ, RZ, RZ ;  /* 0x000000ffff027224 */ /* 0x001fe200078e00ff */
[----:B------:R-:W-:Y:S01]  /*306b0*/  SEL R91, R118, R91, P0 ;  /* 0x0000005b765b7207 */ /* 0x000fe20000000000 */
[----:B------:R-:W-:Y:S06]  /*306c0*/  BRA `(.L_x_2389) ;  /* 0xfffffed4001c7947 */ /* 0x000fec000383ffff */
.L_x_1997:
[----:B------:R-:W-:Y:S02]  /*306d0*/  IMAD.MOV.U32 R13, RZ, RZ, R20 ;  /* 0x000000ffff0d7224 */ /* 0x000fe400078e0014 */
[----:B------:R-:W-:Y:S02]  /*306e0*/  IMAD.MOV.U32 R12, RZ, RZ, RZ ;  /* 0x000000ffff0c7224 */ /* 0x000fe400078e00ff */
[----:B------:R-:W-:Y:S02]  /*306f0*/  IMAD.MOV.U32 R11, RZ, RZ, 0x181f ;  /* 0x0000181fff0b7424 */ /* 0x000fe400078e00ff */
[----:B------:R-:W-:-:S07]  /*30700*/  IMAD.MOV.U32 R15, RZ, RZ, -0x1 ;  /* 0xffffffffff0f7424 */ /* 0x000fce00078e00ff */
[----:B-----5:R-:W-:Y:S05]  /*30710*/  WARPSYNC.COLLECTIVE R15, `(.L_x_2390) ;  /* 0x000000000f087348 */ /* 0x020fea0003c00000 */
[----:B------:R0:W1:Y:S02]  /*30720*/  SHFL.IDX P6, R14, R13, R12, R11 ;  /* 0x0000000c0d0e7389 */ /* 0x00006400000c000b */
[----:B01---5:R-:W-:Y:S01]  /*30730*/  ENDCOLLECTIVE ;  /* 0x000000000000791b */ /* 0x023fe20003800000 */
.L_x_2390:
[----:B------:R-:W-:Y:S01]  /*30740*/  IMAD.MOV.U32 R13, RZ, RZ, R0 ;  /* 0x000000ffff0d7224 */ /* 0x000fe200078e0000 */
[----:B------:R-:W-:-:S07]  /*30750*/  MOV R21, R14 ;  /* 0x0000000e00157202 */ /* 0x000fce0000000f00 */
[----:B------:R-:W-:Y:S05]  /*30760*/  WARPSYNC.COLLECTIVE R15, `(.L_x_2391) ;  /* 0x000000000f087348 */ /* 0x000fea0003c00000 */
[----:B------:R0:W1:Y:S02]  /*30770*/  SHFL.IDX P6, R14, R13, R12, R11 ;  /* 0x0000000c0d0e7389 */ /* 0x00006400000c000b */
[----:B01----:R-:W-:Y:S01]  /*30780*/  ENDCOLLECTIVE ;  /* 0x000000000000791b */ /* 0x003fe20003800000 */
.L_x_2391:
[----:B------:R-:W-:Y:S05]  /*30790*/  BRA `(.L_x_2392) ;  /* 0xfffffee8006c7947 */ /* 0x000fea000383ffff */
.L_x_2000:
[----:B------:R-:W-:Y:S01]  /*307a0*/  BSSY B1, `(.L_x_2393) ;  /* 0x0000008000017945 */ /* 0x000fe20003800000 */
[----:B---3--:R-:W-:Y:S02]  /*307b0*/  IMAD.MOV.U32 R13, RZ, RZ, R20 ;  /* 0x000000ffff0d7224 */ /* 0x008fe400078e0014 */
[----:B------:R-:W-:Y:S02]  /*307c0*/  IMAD.MOV.U32 R12, RZ, RZ, 0x1 ;  /* 0x00000001ff0c7424 */ /* 0x000fe400078e00ff */
[----:B------:R-:W-:Y:S02]  /*307d0*/  IMAD.MOV.U32 R11, RZ, RZ, 0x181f ;  /* 0x0000181fff0b7424 */ /* 0x000fe400078e00ff */
[----:B------:R-:W-:-:S07]  /*307e0*/  IMAD.MOV.U32 R15, RZ, RZ, -0x1 ;  /* 0xffffffffff0f7424 */ /* 0x000fce00078e00ff */
[----:B012--5:R-:W-:Y:S05]  /*307f0*/  WARPSYNC.COLLECTIVE R15, `(.L_x_2394) ;  /* 0x000000000f087348 */ /* 0x027fea0003c00000 */
[----:B--2---:R2:W3:Y:S02]  /*30800*/  SHFL.IDX P6, R14, R13, R12, R11 ;  /* 0x0000000c0d0e7389 */ /* 0x0044e400000c000b */
[----:B0123-5:R-:W-:Y:S01]  /*30810*/  ENDCOLLECTIVE ;  /* 0x000000000000791b */ /* 0x02ffe20003800000 */
.L_x_2394:
[----:B------:R-:W-:Y:S05]  /*30820*/  BSYNC B1 ;  /* 0x0000000000017941 */ /* 0x000fea0003800000 */
.L_x_2393:
        /* <DEDUP_REMOVED lines=8> */
.L_x_2395:
[----:B------:R-:W-:Y:S05]  /*308b0*/  BRA `(.L_x_2396) ;  /* 0xfffffee800887947 */ /* 0x000fea000383ffff */
.L_x_2003:
[----:B------:R-:W-:Y:S01]  /*308c0*/  BSSY B1, `(.L_x_2397) ;  /* 0x0000008000017945 */ /* 0x000fe20003800000 */
[----:B------:R-:W-:Y:S02]  /*308d0*/  IMAD.MOV.U32 R13, RZ, RZ, R20 ;  /* 0x000000ffff0d7224 */ /* 0x000fe400078e0014 */
[----:B------:R-:W-:Y:S02]  /*308e0*/  IMAD.MOV.U32 R12, RZ, RZ, 0x2 ;  /* 0x00000002ff0c7424 */ /* 0x000fe400078e00ff */
[----:B------:R-:W-:Y:S02]  /*308f0*/  IMAD.MOV.U32 R11, RZ, RZ, 0x181f ;  /* 0x0000181fff0b7424 */ /* 0x000fe400078e00ff */
[----:B------:R-:W-:-:S07]  /*30900*/  IMAD.MOV.U32 R15, RZ, RZ, -0x1 ;  /* 0xffffffffff0f7424 */ /* 0x000fce00078e00ff */
[----:B012345:R-:W-:Y:S05]  /*30910*/  WARPSYNC.COLLECTIVE R15, `(.L_x_2398) ;  /* 0x000000000f087348 */ /* 0x03ffea0003c00000 */
[----:B--2---:R2:W0:Y:S02]  /*30920*/  SHFL.IDX P6, R14, R13, R12, R11 ;  /* 0x0000000c0d0e7389 */ /* 0x00442400000c000b */
[----:B012345:R-:W-:Y:S01]  /*30930*/  ENDCOLLECTIVE ;  /* 0x000000000000791b */ /* 0x03ffe20003800000 */
.L_x_2398:
[----:B------:R-:W-:Y:S05]  /*30940*/  BSYNC B1 ;  /* 0x0000000000017941 */ /* 0x000fea0003800000 */
.L_x_2397:
        /* <DEDUP_REMOVED lines=8> */
.L_x_2399:
[----:B------:R-:W-:Y:S05]  /*309d0*/  BRA `(.L_x_2400) ;  /* 0xfffffee800a87947 */ /* 0x000fea000383ffff */
.L_x_2006:
[----:B------:R-:W-:Y:S01]  /*309e0*/  BSSY B1, `(.L_x_2401) ;  /* 0x0000008000017945 */ /* 0x000fe20003800000 */
[----:B------:R-:W-:Y:S02]  /*309f0*/  IMAD.MOV.U32 R13, RZ, RZ, R20 ;  /* 0x000000ffff0d7224 */ /* 0x000fe400078e0014 */
[----:B------:R-:W-:Y:S02]  /*30a00*/  IMAD.MOV.U32 R12, RZ, RZ, 0x3 ;  /* 0x00000003ff0c7424 */ /* 0x000fe400078e00ff */
[----:B------:R-:W-:Y:S02]  /*30a10*/  IMAD.MOV.U32 R11, RZ, RZ, 0x181f ;  /* 0x0000181fff0b7424 */ /* 0x000fe400078e00ff */
[----:B------:R-:W-:-:S07]  /*30a20*/  IMAD.MOV.U32 R15, RZ, RZ, -0x1 ;  /* 0xffffffffff0f7424 */ /* 0x000fce00078e00ff */
[----:B012345:R-:W-:Y:S05]  /*30a30*/  WARPSYNC.COLLECTIVE R15, `(.L_x_2402) ;  /* 0x000000000f087348 */ /* 0x03ffea0003c00000 */
[----:B0-----:R0:W0:Y:S02]  /*30a40*/  SHFL.IDX P6, R14, R13, R12, R11 ;  /* 0x0000000c0d0e7389 */ /* 0x00102400000c000b */
[----:B012345:R-:W-:Y:S01]  /*30a50*/  ENDCOLLECTIVE ;  /* 0x000000000000791b */ /* 0x03ffe20003800000 */
.L_x_2402:
[----:B------:R-:W-:Y:S05]  /*30a60*/  BSYNC B1 ;  /* 0x0000000000017941 */ /* 0x000fea0003800000 */
.L_x_2401:
        /* <DEDUP_REMOVED lines=8> */
.L_x_2403:
[----:B------:R-:W-:Y:S05]  /*30af0*/  BRA `(.L_x_2404) ;  /* 0xfffffee800c87947 */ /* 0x000fea000383ffff */
.L_x_2008:
[----:B------:R-:W-:Y:S01]  /*30b00*/  IMAD.MOV.U32 R13, RZ, RZ, R2 ;  /* 0x000000ffff0d7224 */ /* 0x000fe200078e0002 */
[----:B------:R-:W-:Y:S01]  /*30b10*/  MOV R15, 0xffffffff ;  /* 0xffffffff000f7802 */ /* 0x000fe20000000f00 */
[----:B------:R-:W-:Y:S02]  /*30b20*/  IMAD.MOV.U32 R12, RZ, RZ, RZ ;  /* 0x000000ffff0c7224 */ /* 0x000fe400078e00ff */
[----:B------:R-:W-:-:S07]  /*30b30*/  IMAD.MOV.U32 R11, RZ, RZ, 0x1c1f ;  /* 0x00001c1fff0b7424 */ /* 0x000fce00078e00ff */
[----:B------:R-:W-:Y:S05]  /*30b40*/  WARPSYNC.COLLECTIVE R15, `(.L_x_2405) ;  /* 0x000000000f087348 */ /* 0x000fea0003c00000 */
[----:B------:R0:W1:Y:S02]  /*30b50*/  SHFL.IDX P6, R14, R13, R12, R11 ;  /* 0x0000000c0d0e7389 */ /* 0x00006400000c000b */
[----:B01----:R-:W-:Y:S01]  /*30b60*/  ENDCOLLECTIVE ;  /* 0x000000000000791b */ /* 0x003fe20003800000 */
.L_x_2405:
[----:B------:R-:W-:Y:S02]  /*30b70*/  IMAD.MOV.U32 R13, RZ, RZ, R0 ;  /* 0x000000ffff0d7224 */ /* 0x000fe400078e0000 */
[----:B------:R-:W-:-:S07]  /*30b80*/  IMAD.MOV.U32 R24, RZ, RZ, R14 ;  /* 0x000000ffff187224 */ /* 0x000fce00078e000e */
[----:B------:R-:W-:Y:S05]  /*30b90*/  WARPSYNC.COLLECTIVE R15, `(.L_x_2406) ;  /* 0x000000000f087348 */ /* 0x000fea0003c00000 */
[----:B------:R0:W1:Y:S02]  /*30ba0*/  SHFL.IDX P6, R14, R13, R12, R11 ;  /* 0x0000000c0d0e7389 */ /* 0x00006400000c000b */
[----:B01----:R-:W-:Y:S01]  /*30bb0*/  ENDCOLLECTIVE ;  /* 0x000000000000791b */ /* 0x003fe20003800000 */
.L_x_2406:
[----:B------:R-:W-:Y:S01]  /*30bc0*/  IMAD.MOV.U32 R11, RZ, RZ, R14 ;  /* 0x000000ffff0b7224 */ /* 0x000fe200078e000e */
[----:B------:R-:W-:Y:S06]  /*30bd0*/  BRA `(.L_x_2407) ;  /* 0xfffffeec00a07947 */ /* 0x000fec000383ffff */
.L_x_2011:
        /* <DEDUP_REMOVED lines=8> */
.L_x_2409:
[----:B------:R-:W-:Y:S05]  /*30c60*/  BSYNC B1 ;  /* 0x0000000000017941 */ /* 0x000fea0003800000 */
.L_x_2408:
        /* <DEDUP_REMOVED lines=8> */
.L_x_2410:
[----:B------:R-:W-:Y:S01]  /*30cf0*/  IMAD.MOV.U32 R0, RZ, RZ, R14 ;  /* 0x000000ffff007224 */ /* 0x000fe200078e000e */
[----:B------:R-:W-:Y:S06]  /*30d00*/  BRA `(.L_x_2411) ;  /* 0xfffffefc00b87947 */ /* 0x000fec000383ffff */
.L_x_2015:
[----:B------:R-:W-:Y:S01]  /*30d10*/  IMAD.MOV.U32 R13, RZ, RZ, R2 ;  /* 0x000000ffff0d7224 */ /* 0x000fe200078e0002 */
[----:B------:R-:W-:Y:S01]  /*30d20*/  MOV R11, 0x181f ;  /* 0x0000181f000b7802 */ /* 0x000fe20000000f00 */
[----:B------:R-:W-:Y:S02]  /*30d30*/  IMAD.MOV.U32 R12, RZ, RZ, RZ ;  /* 0x000000ffff0c7224 */ /* 0x000fe400078e00ff */
[----:B------:R-:W-:-:S07]  /*30d40*/  IMAD.MOV.U32 R15, RZ, RZ, -0x1 ;  /* 0xffffffffff0f7424 */ /* 0x000fce00078e00ff */
[----:B--2---:R-:W-:Y:S05]  /*30d50*/  WARPSYNC.COLLECTIVE R15, `(.L_x_2412) ;  /* 0x000000000f087348 */ /* 0x004fea0003c00000 */
[----:B------:R0:W1:Y:S02]  /*30d60*/  SHFL.IDX P6, R14, R13, R12, R11 ;  /* 0x0000000c0d0e7389 */ /* 0x00006400000c000b */
[----:B012---:R-:W-:Y:S01]  /*30d70*/  ENDCOLLECTIVE ;  /* 0x000000000000791b */ /* 0x007fe20003800000 */
.L_x_2412:
[----:B------:R-:W-:Y:S02]  /*30d80*/  IMAD.MOV.U32 R13, RZ, RZ, R0 ;  /* 0x000000ffff0d7224 */ /* 0x000fe400078e0000 */
[----:B------:R-:W-:-:S07]  /*30d90*/  IMAD.MOV.U32 R3, RZ, RZ, R14 ;  /* 0x000000ffff037224 */ /* 0x000fce00078e000e */
[----:B------:R-:W-:Y:S05]  /*30da0*/  WARPSYNC.COLLECTIVE R15, `(.L_x_2413) ;  /* 0x000000000f087348 */ /* 0x000fea0003c00000 */
[----:B------:R0:W1:Y:S02]  /*30db0*/  SHFL.IDX P6, R14, R13, R12, R11 ;  /* 0x0000000c0d0e7389 */ /* 0x00006400000c000b */
[----:B01----:R-:W-:Y:S01]  /*30dc0*/  ENDCOLLECTIVE ;  /* 0x000000000000791b */ /* 0x003fe20003800000 */
.L_x_2413:
[----:B------:R-:W-:Y:S05]  /*30dd0*/  BRA `(.L_x_2414) ;  /* 0xffffff1400607947 */ /* 0x000fea000383ffff */
.L_x_2018:
[----:B------:R-:W-:Y:S01]  /*30de0*/  BSSY B1, `(.L_x_2415) ;  /* 0x0000008000017945 */ /* 0x000fe20003800000 */
[----:B------:R-:W-:Y:S02]  /*30df0*/  IMAD.MOV.U32 R13, RZ, RZ, R2 ;  /* 0x000000ffff0d7224 */ /* 0x000fe400078e0002 */
[----:B------:R-:W-:Y:S02]  /*30e00*/  IMAD.MOV.U32 R12, RZ, RZ, 0x1 ;  /* 0x00000001ff0c7424 */ /* 0x000fe400078e00ff */
[----:B------:R-:W-:Y:S02]  /*30e10*/  IMAD.MOV.U32 R11, RZ, RZ, 0x181f ;  /* 0x0000181fff0b7424 */ /* 0x000fe400078e00ff */
[----:B----4-:R-:W-:-:S07]  /*30e20*/  IMAD.MOV.U32 R15, RZ, RZ, -0x1 ;  /* 0xffffffffff0f7424 */ /* 0x010fce00078e00ff */
[----:B0123--:R-:W-:Y:S05]  /*30e30*/  WARPSYNC.COLLECTIVE R15, `(.L_x_2416) ;  /* 0x000000000f087348 */ /* 0x00ffea0003c00000 */
[----:B---3--:R3:W4:Y:S02]  /*30e40*/  SHFL.IDX P6, R14, R13, R12, R11 ;  /* 0x0000000c0d0e7389 */ /* 0x00872400000c000b */
[----:B01234-:R-:W-:Y:S01]  /*30e50*/  ENDCOLLECTIVE ;  /* 0x000000000000791b */ /* 0x01ffe20003800000 */
.L_x_2416:
[----:B------:R-:W-:Y:S05]  /*30e60*/  BSYNC B1 ;  /* 0x0000000000017941 */ /* 0x000fea0003800000 */
.L_x_2415:
        /* <DEDUP_REMOVED lines=8> */
.L_x_2417:
[----:B------:R-:W-:Y:S05]  /*30ef0*/  BRA `(.L_x_2418) ;  /* 0xffffff1400807947 */ /* 0x000fea000383ffff */
.L_x_2021:
[----:B------:R-:W-:Y:S01]  /*30f00*/  BSSY B1, `(.L_x_2419) ;  /* 0x0000008000017945 */ /* 0x000fe20003800000 */
[----:B------:R-:W-:Y:S01]  /*30f10*/  IMAD.MOV.U32 R13, RZ, RZ, R2 ;  /* 0x000000ffff0d7224 */ /* 0x000fe200078e0002 */
[----:B----4-:R-:W-:Y:S01]  /*30f20*/  MOV R15, 0xffffffff ;  /* 0xffffffff000f7802 */ /* 0x010fe20000000f00 */
[----:B------:R-:W-:Y:S02]  /*30f30*/  IMAD.MOV.U32 R12, RZ, RZ, 0x2 ;  /* 0x00000002ff0c7424 */ /* 0x000fe400078e00ff */
[----:B------:R-:W-:-:S07]  /*30f40*/  IMAD.MOV.U32 R11, RZ, RZ, 0x181f ;  /* 0x0000181fff0b7424 */ /* 0x000fce00078e00ff */
[----:B0123--:R-:W-:Y:S05]  /*30f50*/  WARPSYNC.COLLECTIVE R15, `(.L_x_2420) ;  /* 0x000000000f087348 */ /* 0x00ffea0003c00000 */
[----:B---3--:R3:W4:Y:S02]  /*30f60*/  SHFL.IDX P6, R14, R13, R12, R11 ;  /* 0x0000000c0d0e7389 */ /* 0x00872400000c000b */
[----:B01234-:R-:W-:Y:S01]  /*30f70*/  ENDCOLLECTIVE ;  /* 0x000000000000791b */ /* 0x01ffe20003800000 */
.L_x_2420:
[----:B------:R-:W-:Y:S05]  /*30f80*/  BSYNC B1 ;  /* 0x0000000000017941 */ /* 0x000fea0003800000 */
.L_x_2419:
        /* <DEDUP_REMOVED lines=8> */
.L_x_2421:
[----:B------:R-:W-:Y:S05]  /*31010*/  BRA `(.L_x_2422) ;  /* 0xffffff1400a07947 */ /* 0x000fea000383ffff */
.L_x_2024:
[----:B------:R-:W-:Y:S01]  /*31020*/  BSSY B1, `(.L_x_2423) ;  /* 0x0000008000017945 */ /* 0x000fe20003800000 */
[----:B------:R-:W-:Y:S02]  /*31030*/  IMAD.MOV.U32 R13, RZ, RZ, R2 ;  /* 0x000000ffff0d7224 */ /* 0x000fe400078e0002 */
[----:B------:R-:W-:Y:S02]  /*31040*/  IMAD.MOV.U32 R12, RZ, RZ, 0x3 ;  /* 0x00000003ff0c7424 */ /* 0x000fe400078e00ff */
[----:B------:R-:W-:Y:S02]  /*31050*/  IMAD.MOV.U32 R11, RZ, RZ, 0x181f ;  /* 0x0000181fff0b7424 */ /* 0x000fe400078e00ff */
[----:B0-----:R-:W-:-:S07]  /*31060*/  IMAD.MOV.U32 R15, RZ, RZ, -0x1 ;  /* 0xffffffffff0f7424 */ /* 0x001fce00078e00ff */
[----:B-1234-:R-:W-:Y:S05]  /*31070*/  WARPSYNC.COLLECTIVE R15, `(.L_x_2424) ;  /* 0x000000000f087348 */ /* 0x01efea0003c00000 */
[----:B----4-:R0:W4:Y:S02]  /*31080*/  SHFL.IDX P6, R14, R13, R12, R11 ;  /* 0x0000000c0d0e7389 */ /* 0x01012400000c000b */
[----:B01234-:R-:W-:Y:S01]  /*31090*/  ENDCOLLECTIVE ;  /* 0x000000000000791b */ /* 0x01ffe20003800000 */
.L_x_2424:
[----:B------:R-:W-:Y:S05]  /*310a0*/  BSYNC B1 ;  /* 0x0000000000017941 */ /* 0x000fea0003800000 */
.L_x_2423:
        /* <DEDUP_REMOVED lines=8> */
.L_x_2425:
[----:B------:R-:W-:Y:S05]  /*31130*/  BRA `(.L_x_2426) ;  /* 0xffffff1400c07947 */ /* 0x000fea000383ffff */
.L_x_2050:
        /* <DEDUP_REMOVED lines=11> */
.L_x_2428:
[----:B------:R-:W-:Y:S05]  /*311f0*/  BSYNC B1 ;  /* 0x0000000000017941 */ /* 0x000fea0003800000 */
.L_x_2427:
[----:B------:R-:W-:Y:S05]  /*31200*/  BRA `(.L_x_2429) ;  /* 0xffffff3400d07947 */ /* 0x000fea000383ffff */
.L_x_2052:
[----:B------:R-:W-:Y:S01]  /*31210*/  BSSY B1, `(.L_x_2430) ;  /* 0x0000006000017945 */ /* 0x000fe20003800000 */
[----:B------:R-:W-:-:S07]  /*31220*/  IMAD.MOV.U32 R15, RZ, RZ, -0x1 ;  /* 0xffffffffff0f7424 */ /* 0x000fce00078e00ff */
[----:B0-----:R-:W-:Y:S05]  /*31230*/  WARPSYNC.COLLECTIVE R15, `(.L_x_2431) ;  /* 0x000000000f0c7348 */ /* 0x001fea0003c00000 */
[----:B------:R-:W-:Y:S02]  /*31240*/  ELECT P6, UR62, PT ;  /* 0x00000000003e782f */ /* 0x000fe400038c0000 */
[----:B------:R-:W-:Y:S01]  /*31250*/  MOV R14, UR62 ;  /* 0x0000003e000e7c02 */ /* 0x000fe20008000f00 */
[----:B0-----:R-:W-:Y:S10]  /*31260*/  ENDCOLLECTIVE ;  /* 0x000000000000791b */ /* 0x001ff40003800000 */
.L_x_2431:
[----:B------:R-:W-:Y:S05]  /*31270*/  BSYNC B1 ;  /* 0x0000000000017941 */ /* 0x000fea0003800000 */
.L_x_2430:
[----:B------:R-:W-:Y:S05]  /*31280*/  BRA `(.L_x_2051) ;  /* 0xffffff3400c87947 */ /* 0x000fea000383ffff */
.L_x_2054:
[----:B0-----:R0:W1:Y:S02]  /*31290*/  SYNCS.PHASECHK.TRANS64.TRYWAIT P0, [R22+URZ+0x28420], R5 ;  /* 0x02842005160075a7 */ /* 0x001064000800017f */
[----:B-1----:R-:W-:Y:S05]  /*312a0*/  @!P0 NANOSLEEP.SYNCS 0x989680 ;  /* 0x009896800000895d */ /* 0x002fea0003900000 */
[----:B------:R-:W1:Y:S02]  /*312b0*/  @!P0 SYNCS.PHASECHK.TRANS64 P0, [R22+URZ+0x28420], R5 ;  /* 0x02842005160085a7 */ /* 0x000e64000800007f */
[----:B-1----:R-:W-:Y:S05]  /*312c0*/  @!P0 BRA `(.L_x_2054) ;  /* 0xfffffffc00f08947 */ /* 0x002fea000383ffff */
[----:B------:R-:W-:Y:S05]  /*312d0*/  BRA `(.L_x_2432) ;  /* 0xffffff3400d87947 */ /* 0x000fea000383ffff */
.L_x_2058:
[----:B-1----:R1:W2:Y:S02]  /*312e0*/  SYNCS.PHASECHK.TRANS64.TRYWAIT P0, [R12+URZ+0x284a0], R11 ;  /* 0x0284a00b0c0075a7 */ /* 0x0022a4000800017f */
[----:B--2---:R-:W-:Y:S05]  /*312f0*/  @!P0 NANOSLEEP.SYNCS 0x989680 ;  /* 0x009896800000895d */ /* 0x004fea0003900000 */
[----:B------:R-:W2:Y:S02]  /*31300*/  @!P0 SYNCS.PHASECHK.TRANS64 P0, [R12+URZ+0x284a0], R11 ;  /* 0x0284a00b0c0085a7 */ /* 0x000ea4000800007f */
[----:B--2---:R-:W-:Y:S05]  /*31310*/  @!P0 BRA `(.L_x_2058) ;  /* 0xfffffffc00f08947 */ /* 0x004fea000383ffff */
[----:B------:R-:W-:Y:S05]  /*31320*/  BRA `(.L_x_2433) ;  /* 0xffffff3400f07947 */ /* 0x000fea000383ffff */
.L_x_2064:
[----:B0-----:R0:W2:Y:S02]  /*31330*/  SYNCS.PHASECHK.TRANS64.TRYWAIT P0, [R12+URZ+0x284c0], R11 ;  /* 0x0284c00b0c0075a7 */ /* 0x0010a4000800017f */
[----:B--2---:R-:W-:Y:S05]  /*31340*/  @!P0 NANOSLEEP.SYNCS 0x989680 ;  /* 0x009896800000895d */ /* 0x004fea0003900000 */
[----:B------:R-:W2:Y:S02]  /*31350*/  @!P0 SYNCS.PHASECHK.TRANS64 P0, [R12+URZ+0x284c0], R11 ;  /* 0x0284c00b0c0085a7 */ /* 0x000ea4000800007f */
[----:B--2---:R-:W-:Y:S05]  /*31360*/  @!P0 BRA `(.L_x_2064) ;  /* 0xfffffffc00f08947 */ /* 0x004fea000383ffff */
[----:B------:R-:W-:Y:S05]  /*31370*/  BRA `(.L_x_2434) ;  /* 0xffffff3800ac7947 */ /* 0x000fea000383ffff */
.L_x_2072:
[----:B-1----:R1:W2:Y:S02]  /*31380*/  SYNCS.PHASECHK.TRANS64.TRYWAIT P1, [R11+URZ+0x284a0], R8 ;  /* 0x0284a0080b0075a7 */ /* 0x0022a4000802017f */
[----:B--2---:R-:W-:Y:S05]  /*31390*/  @!P1 NANOSLEEP.SYNCS 0x989680 ;  /* 0x009896800000995d */ /* 0x004fea0003900000 */
[----:B------:R-:W2:Y:S02]  /*313a0*/  @!P1 SYNCS.PHASECHK.TRANS64 P1, [R11+URZ+0x284a0], R8 ;  /* 0x0284a0080b0095a7 */ /* 0x000ea4000802007f */
[----:B--2---:R-:W-:Y:S05]  /*313b0*/  @!P1 BRA `(.L_x_2072) ;  /* 0xfffffffc00f09947 */ /* 0x004fea000383ffff */
[----:B------:R-:W-:Y:S05]  /*313c0*/  BRA `(.L_x_2435) ;  /* 0xffffff3c00a47947 */ /* 0x000fea000383ffff */
.L_x_2078:
[----:B0-----:R0:W2:Y:S02]  /*313d0*/  SYNCS.PHASECHK.TRANS64.TRYWAIT P1, [R11+URZ+0x284c0], R8 ;  /* 0x0284c0080b0075a7 */ /* 0x0010a4000802017f */
[----:B--2---:R-:W-:Y:S05]  /*313e0*/  @!P1 NANOSLEEP.SYNCS 0x989680 ;  /* 0x009896800000995d */ /* 0x004fea0003900000 */
[----:B------:R-:W2:Y:S02]  /*313f0*/  @!P1 SYNCS.PHASECHK.TRANS64 P1, [R11+URZ+0x284c0], R8 ;  /* 0x0284c0080b0095a7 */ /* 0x000ea4000802007f */
[----:B--2---:R-:W-:Y:S05]  /*31400*/  @!P1 BRA `(.L_x_2078) ;  /* 0xfffffffc00f09947 */ /* 0x004fea000383ffff */
[----:B------:R-:W-:Y:S05]  /*31410*/  BRA `(.L_x_2436) ;  /* 0xffffff40005c7947 */ /* 0x000fea000383ffff */
.L_x_2104:
[----:B------:R-:W0:Y:S01]  /*31420*/  S2R R20, SR_TID.X ;  /* 0x0000000000147919 */ /* 0x000e220000002100 */
[----:B------:R-:W-:Y:S01]  /*31430*/  BSSY B0, `(.L_x_2437) ;  /* 0x000000a000007945 */ /* 0x000fe20003800000 */
        /* <DEDUP_REMOVED lines=9> */
.L_x_2438:
[----:B------:R-:W-:Y:S05]  /*314d0*/  BSYNC B0 ;  /* 0x0000000000007941 */ /* 0x000fea0003800000 */
.L_x_2437:
[----:B------:R-:W-:Y:S05]  /*314e0*/  BRA `(.L_x_2439) ;  /* 0xffffff5400287947 */ /* 0x000fea000383ffff */
.L_x_2107:
[----:B0-----:R0:W1:Y:S02]  /*314f0*/  SYNCS.PHASECHK.TRANS64.TRYWAIT P0, [R5+URZ+0x28480], R21 ;  /* 0x02848015050075a7 */ /* 0x001064000800017f */
[----:B-1----:R-:W-:Y:S05]  /*31500*/  @!P0 NANOSLEEP.SYNCS 0x989680 ;  /* 0x009896800000895d */ /* 0x002fea0003900000 */
[----:B------:R-:W1:Y:S02]  /*31510*/  @!P0 SYNCS.PHASECHK.TRANS64 P0, [R5+URZ+0x28480], R21 ;  /* 0x02848015050085a7 */ /* 0x000e64000800007f */
[----:B-1----:R-:W-:Y:S05]  /*31520*/  @!P0 BRA `(.L_x_2107) ;  /* 0xfffffffc00f08947 */ /* 0x002fea000383ffff */
[----:B------:R-:W-:Y:S05]  /*31530*/  BRA `(.L_x_2440) ;  /* 0xffffff5400447947 */ /* 0x000fea000383ffff */
.L_x_2108:
        /* <DEDUP_REMOVED lines=8> */
.L_x_2442:
[----:B------:R-:W-:Y:S05]  /*315c0*/  BSYNC B0 ;  /* 0x0000000000007941 */ /* 0x000fea0003800000 */
.L_x_2441:
[----:B------:R-:W-:Y:S01]  /*315d0*/  IMAD.MOV.U32 R13, RZ, RZ, R7 ;  /* 0x000000ffff0d7224 */ /* 0x000fe200078e0007 */
[----:B------:R-:W-:Y:S01]  /*315e0*/  MOV R15, 0xffffffff ;  /* 0xffffffff000f7802 */ /* 0x000fe20000000f00 */
[----:B------:R-:W-:Y:S01]  /*315f0*/  IMAD.MOV.U32 R12, RZ, RZ, RZ ;  /* 0x000000ffff0c7224 */ /* 0x000fe200078e00ff */
[----:B------:R-:W-:Y:S01]  /*31600*/  LOP3.LUT R27, R33, 0x80, RZ, 0xfc, !PT ;  /* 0x00000080211b7812 */ /* 0x000fe200078efcff */
[----:B------:R-:W-:Y:S01]  /*31610*/  IMAD.MOV.U32 R11, RZ, RZ, 0x181f ;  /* 0x0000181fff0b7424 */ /* 0x000fe200078e00ff */
[C---:B------:R-:W-:Y:S01]  /*31620*/  ISETP.GE.AND P3, PT, R24.reuse, 0x11, PT ;  /* 0x000000111800780c */ /* 0x040fe20003f66270 */
[----:B------:R-:W-:Y:S01]  /*31630*/  IMAD.MOV.U32 R0, RZ, RZ, R14 ;  /* 0x000000ffff007224 */ /* 0x000fe200078e000e */
[----:B------:R-:W-:-:S13]  /*31640*/  ISETP.GE.AND P5, PT, R24, 0x31, PT ;  /* 0x000000311800780c */ /* 0x000fda0003fa6270 */
[----:B------:R-:W-:Y:S05]  /*31650*/  WARPSYNC.COLLECTIVE R15, `(.L_x_2443) ;  /* 0x000000000f087348 */ /* 0x000fea0003c00000 */
[----:B------:R0:W1:Y:S02]  /*31660*/  SHFL.IDX P6, R14, R13, R12, R11 ;  /* 0x0000000c0d0e7389 */ /* 0x00006400000c000b */
[----:B01----:R-:W-:Y:S01]  /*31670*/  ENDCOLLECTIVE ;  /* 0x000000000000791b */ /* 0x003fe20003800000 */
.L_x_2443:
[----:B------:R-:W0:Y:S01]  /*31680*/  LDC R15, c[0x0][0x2f4] ;  /* 0x0000bd00ff0f7b82 */ /* 0x000e220000000800 */
[----:B------:R-:W-:Y:S02]  /*31690*/  IMAD.MOV.U32 R13, RZ, RZ, R8 ;  /* 0x000000ffff0d7224 */ /* 0x000fe400078e0008 */
[----:B------:R-:W-:Y:S02]  /*316a0*/  IMAD.MOV.U32 R12, RZ, RZ, 0x1 ;  /* 0x00000001ff0c7424 */ /* 0x000fe400078e00ff */
[----:B------:R-:W-:-:S05]  /*316b0*/  IMAD.MOV.U32 R2, RZ, RZ, R14 ;  /* 0x000000ffff027224 */ /* 0x000fca00078e000e */
[----:B------:R-:W-:-:S05]  /*316c0*/  IADD3 R2, P0, R33, R2, RZ ;  /* 0x0000000221027210 */ /* 0x000fca0007f1e0ff */
[----:B------:R-:W-:Y:S02]  /*316d0*/  IMAD.X R3, RZ, RZ, R0, P0 ;  /* 0x000000ffff037224 */ /* 0x000fe400000e0600 */
[----:B------:R-:W-:Y:S01]  /*316e0*/  IMAD.IADD R0, R22, 0x1, R9 ;  /* 0x0000000116007824 */ /* 0x000fe200078e0209 */
[-C--:B0-----:R-:W-:Y:S02]  /*316f0*/  ISETP.GE.AND P2, PT, R33, R15.reuse, PT ;  /* 0x0000000f2100720c */ /* 0x081fe40003f46270 */
[----:B------:R-:W-:Y:S01]  /*31700*/  ISETP.GE.AND P0, PT, R27, R15, PT ;  /* 0x0000000f1b00720c */ /* 0x000fe20003f06270 */
[----:B------:R-:W-:Y:S01]  /*31710*/  IMAD.MOV.U32 R15, RZ, RZ, -0x1 ;  /* 0xffffffffff0f7424 */ /* 0x000fe200078e00ff */
[----:B------:R-:W-:-:S13]  /*31720*/  ISETP.LT.OR P1, PT, R24, 0x1, P2 ;  /* 0x000000011800780c */ /* 0x000fda0001721670 */
[----:B------:R-:W-:Y:S05]  /*31730*/  WARPSYNC.COLLECTIVE R15, `(.L_x_2444) ;  /* 0x000000000f087348 */ /* 0x000fea0003c00000 */
[----:B------:R0:W1:Y:S02]  /*31740*/  SHFL.IDX P6, R14, R13, R12, R11 ;  /* 0x0000000c0d0e7389 */ /* 0x00006400000c000b */
[----:B01----:R-:W-:Y:S01]  /*31750*/  ENDCOLLECTIVE ;  /* 0x000000000000791b */ /* 0x003fe20003800000 */
.L_x_2444:
        /* <DEDUP_REMOVED lines=11> */
.L_x_2445:
[----:B------:R-:W-:Y:S02]  /*31810*/  IMAD.MOV.U32 R13, RZ, RZ, R8 ;  /* 0x000000ffff0d7224 */ /* 0x000fe400078e0008 */
[----:B------:R-:W-:Y:S02]  /*31820*/  IMAD.MOV.U32 R12, RZ, RZ, 0x2 ;  /* 0x00000002ff0c7424 */ /* 0x000fe400078e00ff */
[----:B------:R-:W-:-:S07]  /*31830*/  IMAD.MOV.U32 R2, RZ, RZ, R14 ;  /* 0x000000ffff027224 */ /* 0x000fce00078e000e */
[----:B------:R-:W-:Y:S05]  /*31840*/  WARPSYNC.COLLECTIVE R15, `(.L_x_2446) ;  /* 0x000000000f087348 */ /* 0x000fea0003c00000 */
[----:B------:R0:W1:Y:S02]  /*31850*/  SHFL.IDX P6, R14, R13, R12, R11 ;  /* 0x0000000c0d0e7389 */ /* 0x00006400000c000b */
[----:B01----:R-:W-:Y:S01]  /*31860*/  ENDCOLLECTIVE ;  /* 0x000000000000791b */ /* 0x003fe20003800000 */
.L_x_2446:
        /* <DEDUP_REMOVED lines=14> */
.L_x_2447:
[----:B------:R-:W-:Y:S02]  /*31950*/  IMAD.MOV.U32 R13, RZ, RZ, R8 ;  /* 0x000000ffff0d7224 */ /* 0x000fe400078e0008 */
[----:B------:R-:W-:Y:S02]  /*31960*/  IMAD.MOV.U32 R12, RZ, RZ, 0x3 ;  /* 0x00000003ff0c7424 */ /* 0x000fe400078e00ff */
[----:B------:R-:W-:-:S07]  /*31970*/  IMAD.MOV.U32 R2, RZ, RZ, R14 ;  /* 0x000000ffff027224 */ /* 0x000fce00078e000e */
[----:B------:R-:W-:Y:S05]  /*31980*/  WARPSYNC.COLLECTIVE R15, `(.L_x_2448) ;  /* 0x000000000f087348 */ /* 0x000fea0003c00000 */
[----:B------:R0:W1:Y:S02]  /*31990*/  SHFL.IDX P6, R14, R13, R12, R11 ;  /* 0x0000000c0d0e7389 */ /* 0x00006400000c000b */
[----:B01----:R-:W-:Y:S01]  /*319a0*/  ENDCOLLECTIVE ;  /* 0x000000000000791b */ /* 0x003fe20003800000 */
.L_x_2448:
        /* <DEDUP_REMOVED lines=13> */
.L_x_2449:
[----:B------:R-:W-:Y:S01]  /*31a80*/  @!PT LDS RZ, [RZ] ;  /* 0x00000000fffff984 */ /* 0x000fe20000000800 */
[----:B------:R-:W-:Y:S01]  /*31a90*/  @!PT LDS RZ, [RZ] ;  /* 0x00000000fffff984 */ /* 0x000fe20000000800 */
[----:B------:R-:W-:Y:S01]  /*31aa0*/  @!PT LDS RZ, [RZ] ;  /* 0x00000000fffff984 */ /* 0x000fe20000000800 */
[----:B------:R0:W-:Y:S01]  /*31ab0*/  LDGSTS.E.BYPASS.LTC128B.128 [R0+0x13000], desc[UR36][R2.64+0x80], !P1 ;  /* 0x1300008002007fae */ /* 0x0001e2000c901d64 */
[----:B------:R-:W-:Y:S01]  /*31ac0*/  ISETP.GE.AND P1, PT, R24, 0x21, PT ;  /* 0x000000211800780c */ /* 0x000fe20003f26270 */
[----:B0-----:R-:W-:Y:S01]  /*31ad0*/  IMAD.MOV.U32 R2, RZ, RZ, R14 ;  /* 0x000000ffff027224 */ /* 0x001fe200078e000e */
[----:B------:R-:W-:Y:S11]  /*31ae0*/  BRA `(.L_x_2450) ;  /* 0xffffff5000c07947 */ /* 0x000ff6000383ffff */
.L_x_2113:
[----:B----4-:R4:W0:Y:S02]  /*31af0*/  SYNCS.PHASECHK.TRANS64.TRYWAIT P0, [R5+URZ+0x28440], R21 ;  /* 0x02844015050075a7 */ /* 0x010824000800017f */
[----:B0-----:R-:W-:Y:S05]  /*31b00*/  @!P0 NANOSLEEP.SYNCS 0x989680 ;  /* 0x009896800000895d */ /* 0x001fea0003900000 */
[----:B------:R-:W0:Y:S02]  /*31b10*/  @!P0 SYNCS.PHASECHK.TRANS64 P0, [R5+URZ+0x28440], R21 ;  /* 0x02844015050085a7 */ /* 0x000e24000800007f */
[----:B0-----:R-:W-:Y:S05]  /*31b20*/  @!P0 BRA `(.L_x_2113) ;  /* 0xfffffffc00f08947 */ /* 0x001fea000383ffff */
[----:B------:R-:W-:Y:S05]  /*31b30*/  BRA `(.L_x_2451) ;  /* 0xffffff5400187947 */ /* 0x000fea000383ffff */
.L_x_2114:
        /* <DEDUP_REMOVED lines=8> */
.L_x_2453:
[----:B------:R-:W-:Y:S05]  /*31bc0*/  BSYNC B0 ;  /* 0x0000000000007941 */ /* 0x000fea0003800000 */
.L_x_2452:
        /* <DEDUP_REMOVED lines=8> */
.L_x_2454:
[----:B------:R-:W-:Y:S02]  /*31c50*/  IMAD.MOV.U32 R13, RZ, RZ, R6 ;  /* 0x000000ffff0d7224 */ /* 0x000fe400078e0006 */
[----:B------:R-:W-:Y:S02]  /*31c60*/  IMAD.MOV.U32 R12, RZ, RZ, 0x1 ;  /* 0x00000001ff0c7424 */ /* 0x000fe400078e00ff */
[----:B------:R-:W-:Y:S01]  /*31c70*/  IMAD.MOV.U32 R3, RZ, RZ, R14 ;  /* 0x000000ffff037224 */ /* 0x000fe200078e000e */
[----:B------:R-:W-:-:S04]  /*31c80*/  ISETP.GE.AND P6, PT, R33, R8, PT ;  /* 0x000000082100720c */ /* 0x000fc80003fc6270 */
[----:B------:R-:W-:-:S04]  /*31c90*/  @P4 IADD3 R3, P0, R33, R3, RZ ;  /* 0x0000000321034210 */ /* 0x000fc80007f1e0ff */
[----:B------:R-:W-:-:S04]  /*31ca0*/  @P4 IADD3.X R2, RZ, R2, RZ, P0, !PT ;  /* 0x00000002ff024210 */ /* 0x000fc800007fe4ff */
        /* <DEDUP_REMOVED lines=10> */
.L_x_2455:
        /* <DEDUP_REMOVED lines=10> */
.L_x_2456:
[----:B------:R-:W-:Y:S02]  /*31df0*/  IMAD.MOV.U32 R13, RZ, RZ, R6 ;  /* 0x000000ffff0d7224 */ /* 0x000fe400078e0006 */
[----:B------:R-:W-:Y:S02]  /*31e00*/  IMAD.MOV.U32 R12, RZ, RZ, 0x2 ;  /* 0x00000002ff0c7424 */ /* 0x000fe400078e00ff */
[----:B------:R-:W-:-:S07]  /*31e10*/  IMAD.MOV.U32 R3, RZ, RZ, R14 ;  /* 0x000000ffff037224 */ /* 0x000fce00078e000e */
[----:B------:R-:W-:Y:S05]  /*31e20*/  WARPSYNC.COLLECTIVE R15, `(.L_x_2457) ;  /* 0x000000000f087348 */ /* 0x000fea0003c00000 */
[----:B------:R0:W1:Y:S02]  /*31e30*/  SHFL.IDX P6, R14, R13, R12, R11 ;  /* 0x0000000c0d0e7389 */ /* 0x00006400000c000b */
[----:B01----:R-:W-:Y:S01]  /*31e40*/  ENDCOLLECTIVE ;  /* 0x000000000000791b */ /* 0x003fe20003800000 */
.L_x_2457:
[----:B------:R-:W-:-:S05]  /*31e50*/  @P3 IADD3 R3, P0, R33, R3, RZ ;  /* 0x0000000321033210 */ /* 0x000fca0007f1e0ff */
[----:B------:R-:W-:-:S05]  /*31e60*/  @P3 IMAD.X R2, RZ, RZ, R2, P0 ;  /* 0x000000ffff023224 */ /* 0x000fca00000e0602 */
        /* <DEDUP_REMOVED lines=13> */
.L_x_2458:
[----:B------:R-:W-:Y:S02]  /*31f40*/  IMAD.MOV.U32 R13, RZ, RZ, R6 ;  /* 0x000000ffff0d7224 */ /* 0x000fe400078e0006 */
[----:B------:R-:W-:Y:S02]  /*31f50*/  IMAD.MOV.U32 R12, RZ, RZ, 0x3 ;  /* 0x00000003ff0c7424 */ /* 0x000fe400078e00ff */
[----:B------:R-:W-:-:S07]  /*31f60*/  IMAD.MOV.U32 R3, RZ, RZ, R14 ;  /* 0x000000ffff037224 */ /* 0x000fce00078e000e */
[----:B------:R-:W-:Y:S05]  /*31f70*/  WARPSYNC.COLLECTIVE R15, `(.L_x_2459) ;  /* 0x000000000f087348 */ /* 0x000fea0003c00000 */
[----:B------:R0:W1:Y:S02]  /*31f80*/  SHFL.IDX P6, R14, R13, R12, R11 ;  /* 0x0000000c0d0e7389 */ /* 0x00006400000c000b */
[----:B01----:R-:W-:Y:S01]  /*31f90*/  ENDCOLLECTIVE ;  /* 0x000000000000791b */ /* 0x003fe20003800000 */
.L_x_2459:
[----:B------:R-:W-:-:S05]  /*31fa0*/  @P1 IADD3 R3, P0, R33, R3, RZ ;  /* 0x0000000321031210 */ /* 0x000fca0007f1e0ff */
[----:B------:R-:W-:-:S05]  /*31fb0*/  @P1 IMAD.X R2, RZ, RZ, R2, P0 ;  /* 0x000000ffff021224 */ /* 0x000fca00000e0602 */
[----:B------:R-:W-:Y:S02]  /*31fc0*/  @P1 LOP3.LUT R3, R3, R2, RZ, 0x3c, !PT ;  /* 0x0000000203031212 */ /* 0x000fe400078e3cff */
[----:B------:R-:W-:Y:S02]  /*31fd0*/  MOV R13, R4 ;  /* 0x00000004000d7202 */ /* 0x000fe40000000f00 */
[----:B------:R-:W-:-:S04]  /*31fe0*/  @P1 LOP3.LUT R2, R3, R2, RZ, 0x3c, !PT ;  /* 0x0000000203021212 */ /* 0x000fc800078e3cff */
[----:B------:R-:W-:Y:S01]  /*31ff0*/  @P1 LOP3.LUT R3, R3, R2, RZ, 0x3c, !PT ;  /* 0x0000000203031212 */ /* 0x000fe200078e3cff */
[----:B------:R-:W-:-:S07]  /*32000*/  IMAD.MOV.U32 R6, RZ, RZ, R14 ;  /* 0x000000ffff067224 */ /* 0x000fce00078e000e */
[----:B------:R-:W-:Y:S05]  /*32010*/  WARPSYNC.COLLECTIVE R15, `(.L_x_2460) ;  /* 0x000000000f087348 */ /* 0x000fea0003c00000 */
[----:B------:R0:W1:Y:S02]  /*32020*/  SHFL.IDX P6, R14, R13, R12, R11 ;  /* 0x0000000c0d0e7389 */ /* 0x00006400000c000b */
[----:B01----:R-:W-:Y:S01]  /*32030*/  ENDCOLLECTIVE ;  /* 0x000000000000791b */ /* 0x003fe20003800000 */
.L_x_2460:
[----:B------:R-:W-:Y:S01]  /*32040*/  @!PT LDS RZ, [RZ] ;  /* 0x00000000fffff984 */ /* 0x000fe20000000800 */
[----:B------:R-:W-:Y:S01]  /*32050*/  @!PT LDS RZ, [RZ] ;  /* 0x00000000fffff984 */ /* 0x000fe20000000800 */
[----:B------:R-:W-:Y:S01]  /*32060*/  @!PT LDS RZ, [RZ] ;  /* 0x00000000fffff984 */ /* 0x000fe20000000800 */
[----:B------:R0:W-:Y:S04]  /*32070*/  @P1 LDGSTS.E.BYPASS.LTC128B.128 [R0+0x21000], desc[UR36][R2.64], !P4 ;  /* 0x2100000002001fae */ /* 0x0001e8000e101d64 */
[----:B------:R0:W-:Y:S01]  /*32080*/  @P1 LDGSTS.E.BYPASS.LTC128B.128 [R0+0x23000], desc[UR36][R2.64+0x80], !P2 ;  /* 0x2300008002001fae */ /* 0x0001e2000d101d64 */
[----:B------:R-:W-:Y:S01]  /*32090*/  IMAD.MOV.U32 R4, RZ, RZ, R14 ;  /* 0x000000ffff047224 */ /* 0x000fe200078e000e */
[----:B------:R-:W-:Y:S06]  /*320a0*/  BRA `(.L_x_2461) ;  /* 0xffffff5000907947 */ /* 0x000fec000383ffff */
.L_x_2119:
        /* <DEDUP_REMOVED lines=9> */
.L_x_2462:
[C---:B------:R-:W-:Y:S01]  /*32140*/  VIADD R6, R17.reuse, 0x10 ;  /* 0x0000001011067836 */ /* 0x040fe20000000000 */
[----:B------:R-:W-:Y:S01]  /*32150*/  ISETP.GE.AND P2, PT, R17, R25, PT ;  /* 0x000000191100720c */ /* 0x000fe20003f46270 */
[----:B------:R-:W-:Y:S02]  /*32160*/  IMAD.MOV.U32 R13, RZ, RZ, R0 ;  /* 0x000000ffff0d7224 */ /* 0x000fe400078e0000 */
[----:B------:R-:W-:-:S10]  /*32170*/  IMAD.MOV.U32 R2, RZ, RZ, R14 ;  /* 0x000000ffff027224 */ /* 0x000fd400078e000e */
[----:B------:R-:W-:Y:S05]  /*32180*/  WARPSYNC.COLLECTIVE R15, `(.L_x_2463) ;  /* 0x000000000f087348 */ /* 0x000fea0003c00000 */
[----:B------:R0:W1:Y:S02]  /*32190*/  SHFL.IDX P6, R14, R13, R12, R11 ;  /* 0x0000000c0d0e7389 */ /* 0x00006400000c000b */
[----:B01----:R-:W-:Y:S01]  /*321a0*/  ENDCOLLECTIVE ;  /* 0x000000000000791b */ /* 0x003fe20003800000 */
.L_x_2463:
[----:B------:R-:W-:Y:S02]  /*321b0*/  IMAD.MOV.U32 R13, RZ, RZ, R4 ;  /* 0x000000ffff0d7224 */ /* 0x000fe400078e0004 */
[----:B------:R-:W-:Y:S02]  /*321c0*/  IMAD.MOV.U32 R12, RZ, RZ, 0x1 ;  /* 0x00000001ff0c7424 */ /* 0x000fe400078e00ff */
[----:B------:R-:W-:-:S07]  /*321d0*/  IMAD.MOV.U32 R3, RZ, RZ, R14 ;  /* 0x000000ffff037224 */ /* 0x000fce00078e000e */
[----:B------:R-:W-:Y:S05]  /*321e0*/  WARPSYNC.COLLECTIVE R15, `(.L_x_2464) ;  /* 0x000000000f087348 */ /* 0x000fea0003c00000 */
[----:B------:R0:W1:Y:S02]  /*321f0*/  SHFL.IDX P6, R14, R13, R12, R11 ;  /* 0x0000000c0d0e7389 */ /* 0x00006400000c000b */
[----:B01----:R-:W-:Y:S01]  /*32200*/  ENDCOLLECTIVE ;  /* 0x000000000000791b */ /* 0x003fe20003800000 */
.L_x_2464:
[----:B------:R-:W-:-:S05]  /*32210*/  @!P2 IADD3 R5, P3, R33, R3, RZ ;  /* 0x000000032105a210 */ /* 0x000fca0007f7e0ff */
[----:B------:R-:W-:Y:S02]  /*32220*/  @!P2 IMAD.X R3, RZ, RZ, R2, P3 ;  /* 0x000000ffff03a224 */ /* 0x000fe400018e0602 */
[----:B------:R-:W-:Y:S01]  /*32230*/  @!P2 IMAD.MOV.U32 R2, RZ, RZ, R5 ;  /* 0x000000ffff02a224 */ /* 0x000fe200078e0005 */
[----:B------:R-:W-:-:S04]  /*32240*/  MOV R13, R0 ;  /* 0x00000000000d7202 */ /* 0x000fc80000000f00 */
        /* <DEDUP_REMOVED lines=10> */
.L_x_2465:
[----:B------:R-:W-:Y:S02]  /*322f0*/  IMAD.MOV.U32 R13, RZ, RZ, R4 ;  /* 0x000000ffff0d7224 */ /* 0x000fe400078e0004 */
[----:B------:R-:W-:Y:S01]  /*32300*/  IMAD.MOV.U32 R12, RZ, RZ, 0x2 ;  /* 0x00000002ff0c7424 */ /* 0x000fe200078e00ff */
[----:B------:R-:W-:-:S13]  /*32310*/  @!P2 IADD3 R5, P3, R33, R14, RZ ;  /* 0x0000000e2105a210 */ /* 0x000fda0007f7e0ff */
[----:B------:R-:W-:Y:S05]  /*32320*/  WARPSYNC.COLLECTIVE R15, `(.L_x_2466) ;  /* 0x000000000f087348 */ /* 0x000fea0003c00000 */
[----:B------:R0:W1:Y:S02]  /*32330*/  SHFL.IDX P6, R14, R13, R12, R11 ;  /* 0x0000000c0d0e7389 */ /* 0x00006400000c000b */
[----:B01----:R-:W-:Y:S01]  /*32340*/  ENDCOLLECTIVE ;  /* 0x000000000000791b */ /* 0x003fe20003800000 */
.L_x_2466:
        /* <DEDUP_REMOVED lines=15> */
.L_x_2467:
[----:B------:R-:W-:Y:S02]  /*32440*/  IMAD.MOV.U32 R13, RZ, RZ, R4 ;  /* 0x000000ffff0d7224 */ /* 0x000fe400078e0004 */
[----:B------:R-:W-:Y:S01]  /*32450*/  IMAD.MOV.U32 R12, RZ, RZ, 0x3 ;  /* 0x00000003ff0c7424 */ /* 0x000fe200078e00ff */
[----:B------:R-:W-:-:S13]  /*32460*/  @!P2 IADD3 R5, P3, R33, R14, RZ ;  /* 0x0000000e2105a210 */ /* 0x000fda0007f7e0ff */
[----:B------:R-:W-:Y:S05]  /*32470*/  WARPSYNC.COLLECTIVE R15, `(.L_x_2468) ;  /* 0x000000000f087348 */ /* 0x000fea0003c00000 */
[----:B------:R0:W1:Y:S02]  /*32480*/  SHFL.IDX P6, R14, R13, R12, R11 ;  /* 0x0000000c0d0e7389 */ /* 0x00006400000c000b */
[----:B01----:R-:W-:Y:S01]  /*32490*/  ENDCOLLECTIVE ;  /* 0x000000000000791b */ /* 0x003fe20003800000 */
.L_x_2468:
        /* <DEDUP_REMOVED lines=15> */
.L_x_2469:
[----:B------:R-:W-:Y:S02]  /*32590*/  IMAD.MOV.U32 R13, RZ, RZ, R4 ;  /* 0x000000ffff0d7224 */ /* 0x000fe400078e0004 */
[----:B------:R-:W-:Y:S01]  /*325a0*/  IMAD.MOV.U32 R12, RZ, RZ, 0x4 ;  /* 0x00000004ff0c7424 */ /* 0x000fe200078e00ff */
[----:B------:R-:W-:-:S13]  /*325b0*/  @!P2 IADD3 R5, P3, R33, R14, RZ ;  /* 0x0000000e2105a210 */ /* 0x000fda0007f7e0ff */
[----:B------:R-:W-:Y:S05]  /*325c0*/  WARPSYNC.COLLECTIVE R15, `(.L_x_2470) ;  /* 0x000000000f087348 */ /* 0x000fea0003c00000 */
[----:B------:R0:W1:Y:S02]  /*325d0*/  SHFL.IDX P6, R14, R13, R12, R11 ;  /* 0x0000000c0d0e7389 */ /* 0x00006400000c000b */
[----:B01----:R-:W-:Y:S01]  /*325e0*/  ENDCOLLECTIVE ;  /* 0x000000000000791b */ /* 0x003fe20003800000 */
.L_x_2470:
        /* <DEDUP_REMOVED lines=15> */
.L_x_2471:
[----:B------:R-:W-:Y:S02]  /*326e0*/  IMAD.MOV.U32 R13, RZ, RZ, R4 ;  /* 0x000000ffff0d7224 */ /* 0x000fe400078e0004 */
[----:B------:R-:W-:Y:S01]  /*326f0*/  IMAD.MOV.U32 R12, RZ, RZ, 0x5 ;  /* 0x00000005ff0c7424 */ /* 0x000fe200078e00ff */
[----:B------:R-:W-:-:S13]  /*32700*/  @!P2 IADD3 R5, P3, R33, R14, RZ ;  /* 0x0000000e2105a210 */ /* 0x000fda0007f7e0ff */
[----:B------:R-:W-:Y:S05]  /*32710*/  WARPSYNC.COLLECTIVE R15, `(.L_x_2472) ;  /* 0x000000000f087348 */ /* 0x000fea0003c00000 */
[----:B------:R0:W1:Y:S02]  /*32720*/  SHFL.IDX P6, R14, R13, R12, R11 ;  /* 0x0000000c0d0e7389 */ /* 0x00006400000c000b */
[----:B01----:R-:W-:Y:S01]  /*32730*/  ENDCOLLECTIVE ;  /* 0x000000000000791b */ /* 0x003fe20003800000 */
.L_x_2472:
        /* <DEDUP_REMOVED lines=15> */
.L_x_2473:
[----:B------:R-:W-:Y:S02]  /*32830*/  IMAD.MOV.U32 R13, RZ, RZ, R4 ;  /* 0x000000ffff0d7224 */ /* 0x000fe400078e0004 */
[----:B------:R-:W-:Y:S01]  /*32840*/  IMAD.MOV.U32 R12, RZ, RZ, 0x6 ;  /* 0x00000006ff0c7424 */ /* 0x000fe200078e00ff */
[----:B------:R-:W-:-:S13]  /*32850*/  @!P2 IADD3 R5, P3, R33, R14, RZ ;  /* 0x0000000e2105a210 */ /* 0x000fda0007f7e0ff */
[----:B------:R-:W-:Y:S05]  /*32860*/  WARPSYNC.COLLECTIVE R15, `(.L_x_2474) ;  /* 0x000000000f087348 */ /* 0x000fea0003c00000 */
[----:B------:R0:W1:Y:S02]  /*32870*/  SHFL.IDX P6, R14, R13, R12, R11 ;  /* 0x0000000c0d0e7389 */ /* 0x00006400000c000b */
[----:B01----:R-:W-:Y:S01]  /*32880*/  ENDCOLLECTIVE ;  /* 0x000000000000791b */ /* 0x003fe20003800000 */
.L_x_2474:
        /* <DEDUP_REMOVED lines=15> */
.L_x_2475:
[----:B------:R-:W-:Y:S02]  /*32980*/  IMAD.MOV.U32 R13, RZ, RZ, R4 ;  /* 0x000000ffff0d7224 */ /* 0x000fe400078e0004 */
[----:B------:R-:W-:Y:S01]  /*32990*/  IMAD.MOV.U32 R12, RZ, RZ, 0x7 ;  /* 0x00000007ff0c7424 */ /* 0x000fe200078e00ff */
[----:B------:R-:W-:-:S13]  /*329a0*/  @!P2 IADD3 R5, P3, R33, R14, RZ ;  /* 0x0000000e2105a210 */ /* 0x000fda0007f7e0ff */
[----:B------:R-:W-:Y:S05]  /*329b0*/  WARPSYNC.COLLECTIVE R15, `(.L_x_2476) ;  /* 0x000000000f087348 */ /* 0x000fea0003c00000 */
[----:B------:R0:W1:Y:S02]  /*329c0*/  SHFL.IDX P6, R14, R13, R12, R11 ;  /* 0x0000000c0d0e7389 */ /* 0x00006400000c000b */
[----:B01----:R-:W-:Y:S01]  /*329d0*/  ENDCOLLECTIVE ;  /* 0x000000000000791b */ /* 0x003fe20003800000 */
.L_x_2476:
[----:B------:R-:W-:Y:S02]  /*329e0*/  @!P2 IMAD.X R6, RZ, RZ, R2, P3 ;  /* 0x000000ffff06a224 */ /* 0x000fe400018e0602 */
[----:B------:R-:W-:Y:S02]  /*329f0*/  @!P2 IMAD.MOV.U32 R2, RZ, RZ, R5 ;  /* 0x000000ffff02a224 */ /* 0x000fe400078e0005 */
        /* <DEDUP_REMOVED lines=11> */
.L_x_2477:
[----:B------:R-:W-:Y:S05]  /*32ab0*/  BRA `(.L_x_2478) ;  /* 0xffffff5000e47947 */ /* 0x000fea000383ffff */
.L_x_2124:
[----:B0-----:R0:W1:Y:S02]  /*32ac0*/  SYNCS.PHASECHK.TRANS64.TRYWAIT P1, [R22+URZ+0x28420], R3 ;  /* 0x02842003160075a7 */ /* 0x001064000802017f */
[----:B-1----:R-:W-:Y:S05]  /*32ad0*/  @!P1 NANOSLEEP.SYNCS 0x989680 ;  /* 0x009896800000995d */ /* 0x002fea0003900000 */
[----:B------:R-:W1:Y:S02]  /*32ae0*/  @!P1 SYNCS.PHASECHK.TRANS64 P1, [R22+URZ+0x28420], R3 ;  /* 0x02842003160095a7 */ /* 0x000e64000802007f */
[----:B-1----:R-:W-:Y:S05]  /*32af0*/  @!P1 BRA `(.L_x_2124) ;  /* 0xfffffffc00f09947 */ /* 0x002fea000383ffff */
[----:B------:R-:W-:Y:S05]  /*32b00*/  BRA `(.L_x_2479) ;  /* 0xffffff54005c7947 */ /* 0x000fea000383ffff */
.L_x_2128:
[----:B-1----:R1:W2:Y:S02]  /*32b10*/  SYNCS.PHASECHK.TRANS64.TRYWAIT P0, [R0+URZ+0x28480], R17 ;  /* 0x02848011000075a7 */ /* 0x0022a4000800017f */
[----:B--2---:R-:W-:Y:S05]  /*32b20*/  @!P0 NANOSLEEP.SYNCS 0x989680 ;  /* 0x009896800000895d */ /* 0x004fea0003900000 */
[----:B------:R-:W2:Y:S02]  /*32b30*/  @!P0 SYNCS.PHASECHK.TRANS64 P0, [R0+URZ+0x28480], R17 ;  /* 0x02848011000085a7 */ /* 0x000ea4000800007f */
[----:B--2---:R-:W-:Y:S05]  /*32b40*/  @!P0 BRA `(.L_x_2128) ;  /* 0xfffffffc00f08947 */ /* 0x004fea000383ffff */
[----:B------:R-:W-:Y:S05]  /*32b50*/  BRA `(.L_x_2480) ;  /* 0xffffff5800107947 */ /* 0x000fea000383ffff */
.L_x_2129:
        /* <DEDUP_REMOVED lines=8> */
.L_x_2482:
[----:B------:R-:W-:Y:S05]  /*32be0*/  BSYNC B0 ;  /* 0x0000000000007941 */ /* 0x000fea0003800000 */
.L_x_2481:
        /* <DEDUP_REMOVED lines=9> */
.L_x_2483:
[----:B------:R-:W-:Y:S02]  /*32c80*/  IMAD.MOV.U32 R13, RZ, RZ, R24 ;  /* 0x000000ffff0d7224 */ /* 0x000fe400078e0018 */
[----:B------:R-:W-:Y:S02]  /*32c90*/  IMAD.MOV.U32 R12, RZ, RZ, 0x1 ;  /* 0x00000001ff0c7424 */ /* 0x000fe400078e00ff */
[----:B------:R-:W-:-:S07]  /*32ca0*/  IMAD.MOV.U32 R2, RZ, RZ, R14 ;  /* 0x000000ffff027224 */ /* 0x000fce00078e000e */
[----:B------:R-:W-:Y:S05]  /*32cb0*/  WARPSYNC.COLLECTIVE R15, `(.L_x_2484) ;  /* 0x000000000f087348 */ /* 0x000fea0003c00000 */
[----:B------:R0:W1:Y:S02]  /*32cc0*/  SHFL.IDX P6, R14, R13, R12, R11 ;  /* 0x0000000c0d0e7389 */ /* 0x00006400000c000b */
[----:B01----:R-:W-:Y:S01]  /*32cd0*/  ENDCOLLECTIVE ;  /* 0x000000000000791b */ /* 0x003fe20003800000 */
.L_x_2484:
        /* <DEDUP_REMOVED lines=12> */
.L_x_2485:
[----:B------:R-:W-:Y:S02]  /*32da0*/  IMAD.MOV.U32 R13, RZ, RZ, R24 ;  /* 0x000000ffff0d7224 */ /* 0x000fe400078e0018 */
[----:B------:R-:W-:Y:S01]  /*32db0*/  IMAD.MOV.U32 R12, RZ, RZ, 0x2 ;  /* 0x00000002ff0c7424 */ /* 0x000fe200078e00ff */
[----:B------:R-:W-:-:S07]  /*32dc0*/  MOV R2, R14 ;  /* 0x0000000e00027202 */ /* 0x000fce0000000f00 */
[----:B------:R-:W-:Y:S05]  /*32dd0*/  WARPSYNC.COLLECTIVE R15, `(.L_x_2486) ;  /* 0x000000000f087348 */ /* 0x000fea0003c00000 */
[----:B------:R0:W1:Y:S02]  /*32de0*/  SHFL.IDX P6, R14, R13, R12, R11 ;  /* 0x0000000c0d0e7389 */ /* 0x00006400000c000b */
[----:B01----:R-:W-:Y:S01]  /*32df0*/  ENDCOLLECTIVE ;  /* 0x000000000000791b */ /* 0x003fe20003800000 */
.L_x_2486:
        /* <DEDUP_REMOVED lines=12> */
.L_x_2487:
[----:B------:R-:W-:Y:S02]  /*32ec0*/  IMAD.MOV.U32 R13, RZ, RZ, R24 ;  /* 0x000000ffff0d7224 */ /* 0x000fe400078e0018 */
[----:B------:R-:W-:Y:S02]  /*32ed0*/  IMAD.MOV.U32 R12, RZ, RZ, 0x3 ;  /* 0x00000003ff0c7424 */ /* 0x000fe400078e00ff */
[----:B------:R-:W-:-:S07]  /*32ee0*/  IMAD.MOV.U32 R2, RZ, RZ, R14 ;  /* 0x000000ffff027224 */ /* 0x000fce00078e000e */
[----:B------:R-:W-:Y:S05]  /*32ef0*/  WARPSYNC.COLLECTIVE R15, `(.L_x_2488) ;  /* 0x000000000f087348 */ /* 0x000fea0003c00000 */
[----:B------:R0:W1:Y:S02]  /*32f00*/  SHFL.IDX P6, R14, R13, R12, R11 ;  /* 0x0000000c0d0e7389 */ /* 0x00006400000c000b */
[----:B01----:R-:W-:Y:S01]  /*32f10*/  ENDCOLLECTIVE ;  /* 0x000000000000791b */ /* 0x003fe20003800000 */
.L_x_2488:
        /* <DEDUP_REMOVED lines=12> */
.L_x_2489:
[----:B------:R-:W-:Y:S01]  /*32fe0*/  IMAD.MOV.U32 R2, RZ, RZ, R14 ;  /* 0x000000ffff027224 */ /* 0x000fe200078e000e */
[----:B------:R-:W-:Y:S06]  /*32ff0*/  BRA `(.L_x_2490) ;  /* 0xffffff5400a87947 */ /* 0x000fec000383ffff */
.L_x_2134:
[----:B----4-:R4:W0:Y:S02]  /*33000*/  SYNCS.PHASECHK.TRANS64.TRYWAIT P0, [R0+URZ+0x28440], R17 ;  /* 0x02844011000075a7 */ /* 0x010824000800017f */
[----:B0-----:R-:W-:Y:S05]  /*33010*/  @!P0 NANOSLEEP.SYNCS 0x989680 ;  /* 0x009896800000895d */ /* 0x001fea0003900000 */
[----:B------:R-:W0:Y:S02]  /*33020*/  @!P0 SYNCS.PHASECHK.TRANS64 P0, [R0+URZ+0x28440], R17 ;  /* 0x02844011000085a7 */ /* 0x000e24000800007f */
[----:B0-----:R-:W-:Y:S05]  /*33030*/  @!P0 BRA `(.L_x_2134) ;  /* 0xfffffffc00f08947 */ /* 0x001fea000383ffff */
[----:B------:R-:W-:Y:S05]  /*33040*/  BRA `(.L_x_2491) ;  /* 0xffffff5400f87947 */ /* 0x000fea000383ffff */
.L_x_2135:
[----:B------:R-:W-:Y:S01]  /*33050*/  BSSY B0, `(.L_x_2492) ;  /* 0x0000008000007945 */ /* 0x000fe20003800000 */
[----:B------:R-:W-:Y:S01]  /*33060*/  IMAD.MOV.U32 R13, RZ, RZ, R8 ;  /* 0x000000ffff0d7224 */ /* 0x000fe200078e0008 */
[----:B------:R-:W-:Y:S01]  /*33070*/  MOV R15, 0xffffffff ;  /* 0xffffffff000f7802 */ /* 0x000fe20000000f00 */
[----:B------:R-:W-:Y:S02]  /*33080*/  IMAD.MOV.U32 R12, RZ, RZ, RZ ;  /* 0x000000ffff0c7224 */ /* 0x000fe400078e00ff */
[----:B------:R-:W-:-:S07]  /*33090*/  IMAD.MOV.U32 R11, RZ, RZ, 0x181f ;  /* 0x0000181fff0b7424 */ /* 0x000fce00078e00ff */
[----:B01-34-:R-:W-:Y:S05]  /*330a0*/  WARPSYNC.COLLECTIVE R15, `(.L_x_2493) ;  /* 0x000000000f087348 */ /* 0x01bfea0003c00000 */
[----:B------:R2:W0:Y:S02]  /*330b0*/  SHFL.IDX P6, R14, R13, R12, R11 ;  /* 0x0000000c0d0e7389 */ /* 0x00042400000c000b */
[----:B01234-:R-:W-:Y:S01]  /*330c0*/  ENDCOLLECTIVE ;  /* 0x000000000000791b */ /* 0x01ffe20003800000 */
.L_x_2493:
[----:B------:R-:W-:Y:S05]  /*330d0*/  BSYNC B0 ;  /* 0x0000000000007941 */ /* 0x000fea0003800000 */
.L_x_2492:
        /* <DEDUP_REMOVED lines=8> */
.L_x_2494:
[----:B------:R-:W-:Y:S02]  /*33160*/  IMAD.MOV.U32 R13, RZ, RZ, R8 ;  /* 0x000000ffff0d7224 */ /* 0x000fe400078e0008 */
[----:B------:R-:W-:Y:S02]  /*33170*/  IMAD.MOV.U32 R12, RZ, RZ, 0x1 ;  /* 0x00000001ff0c7424 */ /* 0x000fe400078e00ff */
[----:B------:R-:W-:-:S07]  /*33180*/  IMAD.MOV.U32 R2, RZ, RZ, R14 ;  /* 0x000000ffff027224 */ /* 0x000fce00078e000e */
[----:B------:R-:W-:Y:S05]  /*33190*/  WARPSYNC.COLLECTIVE R15, `(.L_x_2495) ;  /* 0x000000000f087348 */ /* 0x000fea0003c00000 */
[----:B------:R0:W1:Y:S02]  /*331a0*/  SHFL.IDX P6, R14, R13, R12, R11 ;  /* 0x0000000c0d0e7389 */ /* 0x00006400000c000b */
[----:B01----:R-:W-:Y:S01]  /*331b0*/  ENDCOLLECTIVE ;  /* 0x000000000000791b */ /* 0x003fe20003800000 */
.L_x_2495:
        /* <DEDUP_REMOVED lines=12> */
.L_x_2496:
[----:B------:R-:W-:Y:S02]  /*33280*/  IMAD.MOV.U32 R13, RZ, RZ, R8 ;  /* 0x000000ffff0d7224 */ /* 0x000fe400078e0008 */
[----:B------:R-:W-:Y:S02]  /*33290*/  IMAD.MOV.U32 R12, RZ, RZ, 0x2 ;  /* 0x00000002ff0c7424 */ /* 0x000fe400078e00ff */
[----:B------:R-:W-:-:S07]  /*332a0*/  IMAD.MOV.U32 R2, RZ, RZ, R14 ;  /* 0x000000ffff027224 */ /* 0x000fce00078e000e */
[----:B------:R-:W-:Y:S05]  /*332b0*/  WARPSYNC.COLLECTIVE R15, `(.L_x_2497) ;  /* 0x000000000f087348 */ /* 0x000fea0003c00000 */
[----:B------:R0:W1:Y:S02]  /*332c0*/  SHFL.IDX P6, R14, R13, R12, R11 ;  /* 0x0000000c0d0e7389 */ /* 0x00006400000c000b */
[----:B01----:R-:W-:Y:S01]  /*332d0*/  ENDCOLLECTIVE ;  /* 0x000000000000791b */ /* 0x003fe20003800000 */
.L_x_2497:
        /* <DEDUP_REMOVED lines=12> */
.L_x_2498:
[----:B------:R-:W-:Y:S02]  /*333a0*/  IMAD.MOV.U32 R13, RZ, RZ, R8 ;  /* 0x000000ffff0d7224 */ /* 0x000fe400078e0008 */
[----:B------:R-:W-:Y:S02]  /*333b0*/  IMAD.MOV.U32 R12, RZ, RZ, 0x3 ;  /* 0x00000003ff0c7424 */ /* 0x000fe400078e00ff */
[----:B------:R-:W-:-:S07]  /*333c0*/  IMAD.MOV.U32 R2, RZ, RZ, R14 ;  /* 0x000000ffff027224 */ /* 0x000fce00078e000e */
[----:B------:R-:W-:Y:S05]  /*333d0*/  WARPSYNC.COLLECTIVE R15, `(.L_x_2499) ;  /* 0x000000000f087348 */ /* 0x000fea0003c00000 */
[----:B------:R0:W1:Y:S02]  /*333e0*/  SHFL.IDX P6, R14, R13, R12, R11 ;  /* 0x0000000c0d0e7389 */ /* 0x00006400000c000b */
[----:B01----:R-:W-:Y:S01]  /*333f0*/  ENDCOLLECTIVE ;  /* 0x000000000000791b */ /* 0x003fe20003800000 */
.L_x_2499:
        /* <DEDUP_REMOVED lines=12> */
.L_x_2500:
[----:B------:R-:W-:Y:S01]  /*334c0*/  IMAD.MOV.U32 R2, RZ, RZ, R14 ;  /* 0x000000ffff027224 */ /* 0x000fe200078e000e */
[----:B------:R-:W-:Y:S06]  /*334d0*/  BRA `(.L_x_2501) ;  /* 0xffffff5400847947 */ /* 0x000fec000383ffff */
.L_x_2140:
[----:B0-----:R0:W1:Y:S02]  /*334e0*/  SYNCS.PHASECHK.TRANS64.TRYWAIT P2, [R3+URZ+0x28470], R0 ;  /* 0x02847000030075a7 */ /* 0x001064000804017f */
[----:B-1----:R-:W-:Y:S05]  /*334f0*/  @!P2 NANOSLEEP.SYNCS 0x989680 ;  /* 0x009896800000a95d */ /* 0x002fea0003900000 */
[----:B------:R-:W1:Y:S02]  /*33500*/  @!P2 SYNCS.PHASECHK.TRANS64 P2, [R3+URZ+0x28470], R0 ;  /* 0x028470000300a5a7 */ /* 0x000e64000804007f */
[----:B-1----:R-:W-:Y:S05]  /*33510*/  @!P2 BRA `(.L_x_2140) ;  /* 0xfffffffc00f0a947 */ /* 0x002fea000383ffff */
[----:B------:R-:W-:Y:S05]  /*33520*/  BRA `(.L_x_2502) ;  /* 0xffffff5400e87947 */ /* 0x000fea000383ffff */
.L_x_2142:
[----:B0-----:R0:W1:Y:S02]  /*33530*/  SYNCS.PHASECHK.TRANS64.TRYWAIT P2, [R3+URZ+0x28460], R0 ;  /* 0x02846000030075a7 */ /* 0x001064000804017f */
[----:B-1----:R-:W-:Y:S05]  /*33540*/  @!P2 NANOSLEEP.SYNCS 0x989680 ;  /* 0x009896800000a95d */ /* 0x002fea0003900000 */
[----:B------:R-:W1:Y:S02]  /*33550*/  @!P2 SYNCS.PHASECHK.TRANS64 P2, [R3+URZ+0x28460], R0 ;  /* 0x028460000300a5a7 */ /* 0x000e64000804007f */
[----:B-1----:R-:W-:Y:S05]  /*33560*/  @!P2 BRA `(.L_x_2142) ;  /* 0xfffffffc00f0a947 */ /* 0x002fea000383ffff */
[----:B------:R-:W-:Y:S05]  /*33570*/  BRA `(.L_x_2503) ;  /* 0xffffff5400f47947 */ /* 0x000fea000383ffff */
.L_x_2150:
[----:B0-----:R0:W2:Y:S02]  /*33580*/  SYNCS.PHASECHK.TRANS64.TRYWAIT P1, [R17+URZ+0x28470], R0 ;  /* 0x02847000110075a7 */ /* 0x0010a4000802017f */
[----:B--2---:R-:W-:Y:S05]  /*33590*/  @!P1 NANOSLEEP.SYNCS 0x989680 ;  /* 0x009896800000995d */ /* 0x004fea0003900000 */
[----:B------:R-:W2:Y:S02]  /*335a0*/  @!P1 SYNCS.PHASECHK.TRANS64 P1, [R17+URZ+0x28470], R0 ;  /* 0x02847000110095a7 */ /* 0x000ea4000802007f */
[----:B--2---:R-:W-:Y:S05]  /*335b0*/  @!P1 BRA `(.L_x_2150) ;  /* 0xfffffffc00f09947 */ /* 0x004fea000383ffff */
[----:B------:R-:W-:Y:S05]  /*335c0*/  BRA `(.L_x_2504) ;  /* 0xffffff5c00a07947 */ /* 0x000fea000383ffff */
.L_x_2152:
[----:B0-----:R0:W2:Y:S02]  /*335d0*/  SYNCS.PHASECHK.TRANS64.TRYWAIT P1, [R17+URZ+0x28460], R0 ;  /* 0x02846000110075a7 */ /* 0x0010a4000802017f */
[----:B--2---:R-:W-:Y:S05]  /*335e0*/  @!P1 NANOSLEEP.SYNCS 0x989680 ;  /* 0x009896800000995d */ /* 0x004fea0003900000 */
[----:B------:R-:W2:Y:S02]  /*335f0*/  @!P1 SYNCS.PHASECHK.TRANS64 P1, [R17+URZ+0x28460], R0 ;  /* 0x02846000110095a7 */ /* 0x000ea4000802007f */
[----:B--2---:R-:W-:Y:S05]  /*33600*/  @!P1 BRA `(.L_x_2152) ;  /* 0xfffffffc00f09947 */ /* 0x004fea000383ffff */
[----:B------:R-:W-:Y:S05]  /*33610*/  BRA `(.L_x_2505) ;  /* 0xffffff5c00a87947 */ /* 0x000fea000383ffff */
.L_x_2157:
        /* <DEDUP_REMOVED lines=8> */
.L_x_2507:
[----:B------:R-:W-:Y:S05]  /*336a0*/  BSYNC B0 ;  /* 0x0000000000007941 */ /* 0x000fea0003800000 */
.L_x_2506:
[----:B------:R-:W-:Y:S01]  /*336b0*/  IMAD.MOV.U32 R13, RZ, RZ, R16 ;  /* 0x000000ffff0d7224 */ /* 0x000fe200078e0010 */
[----:B------:R-:W-:Y:S01]  /*336c0*/  MOV R11, 0x1f ;  /* 0x0000001f000b7802 */ /* 0x000fe20000000f00 */
[----:B------:R-:W-:Y:S02]  /*336d0*/  IMAD.MOV.U32 R12, RZ, RZ, 0x1 ;  /* 0x00000001ff0c7424 */ /* 0x000fe400078e00ff */
[----:B------:R-:W-:Y:S02]  /*336e0*/  IMAD.MOV.U32 R15, RZ, RZ, -0x1 ;  /* 0xffffffffff0f7424 */ /* 0x000fe400078e00ff */
[----:B------:R-:W-:Y:S02]  /*336f0*/  IMAD.IADD R9, R19, 0x1, R8 ;  /* 0x0000000113097824 */ /* 0x000fe400078e0208 */
[----:B------:R-:W-:-:S07]  /*33700*/  IMAD.MOV.U32 R0, RZ, RZ, R14 ;  /* 0x000000ffff007224 */ /* 0x000fce00078e000e */
[----:B------:R-:W-:Y:S05]  /*33710*/  WARPSYNC.COLLECTIVE R15, `(.L_x_2508) ;  /* 0x000000000f087348 */ /* 0x000fea0003c00000 */
[----:B------:R0:W1:Y:S02]  /*33720*/  SHFL.IDX P6, R14, R13, R12, R11 ;  /* 0x0000000c0d0e7389 */ /* 0x00006400000c000b */
[----:B01----:R-:W-:Y:S01]  /*33730*/  ENDCOLLECTIVE ;  /* 0x000000000000791b */ /* 0x003fe20003800000 */
.L_x_2508:
[----:B------:R-:W-:Y:S02]  /*33740*/  ULDC UR4, c[0x0][0xc3c] ;  /* 0x00030f0000047ab9 */ /* 0x000fe40000000800 */
[----:B------:R-:W-:-:S13]  /*33750*/  ISETP.GE.OR P1, PT, R9, UR4, !P0 ;  /* 0x0000000409007c0c */ /* 0x000fda000c726670 */
[----:B------:R-:W0:Y:S08]  /*33760*/  @!P1 LDC.64 R2, c[0x0][0xc80] ;  /* 0x00032000ff029b82 */ /* 0x000e300000000a00 */
[----:B------:R-:W1:Y:S01]  /*33770*/  @!P1 LDC.64 R4, c[0x0][0xc78] ;  /* 0x00031e00ff049b82 */ /* 0x000e620000000a00 */
[----:B------:R-:W-:Y:S01]  /*33780*/  CS2R R16, SRZ ;  /* 0x0000000000107805 */ /* 0x000fe2000001ff00 */
[----:B------:R-:W-:-:S02]  /*33790*/  IMAD.MOV.U32 R11, RZ, RZ, RZ ;  /* 0x000000ffff0b7224 */ /* 0x000fc400078e00ff */
[----:B------:R-:W-:Y:S02]  /*337a0*/  IMAD.MOV.U32 R6, RZ, RZ, R14 ;  /* 0x000000ffff067224 */ /* 0x000fe400078e000e */
[----:B0-----:R-:W-:-:S05]  /*337b0*/  @!P1 IMAD.WIDE R2, R9, 0x4, R2 ;  /* 0x0000000409029825 */ /* 0x001fca00078e0202 */
[----:B------:R1:W2:Y:S02]  /*337c0*/  @!P1 LDG.E R7, desc[UR36][R2.64] ;  /* 0x0000002402079981 */ /* 0x0002a4000c1e1900 */
[----:B-1----:R-:W-:-:S05]  /*337d0*/  @!P1 IMAD.WIDE R2, R9, 0x4, R4 ;  /* 0x0000000409029825 */ /* 0x002fca00078e0204 */
[----:B------:R-:W3:Y:S01]  /*337e0*/  @!P1 LDG.E R4, desc[UR36][R2.64] ;  /* 0x0000002402049981 */ /* 0x000ee2000c1e1900 */
[----:B------:R-:W-:Y:S01]  /*337f0*/  IMAD.MOV.U32 R5, RZ, RZ, RZ ;  /* 0x000000ffff057224 */ /* 0x000fe200078e00ff */
[C---:B------:R-:W-:Y:S02]  /*33800*/  ISETP.GE.U32.AND P2, PT, R8.reuse, 0x2, PT ;  /* 0x000000020800780c */ /* 0x040fe40003f46070 */
[C---:B------:R-:W-:Y:S02]  /*33810*/  ISETP.GE.U32.AND P3, PT, R8.reuse, 0x4, PT ;  /* 0x000000040800780c */ /* 0x040fe40003f66070 */
[C---:B------:R-:W-:Y:S02]  /*33820*/  ISETP.GE.U32.AND P4, PT, R8.reuse, 0x8, PT ;  /* 0x000000080800780c */ /* 0x040fe40003f86070 */
[C---:B------:R-:W-:Y:S01]  /*33830*/  ISETP.GE.U32.AND P5, PT, R8.reuse, 0x10, PT ;  /* 0x000000100800780c */ /* 0x040fe20003fa6070 */
[----:B--2---:R-:W-:Y:S02]  /*33840*/  @!P1 IMAD.MOV.U32 R17, RZ, RZ, R7 ;  /* 0x000000ffff119224 */ /* 0x004fe400078e0007 */
[----:B---3--:R-:W-:Y:S01]  /*33850*/  @!P1 IMAD.MOV.U32 R5, RZ, RZ, R4 ;  /* 0x000000ffff059224 */ /* 0x008fe200078e0004 */
[----:B------:R-:W-:-:S03]  /*33860*/  ISETP.NE.AND P1, PT, R8, RZ, PT ;  /* 0x000000ff0800720c */ /* 0x000fc60003f25270 */
[----:B------:R-:W-:-:S10]  /*33870*/  IMAD R13, R5, R17, RZ ;  /* 0x00000011050d7224 */ /* 0x000fd400078e02ff */
[----:B------:R-:W-:Y:S05]  /*33880*/  WARPSYNC.COLLECTIVE R15, `(.L_x_2509) ;  /* 0x000000000f087348 */ /* 0x000fea0003c00000 */
[----:B------:R0:W1:Y:S02]  /*33890*/  SHFL.UP P6, R14, R13, R12, R11 ;  /* 0x0400000c0d0e7389 */ /* 0x00006400000c000b */
[----:B01----:R-:W-:Y:S01]  /*338a0*/  ENDCOLLECTIVE ;  /* 0x000000000000791b */ /* 0x003fe20003800000 */
.L_x_2509:
[----:B------:R-:W-:Y:S01]  /*338b0*/  IMAD.MOV.U32 R12, RZ, RZ, 0x2 ;  /* 0x00000002ff0c7424 */ /* 0x000fe200078e00ff */
[----:B------:R-:W-:-:S05]  /*338c0*/  SEL R4, R14, RZ, P1 ;  /* 0x000000ff0e047207 */ /* 0x000fca0000800000 */
[----:B------:R-:W-:-:S04]  /*338d0*/  IMAD.IADD R4, R13, 0x1, R4 ;  /* 0x000000010d047824 */ /* 0x000fc800078e0204 */
[----:B------:R-:W-:-:S07]  /*338e0*/  IMAD.MOV.U32 R13, RZ, RZ, R4 ;  /* 0x000000ffff0d7224 */ /* 0x000fce00078e0004 */
[----:B------:R-:W-:Y:S05]  /*338f0*/  WARPSYNC.COLLECTIVE R15, `(.L_x_2510) ;  /* 0x000000000f087348 */ /* 0x000fea0003c00000 */
[----:B------:R0:W1:Y:S02]  /*33900*/  SHFL.UP P6, R14, R13, R12, R11 ;  /* 0x0400000c0d0e7389 */ /* 0x00006400000c000b */
[----:B01----:R-:W-:Y:S01]  /*33910*/  ENDCOLLECTIVE ;  /* 0x000000000000791b */ /* 0x003fe20003800000 */
.L_x_2510:
[----:B------:R-:W-:Y:S01]  /*33920*/  IMAD.MOV.U32 R12, RZ, RZ, 0x4 ;  /* 0x00000004ff0c7424 */ /* 0x000fe200078e00ff */
[----:B------:R-:W-:-:S05]  /*33930*/  SEL R3, R14, RZ, P2 ;  /* 0x000000ff0e037207 */ /* 0x000fca0001000000 */
[----:B------:R-:W-:-:S04]  /*33940*/  IMAD.IADD R2, R4, 0x1, R3 ;  /* 0x0000000104027824 */ /* 0x000fc800078e0203 */
[----:B------:R-:W-:-:S07]  /*33950*/  IMAD.MOV.U32 R13, RZ, RZ, R2 ;  /* 0x000000ffff0d7224 */ /* 0x000fce00078e0002 */
[----:B------:R-:W-:Y:S05]  /*33960*/  WARPSYNC.COLLECTIVE R15, `(.L_x_2511) ;  /* 0x000000000f087348 */ /* 0x000fea0003c00000 */
[----:B------:R0:W1:Y:S02]  /*33970*/  SHFL.UP P6, R14, R13, R12, R11 ;  /* 0x0400000c0d0e7389 */ /* 0x00006400000c000b */
[----:B01----:R-:W-:Y:S01]  /*33980*/  ENDCOLLECTIVE ;  /* 0x000000000000791b */ /* 0x003fe20003800000 */
.L_x_2511:
[----:B------:R-:W-:Y:S02]  /*33990*/  MOV R12, 0x8 ;  /* 0x00000008000c7802 */ /* 0x000fe40000000f00 */
[----:B------:R-:W-:-:S05]  /*339a0*/  SEL R3, R14, RZ, P3 ;  /* 0x000000ff0e037207 */ /* 0x000fca0001800000 */
[----:B------:R-:W-:-:S04]  /*339b0*/  IMAD.IADD R3, R2, 0x1, R3 ;  /* 0x0000000102037824 */ /* 0x000fc800078e0203 */
[----:B------:R-:W-:-:S07]  /*339c0*/  IMAD.MOV.U32 R13, RZ, RZ, R3 ;  /* 0x000000ffff0d7224 */ /* 0x000fce00078e0003 */
[----:B------:R-:W-:Y:S05]  /*339d0*/  WARPSYNC.COLLECTIVE R15, `(.L_x_2512) ;  /* 0x000000000f087348 */ /* 0x000fea0003c00000 */
[----:B------:R0:W1:Y:S02]  /*339e0*/  SHFL.UP P6, R14, R13, R12, R11 ;  /* 0x0400000c0d0e7389 */ /* 0x00006400000c000b */
[----:B01----:R-:W-:Y:S01]  /*339f0*/  ENDCOLLECTIVE ;  /* 0x000000000000791b */ /* 0x003fe20003800000 */
.L_x_2512:
[----:B------:R-:W-:Y:S01]  /*33a00*/  IMAD.MOV.U32 R12, RZ, RZ, 0x10 ;  /* 0x00000010ff0c7424 */ /* 0x000fe200078e00ff */
[----:B------:R-:W-:-:S05]  /*33a10*/  SEL R4, R14, RZ, P4 ;  /* 0x000000ff0e047207 */ /* 0x000fca0002000000 */
[----:B------:R-:W-:-:S04]  /*33a20*/  IMAD.IADD R4, R3, 0x1, R4 ;  /* 0x0000000103047824 */ /* 0x000fc800078e0204 */
[----:B------:R-:W-:-:S07]  /*33a30*/  IMAD.MOV.U32 R13, RZ, RZ, R4 ;  /* 0x000000ffff0d7224 */ /* 0x000fce00078e0004 */
[----:B------:R-:W-:Y:S05]  /*33a40*/  WARPSYNC.COLLECTIVE R15, `(.L_x_2513) ;  /* 0x000000000f087348 */ /* 0x000fea0003c00000 */
[----:B------:R0:W1:Y:S02]  /*33a50*/  SHFL.UP P6, R14, R13, R12, R11 ;  /* 0x0400000c0d0e7389 */ /* 0x00006400000c000b */
[----:B01----:R-:W-:Y:S01]  /*33a60*/  ENDCOLLECTIVE ;  /* 0x000000000000791b */ /* 0x003fe20003800000 */
.L_x_2513:
[----:B------:R-:W-:Y:S02]  /*33a70*/  IMAD.MOV.U32 R12, RZ, RZ, 0x1f ;  /* 0x0000001fff0c7424 */ /* 0x000fe400078e00ff */
[----:B------:R-:W-:Y:S01]  /*33a80*/  IMAD.MOV.U32 R11, RZ, RZ, 0x1f ;  /* 0x0000001fff0b7424 */ /* 0x000fe200078e00ff */
[----:B------:R-:W-:-:S05]  /*33a90*/  SEL R3, R14, RZ, P5 ;  /* 0x000000ff0e037207 */ /* 0x000fca0002800000 */
[----:B------:R-:W-:-:S04]  /*33aa0*/  IMAD.IADD R2, R4, 0x1, R3 ;  /* 0x0000000104027824 */ /* 0x000fc800078e0203 */
[----:B------:R-:W-:-:S07]  /*33ab0*/  IMAD.MOV.U32 R13, RZ, RZ, R2 ;  /* 0x000000ffff0d7224 */ /* 0x000fce00078e0002 */
[----:B------:R-:W-:Y:S05]  /*33ac0*/  WARPSYNC.COLLECTIVE R15, `(.L_x_2514) ;  /* 0x000000000f087348 */ /* 0x000fea0003c00000 */
[----:B------:R0:W1:Y:S02]  /*33ad0*/  SHFL.IDX P6, R14, R13, R12, R11 ;  /* 0x0000000c0d0e7389 */ /* 0x00006400000c000b */
[----:B01----:R-:W-:Y:S01]  /*33ae0*/  ENDCOLLECTIVE ;  /* 0x000000000000791b */ /* 0x003fe20003800000 */
.L_x_2514:
[----:B------:R-:W-:Y:S05]  /*33af0*/  BRA `(.L_x_2515) ;  /* 0xffffff6000a47947 */ /* 0x000fea000383ffff */
.L_x_2160:
[----:B------:R-:W-:Y:S01]  /*33b00*/  BSSY B0, `(.L_x_2516) ;  /* 0x0000007000007945 */ /* 0x000fe20003800000 */
[----:B------:R-:W-:Y:S02]  /*33b10*/  IMAD.MOV.U32 R12, RZ, RZ, 0x1 ;  /* 0x00000001ff0c7424 */ /* 0x000fe400078e00ff */
[----:B------:R-:W-:Y:S02]  /*33b20*/  IMAD.MOV.U32 R11, RZ, RZ, RZ ;  /* 0x000000ffff0b7224 */ /* 0x000fe400078e00ff */
[----:B------:R-:W-:-:S07]  /*33b30*/  IMAD.MOV.U32 R15, RZ, RZ, -0x1 ;  /* 0xffffffffff0f7424 */ /* 0x000fce00078e00ff */
[----:B------:R-:W-:Y:S05]  /*33b40*/  WARPSYNC.COLLECTIVE R15, `(.L_x_2517) ;  /* 0x000000000f087348 */ /* 0x000fea0003c00000 */
[----:B------:R0:W1:Y:S02]  /*33b50*/  SHFL.UP P6, R14, R13, R12, R11 ;  /* 0x0400000c0d0e7389 */ /* 0x00006400000c000b */
[----:B01----:R-:W-:Y:S01]  /*33b60*/  ENDCOLLECTIVE ;  /* 0x000000000000791b */ /* 0x003fe20003800000 */
.L_x_2517:
[----:B------:R-:W-:Y:S05]  /*33b70*/  BSYNC B0 ;  /* 0x0000000000007941 */ /* 0x000fea0003800000 */
.L_x_2516:
[----:B------:R-:W-:Y:S01]  /*33b80*/  SEL R14, R14, RZ, P1 ;  /* 0x000000ff0e0e7207 */ /* 0x000fe20000800000 */
[----:B------:R-:W-:Y:S02]  /*33b90*/  IMAD.MOV.U32 R12, RZ, RZ, 0x2 ;  /* 0x00000002ff0c7424 */ /* 0x000fe400078e00ff */
[----:B------:R-:W-:Y:S02]  /*33ba0*/  IMAD.MOV.U32 R11, RZ, RZ, RZ ;  /* 0x000000ffff0b7224 */ /* 0x000fe400078e00ff */
[----:B------:R-:W-:Y:S02]  /*33bb0*/  IMAD.IADD R13, R13, 0x1, R14 ;  /* 0x000000010d0d7824 */ /* 0x000fe400078e020e */
[----:B------:R-:W-:-:S07]  /*33bc0*/  IMAD.MOV.U32 R15, RZ, RZ, -0x1 ;  /* 0xffffffffff0f7424 */ /* 0x000fce00078e00ff */
[----:B------:R-:W-:Y:S05]  /*33bd0*/  WARPSYNC.COLLECTIVE R15, `(.L_x_2518) ;  /* 0x000000000f087348 */ /* 0x000fea0003c00000 */
[----:B------:R0:W1:Y:S02]  /*33be0*/  SHFL.UP P6, R14, R13, R12, R11 ;  /* 0x0400000c0d0e7389 */ /* 0x00006400000c000b */
[----:B01----:R-:W-:Y:S01]  /*33bf0*/  ENDCOLLECTIVE ;  /* 0x000000000000791b */ /* 0x003fe20003800000 */
.L_x_2518:
[----:B------:R-:W-:Y:S01]  /*33c00*/  IMAD.MOV.U32 R12, RZ, RZ, 0x4 ;  /* 0x00000004ff0c7424 */ /* 0x000fe200078e00ff */
[----:B------:R-:W-:-:S05]  /*33c10*/  SEL R2, R14, RZ, P2 ;  /* 0x000000ff0e027207 */ /* 0x000fca0001000000 */
[----:B------:R-:W-:-:S05]  /*33c20*/  IMAD.IADD R2, R13, 0x1, R2 ;  /* 0x000000010d027824 */ /* 0x000fca00078e0202 */
[----:B------:R-:W-:-:S07]  /*33c30*/  MOV R13, R2 ;  /* 0x00000002000d7202 */ /* 0x000fce0000000f00 */
[----:B------:R-:W-:Y:S05]  /*33c40*/  WARPSYNC.COLLECTIVE R15, `(.L_x_2519) ;  /* 0x000000000f087348 */ /* 0x000fea0003c00000 */
[----:B------:R0:W1:Y:S02]  /*33c50*/  SHFL.UP P6, R14, R13, R12, R11 ;  /* 0x0400000c0d0e7389 */ /* 0x00006400000c000b */
[----:B01----:R-:W-:Y:S01]  /*33c60*/  ENDCOLLECTIVE ;  /* 0x000000000000791b */ /* 0x003fe20003800000 */
.L_x_2519:
[----:B------:R-:W-:Y:S01]  /*33c70*/  IMAD.MOV.U32 R12, RZ, RZ, 0x8 ;  /* 0x00000008ff0c7424 */ /* 0x000fe200078e00ff */
[----:B------:R-:W-:-:S05]  /*33c80*/  SEL R3, R14, RZ, P3 ;  /* 0x000000ff0e037207 */ /* 0x000fca0001800000 */
[----:B------:R-:W-:-:S04]  /*33c90*/  IMAD.IADD R3, R2, 0x1, R3 ;  /* 0x0000000102037824 */ /* 0x000fc800078e0203 */
[----:B------:R-:W-:-:S07]  /*33ca0*/  IMAD.MOV.U32 R13, RZ, RZ, R3 ;  /* 0x000000ffff0d7224 */ /* 0x000fce00078e0003 */
[----:B------:R-:W-:Y:S05]  /*33cb0*/  WARPSYNC.COLLECTIVE R15, `(.L_x_2520) ;  /* 0x000000000f087348 */ /* 0x000fea0003c00000 */
[----:B------:R0:W1:Y:S02]  /*33cc0*/  SHFL.UP P6, R14, R13, R12, R11 ;  /* 0x0400000c0d0e7389 */ /* 0x00006400000c000b */
[----:B01----:R-:W-:Y:S01]  /*33cd0*/  ENDCOLLECTIVE ;  /* 0x000000000000791b */ /* 0x003fe20003800000 */
.L_x_2520:
[----:B------:R-:W-:Y:S01]  /*33ce0*/  IMAD.MOV.U32 R12, RZ, RZ, 0x10 ;  /* 0x00000010ff0c7424 */ /* 0x000fe200078e00ff */
[----:B------:R-:W-:-:S05]  /*33cf0*/  SEL R4, R14, RZ, P4 ;  /* 0x000000ff0e047207 */ /* 0x000fca0002000000 */
[----:B------:R-:W-:-:S04]  /*33d00*/  IMAD.IADD R4, R3, 0x1, R4 ;  /* 0x0000000103047824 */ /* 0x000fc800078e0204 */
[----:B------:R-:W-:-:S07]  /*33d10*/  IMAD.MOV.U32 R13, RZ, RZ, R4 ;  /* 0x000000ffff0d7224 */ /* 0x000fce00078e0004 */
[----:B------:R-:W-:Y:S05]  /*33d20*/  WARPSYNC.COLLECTIVE R15, `(.L_x_2521) ;  /* 0x000000000f087348 */ /* 0x000fea0003c00000 */
[----:B------:R0:W1:Y:S02]  /*33d30*/  SHFL.UP P6, R14, R13, R12, R11 ;  /* 0x0400000c0d0e7389 */ /* 0x00006400000c000b */
[----:B01----:R-:W-:Y:S01]  /*33d40*/  ENDCOLLECTIVE ;  /* 0x000000000000791b */ /* 0x003fe20003800000 */
.L_x_2521:
        /* <DEDUP_REMOVED lines=8> */
.L_x_2522:
[----:B------:R-:W-:Y:S05]  /*33dd0*/  BRA `(.L_x_2523) ;  /* 0xffffff6000907947 */ /* 0x000fea000383ffff */
.L_x_2162:
[----:B------:R-:W-:Y:S01]  /*33de0*/  BSSY B0, `(.L_x_2524) ;  /* 0x0000006000007945 */ /* 0x000fe20003800000 */
[----:B------:R-:W-:Y:S01]  /*33df0*/  PLOP3.LUT P6, PT, P6, PT, PT, 0x8, 0x0 ;  /* 0x000000000000781c */ /* 0x000fe200037ce170 */
[----:B------:R-:W-:-:S12]  /*33e00*/  IMAD.MOV.U32 R15, RZ, RZ, -0x1 ;  /* 0xffffffffff0f7424 */ /* 0x000fd800078e00ff */
[----:B0-----:R-:W-:Y:S05]  /*33e10*/  WARPSYNC.COLLECTIVE R15, `(.L_x_2525) ;  /* 0x000000000f087348 */ /* 0x001fea0003c00000 */
[----:B------:R-:W-:Y:S01]  /*33e20*/  VOTE.ANY R14, PT, P6 ;  /* 0x00000000000e7806 */ /* 0x000fe200030e0100 */
[----:B0-----:R-:W-:Y:S06]  /*33e30*/  ENDCOLLECTIVE ;  /* 0x000000000000791b */ /* 0x001fec0003800000 */
.L_x_2525:
[----:B------:R-:W-:Y:S05]  /*33e40*/  BSYNC B0 ;  /* 0x0000000000007941 */ /* 0x000fea0003800000 */
.L_x_2524:
[----:B------:R-:W-:Y:S01]  /*33e50*/  IMAD.MOV.U32 R3, RZ, RZ, R14 ;  /* 0x000000ffff037224 */ /* 0x000fe200078e000e */
[----:B------:R-:W-:Y:S01]  /*33e60*/  MOV R11, 0x1f ;  /* 0x0000001f000b7802 */ /* 0x000fe20000000f00 */
[----:B------:R-:W-:Y:S02]  /*33e70*/  IMAD.MOV.U32 R13, RZ, RZ, R17 ;  /* 0x000000ffff0d7224 */ /* 0x000fe400078e0011 */
[----:B------:R-:W0:Y:S01]  /*33e80*/  POPC R7, R3 ;  /* 0x0000000300077309 */ /* 0x000e220000000000 */
[----:B------:R-:W-:Y:S02]  /*33e90*/  IMAD.MOV.U32 R15, RZ, RZ, -0x1 ;  /* 0xffffffffff0f7424 */ /* 0x000fe400078e00ff */
[----:B0-----:R-:W-:Y:S02]  /*33ea0*/  IMAD.MOV.U32 R12, RZ, RZ, R7 ;  /* 0x000000ffff0c7224 */ /* 0x001fe400078e0007 */
[----:B------:R-:W-:-:S07]  /*33eb0*/  IMAD.IADD R19, R7, 0x1, R19 ;  /* 0x0000000107137824 */ /* 0x000fce00078e0213 */
[----:B------:R-:W-:Y:S05]  /*33ec0*/  WARPSYNC.COLLECTIVE R15, `(.L_x_2526) ;  /* 0x000000000f087348 */ /* 0x000fea0003c00000 */
[----:B------:R0:W1:Y:S02]  /*33ed0*/  SHFL.IDX P6, R14, R13, R12, R11 ;  /* 0x0000000c0d0e7389 */ /* 0x00006400000c000b */
[----:B01----:R-:W-:Y:S01]  /*33ee0*/  ENDCOLLECTIVE ;  /* 0x000000000000791b */ /* 0x003fe20003800000 */
.L_x_2526:
[----:B------:R-:W-:Y:S02]  /*33ef0*/  IMAD.MOV.U32 R13, RZ, RZ, R5 ;  /* 0x000000ffff0d7224 */ /* 0x000fe400078e0005 */
[----:B------:R-:W-:-:S07]  /*33f00*/  IMAD.MOV.U32 R17, RZ, RZ, R14 ;  /* 0x000000ffff117224 */ /* 0x000fce00078e000e */
[----:B------:R-:W-:Y:S05]  /*33f10*/  WARPSYNC.COLLECTIVE R15, `(.L_x_2527) ;  /* 0x000000000f087348 */ /* 0x000fea0003c00000 */
[----:B------:R0:W1:Y:S02]  /*33f20*/  SHFL.IDX P6, R14, R13, R12, R11 ;  /* 0x0000000c0d0e7389 */ /* 0x00006400000c000b */
[----:B01----:R-:W-:Y:S01]  /*33f30*/  ENDCOLLECTIVE ;  /* 0x000000000000791b */ /* 0x003fe20003800000 */
.L_x_2527:
[----:B------:R-:W-:Y:S01]  /*33f40*/  IMAD.MOV.U32 R5, RZ, RZ, R14 ;  /* 0x000000ffff057224 */ /* 0x000fe200078e000e */
[----:B------:R-:W-:Y:S06]  /*33f50*/  BRA `(.L_x_2528) ;  /* 0xffffff6000707947 */ /* 0x000fec000383ffff */
.L_x_2164:
[----:B------:R-:W-:Y:S01]  /*33f60*/  BSSY B0, `(.L_x_2529) ;  /* 0x0000007000007945 */ /* 0x000fe20003800000 */
[----:B------:R-:W-:Y:S02]  /*33f70*/  IMAD.MOV.U32 R13, RZ, RZ, R2 ;  /* 0x000000ffff0d7224 */ /* 0x000fe400078e0002 */
[----:B------:R-:W-:Y:S02]  /*33f80*/  IMAD.MOV.U32 R11, RZ, RZ, 0x1f ;  /* 0x0000001fff0b7424 */ /* 0x000fe400078e00ff */
[----:B------:R-:W-:-:S07]  /*33f90*/  IMAD.MOV.U32 R15, RZ, RZ, -0x1 ;  /* 0xffffffffff0f7424 */ /* 0x000fce00078e00ff */
[----:B0123--:R-:W-:Y:S05]  /*33fa0*/  WARPSYNC.COLLECTIVE R15, `(.L_x_2530) ;  /* 0x000000000f087348 */ /* 0x00ffea0003c00000 */
[----:B------:R4:W0:Y:S02]  /*33fb0*/  SHFL.IDX P6, R14, R13, R12, R11 ;  /* 0x0000000c0d0e7389 */ /* 0x00082400000c000b */
[----:B01234-:R-:W-:Y:S01]  /*33fc0*/  ENDCOLLECTIVE ;  /* 0x000000000000791b */ /* 0x01ffe20003800000 */
.L_x_2530:
[----:B------:R-:W-:Y:S05]  /*33fd0*/  BSYNC B0 ;  /* 0x0000000000007941 */ /* 0x000fea0003800000 */
.L_x_2529:
[----:B------:R-:W-:Y:S01]  /*33fe0*/  IMAD.MOV.U32 R16, RZ, RZ, R14 ;  /* 0x000000ffff107224 */ /* 0x000fe200078e000e */
[----:B------:R-:W-:Y:S06]  /*33ff0*/  BRA `(.L_x_2163) ;  /* 0xffffff6000607947 */ /* 0x000fec000383ffff */
.L_x_2170:
[----:B0-----:R0:W2:Y:S02]  /*34000*/  SYNCS.PHASECHK.TRANS64.TRYWAIT P0, [R7+URZ+0x28420], R0 ;  /* 0x02842000070075a7 */ /* 0x0010a4000800017f */
[----:B--2---:R-:W-:Y:S05]  /*34010*/  @!P0 NANOSLEEP.SYNCS 0x989680 ;  /* 0x009896800000895d */ /* 0x004fea0003900000 */
[----:B------:R-:W2:Y:S02]  /*34020*/  @!P0 SYNCS.PHASECHK.TRANS64 P0, [R7+URZ+0x28420], R0 ;  /* 0x02842000070085a7 */ /* 0x000ea4000800007f */
[----:B--2---:R-:W-:Y:S05]  /*34030*/  @!P0 BRA `(.L_x_2170) ;  /* 0xfffffffc00f08947 */ /* 0x004fea000383ffff */
[----:B------:R-:W-:Y:S05]  /*34040*/  BRA `(.L_x_2531) ;  /* 0xffffff6800b87947 */ /* 0x000fea000383ffff */
.L_x_2171:
        /* <DEDUP_REMOVED lines=8> */
[----:B01--4-:R-:W-:Y:S05]  /*340d0*/  WARPSYNC.COLLECTIVE R15, `(.L_x_2533) ;  /* 0x000000000f087348 */ /* 0x013fea0003c00000 */
[----:B------:R2:W3:Y:S02]  /*340e0*/  SHFL.IDX P6, R14, R13, R12, R11 ;  /* 0x0000000c0d0e7389 */ /* 0x0004e400000c000b */
[----:B01234-:R-:W-:Y:S01]  /*340f0*/  ENDCOLLECTIVE ;  /* 0x000000000000791b */ /* 0x01ffe20003800000 */
.L_x_2533:
[----:B------:R-:W-:Y:S05]  /*34100*/  BSYNC B0 ;  /* 0x0000000000007941 */ /* 0x000fea0003800000 */
.L_x_2532:
[----:B------:R-:W-:Y:S05]  /*34110*/  BRA `(.L_x_2534) ;  /* 0xffffff6800a07947 */ /* 0x000fea000383ffff */
.L_x_2172:
[----:B------:R-:W-:Y:S01]  /*34120*/  BSSY B0, `(.L_x_2535) ;  /* 0x0000006000007945 */ /* 0x000fe20003800000 */
[----:B------:R-:W-:-:S07]  /*34130*/  IMAD.MOV.U32 R15, RZ, RZ, -0x1 ;  /* 0xffffffffff0f7424 */ /* 0x000fce00078e00ff */
[----:B01--4-:R-:W-:Y:S05]  /*34140*/  WARPSYNC.COLLECTIVE R15, `(.L_x_2536) ;  /* 0x000000000f0c7348 */ /* 0x013fea0003c00000 */
[----:B------:R-:W-:Y:S02]  /*34150*/  ELECT P6, UR62, PT ;  /* 0x00000000003e782f */ /* 0x000fe400038c0000 */
[----:B------:R-:W-:Y:S01]  /*34160*/  MOV R14, UR62 ;  /* 0x0000003e000e7c02 */ /* 0x000fe20008000f00 */
[----:B01--4-:R-:W-:Y:S10]  /*34170*/  ENDCOLLECTIVE ;  /* 0x000000000000791b */ /* 0x013ff40003800000 */
.L_x_2536:
[----:B------:R-:W-:Y:S05]  /*34180*/  BSYNC B0 ;  /* 0x0000000000007941 */ /* 0x000fea0003800000 */
.L_x_2535:
[----:B------:R-:W-:Y:S05]  /*34190*/  BRA `(.L_x_2537) ;  /* 0xffffff6800947947 */ /* 0x000fea000383ffff */
.L_x_2174:
[----:B0-----:R0:W2:Y:S02]  /*341a0*/  SYNCS.PHASECHK.TRANS64.TRYWAIT P1, [R5+URZ+0x28440], R0 ;  /* 0x02844000050075a7 */ /* 0x0010a4000802017f */
[----:B--2---:R-:W-:Y:S05]  /*341b0*/  @!P1 NANOSLEEP.SYNCS 0x989680 ;  /* 0x009896800000995d */ /* 0x004fea0003900000 */
[----:B------:R-:W2:Y:S02]  /*341c0*/  @!P1 SYNCS.PHASECHK.TRANS64 P1, [R5+URZ+0x28440], R0 ;  /* 0x02844000050095a7 */ /* 0x000ea4000802007f */
[----:B--2---:R-:W-:Y:S05]  /*341d0*/  @!P1 BRA `(.L_x_2174) ;  /* 0xfffffffc00f09947 */ /* 0x004fea000383ffff */
[----:B------:R-:W-:Y:S05]  /*341e0*/  BRA `(.L_x_2538) ;  /* 0xffffff6800bc7947 */ /* 0x000fea000383ffff */
.L_x_2176:
[----:B--2---:R2:W3:Y:S02]  /*341f0*/  SYNCS.PHASECHK.TRANS64.TRYWAIT P1, [R3+URZ+0x28440], R2 ;  /* 0x02844002030075a7 */ /* 0x0044e4000802017f */
[----:B---3--:R-:W-:Y:S05]  /*34200*/  @!P1 NANOSLEEP.SYNCS 0x989680 ;  /* 0x009896800000995d */ /* 0x008fea0003900000 */
[----:B------:R-:W3:Y:S02]  /*34210*/  @!P1 SYNCS.PHASECHK.TRANS64 P1, [R3+URZ+0x28440], R2 ;  /* 0x02844002030095a7 */ /* 0x000ee4000802007f */
[----:B---3--:R-:W-:Y:S05]  /*34220*/  @!P1 BRA `(.L_x_2176) ;  /* 0xfffffffc00f09947 */ /* 0x008fea000383ffff */
[----:B------:R-:W-:Y:S05]  /*34230*/  BRA `(.L_x_2539) ;  /* 0xffffff6800c87947 */ /* 0x000fea000383ffff */
.L_x_2178:
[----:B---3--:R3:W0:Y:S02]  /*34240*/  SYNCS.PHASECHK.TRANS64.TRYWAIT P1, [R5+URZ+0x28460], R0 ;  /* 0x02846000050075a7 */ /* 0x008624000802017f */
[----:B0-----:R-:W-:Y:S05]  /*34250*/  @!P1 NANOSLEEP.SYNCS 0x989680 ;  /* 0x009896800000995d */ /* 0x001fea0003900000 */
[----:B------:R-:W0:Y:S02]  /*34260*/  @!P1 SYNCS.PHASECHK.TRANS64 P1, [R5+URZ+0x28460], R0 ;  /* 0x02846000050095a7 */ /* 0x000e24000802007f */
[----:B0-----:R-:W-:Y:S05]  /*34270*/  @!P1 BRA `(.L_x_2178) ;  /* 0xfffffffc00f09947 */ /* 0x001fea000383ffff */
[----:B------:R-:W-:Y:S05]  /*34280*/  BRA `(.L_x_2540) ;  /* 0xffffff6800c47947 */ /* 0x000fea000383ffff */
.L_x_2180:
[----:B------:R0:W0:Y:S02]  /*34290*/  SYNCS.PHASECHK.TRANS64.TRYWAIT P1, [R3+URZ+0x28460], R2 ;  /* 0x02846002030075a7 */ /* 0x000024000802017f */
[----:B0-----:R-:W-:Y:S05]  /*342a0*/  @!P1 NANOSLEEP.SYNCS 0x989680 ;  /* 0x009896800000995d */ /* 0x001fea0003900000 */
[----:B------:R-:W0:Y:S02]  /*342b0*/  @!P1 SYNCS.PHASECHK.TRANS64 P1, [R3+URZ+0x28460], R2 ;  /* 0x02846002030095a7 */ /* 0x000e24000802007f */
[----:B0-----:R-:W-:Y:S05]  /*342c0*/  @!P1 BRA `(.L_x_2180) ;  /* 0xfffffffc00f09947 */ /* 0x001fea000383ffff */
[----:B------:R-:W-:Y:S05]  /*342d0*/  BRA `(.L_x_2541) ;  /* 0xffffff6800c07947 */ /* 0x000fea000383ffff */
.L_x_2182:
[----:B------:R0:W0:Y:S02]  /*342e0*/  SYNCS.PHASECHK.TRANS64.TRYWAIT P1, [R5+URZ+0x28480], R0 ;  /* 0x02848000050075a7 */ /* 0x000024000802017f */
[----:B0-----:R-:W-:Y:S05]  /*342f0*/  @!P1 NANOSLEEP.SYNCS 0x989680 ;  /* 0x009896800000995d */ /* 0x001fea0003900000 */
[----:B------:R-:W0:Y:S02]  /*34300*/  @!P1 SYNCS.PHASECHK.TRANS64 P1, [R5+URZ+0x28480], R0 ;  /* 0x02848000050095a7 */ /* 0x000e24000802007f */
[----:B0-----:R-:W-:Y:S05]  /*34310*/  @!P1 BRA `(.L_x_2182) ;  /* 0xfffffffc00f09947 */ /* 0x001fea000383ffff */
[----:B------:R-:W-:Y:S05]  /*34320*/  BRA `(.L_x_2542) ;  /* 0xffffff6800bc7947 */ /* 0x000fea000383ffff */
.L_x_2543:
        /* <DEDUP_REMOVED lines=13> */
.L_x_3857:


//--------------------- .text._ZN7cutlass13device_kernelIN5flash11enable_sm90INS1_16FlashAttnFwdSm90INS1_25CollectiveMainloopFwdSm90ILi2EN4cute5tupleIJNS5_1CILi1EEES8_S8_EEENS6_IJNS7_ILi128EEESA_NS7_ILi256EEEEEELi256ENS_12float_e4m3_tEfNS_4arch4Sm90ELb1ELb0ELb0ELb0ELb1ELb0ELb0ELb1ELb0ELb1ELb1ELb0EEENS1_21CollectiveEpilogueFwdINS6_IJSA_SB_SA_EEES9_NS_10bfloat16_tESF_Li256ELb0ELb1ELb1ELb1EEENS1_19SingleTileSchedulerILb0ELb1ELb1ELi128EEEEEEEEEvNT_6ParamsE --------------------------
	.section	.text._ZN7cutlass13device_kernelIN5flash11enable_sm90INS1_16FlashAttnFwdSm90INS1_25CollectiveMainloopFwdSm90ILi2EN4cute5tupleIJNS5_1CILi1EEES8_S8_EEENS6_IJNS7_ILi128EEESA_NS7_ILi256EEEEEELi256ENS_12float_e4m3_tEfNS_4arch4Sm90ELb1ELb0ELb0ELb0ELb1ELb0ELb0ELb1ELb0ELb1ELb1ELb0EEENS1_21CollectiveEpilogueFwdINS6_IJSA_SB_SA_EEES9_NS_10bfloat16_tESF_Li256ELb0ELb1ELb1ELb1EEENS1_19SingleTileSchedulerILb0ELb1ELb1ELi128EEEEEEEEEvNT_6ParamsE,"ax",@progbits
	.align	128
.text._ZN7cutlass13device_kernelIN5flash11enable_sm90INS1_16FlashAttnFwdSm90INS1_25CollectiveMainloopFwdSm90ILi2EN4cute5tupleIJNS5_1CILi1EEES8_S8_EEENS6_IJNS7_ILi128EEESA_NS7_ILi256EEEEEELi256ENS_12float_e4m3_tEfNS_4arch4Sm90ELb1ELb0ELb0ELb0ELb1ELb0ELb0ELb1ELb0ELb1ELb1ELb0EEENS1_21CollectiveEpilogueFwdINS6_IJSA_SB_SA_EEES9_NS_10bfloat16_tESF_Li256ELb0ELb1ELb1ELb1EEENS1_19SingleTileSchedulerILb0ELb1ELb1ELi128EEEEEEEEEvNT_6ParamsE:
        .type           _ZN7cutlass13device_kernelIN5flash11enable_sm90INS1_16FlashAttnFwdSm90INS1_25CollectiveMainloopFwdSm90ILi2EN4cute5tupleIJNS5_1CILi1EEES8_S8_EEENS6_IJNS7_ILi128EEESA_NS7_ILi256EEEEEELi256ENS_12float_e4m3_tEfNS_4arch4Sm90ELb1ELb0ELb0ELb0ELb1ELb0ELb0ELb1ELb0ELb1ELb1ELb0EEENS1_21CollectiveEpilogueFwdINS6_IJSA_SB_SA_EEES9_NS_10bfloat16_tESF_Li256ELb0ELb1ELb1ELb1EEENS1_19SingleTileSchedulerILb0ELb1ELb1ELi128EEEEEEEEEvNT_6ParamsE,@function
        .size           _ZN7cutlass13device_kernelIN5flash11enable_sm90INS1_16FlashAttnFwdSm90INS1_25CollectiveMainloopFwdSm90ILi2EN4cute5tupleIJNS5_1CILi1EEES8_S8_EEENS6_IJNS7_ILi128EEESA_NS7_ILi256EEEEEELi256ENS_12float_e4m3_tEfNS_4arch4Sm90ELb1ELb0ELb0ELb0ELb1ELb0ELb0ELb1ELb0ELb1ELb1ELb0EEENS1_21CollectiveEpilogueFwdINS6_IJSA_SB_SA_EEES9_NS_10bfloat16_tESF_Li256ELb0ELb1ELb1ELb1EEENS1_19SingleTileSchedulerILb0ELb1ELb1ELi128EEEEEEEEEvNT_6ParamsE,(.L_x_3858 - _ZN7cutlass13device_kernelIN5flash11enable_sm90INS1_16FlashAttnFwdSm90INS1_25CollectiveMainloopFwdSm90ILi2EN4cute5tupleIJNS5_1CILi1EEES8_S8_EEENS6_IJNS7_ILi128EEESA_NS7_ILi256EEEEEELi256ENS_12float_e4m3_tEfNS_4arch4Sm90ELb1ELb0ELb0ELb0ELb1ELb0ELb0ELb1ELb0ELb1ELb1ELb0EEENS1_21CollectiveEpilogueFwdINS6_IJSA_SB_SA_EEES9_NS_10bfloat16_tESF_Li256ELb0ELb1ELb1ELb1EEENS1_19SingleTileSchedulerILb0ELb1ELb1ELi128EEEEEEEEEvNT_6ParamsE)
        .other          _ZN7cutlass13device_kernelIN5flash11enable_sm90INS1_16FlashAttnFwdSm90INS1_25CollectiveMainloopFwdSm90ILi2EN4cute5tupleIJNS5_1CILi1EEES8_S8_EEENS6_IJNS7_ILi128EEESA_NS7_ILi256EEEEEELi256ENS_12float_e4m3_tEfNS_4arch4Sm90ELb1ELb0ELb0ELb0ELb1ELb0ELb0ELb1ELb0ELb1ELb1ELb0EEENS1_21CollectiveEpilogueFwdINS6_IJSA_SB_SA_EEES9_NS_10bfloat16_tESF_Li256ELb0ELb1ELb1ELb1EEENS1_19SingleTileSchedulerILb0ELb1ELb1ELi128EEEEEEEEEvNT_6ParamsE,@"STO_CUDA_ENTRY STV_DEFAULT"
_ZN7cutlass13device_kernelIN5flash11enable_sm90INS1_16FlashAttnFwdSm90INS1_25CollectiveMainloopFwdSm90ILi2EN4cute5tupleIJNS5_1CILi1EEES8_S8_EEENS6_IJNS7_ILi128EEESA_NS7_ILi256EEEEEELi256ENS_12float_e4m3_tEfNS_4arch4Sm90ELb1ELb0ELb0ELb0ELb1ELb0ELb0ELb1ELb0ELb1ELb1ELb0EEENS1_21CollectiveEpilogueFwdINS6_IJSA_SB_SA_EEES9_NS_10bfloat16_tESF_Li256ELb0ELb1ELb1ELb1EEENS1_19SingleTileSchedulerILb0ELb1ELb1ELi128EEEEEEEEEvNT_6ParamsE:
        /* <DEDUP_REMOVED lines=45> */
.L_x_2544:
        /* <DEDUP_REMOVED lines=22> */
.L_x_2545:
        /* <DEDUP_REMOVED lines=18> */
.L_x_2546:
        /* <DEDUP_REMOVED lines=22> */
.L_x_2547:
        /* <DEDUP_REMOVED lines=23> */
.L_x_2548:
        /* <DEDUP_REMOVED lines=9> */
.L_x_2551:
        /* <DEDUP_REMOVED lines=30> */
[----:B------:R-:W0:Y:S01]  /*0a90*/  S2UR UR48, SR_CTAID.X ;  /* 0x00000000003079c3 */ /* 0x000e220000002500 */
[----:B------:R-:W-:Y:S01]  /*0aa0*/  PLOP3.LUT P1, PT, PT, PT, UP1, 0x80, 0x0 ;  /* 0x000000000000781c */ /* 0x000fe20003f2f018 */
[----:B------:R-:W-:Y:S02]  /*0ab0*/  ULDC UR43, c[0x0][0x424] ;  /* 0x00010900002b7ab9 */ /* 0x000fe40000000800 */
[----:B------:R-:W-:Y:S02]  /*0ac0*/  @UP0 ULDC.64 UR12, c[0x0][0x9a8] ;  /* 0x00026a00000c0ab9 */ /* 0x000fe40000000a00 */
[----:B------:R-:W-:Y:S01]  /*0ad0*/  @UP1 ULDC.64 UR16, c[0x0][0x9b8] ;  /* 0x00026e0000101ab9 */ /* 0x000fe20000000a00 */
[----:B------:R-:W-:Y:S02]  /*0ae0*/  @UP0 UIMAD UR5, UR38, UR12, URZ ;  /* 0x0000000c260502a4 */ /* 0x000fe4000f8e023f */
[----:B------:R-:W-:-:S02]  /*0af0*/  @UP1 UIMAD UR15, UR38, UR16, URZ ;  /* 0x00000010260f12a4 */ /* 0x000fc4000f8e023f */
[----:B------:R-:W-:Y:S02]  /*0b00*/  @UP0 UIMAD UR14, UR37, UR13, UR5 ;  /* 0x0000000d250e02a4 */ /* 0x000fe4000f8e0205 */
[----:B------:R-:W-:Y:S02]  /*0b10*/  @UP0 UIMAD.WIDE.U32 UR10, UR37, UR12, URZ ;  /* 0x0000000c250a02a5 */ /* 0x000fe4000f8e003f */
[----:B------:R-:W-:Y:S02]  /*0b20*/  @UP0 USHF.R.S32.HI UR5, URZ, 0x1f, UR42 ;  /* 0x0000001f3f050899 */ /* 0x000fe4000801142a */
[----:B------:R-:W-:Y:S02]  /*0b30*/  @UP1 UIMAD.WIDE.U32 UR12, UR37, UR16, URZ ;  /* 0x00000010250c12a5 */ /* 0x000fe4000f8e003f */
        /* <DEDUP_REMOVED lines=20> */
[----:B------:R-:W-:Y:S01]  /*0c80*/  ULDC UR5, c[0x0][0x448] ;  /* 0x0001120000057ab9 */ /* 0x000fe20000000800 */
[----:B------:R-:W-:Y:S01]  /*0c90*/  IMAD.U32 R3, RZ, RZ, UR7 ;  /* 0x00000007ff037e24 */ /* 0x000fe2000f8e00ff */
[----:B0-----:R-:W-:Y:S01]  /*0ca0*/  USHF.L.U32 UR48, UR48, 0x7, URZ ;  /* 0x0000000730307899 */ /* 0x001fe2000800063f */
[----:B------:R-:W-:Y:S01]  /*0cb0*/  IMAD.U32 R7, RZ, RZ, UR9 ;  /* 0x00000009ff077e24 */ /* 0x000fe2000f8e00ff */
[----:B------:R-:W-:Y:S02]  /*0cc0*/  UISETP.NE.AND UP4, UPT, UR5, 0x1, UPT ;  /* 0x000000010500788c */ /* 0x000fe4000bf85270 */
[----:B------:R-:W2:Y:S01]  /*0cd0*/  @P0 LDG.E R5, desc[UR50][R2.64] ;  /* 0x0000003202050981 */ /* 0x000ea2000c1e1900 */
[----:B------:R-:W-:Y:S01]  /*0ce0*/  ULDC.64 UR6, c[0x0][0x418] ;  /* 0x0001060000067ab9 */ /* 0x000fe20000000a00 */
[----:B------:R-:W-:Y:S01]  /*0cf0*/  ULDC UR8, c[0x0][0x288] ;  /* 0x0000a20000087ab9 */ /* 0x000fe20000000800 */
[----:B------:R-:W-:Y:S01]  /*0d00*/  ULDC UR9, c[0x0][0x2f0] ;  /* 0x0000bc0000097ab9 */ /* 0x000fe20000000800 */
[----:B------:R-:W2:Y:S01]  /*0d10*/  @P1 LDG.E R0, desc[UR50][R6.64] ;  /* 0x0000003206001981 */ /* 0x000ea2000c1e1900 */
[----:B------:R-:W-:-:S02]  /*0d20*/  UISETP.NE.U32.AND UP0, UPT, UR6, URZ, UPT ;  /* 0x0000003f0600728c */ /* 0x000fc4000bf05070 */
[----:B------:R-:W-:Y:S02]  /*0d30*/  UIADD3 UR8, -UR8, 0x80, URZ ;  /* 0x0000008008087890 */ /* 0x000fe4000fffe13f */
[----:B------:R-:W-:Y:S02]  /*0d40*/  UISETP.NE.AND.EX UP0, UPT, UR7, URZ, UPT, UP0 ;  /* 0x0000003f0700728c */ /* 0x000fe4000bf05300 */
[----:B------:R-:W-:Y:S01]  /*0d50*/  @UP4 UIADD3 UR6, UR48, 0x7f, URZ ;  /* 0x0000007f30064890 */ /* 0x000fe2000fffe03f */
[----:B------:R-:W-:Y:S01]  /*0d60*/  @UP4 ULDC UR7, c[0x0][0x44c] ;  /* 0x0001130000074ab9 */ /* 0x000fe20000000800 */
[----:B------:R-:W-:Y:S02]  /*0d70*/  USEL UR43, UR43, 0x1, UP0 ;  /* 0x000000012b2b7887 */ /* 0x000fe40008000000 */
[----:B------:R-:W-:Y:S01]  /*0d80*/  UIMAD.WIDE.U32 UR6, UR6, UR7, URZ ;  /* 0x00000007060672a5 */ /* 0x000fe2000f8e003f */
[----:B------:R-:W-:Y:S01]  /*0d90*/  @UP4 ULDC UR10, c[0x0][0x450] ;  /* 0x00011400000a4ab9 */ /* 0x000fe20000000800 */
[----:B------:R-:W-:-:S02]  /*0da0*/  UIADD3 UR5, UR48, 0x7f, URZ ;  /* 0x0000007f30057890 */ /* 0x000fc4000fffe03f */
[----:B------:R-:W-:Y:S02]  /*0db0*/  UIMAD UR8, UR43, UR9, UR8 ;  /* 0x000000092b0872a4 */ /* 0x000fe4000f8e0208 */
[----:B------:R-:W-:Y:S02]  /*0dc0*/  @UP4 USHF.R.U32.HI UR5, URZ, UR10, UR7 ;  /* 0x0000000a3f054299 */ /* 0x000fe40008011607 */
[----:B------:R-:W-:Y:S02]  /*0dd0*/  UIMAD UR6, UR43, UR9, 0x7f ;  /* 0x0000007f2b0674a4 */ /* 0x000fe4000f8e0209 */
[----:B------:R-:W-:Y:S02]  /*0de0*/  UIADD3 UR8, UR8, UR5, URZ ;  /* 0x0000000508087290 */ /* 0x000fe4000fffe03f */
[----:B------:R-:W-:Y:S02]  /*0df0*/  USHF.R.S32.HI UR5, URZ, 0x1f, UR6 ;  /* 0x0000001f3f057899 */ /* 0x000fe40008011406 */
[----:B------:R-:W-:-:S02]  /*0e00*/  USHF.R.S32.HI UR7, URZ, 0x1f, UR8 ;  /* 0x0000001f3f077899 */ /* 0x000fc40008011408 */
[----:B------:R-:W-:Y:S02]  /*0e10*/  ULEA.HI UR5, UR5, UR6, URZ, 0x7 ;  /* 0x0000000605057291 */ /* 0x000fe4000f8f383f */
[----:B------:R-:W-:Y:S02]  /*0e20*/  ULEA.HI UR7, UR7, UR8, URZ, 0x7 ;  /* 0x0000000807077291 */ /* 0x000fe4000f8f383f */
[----:B------:R-:W-:Y:S02]  /*0e30*/  USHF.R.S32.HI UR5, URZ, 0x7, UR5 ;  /* 0x000000073f057899 */ /* 0x000fe40008011405 */
[----:B------:R-:W-:Y:S02]  /*0e40*/  USHF.R.S32.HI UR7, URZ, 0x7, UR7 ;  /* 0x000000073f077899 */ /* 0x000fe40008011407 */
[----:B------:R-:W-:Y:S02]  /*0e50*/  USHF.R.U32.HI UR10, URZ, 0x10, UR4 ;  /* 0x000000103f0a7899 */ /* 0x000fe40008011604 */
[----:B------:R-:W-:-:S02]  /*0e60*/  UISETP.LT.AND UP0, UPT, UR5, UR7, UPT ;  /* 0x000000070500728c */ /* 0x000fc4000bf01270 */
[----:B------:R-:W-:Y:S02]  /*0e70*/  ULOP3.LUT UR39, UR4, 0xffff, URZ, 0xc0, !UPT ;  /* 0x0000ffff04277892 */ /* 0x000fe4000f8ec03f */
[----:B------:R-:W-:Y:S02]  /*0e80*/  USEL UR9, UR5, UR7, UP0 ;  /* 0x0000000705097287 */ /* 0x000fe40008000000 */
[----:B------:R-:W-:Y:S02]  /*0e90*/  UISETP.NE.AND UP0, UPT, UR10, URZ, UPT ;  /* 0x0000003f0a00728c */ /* 0x000fe4000bf05270 */
[----:B------:R-:W-:Y:S02]  /*0ea0*/  UISETP.GE.AND UP1, UPT, UR9, 0x1, UPT ;  /* 0x000000010900788c */ /* 0x000fe4000bf26270 */
[----:B------:R-:W-:Y:S01]  /*0eb0*/  UP2UR UR45, UPR, URZ, 0x10 ;  /* 0x000000103f2d7883 */ /* 0x000fe20008000000 */
[----:B------:R-:W-:Y:S01]  /*0ec0*/  ULDC UR11, c[0x0][0x988] ;  /* 0x00026200000b7ab9 */ /* 0x000fe20000000800 */
[----:B------:R-:W-:-:S02]  /*0ed0*/  UMOV UR4, URZ ;  /* 0x0000003f00047c82 */ /* 0x000fc40008000000 */
[----:B------:R-:W-:-:S03]  /*0ee0*/  PLOP3.LUT P0, PT, PT, PT, UP1, 0x80, 0x0 ;  /* 0x000000000000781c */ /* 0x000fc60003f0f018 */
[----:B------:R-:W-:Y:S01]  /*0ef0*/  @!UP0 ULDC UR10, c[0x0][0x9f0] ;  /* 0x00027c00000a8ab9 */ /* 0x000fe20000000800 */
[----:B--2---:R-:W-:-:S09]  /*0f00*/  FMUL.FTZ R0, R5, R0 ;  /* 0x0000000005007220 */ /* 0x004fd20000410000 */
[----:B------:R-:W-:Y:S05]  /*0f10*/  @!P0 BRA `(.L_x_2553) ;  /* 0x0000000000848947 */ /* 0x000fea0003800000 */
[----:B------:R-:W-:Y:S01]  /*0f20*/  IMAD.U32 R4, RZ, RZ, UR10 ;  /* 0x0000000aff047e24 */ /* 0x000fe2000f8e00ff */
[----:B------:R-:W-:Y:S01]  /*0f30*/  UIADD3 UR6, UR10, -0x1, UR9 ;  /* 0xffffffff0a067890 */ /* 0x000fe2000fffe009 */
[----:B------:R-:W-:-:S03]  /*0f40*/  UMOV UR4, URZ ;  /* 0x0000003f00047c82 */ /* 0x000fc60008000000 */
        /* <DEDUP_REMOVED lines=30> */
.L_x_2553:
[----:B------:R-:W-:Y:S01]  /*1130*/  UIMAD UR39, UR39, UR4, URZ ;  /* 0x00000004272772a4 */ /* 0x000fe2000f8e023f */
[----:B------:R-:W-:Y:S02]  /*1140*/  IMAD.U32 R2, RZ, RZ, UR9 ;  /* 0x00000009ff027e24 */ /* 0x000fe4000f8e00ff */
[----:B------:R-:W-:Y:S01]  /*1150*/  FMUL.FTZ R0, R0, UR11 ;  /* 0x0000000b00007c20 */ /* 0x000fe20008410000 */
[----:B------:R-:W-:Y:S01]  /*1160*/  IMAD.U32 R3, RZ, RZ, UR4 ;  /* 0x00000004ff037e24 */ /* 0x000fe2000f8e00ff */
[----:B------:R-:W-:Y:S01]  /*1170*/  PLOP3.LUT P0, PT, PT, PT, PT, 0x80, 0x0 ;  /* 0x000000000000781c */ /* 0x000fe20003f0f070 */
[----:B------:R-:W-:Y:S01]  /*1180*/  VIADD R22, R22, 0xffffff80 ;  /* 0xffffff8016167836 */ /* 0x000fe20000000000 */
[----:B------:R-:W-:Y:S02]  /*1190*/  CS2R R28, SRZ ;  /* 0x00000000001c7805 */ /* 0x000fe4000001ff00 */
[----:B------:R-:W-:Y:S02]  /*11a0*/  R2UR UR40, R0 ;  /* 0x00000000002872ca */ /* 0x000fe400000e0000 */
[----:B------:R-:W-:-:S02]  /*11b0*/  CS2R R24, SRZ ;  /* 0x0000000000187805 */ /* 0x000fc4000001ff00 */
[----:B------:R-:W-:Y:S02]  /*11c0*/  VIADDMNMX R2, R3, UR39, R2, PT ;  /* 0x0000002703027c46 */ /* 0x000fe4000b800102 */
[----:B------:R-:W-:Y:S01]  /*11d0*/  CS2R R30, SRZ ;  /* 0x00000000001e7805 */ /* 0x000fe2000001ff00 */
[----:B------:R-:W-:Y:S01]  /*11e0*/  IMAD.MOV.U32 R26, RZ, RZ, RZ ;  /* 0x000000ffff1a7224 */ /* 0x000fe200078e00ff */
[----:B------:R-:W-:Y:S02]  /*11f0*/  CS2R R36, SRZ ;  /* 0x0000000000247805 */ /* 0x000fe4000001ff00 */
[----:B------:R-:W-:Y:S02]  /*1200*/  R2UR UR47, R2 ;  /* 0x00000000022f72ca */ /* 0x000fe400000e0000 */
        /* <DEDUP_REMOVED lines=12> */
[----:B------:R-:W-:Y:S01]  /*12d0*/  UISETP.GT.AND UP0, UPT, UR47, UR39, UPT ;  /* 0x000000272f00728c */ /* 0x000fe2000bf04270 */
[----:B------:R-:W-:Y:S02]  /*12e0*/  CS2R R50, SRZ ;  /* 0x0000000000327805 */ /* 0x000fe4000001ff00 */
[----:B------:R-:W-:Y:S02]  /*12f0*/  CS2R R60, SRZ ;  /* 0x00000000003c7805 */ /* 0x000fe4000001ff00 */
[----:B------:R-:W-:-:S02]  /*1300*/  CS2R R56, SRZ ;  /* 0x0000000000387805 */ /* 0x000fc4000001ff00 */
[----:B------:R-:W-:Y:S02]  /*1310*/  CS2R R62, SRZ ;  /* 0x00000000003e7805 */ /* 0x000fe4000001ff00 */
[----:B------:R-:W-:Y:S02]  /*1320*/  CS2R R58, SRZ ;  /* 0x00000000003a7805 */ /* 0x000fe4000001ff00 */
[----:B------:R-:W-:Y:S02]  /*1330*/  PLOP3.LUT P1, PT, PT, PT, UP0, 0x80, 0x0 ;  /* 0x000000000000781c */ /* 0x000fe40003f2f008 */
        /* <DEDUP_REMOVED lines=80> */
.L_x_2555:
[----:B------:R-:W-:Y:S01]  /*1840*/  SHF.L.U32 R8, RZ, 0x1f, RZ ;  /* 0x0000001fff087819 */ /* 0x000fe200000006ff */
[----:B------:R-:W-:-:S03]  /*1850*/  VIADD R7, R16, 0x8 ;  /* 0x0000000810077836 */ /* 0x000fc60000000000 */
[----:B------:R-:W0:Y:S02]  /*1860*/  SYNCS.PHASECHK.TRANS64.TRYWAIT P0, [UR41+0x38800], R8 ;  /* 0x03880008ff0075a7 */ /* 0x000e240008000169 */
[----:B0-----:R-:W-:Y:S05]  /*1870*/  @!P0 BRA `(.L_x_2556) ;  /* 0x0000010c007c8947 */ /* 0x001fea0003800000 */
.L_x_2652:
[----:B------:R-:W-:Y:S05]  /*1880*/  WARPSYNC.ALL ;  /* 0x0000000000007948 */ /* 0x000fea0003800000 */
[----:B------:R-:W-:Y:S01]  /*1890*/  ULOP3.LUT UR4, UR36, 0x1, URZ, 0xfc, !UPT ;  /* 0x0000000124047892 */ /* 0x000fe2000f8efc3f */
[----:B------:R1:W-:Y:S03]  /*18a0*/  BAR.SYNC.DEFER_BLOCKING R7, 0x100 ;  /* 0x000400070000751d */ /* 0x0003e60000010000 */
[----:B------:R-:W-:-:S06]  /*18b0*/  UISETP.NE.AND UP0, UPT, UR4, 0x3, UPT ;  /* 0x000000030400788c */ /* 0x000fcc000bf05270 */
[----:B------:R-:W-:-:S13]  /*18c0*/  PLOP3.LUT P0, PT, PT, PT, UP0, 0x80, 0x0 ;  /* 0x000000000000781c */ /* 0x000fda0003f0f008 */
[----:B-1----:R-:W-:Y:S05]  /*18d0*/  @!P0 BRA `(.L_x_2557) ;  /* 0x0000000000048947 */ /* 0x002fea0003800000 */
[----:B------:R-:W-:Y:S01]  /*18e0*/  BPT.TRAP 0x1 ;  /* 0x000000040000795c */ /* 0x000fe20000300000 */
.L_x_2557:
[----:B------:R1:W2:Y:S01]  /*18f0*/  SYNCS.PHASECHK.TRANS64.TRYWAIT P1, [UR41+0x38830], R8 ;  /* 0x03883008ff0075a7 */ /* 0x0002a20008020169 */
[----:B------:R-:W-:Y:S05]  /*1900*/  @!P0 BRA `(.L_x_2558) ;  /* 0x0000000000048947 */ /* 0x000fea0003800000 */
[----:B------:R-:W-:Y:S01]  /*1910*/  BPT.TRAP 0x1 ;  /* 0x000000040000795c */ /* 0x000fe20000300000 */
.L_x_2558:
[----:B--2---:R-:W-:Y:S05]  /*1920*/  @P1 BRA `(.L_x_2559) ;  /* 0x0000000000081947 */ /* 0x004fea0003800000 */
[----:B------:R-:W2:Y:S02]  /*1930*/  SYNCS.PHASECHK.TRANS64.TRYWAIT P1, [UR41+0x38830], R8 ;  /* 0x03883008ff0075a7 */ /* 0x000ea40008020169 */
[----:B--2---:R-:W-:Y:S05]  /*1940*/  @!P1 BRA `(.L_x_2560) ;  /* 0x0000010c00609947 */ /* 0x004fea0003800000 */
.L_x_2559:
[----:B------:R-:W-:Y:S01]  /*1950*/  UIADD3 UR4, UR41, 0x28400, URZ ;  /* 0x0002840029047890 */ /* 0x000fe2000fffe03f */
[----:B------:R-:W-:Y:S01]  /*1960*/  WARPGROUP.ARRIVE ;  /* 0x00000000000079c5 */ /* 0x000fe20000000000 */
[----:B------:R-:W-:Y:S01]  /*1970*/  ULOP3.LUT UR32, UR44, 0x10000, URZ, 0xfc, !UPT ;  /* 0x000100002c207892 */ /* 0x000fe2000f8efc3f */
[----:B------:R-:W-:Y:S01]  /*1980*/  IADD3 R4, -R16, 0xb, RZ ;  /* 0x0000000b10047810 */ /* 0x000fe20007ffe1ff */
[----:B------:R-:W-:Y:S01]  /*1990*/  USHF.R.U32.HI UR4, URZ, 0x4, UR4 ;  /* 0x000000043f047899 */ /* 0x000fe20008011604 */
[----:B------:R-:W-:Y:S01]  /*19a0*/  UMOV UR5, 0x40000040 ;  /* 0x4000004000057882 */ /* 0x000fe20000000000 */
[----:B------:R-:W-:Y:S02]  /*19b0*/  UMOV UR7, 0x40000040 ;  /* 0x4000004000077882 */ /* 0x000fe40000000000 */
        /* <DEDUP_REMOVED lines=58> */
.L_x_2561:
[----:B0-----:R-:W-:Y:S01]  /*1d60*/  LOP3.LUT R3, R18, 0xffffff80, RZ, 0xc0, !PT ;  /* 0xffffff8012037812 */ /* 0x001fe200078ec0ff */
[----:B------:R-:W-:Y:S01]  /*1d70*/  UISETP.NE.AND UP0, UPT, UR45, URZ, UPT ;  /* 0x0000003f2d00728c */ /* 0x000fe2000bf05270 */
[----:B------:R-:W-:Y:S01]  /*1d80*/  LEA.HI R17, R17, R22, RZ, 0x2 ;  /* 0x0000001611117211 */ /* 0x000fe200078f10ff */
[----:B------:R-:W-:Y:S01]  /*1d90*/  ULDC UR10, c[0x0][0x2f0] ;  /* 0x0000bc00000a7ab9 */ /* 0x000fe20000000800 */
[----:B------:R-:W-:Y:S01]  /*1da0*/  LEA.HI R6, R19, R19, RZ, 0x1 ;  /* 0x0000001313067211 */ /* 0x000fe200078f08ff */
[----:B------:R-:W-:Y:S01]  /*1db0*/  IMAD.IADD R3, R22, 0x1, -R3 ;  /* 0x0000000116037824 */ /* 0x000fe200078e0a03 */
[----:B------:R-:W-:Y:S01]  /*1dc0*/  LOP3.LUT R17, R17, 0xfffffffc, RZ, 0xc0, !PT ;  /* 0xfffffffc11117812 */ /* 0x000fe200078ec0ff */
[----:B------:R-:W-:Y:S01]  /*1dd0*/  ULDC UR11, c[0x0][0x288] ;  /* 0x0000a200000b7ab9 */ /* 0x000fe20000000800 */
[----:B------:R-:W-:Y:S01]  /*1de0*/  LOP3.LUT R6, R6, 0x3fffffe, RZ, 0xc0, !PT ;  /* 0x03fffffe06067812 */ /* 0x000fe200078ec0ff */
[----:B------:R-:W-:Y:S01]  /*1df0*/  IMAD.U32 R15, RZ, RZ, UR40 ;  /* 0x00000028ff0f7e24 */ /* 0x000fe2000f8e00ff */
        /* <DEDUP_REMOVED lines=8> */
[----:B------:R-:W-:-:S02]  /*1e80*/  SHF.R.S32.HI R0, RZ, 0x2, R2 ;  /* 0x00000002ff007819 */ /* 0x000fc40000011402 */
[----:B------:R-:W-:Y:S02]  /*1e90*/  SHF.R.S32.HI R9, RZ, 0x1f, R2 ;  /* 0x0000001fff097819 */ /* 0x000fe40000011402 */
[----:B------:R-:W-:Y:S02]  /*1ea0*/  SHF.R.S32.HI R5, RZ, 0x5, R5 ;  /* 0x00000005ff057819 */ /* 0x000fe40000011405 */
[----:B------:R-:W-:Y:S02]  /*1eb0*/  LEA.HI R9, R9, R0, RZ, 0x3 ;  /* 0x0000000009097211 */ /* 0x000fe400078f18ff */
[----:B------:R-:W-:Y:S02]  /*1ec0*/  LEA.HI R10, R17, R17, RZ, 0x1 ;  /* 0x00000011110a7211 */ /* 0x000fe400078f08ff */
[----:B------:R-:W-:Y:S02]  /*1ed0*/  LEA R5, R5, UR48, 0x4 ;  /* 0x0000003005057c11 */ /* 0x000fe4000f8e20ff */
[----:B------:R-:W-:-:S02]  /*1ee0*/  LOP3.LUT R9, R9, 0xfffffff8, RZ, 0xc0, !PT ;  /* 0xfffffff809097812 */ /* 0x000fc400078ec0ff */
[----:B------:R-:W-:Y:S02]  /*1ef0*/  LOP3.LUT R10, R10, 0x1ffffffe, RZ, 0xc0, !PT ;  /* 0x1ffffffe0a0a7812 */ /* 0x000fe400078ec0ff */
[----:B------:R-:W-:Y:S02]  /*1f00*/  IADD3 R9, R5, R0, -R9 ;  /* 0x0000000005097210 */ /* 0x000fe40007ffe809 */
[----:B------:R-:W-:Y:S01]  /*1f10*/  PLOP3.LUT P2, PT, PT, PT, UP0, 0x80, 0x0 ;  /* 0x000000000000781c */ /* 0x000fe20003f4f008 */
[----:B------:R-:W-:Y:S02]  /*1f20*/  IMAD.IADD R5, R17, 0x1, -R10 ;  /* 0x0000000111057824 */ /* 0x000fe400078e0a0a */
[----:B------:R-:W-:-:S04]  /*1f30*/  IMAD R6, R6, 0x40, R9 ;  /* 0x0000004006067824 */ /* 0x000fc800078e0209 */
[----:B------:R-:W-:Y:S01]  /*1f40*/  IMAD R5, R5, 0x8, R6 ;  /* 0x0000000805057824 */ /* 0x000fe200078e0206 */
[----:B------:R-:W-:-:S03]  /*1f50*/  LOP3.LUT R6, R2, 0x7ffffffc, RZ, 0xc0, !PT ;  /* 0x7ffffffc02067812 */ /* 0x000fc600078ec0ff */
[----:B------:R-:W-:Y:S01]  /*1f60*/  @P1 IMAD.HI.U32 R0, R5, UR6, RZ ;  /* 0x0000000605001c27 */ /* 0x000fe2000f8e00ff */
[----:B------:R-:W-:Y:S02]  /*1f70*/  UMOV UR6, 0xffffff80 ;  /* 0xffffff8000067882 */ /* 0x000fe40000000000 */
[----:B------:R-:W-:Y:S01]  /*1f80*/  UIMAD UR6, UR47, UR6, 0x80 ;  /* 0x000000802f0674a4 */ /* 0x000fe2000f8e0206 */
[----:B------:R-:W-:Y:S01]  /*1f90*/  IMAD.MOV.U32 R9, RZ, RZ, R5 ;  /* 0x000000ffff097224 */ /* 0x000fe200078e0005 */
[----:B------:R-:W-:Y:S01]  /*1fa0*/  @P2 SHF.R.U32.HI R9, RZ, UR7, R0 ;  /* 0x00000007ff092c19 */ /* 0x000fe20008011600 */
[----:B------:R-:W-:Y:S01]  /*1fb0*/  IMAD.IADD R6, R3, 0x1, -R6 ;  /* 0x0000000103067824 */ /* 0x000fe200078e0a06 */
[----:B------:R-:W-:Y:S02]  /*1fc0*/  UIADD3 UR7, UR6, 0x1, URZ ;  /* 0x0000000106077890 */ /* 0x000fe4000fffe03f */
[----:B------:R-:W-:Y:S01]  /*1fd0*/  UIMAD UR6, UR43, UR10, UR6 ;  /* 0x0000000a2b0672a4 */ /* 0x000fe2000f8e0206 */
[----:B------:R-:W0:Y:S01]  /*1fe0*/  SHFL.IDX PT, R0, R9, RZ, 0x1c1f ;  /* 0x001c1fff09007589 */ /* 0x000e2200000e0000 */
[----:B------:R-:W-:-:S04]  /*1ff0*/  UIMAD UR7, UR43, UR10, UR7 ;  /* 0x0000000a2b0772a4 */ /* 0x000fc8000f8e0207 */
[----:B------:R-:W-:Y:S01]  /*2000*/  IMAD.U32 R11, RZ, RZ, UR6 ;  /* 0x00000006ff0b7e24 */ /* 0x000fe2000f8e00ff */
[----:B------:R-:W-:Y:S01]  /*2010*/  UIADD3 UR6, UR41, 0x38840, URZ ;  /* 0x0003884029067890 */ /* 0x000fe2000fffe03f */
[----:B------:R-:W-:Y:S02]  /*2020*/  IMAD.U32 R3, RZ, RZ, UR7 ;  /* 0x00000007ff037e24 */ /* 0x000fe4000f8e00ff */
[C---:B------:R-:W-:Y:S01]  /*2030*/  IMAD R2, R6.reuse, -0x2, R11 ;  /* 0xfffffffe06027824 */ /* 0x040fe200078e020b */
[----:B------:R-:W-:Y:S01]  /*2040*/  UPRMT UR6, UR46, 0x654, UR6 ;  /* 0x000006542e067896 */ /* 0x000fe20008000006 */
[----:B------:R-:W-:-:S04]  /*2050*/  IMAD R3, R6, -0x2, R3 ;  /* 0xfffffffe06037824 */ /* 0x000fc800078e0203 */
[----:B------:R-:W-:-:S04]  /*2060*/  VIADD R11, R3, -UR11 ;  /* 0x8000000b030b7c36 */ /* 0x000fc80008000000 */
[----:B------:R-:W-:Y:S01]  /*2070*/  SYNCS.ARRIVE.TRANS64.RED.A1T0 RZ, [UR6], RZ ;  /* 0x000000ffffff79a7 */ /* 0x000fe20008100406 */
[----:B0-----:R-:W-:-:S04]  /*2080*/  VIADDMNMX R0, R0, R11, R2, PT ;  /* 0x0000000b00007246 */ /* 0x001fc80003800102 */
        /* <DEDUP_REMOVED lines=92> */
[----:B------:R-:W-:Y:S01]  /*2650*/  FSEL R85, R85, -INF , P1 ;  /* 0xff80000055557808 */ /* 0x000fe20000800000 */
[----:B------:R-:W0:Y:S01]  /*2660*/  SHFL.IDX PT, R10, R9, 0x1, 0x1c1f ;  /* 0x003c1f00090a7f89 */ /* 0x000e2200000e0000 */
[----:B------:R-:W-:-:S04]  /*2670*/  FMNMX.FTZ R0, R84, R11, !PT ;  /* 0x0000000b54007209 */ /* 0x000fc80007810000 */
[----:B------:R-:W-:-:S05]  /*2680*/  FMNMX.FTZ R11, R85, R0, !PT ;  /* 0x00000000550b7209 */ /* 0x000fca0007810000 */
[----:B------:R-:W3:Y:S01]  /*2690*/  SHFL.BFLY PT, R0, R11, 0x2, 0x1f ;  /* 0x0c401f000b007f89 */ /* 0x000ee200000e0000 */
[----:B0-----:R-:W-:-:S04]  /*26a0*/  IADD3 R3, R10, -UR11, R3 ;  /* 0x8000000b0a037c10 */ /* 0x001fc8000fffe003 */
[----:B------:R-:W-:-:S04]  /*26b0*/  VIMNMX R10, R2, R3, PT ;  /* 0x00000003020a7248 */ /* 0x000fc80003fe0100 */
[C---:B------:R-:W-:Y:S02]  /*26c0*/  ISETP.GT.AND P2, PT, R10.reuse, 0x1, PT ;  /* 0x000000010a00780c */ /* 0x040fe40003f44270 */
[----:B---3--:R-:W-:Y:S02]  /*26d0*/  FMNMX.FTZ R12, R11, R0, !PT ;  /* 0x000000000b0c7209 */ /* 0x008fe40007810000 */
[----:B------:R-:W-:Y:S02]  /*26e0*/  ISETP.GT.AND P3, PT, R10, 0x8, PT ;  /* 0x000000080a00780c */ /* 0x000fe40003f64270 */
[----:B------:R-:W-:Y:S01]  /*26f0*/  FSEL R27, R27, -INF , P2 ;  /* 0xff8000001b1b7808 */ /* 0x000fe20001000000 */
[----:B------:R-:W0:Y:S01]  /*2700*/  SHFL.BFLY PT, R13, R12, 0x1, 0x1f ;  /* 0x0c201f000c0d7f89 */ /* 0x000e2200000e0000 */
[----:B------:R-:W-:Y:S02]  /*2710*/  FSEL R30, R30, -INF , P3 ;  /* 0xff8000001e1e7808 */ /* 0x000fe40001800000 */
[----:B------:R-:W-:-:S04]  /*2720*/  ISETP.GT.AND P2, PT, R10, 0x10, PT ;  /* 0x000000100a00780c */ /* 0x000fc80003f44270 */
[----:B------:R-:W-:Y:S02]  /*2730*/  FSEL R34, R34, -INF , P2 ;  /* 0xff80000022227808 */ /* 0x000fe40001000000 */
[----:B------:R-:W-:-:S04]  /*2740*/  ISETP.GT.AND P2, PT, R10, 0x18, PT ;  /* 0x000000180a00780c */ /* 0x000fc80003f44270 */
[----:B------:R-:W-:Y:S02]  /*2750*/  FSEL R38, R38, -INF , P2 ;  /* 0xff80000026267808 */ /* 0x000fe40001000000 */
[----:B------:R-:W-:-:S04]  /*2760*/  ISETP.GT.AND P2, PT, R10, 0x20, PT ;  /* 0x000000200a00780c */ /* 0x000fc80003f44270 */
[----:B------:R-:W-:Y:S02]  /*2770*/  FSEL R42, R42, -INF , P2 ;  /* 0xff8000002a2a7808 */ /* 0x000fe40001000000 */
[----:B------:R-:W-:Y:S02]  /*2780*/  ISETP.GT.AND P2, PT, R10, 0x28, PT ;  /* 0x000000280a00780c */ /* 0x000fe40003f44270 */
[----:B0-----:R-:W-:Y:S02]  /*2790*/  FMNMX.FTZ R0, R12, R13, !PT ;  /* 0x0000000d0c007209 */ /* 0x001fe40007810000 */
[----:B------:R-:W-:Y:S02]  /*27a0*/  FSEL R46, R46, -INF , P2 ;  /* 0xff8000002e2e7808 */ /* 0x000fe40001000000 */
[C---:B------:R-:W-:Y:S01]  /*27b0*/  FSETP.NEU.FTZ.AND P1, PT, R0.reuse, -INF , PT ;  /* 0xff8000000000780b */ /* 0x040fe20003f3d000 */
[----:B------:R-:W-:Y:S01]  /*27c0*/  FFMA.FTZ R13, R0, R15, -8 ;  /* 0xc1000000000d7423 */ /* 0x000fe2000001000f */
[----:B------:R-:W-:-:S04]  /*27d0*/  ISETP.GT.AND P2, PT, R10, 0x30, PT ;  /* 0x000000300a00780c */ /* 0x000fc80003f44270 */
[----:B------:R-:W-:Y:S02]  /*27e0*/  FSEL R22, R13, RZ, P1 ;  /* 0x000000ff0d167208 */ /* 0x000fe40000800000 */
[----:B------:R-:W-:Y:S02]  /*27f0*/  ISETP.GT.AND P1, PT, R10, RZ, PT ;  /* 0x000000ff0a00720c */ /* 0x000fe40003f24270 */
[----:B------:R-:W-:Y:S01]  /*2800*/  FSEL R50, R50, -INF , P2 ;  /* 0xff80000032327808 */ /* 0x000fe20001000000 */
[--C-:B------:R-:W-:Y:S01]  /*2810*/  FFMA.FTZ R25, R25, UR40, -R22.reuse ;  /* 0x0000002819197c23 */ /* 0x100fe20008010816 */
[----:B------:R-:W-:Y:S01]  /*2820*/  FSEL R26, R26, -INF , P1 ;  /* 0xff8000001a1a7808 */ /* 0x000fe20000800000 */
[--C-:B------:R-:W-:Y:S01]  /*2830*/  FFMA.FTZ R29, R29, UR40, -R22.reuse ;  /* 0x000000281d1d7c23 */ /* 0x100fe20008010816 */
[----:B------:R-:W-:Y:S01]  /*2840*/  ISETP.GT.AND P1, PT, R10, 0x9, PT ;  /* 0x000000090a00780c */ /* 0x000fe20003f24270 */
[----:B------:R-:W-:Y:S01]  /*2850*/  MUFU.EX2 R9, R25 ;  /* 0x0000001900097308 */ /* 0x000fe20000000800 */
[----:B------:R-:W-:Y:S01]  /*2860*/  FMNMX.FTZ R3, R26, R27, !PT ;  /* 0x0000001b1a037209 */ /* 0x000fe20007810000 */
[--C-:B------:R-:W-:Y:S01]  /*2870*/  FFMA.FTZ R152, R24, UR40, -R22.reuse ;  /* 0x0000002818987c23 */ /* 0x100fe20008010816 */
[----:B------:R-:W-:Y:S01]  /*2880*/  FSEL R31, R31, -INF , P1 ;  /* 0xff8000001f1f7808 */ /* 0x000fe20000800000 */
[--C-:B------:R-:W-:Y:S01]  /*2890*/  FFMA.FTZ R2, R28, UR40, -R22.reuse ;  /* 0x000000281c027c23 */ /* 0x100fe20008010816 */
[----:B------:R-:W-:Y:S01]  /*28a0*/  FMNMX.FTZ R12, R30, R3, !PT ;  /* 0x000000031e0c7209 */ /* 0x000fe20007810000 */
        /* <DEDUP_REMOVED lines=10> */
[----:B------:R-:W0:Y:S01]  /*2950*/  MUFU.EX2 R152, R152 ;  /* 0x0000009800987308 */ /* 0x000e220000000800 */
[----:B------:R-:W-:Y:S01]  /*2960*/  FMNMX.FTZ R11, R35, R12, !PT ;  /* 0x0000000c230b7209 */ /* 0x000fe20007810000 */
[--C-:B------:R-:W-:Y:S01]  /*2970*/  FFMA.FTZ R41, R41, UR40, -R22.reuse ;  /* 0x0000002829297c23 */ /* 0x100fe20008010816 */
[----:B------:R-:W-:Y:S01]  /*2980*/  FSEL R39, R39, -INF , P1 ;  /* 0xff80000027277808 */ /* 0x000fe20000800000 */
[--C-:B------:R-:W-:Y:S01]  /*2990*/  FFMA.FTZ R45, R45, UR40, -R22.reuse ;  /* 0x000000282d2d7c23 */ /* 0x100fe20008010816 */
[----:B------:R-:W-:Y:S01]  /*29a0*/  FMNMX.FTZ R12, R38, R11, !PT ;  /* 0x0000000b260c7209 */ /* 0x000fe20007810000 */
[--C-:B------:R-:W-:Y:S01]  /*29b0*/  FFMA.FTZ R158, R48, UR40, -R22.reuse ;  /* 0x00000028309e7c23 */ /* 0x100fe20008010816 */
[----:B------:R-:W-:Y:S01]  /*29c0*/  ISETP.GT.AND P1, PT, R10, 0x21, PT ;  /* 0x000000210a00780c */ /* 0x000fe20003f24270 */
[----:B------:R-:W3:Y:S01]  /*29d0*/  MUFU.EX2 R2, R2 ;  /* 0x0000000200027308 */ /* 0x000ee20000000800 */
[----:B------:R-:W-:Y:S01]  /*29e0*/  FMNMX.FTZ R13, R39, R12, !PT ;  /* 0x0000000c270d7209 */ /* 0x000fe20007810000 */
[--C-:B------:R-:W-:Y:S01]  /*29f0*/  FFMA.FTZ R12, R36, UR40, -R22.reuse ;  /* 0x00000028240c7c23 */ /* 0x100fe20008010816 */
[----:B------:R-:W-:Y:S01]  /*2a00*/  FSEL R43, R43, -INF , P1 ;  /* 0xff8000002b2b7808 */ /* 0x000fe20000800000 */
[--C-:B------:R-:W-:Y:S01]  /*2a10*/  FFMA.FTZ R49, R49, UR40, -R22.reuse ;  /* 0x0000002831317c23 */ /* 0x100fe20008010816 */
[----:B------:R-:W-:Y:S01]  /*2a20*/  FMNMX.FTZ R14, R42, R13, !PT ;  /* 0x0000000d2a0e7209 */ /* 0x000fe20007810000 */
[--C-:B------:R-:W-:Y:S01]  /*2a30*/  FFMA.FTZ R53, R53, UR40, -R22.reuse ;  /* 0x0000002835357c23 */ /* 0x100fe20008010816 */
[----:B------:R-:W-:Y:S01]  /*2a40*/  ISETP.GT.AND P1, PT, R10, 0x29, PT ;  /* 0x000000290a00780c */ /* 0x000fe20003f24270 */
[----:B------:R-:W4:Y:S01]  /*2a50*/  MUFU.EX2 R154, R154 ;  /* 0x0000009a009a7308 */ /* 0x000f220000000800 */
[----:B------:R-:W-:Y:S01]  /*2a60*/  FMNMX.FTZ R13, R43, R14, !PT ;  /* 0x0000000e2b0d7209 */ /* 0x000fe20007810000 */
[--C-:B------:R-:W-:Y:S01]  /*2a70*/  FFMA.FTZ R160, R56, UR40, -R22.reuse ;  /* 0x0000002838a07c23 */ /* 0x100fe20008010816 */
[----:B------:R-:W-:Y:S01]  /*2a80*/  FSEL R47, R47, -INF , P1 ;  /* 0xff8000002f2f7808 */ /* 0x000fe20000800000 */
[--C-:B------:R-:W-:Y:S01]  /*2a90*/  FFMA.FTZ R57, R57, UR40, -R22.reuse ;  /* 0x0000002839397c23 */ /* 0x100fe20008010816 */
[----:B------:R-:W-:Y:S01]  /*2aa0*/  FMNMX.FTZ R14, R46, R13, !PT ;  /* 0x0000000d2e0e7209 */ /* 0x000fe20007810000 */
[--C-:B------:R-:W-:Y:S01]  /*2ab0*/  FFMA.FTZ R60, R60, UR40, -R22.reuse ;  /* 0x000000283c3c7c23 */ /* 0x100fe20008010816 */
[----:B------:R-:W-:Y:S01]  /*2ac0*/  ISETP.GT.AND P1, PT, R10, 0x31, PT ;  /* 0x000000310a00780c */ /* 0x000fe20003f24270 */
[--C-:B------:R-:W-:Y:S01]  /*2ad0*/  FFMA.FTZ R61, R61, UR40, -R22.reuse ;  /* 0x000000283d3d7c23 */ /* 0x100fe20008010816 */
[----:B------:R-:W-:Y:S01]  /*2ae0*/  FMNMX.FTZ R15, R47, R14, !PT ;  /* 0x0000000e2f0f7209 */ /* 0x000fe20007810000 */
[--C-:B------:R-:W-:Y:S01]  /*2af0*/  FFMA.FTZ R162, R64, UR40, -R22.reuse ;  /* 0x0000002840a27c23 */ /* 0x100fe20008010816 */
[----:B------:R-:W-:Y:S01]  /*2b00*/  ISETP.GT.AND P2, PT, R10, 0x38, PT ;  /* 0x000000380a00780c */ /* 0x000fe20003f44270 */
[--C-:B------:R-:W-:Y:S01]  /*2b10*/  FFMA.FTZ R23, R65, UR40, -R22.reuse ;  /* 0x0000002841177c23 */ /* 0x100fe20008010816 */
[----:B------:R-:W-:Y:S01]  /*2b20*/  FSEL R51, R51, -INF , P1 ;  /* 0xff80000033337808 */ /* 0x000fe20000800000 */
        /* <DEDUP_REMOVED lines=14> */
[----:B------:R-:W-:Y:S01]  /*2c10*/  FFMA.FTZ R84, R84, UR40, -R22 ;  /* 0x0000002854547c23 */ /* 0x000fe20008010816 */
[----:B------:R-:W-:Y:S01]  /*2c20*/  ISETP.GT.AND P1, PT, R10, 0x41, PT ;  /* 0x000000410a00780c */ /* 0x000fe20003f24270 */
[----:B------:R0:W5:Y:S01]  /*2c30*/  MUFU.EX2 R11, R33 ;  /* 0x00000021000b7308 */ /* 0x0001620000000800 */
[----:B------:R-:W-:-:S02]  /*2c40*/  FSEL R58, R58, -INF , P2 ;  /* 0xff8000003a3a7808 */ /* 0x000fc40001000000 */
[----:B------:R-:W-:Y:S01]  /*2c50*/  FMNMX.FTZ R17, R55, R14, !PT ;  /* 0x0000000e37117209 */ /* 0x000fe20007810000 */
[----:B------:R-:W-:Y:S01]  /*2c60*/  FFMA.FTZ R14, R44, UR40, -R22 ;  /* 0x000000282c0e7c23 */ /* 0x000fe20008010816 */
[----:B------:R-:W-:Y:S02]  /*2c70*/  ISETP.GT.AND P2, PT, R10, 0x48, PT ;  /* 0x000000480a00780c */ /* 0x000fe40003f44270 */
[----:B------:R-:W-:Y:S01]  /*2c80*/  FSEL R59, R59, -INF , P1 ;  /* 0xff8000003b3b7808 */ /* 0x000fe20000800000 */
[----:B------:R-:W-:Y:S01]  /*2c90*/  MUFU.EX2 R13, R37 ;  /* 0x00000025000d7308 */ /* 0x000fe20000000800 */
[----:B------:R-:W-:Y:S01]  /*2ca0*/  FMNMX.FTZ R18, R58, R17, !PT ;  /* 0x000000113a127209 */ /* 0x000fe20007810000 */
[----:B0-----:R-:W-:Y:S01]  /*2cb0*/  FADD.FTZ R33, R152, R9 ;  /* 0x0000000998217221 */ /* 0x001fe20000010000 */
[----:B------:R-:W-:Y:S02]  /*2cc0*/  ISETP.GT.AND P1, PT, R10, 0x49, PT ;  /* 0x000000490a00780c */ /* 0x000fe40003f24270 */
[----:B------:R-:W-:-:S02]  /*2cd0*/  FSEL R62, R62, -INF , P2 ;  /* 0xff8000003e3e7808 */ /* 0x000fc40001000000 */
[----:B------:R-:W-:Y:S01]  /*2ce0*/  FMNMX.FTZ R17, R59, R18, !PT ;  /* 0x000000123b117209 */ /* 0x000fe20007810000 */
[----:B------:R-:W0:Y:S01]  /*2cf0*/  MUFU.EX2 R12, R12 ;  /* 0x0000000c000c7308 */ /* 0x000e220000000800 */
[----:B------:R-:W-:Y:S02]  /*2d00*/  ISETP.GT.AND P2, PT, R10, 0x50, PT ;  /* 0x000000500a00780c */ /* 0x000fe40003f44270 */
[----:B------:R-:W-:Y:S02]  /*2d10*/  FSEL R63, R63, -INF , P1 ;  /* 0xff8000003f3f7808 */ /* 0x000fe40000800000 */
[----:B------:R-:W-:Y:S02]  /*2d20*/  FMNMX.FTZ R18, R62, R17, !PT ;  /* 0x000000113e127209 */ /* 0x000fe40007810000 */
[----:B------:R-:W-:Y:S01]  /*2d30*/  ISETP.GT.AND P1, PT, R10, 0x51, PT ;  /* 0x000000510a00780c */ /* 0x000fe20003f24270 */
[----:B------:R-:W-:Y:S01]  /*2d40*/  MUFU.EX2 R156, R156 ;  /* 0x0000009c009c7308 */ /* 0x000fe20000000800 */
[----:B------:R-:W-:-:S02]  /*2d50*/  FSEL R66, R66, -INF , P2 ;  /* 0xff80000042427808 */ /* 0x000fc40001000000 */
[----:B------:R-:W-:Y:S02]  /*2d60*/  FMNMX.FTZ R19, R63, R18, !PT ;  /* 0x000000123f137209 */ /* 0x000fe40007810000 */
[----:B------:R-:W-:Y:S02]  /*2d70*/  ISETP.GT.AND P2, PT, R10, 0x58, PT ;  /* 0x000000580a00780c */ /* 0x000fe40003f44270 */
[----:B------:R-:W-:Y:S01]  /*2d80*/  FSEL R67, R67, -INF , P1 ;  /* 0xff80000043437808 */ /* 0x000fe20000800000 */
[----:B------:R-:W-:Y:S01]  /*2d90*/  MUFU.EX2 R15, R41 ;  /* 0x00000029000f7308 */ /* 0x000fe20000000800 */
[----:B------:R-:W-:Y:S02]  /*2da0*/  FMNMX.FTZ R18, R66, R19, !PT ;  /* 0x0000001342127209 */ /* 0x000fe40007810000 */
[----:B------:R-:W-:Y:S02]  /*2db0*/  ISETP.GT.AND P1, PT, R10, 0x59, PT ;  /* 0x000000590a00780c */ /* 0x000fe40003f24270 */
[----:B------:R-:W-:-:S02]  /*2dc0*/  FSEL R70, R70, -INF , P2 ;  /* 0xff80000046467808 */ /* 0x000fc40001000000 */
[----:B------:R-:W-:Y:S01]  /*2dd0*/  FMNMX.FTZ R19, R67, R18, !PT ;  /* 0x0000001243137209 */ /* 0x000fe20007810000 */
[----:B------:R-:W-:Y:S01]  /*2de0*/  MUFU.EX2 R14, R14 ;  /* 0x0000000e000e7308 */ /* 0x000fe20000000800 */
[----:B------:R-:W-:Y:S02]  /*2df0*/  ISETP.GT.AND P2, PT, R10, 0x60, PT ;  /* 0x000000600a00780c */ /* 0x000fe40003f44270 */
[----:B------:R-:W-:Y:S02]  /*2e00*/  FSEL R71, R71, -INF , P1 ;  /* 0xff80000047477808 */ /* 0x000fe40000800000 */
[----:B------:R-:W-:Y:S02]  /*2e10*/  FMNMX.FTZ R18, R70, R19, !PT ;  /* 0x0000001346127209 */ /* 0x000fe40007810000 */
[----:B------:R-:W-:Y:S01]  /*2e20*/  ISETP.GT.AND P1, PT, R10, 0x61, PT ;  /* 0x000000610a00780c */ /* 0x000fe20003f24270 */
[----:B------:R-:W-:Y:S01]  /*2e30*/  MUFU.EX2 R17, R45 ;  /* 0x0000002d00117308 */ /* 0x000fe20000000800 */
[----:B------:R-:W-:-:S02]  /*2e40*/  FSEL R74, R74, -INF , P2 ;  /* 0xff8000004a4a7808 */ /* 0x000fc40001000000 */
[----:B------:R-:W-:Y:S01]  /*2e50*/  FMNMX.FTZ R21, R71, R18, !PT ;  /* 0x0000001247157209 */ /* 0x000fe20007810000 */
[----:B------:R-:W-:Y:S01]  /*2e60*/  FFMA.FTZ R18, R52, UR40, -R22 ;  /* 0x0000002834127c23 */ /* 0x000fe20008010816 */
        /* <DEDUP_REMOVED lines=23> */
[----:B------:R-:W-:Y:S02]  /*2fe0*/  FSEL R87, R87, -INF , P1 ;  /* 0xff80000057577808 */ /* 0x000fe40000800000 */
[----:B------:R-:W-:-:S04]  /*2ff0*/  FMNMX.FTZ R10, R86, R21, !PT ;  /* 0x00000015560a7209 */ /* 0x000fc80007810000 */
[----:B------:R-:W-:Y:S01]  /*3000*/  FMNMX.FTZ R10, R87, R10, !PT ;  /* 0x0000000a570a7209 */ /* 0x000fe20007810000 */
[----:B------:R-:W-:Y:S04]  /*3010*/  MUFU.EX2 R21, R57 ;  /* 0x0000003900157308 */ /* 0x000fe80000000800 */
[----:B------:R-:W1:Y:S04]  /*3020*/  SHFL.BFLY PT, R25, R10, 0x2, 0x1f ;  /* 0x0c401f000a197f89 */ /* 0x000e6800000e0000 */
[----:B------:R-:W-:Y:S08]  /*3030*/  MUFU.EX2 R60, R60 ;  /* 0x0000003c003c7308 */ /* 0x000ff00000000800 */
[----:B------:R-:W-:Y:S08]  /*3040*/  MUFU.EX2 R61, R61 ;  /* 0x0000003d003d7308 */ /* 0x000ff00000000800 */
[----:B------:R-:W-:Y:S01]  /*3050*/  MUFU.EX2 R162, R162 ;  /* 0x000000a200a27308 */ /* 0x000fe20000000800 */
[----:B-1----:R-:W-:Y:S01]  /*3060*/  FMNMX.FTZ R20, R10, R25, !PT ;  /* 0x000000190a147209 */ /* 0x002fe20007810000 */
[--C-:B------:R-:W-:Y:S01]  /*3070*/  FFMA.FTZ R25, R73, UR40, -R22.reuse ;  /* 0x0000002849197c23 */ /* 0x100fe20008010816 */
[----:B------:R-:W-:-:S05]  /*3080*/  FFMA.FTZ R22, R85, UR40, -R22 ;  /* 0x0000002855167c23 */ /* 0x000fca0008010816 */
[----:B------:R-:W-:Y:S01]  /*3090*/  MUFU.EX2 R23, R23 ;  /* 0x0000001700177308 */ /* 0x000fe20000000800 */
[----:B------:R-:W1:Y:S07]  /*30a0*/  SHFL.BFLY PT, R29, R20, 0x1, 0x1f ;  /* 0x0c201f00141d7f89 */ /* 0x000e6e00000e0000 */
[----:B------:R-:W-:Y:S08]  /*30b0*/  MUFU.EX2 R68, R68 ;  /* 0x0000004400447308 */ /* 0x000ff00000000800 */
[----:B------:R-:W-:Y:S08]  /*30c0*/  MUFU.EX2 R69, R69 ;  /* 0x0000004500457308 */ /* 0x000ff00000000800 */
[----:B------:R-:W-:Y:S01]  /*30d0*/  MUFU.EX2 R168, R168 ;  /* 0x000000a800a87308 */ /* 0x000fe20000000800 */
[----:B-1----:R-:W-:Y:S01]  /*30e0*/  FMNMX.FTZ R10, R20, R29, !PT ;  /* 0x0000001d140a7209 */ /* 0x002fe20007810000 */
[----:B------:R-:W-:-:S03]  /*30f0*/  IMAD.U32 R29, RZ, RZ, UR40 ;  /* 0x00000028ff1d7e24 */ /* 0x000fc6000f8e00ff */
[C---:B------:R-:W-:Y:S01]  /*3100*/  FSETP.NEU.FTZ.AND P1, PT, R10.reuse, -INF , PT ;  /* 0xff8000000a00780b */ /* 0x040fe20003f3d000 */
[----:B------:R-:W-:Y:S02]  /*3110*/  FFMA.FTZ R20, R10, R29, -8 ;  /* 0xc10000000a147423 */ /* 0x000fe4000001001d */
[----:B------:R3:W-:Y:S03]  /*3120*/  MUFU.EX2 R29, R22 ;  /* 0x00000016001d7308 */ /* 0x0007e60000000800 */
[----:B------:R-:W-:-:S05]  /*3130*/  FSEL R20, R20, RZ, P1 ;  /* 0x000000ff14147208 */ /* 0x000fca0000800000 */
        /* <DEDUP_REMOVED lines=9> */
[----:B---3--:R-:W-:Y:S01]  /*31d0*/  FADD.FTZ R22, R2, R33 ;  /* 0x0000002102167221 */ /* 0x008fe20000010000 */
[--C-:B------:R-:W-:Y:S01]  /*31e0*/  FFMA.FTZ R42, R42, UR40, -R20.reuse ;  /* 0x000000282a2a7c23 */ /* 0x100fe20008010814 */
[--C-:B------:R-:W-:Y:S01]  /*31f0*/  FFMA.FTZ R43, R43, UR40, -R20.reuse ;  /* 0x000000282b2b7c23 */ /* 0x100fe20008010814 */
[----:B------:R-:W-:Y:S01]  /*3200*/  FFMA.FTZ R46, R46, UR40, -R20 ;  /* 0x000000282e2e7c23 */ /* 0x000fe20008010814 */
[----:B------:R-:W-:Y:S01]  /*3210*/  FADD.FTZ R33, R3, R22 ;  /* 0x0000001603217221 */ /* 0x000fe20000010000 */
[----:B------:R-:W1:Y:S01]  /*3220*/  MUFU.EX2 R27, R27 ;  /* 0x0000001b001b7308 */ /* 0x000e620000000800 */
[--C-:B------:R-:W-:Y:S01]  /*3230*/  FFMA.FTZ R47, R47, UR40, -R20.reuse ;  /* 0x000000282f2f7c23 */ /* 0x100fe20008010814 */
[--C-:B------:R-:W-:Y:S01]  /*3240*/  FFMA.FTZ R50, R50, UR40, -R20.reuse ;  /* 0x0000002832327c23 */ /* 0x100fe20008010814 */
[----:B----4-:R-:W-:Y:S01]  /*3250*/  FADD.FTZ R22, R154, R33 ;  /* 0x000000219a167221 */ /* 0x010fe20000010000 */
[--C-:B------:R-:W-:Y:S01]  /*3260*/  FFMA.FTZ R51, R51, UR40, -R20.reuse ;  /* 0x0000002833337c23 */ /* 0x100fe20008010814 */
[--C-:B------:R-:W-:Y:S01]  /*3270*/  FFMA.FTZ R54, R54, UR40, -R20.reuse ;  /* 0x0000002836367c23 */ /* 0x100fe20008010814 */
[----:B------:R-:W-:Y:S01]  /*3280*/  FFMA.FTZ R55, R55, UR40, -R20 ;  /* 0x0000002837377c23 */ /* 0x000fe20008010814 */
[----:B-----5:R-:W-:Y:S01]  /*3290*/  FADD.FTZ R33, R11, R22 ;  /* 0x000000160b217221 */ /* 0x020fe20000010000 */
[----:B------:R-:W3:Y:S01]  /*32a0*/  MUFU.EX2 R30, R30 ;  /* 0x0000001e001e7308 */ /* 0x000ee20000000800 */
[--C-:B------:R-:W-:Y:S01]  /*32b0*/  FFMA.FTZ R58, R58, UR40, -R20.reuse ;  /* 0x000000283a3a7c23 */ /* 0x100fe20008010814 */
[--C-:B------:R-:W-:Y:S01]  /*32c0*/  FFMA.FTZ R59, R59, UR40, -R20.reuse ;  /* 0x000000283b3b7c23 */ /* 0x100fe20008010814 */
[----:B0-----:R-:W-:Y:S01]  /*32d0*/  FADD.FTZ R22, R12, R33 ;  /* 0x000000210c167221 */ /* 0x001fe20000010000 */
[--C-:B------:R-:W-:Y:S01]  /*32e0*/  FFMA.FTZ R62, R62, UR40, -R20.reuse ;  /* 0x000000283e3e7c23 */ /* 0x100fe20008010814 */
[--C-:B------:R-:W-:Y:S01]  /*32f0*/  FFMA.FTZ R63, R63, UR40, -R20.reuse ;  /* 0x000000283f3f7c23 */ /* 0x100fe20008010814 */
[----:B------:R-:W-:Y:S01]  /*3300*/  FFMA.FTZ R66, R66, UR40, -R20 ;  /* 0x0000002842427c23 */ /* 0x000fe20008010814 */
[----:B------:R-:W-:Y:S01]  /*3310*/  FADD.FTZ R33, R13, R22 ;  /* 0x000000160d217221 */ /* 0x000fe20000010000 */
[----:B------:R-:W0:Y:S01]  /*3320*/  MUFU.EX2 R31, R31 ;  /* 0x0000001f001f7308 */ /* 0x000e220000000800 */
[----:B-1----:R-:W-:Y:S01]  /*3330*/  FADD.FTZ R37, R26, R27 ;  /* 0x0000001b1a257221 */ /* 0x002fe20000010000 */
[--C-:B------:R-:W-:Y:S01]  /*3340*/  FFMA.FTZ R67, R67, UR40, -R20.reuse ;  /* 0x0000002843437c23 */ /* 0x100fe20008010814 */
[----:B------:R-:W-:Y:S01]  /*3350*/  FADD.FTZ R22, R156, R33 ;  /* 0x000000219c167221 */ /* 0x000fe20000010000 */
[--C-:B------:R-:W-:Y:S01]  /*3360*/  FFMA.FTZ R70, R70, UR40, -R20.reuse ;  /* 0x0000002846467c23 */ /* 0x100fe20008010814 */
[--C-:B------:R-:W-:Y:S01]  /*3370*/  FFMA.FTZ R71, R71, UR40, -R20.reuse ;  /* 0x0000002847477c23 */ /* 0x100fe20008010814 */
[----:B------:R-:W-:Y:S01]  /*3380*/  FFMA.FTZ R74, R74, UR40, -R20 ;  /* 0x000000284a4a7c23 */ /* 0x000fe20008010814 */
[----:B------:R-:W-:Y:S01]  /*3390*/  FADD.FTZ R33, R15, R22 ;  /* 0x000000160f217221 */ /* 0x000fe20000010000 */
[----:B------:R-:W1:Y:S01]  /*33a0*/  MUFU.EX2 R34, R34 ;  /* 0x0000002200227308 */ /* 0x000e620000000800 */
[----:B---3--:R-:W-:Y:S01]  /*33b0*/  FADD.FTZ R24, R30, R37 ;  /* 0x000000251e187221 */ /* 0x008fe20000010000 */
[--C-:B------:R-:W-:Y:S01]  /*33c0*/  FFMA.FTZ R75, R75, UR40, -R20.reuse ;  /* 0x000000284b4b7c23 */ /* 0x100fe20008010814 */
[----:B------:R-:W-:Y:S01]  /*33d0*/  FADD.FTZ R22, R14, R33 ;  /* 0x000000210e167221 */ /* 0x000fe20000010000 */
[--C-:B------:R-:W-:Y:S01]  /*33e0*/  FFMA.FTZ R78, R78, UR40, -R20.reuse ;  /* 0x000000284e4e7c23 */ /* 0x100fe20008010814 */
[--C-:B------:R-:W-:Y:S01]  /*33f0*/  FFMA.FTZ R79, R79, UR40, -R20.reuse ;  /* 0x000000284f4f7c23 */ /* 0x100fe20008010814 */
[----:B------:R-:W-:Y:S01]  /*3400*/  FFMA.FTZ R82, R82, UR40, -R20 ;  /* 0x0000002852527c23 */ /* 0x000fe20008010814 */
[----:B------:R-:W-:Y:S01]  /*3410*/  FADD.FTZ R33, R17, R22 ;  /* 0x0000001611217221 */ /* 0x000fe20000010000 */
[----:B------:R-:W3:Y:S01]  /*3420*/  MUFU.EX2 R35, R35 ;  /* 0x0000002300237308 */ /* 0x000ee20000000800 */
[----:B0-----:R-:W-:Y:S01]  /*3430*/  FADD.FTZ R37, R31, R24 ;  /* 0x000000181f257221 */ /* 0x001fe20000010000 */
[--C-:B------:R-:W-:Y:S01]  /*3440*/  FFMA.FTZ R83, R83, UR40, -R20.reuse ;  /* 0x0000002853537c23 */ /* 0x100fe20008010814 */
[----:B------:R-:W-:Y:S01]  /*3450*/  FADD.FTZ R22, R158, R33 ;  /* 0x000000219e167221 */ /* 0x000fe20000010000 */
[--C-:B------:R-:W-:Y:S01]  /*3460*/  FFMA.FTZ R86, R86, UR40, -R20.reuse ;  /* 0x0000002856567c23 */ /* 0x100fe20008010814 */
[----:B------:R-:W-:Y:S01]  /*3470*/  FFMA.FTZ R20, R87, UR40, -R20 ;  /* 0x0000002857147c23 */ /* 0x000fe20008010814 */
[----:B------:R-:W-:Y:S01]  /*3480*/  F2FP.SATFINITE.E4M3.F32.PACK_AB_MERGE_C R14, R17, R14, RZ ;  /* 0x0000000e110e723e */ /* 0x000fe200048070ff */
[----:B------:R-:W-:Y:S01]  /*3490*/  FADD.FTZ R33, R19, R22 ;  /* 0x0000001613217221 */ /* 0x000fe20000010000 */
[----:B------:R-:W0:Y:S01]  /*34a0*/  MUFU.EX2 R38, R38 ;  /* 0x0000002600267308 */ /* 0x000e220000000800 */
[----:B-1----:R-:W-:Y:S01]  /*34b0*/  FADD.FTZ R24, R34, R37 ;  /* 0x0000002522187221 */ /* 0x002fe20000010000 */
[----:B------:R-:W-:Y:S01]  /*34c0*/  F2FP.SATFINITE.E4M3.F32.PACK_AB_MERGE_C R30, R31, R30, RZ ;  /* 0x0000001e1f1e723e */ /* 0x000fe200048070ff */
[----:B------:R-:W-:Y:S01]  /*34d0*/  FADD.FTZ R22, R18, R33 ;  /* 0x0000002112167221 */ /* 0x000fe20000010000 */
[----:B------:R-:W-:-:S02]  /*34e0*/  F2FP.SATFINITE.E4M3.F32.PACK_AB_MERGE_C R18, R53, R18, RZ ;  /* 0x000000123512723e */ /* 0x000fc400048070ff */
[----:B------:R-:W-:Y:S01]  /*34f0*/  F2FP.SATFINITE.E4M3.F32.PACK_AB_MERGE_C R156, R15, R156, R14 ;  /* 0x0000009c0f9c723e */ /* 0x000fe2000480700e */
[----:B------:R-:W-:Y:S01]  /*3500*/  FADD.FTZ R33, R53, R22 ;  /* 0x0000001635217221 */ /* 0x000fe20000010000 */
[----:B------:R-:W1:Y:S01]  /*3510*/  MUFU.EX2 R39, R39 ;  /* 0x0000002700277308 */ /* 0x000e620000000800 */
[----:B---3--:R-:W-:Y:S01]  /*3520*/  FADD.FTZ R37, R35, R24 ;  /* 0x0000001823257221 */ /* 0x008fe20000010000 */
[----:B------:R-:W-:Y:S01]  /*3530*/  F2FP.SATFINITE.E4M3.F32.PACK_AB_MERGE_C R158, R19, R158, R18 ;  /* 0x0000009e139e723e */ /* 0x000fe20004807012 */
[----:B------:R-:W-:Y:S01]  /*3540*/  FADD.FTZ R22, R160, R33 ;  /* 0x00000021a0167221 */ /* 0x000fe20000010000 */
[----:B------:R-:W-:-:S03]  /*3550*/  F2FP.SATFINITE.E4M3.F32.PACK_AB_MERGE_C R153, R27, R26, R30 ;  /* 0x0000001a1b99723e */ /* 0x000fc6000480701e */
[----:B------:R-:W-:Y:S01]  /*3560*/  FADD.FTZ R33, R21, R22 ;  /* 0x0000001615217221 */ /* 0x000fe20000010000 */
[----:B------:R-:W3:Y:S01]  /*3570*/  MUFU.EX2 R42, R42 ;  /* 0x0000002a002a7308 */ /* 0x000ee20000000800 */
[----:B0-----:R-:W-:Y:S02]  /*3580*/  FADD.FTZ R24, R38, R37 ;  /* 0x0000002526187221 */ /* 0x001fe40000010000 */
[----:B------:R-:W-:Y:S01]  /*3590*/  FADD.FTZ R22, R60, R33 ;  /* 0x000000213c167221 */ /* 0x000fe20000010000 */
[----:B------:R-:W-:-:S03]  /*35a0*/  F2FP.SATFINITE.E4M3.F32.PACK_AB_MERGE_C R60, R61, R60, RZ ;  /* 0x0000003c3d3c723e */ /* 0x000fc600048070ff */
[----:B------:R-:W-:Y:S01]  /*35b0*/  FADD.FTZ R33, R61, R22 ;  /* 0x000000163d217221 */ /* 0x000fe20000010000 */
[----:B------:R-:W0:Y:S01]  /*35c0*/  MUFU.EX2 R43, R43 ;  /* 0x0000002b002b7308 */ /* 0x000e220000000800 */
[C---:B-1----:R-:W-:Y:S01]  /*35d0*/  FADD.FTZ R37, R39.reuse, R24 ;  /* 0x0000001827257221 */ /* 0x042fe20000010000 */
[----:B------:R-:W-:Y:S01]  /*35e0*/  F2FP.SATFINITE.E4M3.F32.PACK_AB_MERGE_C R38, R39, R38, RZ ;  /* 0x000000262726723e */ /* 0x000fe200048070ff */
[----:B------:R-:W-:Y:S01]  /*35f0*/  FADD.FTZ R22, R162, R33 ;  /* 0x00000021a2167221 */ /* 0x000fe20000010000 */
[----:B------:R-:W-:Y:S02]  /*3600*/  F2FP.SATFINITE.E4M3.F32.PACK_AB_MERGE_C R160, R21, R160, R60 ;  /* 0x000000a015a0723e */ /* 0x000fe4000480703c */
[----:B------:R-:W-:Y:S02]  /*3610*/  F2FP.SATFINITE.E4M3.F32.PACK_AB_MERGE_C R155, R35, R34, R38 ;  /* 0x00000022239b723e */ /* 0x000fe40004807026 */
[----:B------:R-:W1:Y:S01]  /*3620*/  MUFU.EX2 R46, R46 ;  /* 0x0000002e002e7308 */ /* 0x000e620000000800 */
[----:B---3--:R-:W-:-:S07]  /*3630*/  FADD.FTZ R24, R42, R37 ;  /* 0x000000252a187221 */ /* 0x008fce0000010000 */
[----:B------:R-:W3:Y:S01]  /*3640*/  MUFU.EX2 R47, R47 ;  /* 0x0000002f002f7308 */ /* 0x000ee20000000800 */
[----:B0-----:R-:W-:-:S07]  /*3650*/  FADD.FTZ R37, R43, R24 ;  /* 0x000000182b257221 */ /* 0x001fce0000010000 */
[----:B------:R-:W0:Y:S01]  /*3660*/  MUFU.EX2 R50, R50 ;  /* 0x0000003200327308 */ /* 0x000e220000000800 */
[----:B-1----:R-:W-:-:S07]  /*3670*/  FADD.FTZ R24, R46, R37 ;  /* 0x000000252e187221 */ /* 0x002fce0000010000 */
[----:B------:R-:W1:Y:S01]  /*3680*/  MUFU.EX2 R51, R51 ;  /* 0x0000003300337308 */ /* 0x000e620000000800 */
[C---:B---3--:R-:W-:Y:S01]  /*3690*/  FADD.FTZ R37, R47.reuse, R24 ;  /* 0x000000182f257221 */ /* 0x048fe20000010000 */
[----:B------:R-:W-:-:S04]  /*36a0*/  F2FP.SATFINITE.E4M3.F32.PACK_AB_MERGE_C R46, R47, R46, RZ ;  /* 0x0000002e2f2e723e */ /* 0x000fc800048070ff */
[----:B------:R-:W-:Y:S02]  /*36b0*/  F2FP.SATFINITE.E4M3.F32.PACK_AB_MERGE_C R157, R43, R42, R46 ;  /* 0x0000002a2b9d723e */ /* 0x000fe4000480702e */
[----:B------:R-:W3:Y:S01]  /*36c0*/  MUFU.EX2 R54, R54 ;  /* 0x0000003600367308 */ /* 0x000ee20000000800 */
[----:B0-----:R-:W-:-:S07]  /*36d0*/  FADD.FTZ R24, R50, R37 ;  /* 0x0000002532187221 */ /* 0x001fce0000010000 */
[----:B------:R-:W0:Y:S01]  /*36e0*/  MUFU.EX2 R55, R55 ;  /* 0x0000003700377308 */ /* 0x000e220000000800 */
[----:B-1----:R-:W-:-:S07]  /*36f0*/  FADD.FTZ R37, R51, R24 ;  /* 0x0000001833257221 */ /* 0x002fce0000010000 */
[----:B------:R-:W1:Y:S01]  /*3700*/  MUFU.EX2 R58, R58 ;  /* 0x0000003a003a7308 */ /* 0x000e620000000800 */
[----:B---3--:R-:W-:-:S07]  /*3710*/  FADD.FTZ R24, R54, R37 ;  /* 0x0000002536187221 */ /* 0x008fce0000010000 */
[----:B------:R-:W3:Y:S01]  /*3720*/  MUFU.EX2 R59, R59 ;  /* 0x0000003b003b7308 */ /* 0x000ee20000000800 */
[C---:B0-----:R-:W-:Y:S01]  /*3730*/  FADD.FTZ R37, R55.reuse, R24 ;  /* 0x0000001837257221 */ /* 0x041fe20000010000 */
[----:B------:R-:W-:-:S04]  /*3740*/  F2FP.SATFINITE.E4M3.F32.PACK_AB_MERGE_C R54, R55, R54, RZ ;  /* 0x000000363736723e */ /* 0x000fc800048070ff */
[----:B------:R-:W-:Y:S02]  /*3750*/  F2FP.SATFINITE.E4M3.F32.PACK_AB_MERGE_C R159, R51, R50, R54 ;  /* 0x00000032339f723e */ /* 0x000fe40004807036 */
[----:B------:R-:W0:Y:S01]  /*3760*/  MUFU.EX2 R62, R62 ;  /* 0x0000003e003e7308 */ /* 0x000e220000000800 */
[----:B-1----:R-:W-:-:S07]  /*3770*/  FADD.FTZ R24, R58, R37 ;  /* 0x000000253a187221 */ /* 0x002fce0000010000 */
[----:B------:R-:W1:Y:S01]  /*3780*/  MUFU.EX2 R63, R63 ;  /* 0x0000003f003f7308 */ /* 0x000e620000000800 */
[----:B---3--:R-:W-:-:S07]  /*3790*/  FADD.FTZ R37, R59, R24 ;  /* 0x000000183b257221 */ /* 0x008fce0000010000 */
[----:B------:R-:W3:Y:S01]  /*37a0*/  MUFU.EX2 R66, R66 ;  /* 0x0000004200427308 */ /* 0x000ee20000000800 */
[----:B0-----:R-:W-:-:S07]  /*37b0*/  FADD.FTZ R24, R62, R37 ;  /* 0x000000253e187221 */ /* 0x001fce0000010000 */
[----:B------:R-:W0:Y:S01]  /*37c0*/  MUFU.EX2 R67, R67 ;  /* 0x0000004300437308 */ /* 0x000e220000000800 */
[----:B-1----:R-:W-:Y:S01]  /*37d0*/  FADD.FTZ R37, R63, R24 ;  /* 0x000000183f257221 */ /* 0x002fe20000010000 */
[----:B------:R-:W-:Y:S01]  /*37e0*/  F2FP.SATFINITE.E4M3.F32.PACK_AB_MERGE_C R24, R3, R2, RZ ;  /* 0x000000020318723e */ /* 0x000fe200048070ff */
[----:B------:R-:W-:Y:S01]  /*37f0*/  FADD.FTZ R3, R23, R22 ;  /* 0x0000001617037221 */ /* 0x000fe20000010000 */
[----:B------:R-:W-:Y:S02]  /*3800*/  F2FP.SATFINITE.E4M3.F32.PACK_AB_MERGE_C R22, R13, R12, RZ ;  /* 0x0000000c0d16723e */ /* 0x000fe400048070ff */
[----:B------:R-:W-:Y:S02]  /*3810*/  F2FP.SATFINITE.E4M3.F32.PACK_AB_MERGE_C R62, R63, R62, RZ ;  /* 0x0000003e3f3e723e */ /* 0x000fe400048070ff */
[----:B------:R-:W1:Y:S01]  /*3820*/  MUFU.EX2 R70, R70 ;  /* 0x0000004600467308 */ /* 0x000e620000000800 */
[----:B---3--:R-:W-:Y:S01]  /*3830*/  FADD.FTZ R2, R66, R37 ;  /* 0x0000002542027221 */ /* 0x008fe20000010000 */
[----:B------:R-:W-:-:S02]  /*3840*/  F2FP.SATFINITE.E4M3.F32.PACK_AB_MERGE_C R152, R9, R152, R24 ;  /* 0x000000980998723e */ /* 0x000fc40004807018 */
[----:B------:R-:W-:Y:S02]  /*3850*/  F2FP.SATFINITE.E4M3.F32.PACK_AB_MERGE_C R154, R11, R154, R22 ;  /* 0x0000009a0b9a723e */ /* 0x000fe40004807016 */
[----:B------:R-:W-:Y:S02]  /*3860*/  F2FP.SATFINITE.E4M3.F32.PACK_AB_MERGE_C R161, R59, R58, R62 ;  /* 0x0000003a3ba1723e */ /* 0x000fe4000480703e */
[----:B------:R-:W3:Y:S01]  /*3870*/  MUFU.EX2 R71, R71 ;  /* 0x0000004700477308 */ /* 0x000ee20000000800 */
[----:B0-----:R-:W-:Y:S01]  /*3880*/  FADD.FTZ R13, R67, R2 ;  /* 0x00000002430d7221 */ /* 0x001fe20000010000 */
[----:B------:R-:W-:Y:S01]  /*3890*/  FADD.FTZ R2, R68, R3 ;  /* 0x0000000344027221 */ /* 0x000fe20000010000 */
[----:B------:R-:W-:-:S03]  /*38a0*/  F2FP.SATFINITE.E4M3.F32.PACK_AB_MERGE_C R68, R69, R68, RZ ;  /* 0x000000444544723e */ /* 0x000fc600048070ff */
[----:B------:R-:W-:Y:S01]  /*38b0*/  FADD.FTZ R3, R69, R2 ;  /* 0x0000000245037221 */ /* 0x000fe20000010000 */
[----:B------:R-:W-:Y:S01]  /*38c0*/  F2FP.SATFINITE.E4M3.F32.PACK_AB_MERGE_C R162, R23, R162, R68 ;  /* 0x000000a217a2723e */ /* 0x000fe20004807044 */
[----:B------:R-:W0:Y:S01]  /*38d0*/  MUFU.EX2 R74, R74 ;  /* 0x0000004a004a7308 */ /* 0x000e220000000800 */
[----:B-1----:R-:W-:Y:S01]  /*38e0*/  FADD.FTZ R12, R70, R13 ;  /* 0x0000000d460c7221 */ /* 0x002fe20000010000 */
[----:B------:R-:W-:-:S06]  /*38f0*/  FADD.FTZ R2, R168, R3 ;  /* 0x00000003a8027221 */ /* 0x000fcc0000010000 */
        /* <DEDUP_REMOVED lines=13> */
[----:B-1----:R-:W-:-:S07]  /*39d0*/  FADD.FTZ R2, R76, R3 ;  /* 0x000000034c027221 */ /* 0x002fce0000010000 */
[----:B------:R-:W1:Y:S01]  /*39e0*/  MUFU.EX2 R170, R170 ;  /* 0x000000aa00aa7308 */ /* 0x000e620000000800 */
[C---:B---3--:R-:W-:Y:S01]  /*39f0*/  F2FP.SATFINITE.E4M3.F32.PACK_AB_MERGE_C R76, R77.reuse, R76, RZ ;  /* 0x0000004c4d4c723e */ /* 0x048fe200048070ff */
[----:B------:R-:W-:-:S03]  /*3a00*/  FADD.FTZ R77, R77, R2 ;  /* 0x000000024d4d7221 */ /* 0x000fc60000010000 */
[----:B------:R-:W-:-:S03]  /*3a10*/  F2FP.SATFINITE.E4M3.F32.PACK_AB_MERGE_C R168, R25, R168, R76 ;  /* 0x000000a819a8723e */ /* 0x000fc6000480704c */
        /* <DEDUP_REMOVED lines=13> */
[----:B---3--:R-:W-:Y:S01]  /*3af0*/  FADD.FTZ R2, R84, R3 ;  /* 0x0000000354027221 */ /* 0x008fe20000010000 */
        /* <DEDUP_REMOVED lines=9> */
.L_x_2562:
[----:B------:R0:W1:Y:S01]  /*3b90*/  SYNCS.PHASECHK.TRANS64.TRYWAIT P1, [UR41+0x38850], R8 ;  /* 0x03885008ff0075a7 */ /* 0x0000620008020169 */
[----:B------:R-:W-:Y:S05]  /*3ba0*/  @!P0 BRA `(.L_x_2563) ;  /* 0x0000000000048947 */ /* 0x000fea0003800000 */
[----:B------:R-:W-:Y:S01]  /*3bb0*/  BPT.TRAP 0x1 ;  /* 0x000000040000795c */ /* 0x000fe20000300000 */
.L_x_2563:
[----:B-1----:R-:W-:Y:S05]  /*3bc0*/  @P1 BRA `(.L_x_2564) ;  /* 0x0000000000081947 */ /* 0x002fea0003800000 */
[----:B------:R-:W1:Y:S02]  /*3bd0*/  SYNCS.PHASECHK.TRANS64.TRYWAIT P1, [UR41+0x38850], R8 ;  /* 0x03885008ff0075a7 */ /* 0x000e640008020169 */
[----:B-1----:R-:W-:Y:S05]  /*3be0*/  @!P1 BRA `(.L_x_2565) ;  /* 0x000000e800d09947 */ /* 0x002fea0003800000 */
.L_x_2564:
[----:B------:R3:W-:Y:S01]  /*3bf0*/  BAR.SYNC.DEFER_BLOCKING R7, 0x100 ;  /* 0x000400070000751d */ /* 0x0007e20000010000 */
[----:B------:R-:W-:-:S04]  /*3c00*/  UIADD3 UR6, UR41, 0x400, URZ ;  /* 0x0000040029067890 */ /* 0x000fc8000fffe03f */
[----:B------:R-:W-:-:S03]  /*3c10*/  USHF.R.U32.HI UR6, URZ, 0x4, UR6 ;  /* 0x000000043f067899 */ /* 0x000fc60008011606 */
[----:B------:R-:W4:Y:S01]  /*3c20*/  S2UR UR49, SR_CgaCtaId ;  /* 0x00000000003179c3 */ /* 0x000f220000008800 */
        /* <DEDUP_REMOVED lines=25> */
[----:B---34-:R-:W-:Y:S05]  /*3dc0*/  @!P0 BRA `(.L_x_2566) ;  /* 0x0000000000048947 */ /* 0x018fea0003800000 */
[----:B------:R-:W-:Y:S01]  /*3dd0*/  BPT.TRAP 0x1 ;  /* 0x000000040000795c */ /* 0x000fe20000300000 */
.L_x_2566:
[----:B------:R-:W-:Y:S02]  /*3de0*/  UISETP.NE.AND UP0, UPT, UR45, URZ, UPT ;  /* 0x0000003f2d00728c */ /* 0x000fe4000bf05270 */
[----:B------:R-:W-:Y:S02]  /*3df0*/  UIMAD UR10, UR43, UR10, -UR11 ;  /* 0x0000000a2b0a72a4 */ /* 0x000fe4000f8e0a0b */
[----:B------:R-:W-:-:S03]  /*3e00*/  UIADD3 UR52, UR47, -0x2, URZ ;  /* 0xfffffffe2f347890 */ /* 0x000fc6000fffe03f */
[----:B------:R-:W-:-:S04]  /*3e10*/  UMOV UR47, URZ ;  /* 0x0000003f002f7c82 */ /* 0x000fc80008000000 */
[----:B------:R-:W-:Y:S01]  /*3e20*/  @UP0 ULDC UR6, c[0x0][0x44c] ;  /* 0x0001130000060ab9 */ /* 0x000fe20000000800 */
[----:B------:R-:W-:Y:S01]  /*3e30*/  @UP0 ULDC UR14, c[0x0][0x450] ;  /* 0x00011400000e0ab9 */ /* 0x000fe20000000800 */
[----:B------:R-:W-:Y:S02]  /*3e40*/  UIMAD.WIDE.U32 UR6, UR48, UR6, URZ ;  /* 0x00000006300672a5 */ /* 0x000fe4000f8e003f */
[----:B------:R-:W-:Y:S02]  /*3e50*/  UIADD3 UR6, UR41, 0x38860, URZ ;  /* 0x0003886029067890 */ /* 0x000fe4000fffe03f */
[----:B------:R-:W-:Y:S02]  /*3e60*/  @UP0 USHF.R.U32.HI UR48, URZ, UR14, UR7 ;  /* 0x0000000e3f300299 */ /* 0x000fe40008011607 */
[----:B------:R-:W-:Y:S02]  /*3e70*/  UPRMT UR6, UR49, 0x654, UR6 ;  /* 0x0000065431067896 */ /* 0x000fe40008000006 */
[----:B------:R-:W-:-:S03]  /*3e80*/  UIADD3 UR10, UR10, UR48, URZ ;  /* 0x000000300a0a7290 */ /* 0x000fc6000fffe03f */
[----:B------:R-:W-:Y:S01]  /*3e90*/  UMOV UR48, URZ ;  /* 0x0000003f00307c82 */ /* 0x000fe20008000000 */
[----:B------:R-:W-:-:S03]  /*3ea0*/  USHF.R.S32.HI UR7, URZ, 0x1f, UR10 ;  /* 0x0000001f3f077899 */ /* 0x000fc6000801140a */
[----:B------:R-:W-:Y:S01]  /*3eb0*/  SYNCS.ARRIVE.TRANS64.RED.A1T0 RZ, [UR6], RZ ;  /* 0x000000ffffff79a7 */ /* 0x000fe20008100406 */
[----:B------:R-:W-:-:S04]  /*3ec0*/  ULEA.HI UR7, UR7, UR10, URZ, 0x7 ;  /* 0x0000000a07077291 */ /* 0x000fc8000f8f383f */
[----:B------:R-:W-:-:S04]  /*3ed0*/  USHF.R.S32.HI UR7, URZ, 0x7, UR7 ;  /* 0x000000073f077899 */ /* 0x000fc80008011407 */
[----:B------:R-:W-:-:S04]  /*3ee0*/  UISETP.LT.AND UP0, UPT, UR39, UR7, UPT ;  /* 0x000000072700728c */ /* 0x000fc8000bf01270 */
[----:B------:R-:W-:-:S04]  /*3ef0*/  USEL UR53, UR39, UR7, !UP0 ;  /* 0x0000000727357287 */ /* 0x000fc8000c000000 */
[----:B------:R-:W-:-:S06]  /*3f00*/  UISETP.GE.AND UP0, UPT, UR52, UR53, UPT ;  /* 0x000000353400728c */ /* 0x000fcc000bf06270 */
[----:B------:R-:W-:-:S13]  /*3f10*/  PLOP3.LUT P1, PT, PT, PT, UP0, 0x80, 0x0 ;  /* 0x000000000000781c */ /* 0x000fda0003f2f008 */
[----:B------:R-:W-:Y:S05]  /*3f20*/  @!P1 BRA `(.L_x_2567) ;  /* 0x0000002c00089947 */ /* 0x000fea0003800000 */
[----:B01----:R-:W-:Y:S01]  /*3f30*/  IMAD.MOV.U32 R8, RZ, RZ, R10 ;  /* 0x000000ffff087224 */ /* 0x003fe200078e000a */
[----:B------:R-:W-:Y:S01]  /*3f40*/  UMOV UR56, UR52 ;  /* 0x0000003400387c82 */ /* 0x000fe20008000000 */
[----:B------:R-:W-:Y:S01]  /*3f50*/  IMAD.MOV.U32 R9, RZ, RZ, R0 ;  /* 0x000000ffff097224 */ /* 0x000fe200078e0000 */
[----:B------:R-:W-:Y:S01]  /*3f60*/  UMOV UR47, URZ ;  /* 0x0000003f002f7c82 */ /* 0x000fe20008000000 */
[----:B------:R-:W-:Y:S01]  /*3f70*/  UMOV UR48, URZ ;  /* 0x0000003f00307c82 */ /* 0x000fe20008000000 */
[----:B------:R-:W-:Y:S01]  /*3f80*/  ULDC UR52, c[0x0][0x288] ;  /* 0x0000a20000347ab9 */ /* 0x000fe20000000800 */
[----:B------:R-:W-:-:S05]  /*3f90*/  ULDC UR54, c[0x0][0x2f0] ;  /* 0x0000bc0000367ab9 */ /* 0x000fca0000000800 */
.L_x_2578:
[----:B------:R-:W-:-:S04]  /*3fa0*/  UIADD3 UR48, UR48, 0x1, URZ ;  /* 0x0000000130307890 */ /* 0x000fc8000fffe03f */
[----:B------:R-:W-:-:S04]  /*3fb0*/  UISETP.NE.AND UP0, UPT, UR48, 0x2, UPT ;  /* 0x000000023000788c */ /* 0x000fc8000bf05270 */
[----:B------:R-:W-:Y:S02]  /*3fc0*/  USEL UR6, URZ, 0x1, UP0 ;  /* 0x000000013f067887 */ /* 0x000fe40008000000 */
[----:B------:R-:W-:Y:S02]  /*3fd0*/  USEL UR48, UR48, URZ, UP0 ;  /* 0x0000003f30307287 */ /* 0x000fe40008000000 */
[----:B------:R-:W-:Y:S01]  /*3fe0*/  ULOP3.LUT UR47, UR47, UR6, URZ, 0x3c, !UPT ;  /* 0x000000062f2f7292 */ /* 0x000fe2000f8e3c3f */
[----:B-1----:R-:W-:Y:S11]  /*3ff0*/  @!P0 BRA `(.L_x_2568) ;  /* 0x0000000000048947 */ /* 0x002ff60003800000 */
[----:B------:R-:W-:Y:S01]  /*4000*/  BPT.TRAP 0x1 ;  /* 0x000000040000795c */ /* 0x000fe20000300000 */
.L_x_2568:
        /* <DEDUP_REMOVED lines=8> */
.L_x_2569:
[----:B-1----:R-:W-:Y:S05]  /*4090*/  @P1 BRA `(.L_x_2570) ;  /* 0x00000000000c1947 */ /* 0x002fea0003800000 */
[----:B0-----:R-:W-:-:S04]  /*40a0*/  IMAD.U32 R0, RZ, RZ, UR57 ;  /* 0x00000039ff007e24 */ /* 0x001fc8000f8e00ff */
[----:B------:R-:W0:Y:S02]  /*40b0*/  SYNCS.PHASECHK.TRANS64.TRYWAIT P1, [UR55+0x38830], R0 ;  /* 0x03883000ff0075a7 */ /* 0x000e240008020177 */
[----:B0-----:R-:W-:Y:S05]  /*40c0*/  @!P1 BRA `(.L_x_2571) ;  /* 0x000000e400b09947 */ /* 0x001fea0003800000 */
.L_x_2570:
[----:B------:R-:W-:Y:S01]  /*40d0*/  ULEA UR6, UR48, UR44, 0xb ;  /* 0x0000002c30067291 */ /* 0x000fe2000f8e583f */
[----:B------:R-:W-:Y:S01]  /*40e0*/  WARPGROUP.ARRIVE ;  /* 0x00000000000079c5 */ /* 0x000fe20000000000 */
[----:B------:R-:W-:Y:S01]  /*40f0*/  UMOV UR7, 0x40000040 ;  /* 0x4000004000077882 */ /* 0x000fe20000000000 */
[----:B------:R-:W-:Y:S01]  /*4100*/  UMOV UR11, 0x40000040 ;  /* 0x40000040000b7882 */ /* 0x000fe20000000000 */
[----:B------:R-:W-:Y:S01]  /*4110*/  UIADD3 UR10, UR6, 0x2, URZ ;  /* 0x00000002060a7890 */ /* 0x000fe2000fffe03f */
[----:B--2---:R-:W-:Y:S01]  /*4120*/  IADD3 R4, -R16, 0xb, RZ ;  /* 0x0000000b10047810 */ /* 0x004fe20007ffe1ff */
        /* <DEDUP_REMOVED lines=38> */
.L_x_2572:
[----:B------:R-:W-:Y:S01]  /*4390*/  UISETP.NE.AND UP0, UPT, UR45, URZ, UPT ;  /* 0x0000003f2d00728c */ /* 0x000fe2000bf05270 */
[----:B0-----:R-:W-:Y:S02]  /*43a0*/  IMAD.MOV.U32 R11, RZ, RZ, R5 ;  /* 0x000000ffff0b7224 */ /* 0x001fe400078e0005 */
[----:B------:R-:W-:Y:S02]  /*43b0*/  IMAD.MOV.U32 R17, RZ, RZ, -0x2 ;  /* 0xfffffffeff117424 */ /* 0x000fe400078e00ff */
[----:B------:R-:W-:Y:S01]  /*43c0*/  IMAD.U32 R15, RZ, RZ, UR54 ;  /* 0x00000036ff0f7e24 */ /* 0x000fe2000f8e00ff */
[----:B------:R-:W-:Y:S02]  /*43d0*/  PLOP3.LUT P1, PT, PT, PT, UP0, 0x80, 0x0 ;  /* 0x000000000000781c */ /* 0x000fe40003f2f008 */
[----:B------:R-:W-:-:S03]  /*43e0*/  PLOP3.LUT P2, PT, PT, PT, UP0, 0x80, 0x0 ;  /* 0x000000000000781c */ /* 0x000fc60003f4f008 */
[----:B------:R-:W-:-:S08]  /*43f0*/  @UP0 ULDC UR6, c[0x0][0x44c] ;  /* 0x0001130000060ab9 */ /* 0x000fd00000000800 */
[----:B------:R-:W-:Y:S01]  /*4400*/  @P1 IMAD.HI.U32 R0, R5, UR6, RZ ;  /* 0x0000000605001c27 */ /* 0x000fe2000f8e00ff */
[----:B------:R-:W-:-:S04]  /*4410*/  @UP0 ULDC UR6, c[0x0][0x450] ;  /* 0x0001140000060ab9 */ /* 0x000fc80000000800 */
[----:B------:R-:W-:Y:S01]  /*4420*/  @P2 SHF.R.U32.HI R11, RZ, UR6, R0 ;  /* 0x00000006ff0b2c19 */ /* 0x000fe20008011600 */
[----:B------:R-:W-:Y:S02]  /*4430*/  UMOV UR6, 0xffffff80 ;  /* 0xffffff8000067882 */ /* 0x000fe40000000000 */
[----:B------:R-:W-:Y:S02]  /*4440*/  UIMAD UR6, UR56, UR6, 0x1 ;  /* 0x00000001380674a4 */ /* 0x000fe4000f8e0206 */
[----:B------:R-:W0:Y:S04]  /*4450*/  SHFL.IDX PT, R13, R11, RZ, 0x1c1f ;  /* 0x001c1fff0b0d7589 */ /* 0x000e2800000e0000 */
[----:B------:R-:W-:Y:S01]  /*4460*/  IMAD R10, R6, R17, UR6 ;  /* 0x00000006060a7e24 */ /* 0x000fe2000f8e0211 */
[----:B------:R-:W2:Y:S01]  /*4470*/  SHFL.IDX PT, R11, R11, 0x1, 0x1c1f ;  /* 0x003c1f000b0b7f89 */ /* 0x000ea200000e0000 */
[----:B------:R-:W-:Y:S01]  /*4480*/  IMAD.U32 R17, RZ, RZ, UR40 ;  /* 0x00000028ff117e24 */ /* 0x000fe2000f8e00ff */
[----:B------:R-:W-:Y:S01]  /*4490*/  UIADD3 UR6, UR55, 0x38840, URZ ;  /* 0x0003884037067890 */ /* 0x000fe2000fffe03f */
[----:B------:R-:W-:-:S03]  /*44a0*/  IMAD R10, R15, UR43, R10 ;  /* 0x0000002b0f0a7c24 */ /* 0x000fc6000f8e020a */
[----:B------:R-:W-:-:S09]  /*44b0*/  UPRMT UR6, UR49, 0x654, UR6 ;  /* 0x0000065431067896 */ /* 0x000fd20008000006 */
[----:B------:R-:W-:Y:S01]  /*44c0*/  SYNCS.ARRIVE.TRANS64.RED.A1T0 RZ, [UR6], RZ ;  /* 0x000000ffffff79a7 */ /* 0x000fe20008100406 */
[----:B0-----:R-:W-:-:S04]  /*44d0*/  IADD3 R0, R13, -UR52, R10 ;  /* 0x800000340d007c10 */ /* 0x001fc8000fffe00a */
[C---:B------:R-:W-:Y:S02]  /*44e0*/  ISETP.GT.AND P1, PT, R0.reuse, RZ, PT ;  /* 0x000000ff0000720c */ /* 0x040fe40003f24270 */
[----:B------:R-:W-:Y:S02]  /*44f0*/  ISETP.GT.AND P2, PT, R0, 0x1, PT ;  /* 0x000000010000780c */ /* 0x000fe40003f44270 */
[----:B------:R-:W-:Y:S02]  /*4500*/  FSEL R152, R152, -INF , P1 ;  /* 0xff80000098987808 */ /* 0x000fe40000800000 */
[----:B------:R-:W-:Y:S02]  /*4510*/  ISETP.GT.AND P1, PT, R0, 0x8, PT ;  /* 0x000000080000780c */ /* 0x000fe40003f24270 */
[----:B------:R-:W-:Y:S02]  /*4520*/  FSEL R153, R153, -INF , P2 ;  /* 0xff80000099997808 */ /* 0x000fe40001000000 */
[----:B------:R-:W-:-:S02]  /*4530*/  FMNMX.FTZ R12, R152, R9, !PT ;  /* 0x00000009980c7209 */ /* 0x000fc40007810000 */
[----:B------:R-:W-:Y:S02]  /*4540*/  ISETP.GT.AND P2, PT, R0, 0x9, PT ;  /* 0x000000090000780c */ /* 0x000fe40003f44270 */
[----:B------:R-:W-:Y:S02]  /*4550*/  FSEL R156, R156, -INF , P1 ;  /* 0xff8000009c9c7808 */ /* 0x000fe40000800000 */
[----:B------:R-:W-:Y:S02]  /*4560*/  FMNMX.FTZ R13, R153, R12, !PT ;  /* 0x0000000c990d7209 */ /* 0x000fe40007810000 */
        /* <DEDUP_REMOVED lines=84> */
[----:B------:R-:W-:Y:S02]  /*4ab0*/  FSEL R213, R213, -INF , P2 ;  /* 0xff800000d5d57808 */ /* 0x000fe40001000000 */
[----:B------:R-:W-:Y:S02]  /*4ac0*/  FMNMX.FTZ R0, R212, R13, !PT ;  /* 0x0000000dd4007209 */ /* 0x000fe40007810000 */
[----:B--2---:R-:W-:-:S02]  /*4ad0*/  IADD3 R10, R11, -UR52, R10 ;  /* 0x800000340b0a7c10 */ /* 0x004fc4000fffe00a */
[----:B------:R-:W-:Y:S02]  /*4ae0*/  FMNMX.FTZ R13, R213, R0, !PT ;  /* 0x00000000d50d7209 */ /* 0x000fe40007810000 */
[C---:B------:R-:W-:Y:S02]  /*4af0*/  ISETP.GT.AND P2, PT, R10.reuse, RZ, PT ;  /* 0x000000ff0a00720c */ /* 0x040fe40003f44270 */
[C---:B------:R-:W-:Y:S01]  /*4b00*/  ISETP.GT.AND P3, PT, R10.reuse, 0x1, PT ;  /* 0x000000010a00780c */ /* 0x040fe20003f64270 */
[----:B------:R-:W0:Y:S03]  /*4b10*/  SHFL.BFLY PT, R0, R13, 0x2, 0x1f ;  /* 0x0c401f000d007f89 */ /* 0x000e2600000e0000 */
        /* <DEDUP_REMOVED lines=10> */
[----:B------:R-:W-:Y:S01]  /*4bc0*/  ISETP.GT.AND P2, PT, R10, 0x8, PT ;  /* 0x000000080a00780c */ /* 0x000fe20003f44270 */
[----:B------:R-:W0:Y:S01]  /*4bd0*/  SHFL.BFLY PT, R0, R15, 0x1, 0x1f ;  /* 0x0c201f000f007f89 */ /* 0x000e2200000e0000 */
[----:B------:R-:W-:-:S02]  /*4be0*/  FMNMX.FTZ R18, R13, R8, !PT ;  /* 0x000000080d127209 */ /* 0x000fc40007810000 */
[----:B------:R-:W-:Y:S02]  /*4bf0*/  FSEL R158, R158, -INF , P2 ;  /* 0xff8000009e9e7808 */ /* 0x000fe40001000000 */
[----:B------:R-:W-:Y:S02]  /*4c00*/  ISETP.GT.AND P2, PT, R10, 0x10, PT ;  /* 0x000000100a00780c */ /* 0x000fe40003f44270 */
[----:B------:R-:W-:Y:S02]  /*4c10*/  FSEL R171, R171, -INF , P3 ;  /* 0xff800000abab7808 */ /* 0x000fe40001800000 */
[----:B------:R-:W-:Y:S02]  /*4c20*/  FSEL R162, R162, -INF , P2 ;  /* 0xff800000a2a27808 */ /* 0x000fe40001000000 */
[C---:B------:R-:W-:Y:S02]  /*4c30*/  ISETP.GT.AND P2, PT, R10.reuse, 0x18, PT ;  /* 0x000000180a00780c */ /* 0x040fe40003f44270 */
[----:B------:R-:W-:-:S02]  /*4c40*/  ISETP.GT.AND P3, PT, R10, 0x29, PT ;  /* 0x000000290a00780c */ /* 0x000fc40003f64270 */
[----:B------:R-:W-:Y:S02]  /*4c50*/  FSEL R166, R166, -INF , P2 ;  /* 0xff800000a6a67808 */ /* 0x000fe40001000000 */
[----:B------:R-:W-:Y:S02]  /*4c60*/  ISETP.GT.AND P2, PT, R10, 0x20, PT ;  /* 0x000000200a00780c */ /* 0x000fe40003f44270 */
[----:B------:R-:W-:Y:S02]  /*4c70*/  FSEL R175, R175, -INF , P3 ;  /* 0xff800000afaf7808 */ /* 0x000fe40001800000 */
[----:B------:R-:W-:Y:S02]  /*4c80*/  FSEL R170, R170, -INF , P2 ;  /* 0xff800000aaaa7808 */ /* 0x000fe40001000000 */
[----:B------:R-:W-:Y:S02]  /*4c90*/  ISETP.GT.AND P2, PT, R10, 0x28, PT ;  /* 0x000000280a00780c */ /* 0x000fe40003f44270 */
[----:B0-----:R-:W-:-:S02]  /*4ca0*/  FMNMX.FTZ R0, R15, R0, !PT ;  /* 0x000000000f007209 */ /* 0x001fc40007810000 */
[----:B------:R-:W-:Y:S02]  /*4cb0*/  FSEL R174, R174, -INF , P2 ;  /* 0xff800000aeae7808 */ /* 0x000fe40001000000 */
[C---:B------:R-:W-:Y:S01]  /*4cc0*/  FSETP.NEU.FTZ.AND P1, PT, R0.reuse, -INF , PT ;  /* 0xff8000000000780b */ /* 0x040fe20003f3d000 */
[----:B------:R-:W-:-:S01]  /*4cd0*/  FFMA.FTZ R12, R0, R17, -8 ;  /* 0xc1000000000c7423 */ /* 0x000fc20000010011 */
[----:B------:R-:W-:Y:S02]  /*4ce0*/  FMNMX.FTZ R17, R155, R18, !PT ;  /* 0x000000129b117209 */ /* 0x000fe40007810000 */
[----:B------:R-:W-:Y:S02]  /*4cf0*/  ISETP.GT.AND P2, PT, R10, 0x30, PT ;  /* 0x000000300a00780c */ /* 0x000fe40003f44270 */
[----:B------:R-:W-:Y:S02]  /*4d00*/  FMNMX.FTZ R20, R158, R17, !PT ;  /* 0x000000119e147209 */ /* 0x000fe40007810000 */
[----:B------:R-:W-:-:S02]  /*4d10*/  FSEL R12, R12, RZ, P1 ;  /* 0x000000ff0c0c7208 */ /* 0x000fc40000800000 */
[----:B------:R-:W-:Y:S02]  /*4d20*/  FMNMX.FTZ R17, R159, R20, !PT ;  /* 0x000000149f117209 */ /* 0x000fe40007810000 */
[----:B------:R-:W-:Y:S01]  /*4d30*/  ISETP.GT.AND P3, PT, R10, 0x31, PT ;  /* 0x000000310a00780c */ /* 0x000fe20003f64270 */
[--C-:B------:R-:W-:Y:S01]  /*4d40*/  FFMA.FTZ R14, R152, UR40, -R12.reuse ;  /* 0x00000028980e7c23 */ /* 0x100fe2000801080c */
[----:B------:R-:W-:Y:S01]  /*4d50*/  FMNMX.FTZ R20, R162, R17, !PT ;  /* 0x00000011a2147209 */ /* 0x000fe20007810000 */
[--C-:B------:R-:W-:Y:S01]  /*4d60*/  FFMA.FTZ R153, R153, UR40, -R12.reuse ;  /* 0x0000002899997c23 */ /* 0x100fe2000801080c */
[----:B------:R-:W-:Y:S01]  /*4d70*/  FSEL R178, R178, -INF , P2 ;  /* 0xff800000b2b27808 */ /* 0x000fe20001000000 */
[--C-:B------:R-:W-:Y:S01]  /*4d80*/  FFMA.FTZ R18, R157, UR40, -R12.reuse ;  /* 0x000000289d127c23 */ /* 0x100fe2000801080c */
[----:B------:R-:W-:Y:S01]  /*4d90*/  FMNMX.FTZ R19, R163, R20, !PT ;  /* 0x00000014a3137209 */ /* 0x000fe20007810000 */
[----:B------:R-:W-:Y:S01]  /*4da0*/  MUFU.EX2 R11, R153 ;  /* 0x00000099000b7308 */ /* 0x000fe20000000800 */
[----:B------:R-:W-:Y:S01]  /*4db0*/  ISETP.GT.AND P2, PT, R10, 0x38, PT ;  /* 0x000000380a00780c */ /* 0x000fe20003f44270 */
[--C-:B------:R-:W-:Y:S01]  /*4dc0*/  FFMA.FTZ R164, R164, UR40, -R12.reuse ;  /* 0x00000028a4a47c23 */ /* 0x100fe2000801080c */
        /* <DEDUP_REMOVED lines=10> */
[----:B------:R-:W-:Y:S01]  /*4e70*/  FSEL R182, R182, -INF , P2 ;  /* 0xff800000b6b67808 */ /* 0x000fe20001000000 */
[----:B------:R-:W-:Y:S01]  /*4e80*/  MUFU.EX2 R19, R164 ;  /* 0x000000a400137308 */ /* 0x000fe20000000800 */
[----:B------:R-:W-:Y:S01]  /*4e90*/  FMNMX.FTZ R21, R171, R22, !PT ;  /* 0x00000016ab157209 */ /* 0x000fe20007810000 */
[--C-:B------:R-:W-:Y:S01]  /*4ea0*/  FFMA.FTZ R169, R193, UR40, -R12.reuse ;  /* 0x00000028c1a97c23 */ /* 0x100fe2000801080c */
[----:B------:R-:W-:Y:S01]  /*4eb0*/  ISETP.GT.AND P2, PT, R10, 0x40, PT ;  /* 0x000000400a00780c */ /* 0x000fe20003f44270 */
[----:B------:R-:W-:Y:S01]  /*4ec0*/  IMAD.U32 R193, RZ, RZ, UR40 ;  /* 0x00000028ffc17e24 */ /* 0x000fe2000f8e00ff */
[----:B------:R-:W-:Y:S01]  /*4ed0*/  FMNMX.FTZ R152, R174, R21, !PT ;  /* 0x00000015ae987209 */ /* 0x000fe20007810000 */
[--C-:B------:R-:W-:Y:S01]  /*4ee0*/  FFMA.FTZ R160, R160, UR40, -R12.reuse ;  /* 0x00000028a0a07c23 */ /* 0x100fe2000801080c */
[----:B------:R-:W-:Y:S01]  /*4ef0*/  FSEL R183, R183, -INF , P3 ;  /* 0xff800000b7b77808 */ /* 0x000fe20001800000 */
[--C-:B------:R-:W-:Y:S01]  /*4f00*/  FFMA.FTZ R180, R180, UR40, -R12.reuse ;  /* 0x00000028b4b47c23 */ /* 0x100fe2000801080c */
[----:B------:R-:W-:Y:S01]  /*4f10*/  FMNMX.FTZ R21, R175, R152, !PT ;  /* 0x00000098af157209 */ /* 0x000fe20007810000 */
[--C-:B------:R-:W-:Y:S01]  /*4f20*/  FFMA.FTZ R172, R172, UR40, -R12.reuse ;  /* 0x00000028acac7c23 */ /* 0x100fe2000801080c */
[----:B------:R-:W-:Y:S01]  /*4f30*/  ISETP.GT.AND P3, PT, R10, 0x41, PT ;  /* 0x000000410a00780c */ /* 0x000fe20003f64270 */
[----:B------:R0:W-:Y:S01]  /*4f40*/  MUFU.EX2 R17, R160 ;  /* 0x000000a000117308 */ /* 0x0001e20000000800 */
        /* <DEDUP_REMOVED lines=9> */
[--C-:B0-----:R-:W-:Y:S01]  /*4fe0*/  FFMA.FTZ R160, R176, UR40, -R12.reuse ;  /* 0x00000028b0a07c23 */ /* 0x101fe2000801080c */
[----:B------:R-:W-:Y:S01]  /*4ff0*/  FSEL R187, R187, -INF , P3 ;  /* 0xff800000bbbb7808 */ /* 0x000fe20001800000 */
[----:B------:R-:W-:Y:S01]  /*5000*/  FFMA.FTZ R176, R208, UR40, -R12 ;  /* 0x00000028d0b07c23 */ /* 0x000fe2000801080c */
[----:B------:R-:W-:-:S02]  /*5010*/  FMNMX.FTZ R23, R183, R152, !PT ;  /* 0x00000098b7177209 */ /* 0x000fc40007810000 */
[----:B------:R-:W-:Y:S01]  /*5020*/  ISETP.GT.AND P3, PT, R10, 0x49, PT ;  /* 0x000000490a00780c */ /* 0x000fe20003f64270 */
[----:B------:R-:W-:Y:S01]  /*5030*/  MUFU.EX2 R14, R14 ;  /* 0x0000000e000e7308 */ /* 0x000fe20000000800 */
[----:B------:R-:W-:Y:S02]  /*5040*/  FMNMX.FTZ R152, R186, R23, !PT ;  /* 0x00000017ba987209 */ /* 0x000fe40007810000 */
[----:B------:R-:W-:Y:S02]  /*5050*/  FSEL R190, R190, -INF , P2 ;  /* 0xff800000bebe7808 */ /* 0x000fe40001000000 */
[----:B------:R-:W-:Y:S01]  /*5060*/  FMNMX.FTZ R153, R187, R152, !PT ;  /* 0x00000098bb997209 */ /* 0x000fe20007810000 */
[----:B------:R-:W-:Y:S01]  /*5070*/  FFMA.FTZ R152, R173, UR40, -R12 ;  /* 0x00000028ad987c23 */ /* 0x000fe2000801080c */
[----:B------:R-:W-:Y:S01]  /*5080*/  ISETP.GT.AND P2, PT, R10, 0x50, PT ;  /* 0x000000500a00780c */ /* 0x000fe20003f44270 */
[----:B------:R0:W-:Y:S01]  /*5090*/  MUFU.EX2 R23, R172 ;  /* 0x000000ac00177308 */ /* 0x0001e20000000800 */
[----:B------:R-:W-:-:S02]  /*50a0*/  FSEL R191, R191, -INF , P3 ;  /* 0xff800000bfbf7808 */ /* 0x000fc40001800000 */
[----:B------:R-:W-:Y:S02]  /*50b0*/  FMNMX.FTZ R154, R190, R153, !PT ;  /* 0x00000099be9a7209 */ /* 0x000fe40007810000 */
[----:B------:R-:W-:Y:S02]  /*50c0*/  ISETP.GT.AND P3, PT, R10, 0x51, PT ;  /* 0x000000510a00780c */ /* 0x000fe40003f64270 */
[----:B------:R-:W-:Y:S01]  /*50d0*/  FSEL R194, R194, -INF , P2 ;  /* 0xff800000c2c27808 */ /* 0x000fe20001000000 */
[----:B------:R-:W-:Y:S01]  /*50e0*/  MUFU.EX2 R15, R15 ;  /* 0x0000000f000f7308 */ /* 0x000fe20000000800 */
[----:B------:R-:W-:Y:S01]  /*50f0*/  FMNMX.FTZ R153, R191, R154, !PT ;  /* 0x0000009abf997209 */ /* 0x000fe20007810000 */
[----:B0-----:R-:W-:Y:S01]  /*5100*/  FFMA.FTZ R172, R200, UR40, -R12 ;  /* 0x00000028c8ac7c23 */ /* 0x001fe2000801080c */
        /* <DEDUP_REMOVED lines=21> */
[----:B------:R-:W-:Y:S01]  /*5260*/  FMNMX.FTZ R157, R203, R154, !PT ;  /* 0x0000009acb9d7209 */ /* 0x000fe20007810000 */
[--C-:B------:R-:W-:Y:S01]  /*5270*/  FFMA.FTZ R154, R181, UR40, -R12.reuse ;  /* 0x00000028b59a7c23 */ /* 0x100fe2000801080c */
[----:B------:R-:W-:Y:S01]  /*5280*/  ISETP.GT.AND P2, PT, R10, 0x70, PT ;  /* 0x000000700a00780c */ /* 0x000fe20003f44270 */
[----:B------:R0:W-:Y:S01]  /*5290*/  MUFU.EX2 R153, R180 ;  /* 0x000000b400997308 */ /* 0x0001e20000000800 */
[----:B------:R-:W-:Y:S01]  /*52a0*/  FSEL R207, R207, -INF , P3 ;  /* 0xff800000cfcf7808 */ /* 0x000fe20001800000 */
[----:B------:R-:W-:Y:S01]  /*52b0*/  FFMA.FTZ R181, R196, UR40, -R12 ;  /* 0x00000028c4b57c23 */ /* 0x000fe2000801080c */
[----:B------:R-:W-:-:S02]  /*52c0*/  FMNMX.FTZ R164, R206, R157, !PT ;  /* 0x0000009dcea47209 */ /* 0x000fc40007810000 */
[----:B------:R-:W-:Y:S02]  /*52d0*/  ISETP.GT.AND P3, PT, R10, 0x71, PT ;  /* 0x000000710a00780c */ /* 0x000fe40003f64270 */
[----:B------:R-:W-:Y:S01]  /*52e0*/  FSEL R210, R210, -INF , P2 ;  /* 0xff800000d2d27808 */ /* 0x000fe20001000000 */
[----:B------:R-:W-:Y:S01]  /*52f0*/  MUFU.EX2 R152, R152 ;  /* 0x0000009800987308 */ /* 0x000fe20000000800 */
[----:B------:R-:W-:Y:S01]  /*5300*/  FMNMX.FTZ R157, R207, R164, !PT ;  /* 0x000000a4cf9d7209 */ /* 0x000fe20007810000 */
[--C-:B------:R-:W-:Y:S01]  /*5310*/  FFMA.FTZ R164, R184, UR40, -R12.reuse ;  /* 0x00000028b8a47c23 */ /* 0x100fe2000801080c */
[----:B------:R-:W-:Y:S01]  /*5320*/  ISETP.GT.AND P2, PT, R10, 0x78, PT ;  /* 0x000000780a00780c */ /* 0x000fe20003f44270 */
[--C-:B0-----:R-:W-:Y:S01]  /*5330*/  FFMA.FTZ R180, R189, UR40, -R12.reuse ;  /* 0x00000028bdb47c23 */ /* 0x101fe2000801080c */
[----:B------:R-:W-:Y:S01]  /*5340*/  FSEL R211, R211, -INF , P3 ;  /* 0xff800000d3d37808 */ /* 0x000fe20001800000 */
[--C-:B------:R-:W-:Y:S01]  /*5350*/  FFMA.FTZ R184, R197, UR40, -R12.reuse ;  /* 0x00000028c5b87c23 */ /* 0x100fe2000801080c */
[----:B------:R-:W-:Y:S01]  /*5360*/  FMNMX.FTZ R168, R210, R157, !PT ;  /* 0x0000009dd2a87209 */ /* 0x000fe20007810000 */
[----:B------:R-:W-:Y:S01]  /*5370*/  FFMA.FTZ R189, R212, UR40, -R12 ;  /* 0x00000028d4bd7c23 */ /* 0x000fe2000801080c */
[----:B------:R-:W-:Y:S01]  /*5380*/  ISETP.GT.AND P3, PT, R10, 0x79, PT ;  /* 0x000000790a00780c */ /* 0x000fe20003f64270 */
[----:B------:R-:W-:Y:S01]  /*5390*/  MUFU.EX2 R160, R160 ;  /* 0x000000a000a07308 */ /* 0x000fe20000000800 */
[----:B------:R-:W-:-:S02]  /*53a0*/  FSEL R214, R214, -INF , P2 ;  /* 0xff800000d6d67808 */ /* 0x000fc40001000000 */
[----:B------:R-:W-:Y:S01]  /*53b0*/  FMNMX.FTZ R157, R211, R168, !PT ;  /* 0x000000a8d39d7209 */ /* 0x000fe20007810000 */
[----:B------:R-:W-:-:S01]  /*53c0*/  FFMA.FTZ R168, R192, UR40, -R12 ;  /* 0x00000028c0a87c23 */ /* 0x000fc2000801080c */
[----:B------:R-:W-:Y:S01]  /*53d0*/  FSEL R215, R215, -INF , P3 ;  /* 0xff800000d7d77808 */ /* 0x000fe20001800000 */
[----:B------:R-:W-:-:S01]  /*53e0*/  FFMA.FTZ R192, R213, UR40, -R12 ;  /* 0x00000028d5c07c23 */ /* 0x000fc2000801080c */
[----:B------:R-:W-:Y:S01]  /*53f0*/  FMNMX.FTZ R10, R214, R157, !PT ;  /* 0x0000009dd60a7209 */ /* 0x000fe20007810000 */
[----:B------:R-:W-:-:S01]  /*5400*/  FFMA.FTZ R157, R188, UR40, -R12 ;  /* 0x00000028bc9d7c23 */ /* 0x000fc2000801080c */
[----:B------:R-:W-:Y:S01]  /*5410*/  FFMA.FTZ R188, R205, UR40, -R12 ;  /* 0x00000028cdbc7c23 */ /* 0x000fe2000801080c */
[----:B------:R-:W-:Y:S01]  /*5420*/  MUFU.EX2 R161, R161 ;  /* 0x000000a100a17308 */ /* 0x000fe20000000800 */
[----:B------:R-:W-:-:S05]  /*5430*/  FMNMX.FTZ R10, R215, R10, !PT ;  /* 0x0000000ad70a7209 */ /* 0x000fca0007810000 */
[----:B------:R-:W0:Y:S02]  /*5440*/  SHFL.BFLY PT, R173, R10, 0x2, 0x1f ;  /* 0x0c401f000aad7f89 */ /* 0x000e2400000e0000 */
[----:B------:R-:W-:Y:S08]  /*5450*/  MUFU.EX2 R154, R154 ;  /* 0x0000009a009a7308 */ /* 0x000ff00000000800 */
[----:B------:R-:W-:Y:S08]  /*5460*/  MUFU.EX2 R164, R164 ;  /* 0x000000a400a47308 */ /* 0x000ff00000000800 */
[----:B------:R-:W-:Y:S01]  /*5470*/  MUFU.EX2 R165, R165 ;  /* 0x000000a500a57308 */ /* 0x000fe20000000800 */
[----:B0-----:R-:W-:Y:S01]  /*5480*/  FMNMX.FTZ R177, R10, R173, !PT ;  /* 0x000000ad0ab17209 */ /* 0x001fe20007810000 */
[----:B------:R-:W-:-:S06]  /*5490*/  FFMA.FTZ R173, R201, UR40, -R12 ;  /* 0x00000028c9ad7c23 */ /* 0x000fcc000801080c */
[----:B------:R-:W-:Y:S01]  /*54a0*/  MUFU.EX2 R157, R157 ;  /* 0x0000009d009d7308 */ /* 0x000fe20000000800 */
[----:B------:R-:W0:Y:S07]  /*54b0*/  SHFL.BFLY PT, R10, R177, 0x1, 0x1f ;  /* 0x0c201f00b10a7f89 */ /* 0x000e2e00000e0000 */
[----:B------:R-:W-:Y:S08]  /*54c0*/  MUFU.EX2 R180, R180 ;  /* 0x000000b400b47308 */ /* 0x000ff00000000800 */
[----:B------:R-:W-:Y:S08]  /*54d0*/  MUFU.EX2 R168, R168 ;  /* 0x000000a800a87308 */ /* 0x000ff00000000800 */
[----:B------:R-:W-:Y:S01]  /*54e0*/  MUFU.EX2 R169, R169 ;  /* 0x000000a900a97308 */ /* 0x000fe20000000800 */
[----:B0-----:R-:W-:Y:S01]  /*54f0*/  FMNMX.FTZ R10, R177, R10, !PT ;  /* 0x0000000ab10a7209 */ /* 0x001fe20007810000 */
        /* <DEDUP_REMOVED lines=11> */
[----:B------:R-:W-:Y:S01]  /*55b0*/  FSEL R178, R0, RZ, P1 ;  /* 0x000000ff00b27208 */ /* 0x000fe20000800000 */
[----:B------:R-:W-:-:S01]  /*55c0*/  FFMA.FTZ R13, R13, UR40, -R12 ;  /* 0x000000280d0d7c23 */ /* 0x000fc2000801080c */
[----:B------:R-:W-:Y:S01]  /*55d0*/  FSEL R167, R10, RZ, P2 ;  /* 0x000000ff0aa77208 */ /* 0x000fe20001000000 */
[----:B------:R-:W-:-:S01]  /*55e0*/  FFMA.FTZ R158, R158, UR40, -R12 ;  /* 0x000000289e9e7c23 */ /* 0x000fc2000801080c */
[----:B------:R-:W-:Y:S01]  /*55f0*/  MUFU.EX2 R196, R196 ;  /* 0x000000c400c47308 */ /* 0x000fe20000000800 */
[----:B------:R-:W-:-:S01]  /*5600*/  FADD.FTZ R9, -R178, R9 ;  /* 0x00000009b2097221 */ /* 0x000fc20000010100 */
[----:B------:R-:W-:Y:S01]  /*5610*/  FFMA.FTZ R193, R159, UR40, -R12 ;  /* 0x000000289fc17c23 */ /* 0x000fe2000801080c */
[----:B------:R-:W-:-:S01]  /*5620*/  FADD.FTZ R167, -R167, R8 ;  /* 0x00000008a7a77221 */ /* 0x000fc20000010100 */
[--C-:B------:R-:W-:Y:S01]  /*5630*/  FFMA.FTZ R197, R166, UR40, -R12.reuse ;  /* 0x00000028a6c57c23 */ /* 0x100fe2000801080c */
[----:B------:R-:W-:Y:S01]  /*5640*/  FMUL.FTZ R9, R9, UR40 ;  /* 0x0000002809097c20 */ /* 0x000fe20008410000 */
[--C-:B------:R-:W-:Y:S01]  /*5650*/  FFMA.FTZ R159, R170, UR40, -R12.reuse ;  /* 0x00000028aa9f7c23 */ /* 0x100fe2000801080c */
[----:B------:R-:W-:Y:S01]  /*5660*/  FMUL.FTZ R8, R167, UR40 ;  /* 0x00000028a7087c20 */ /* 0x000fe20008410000 */
        /* <DEDUP_REMOVED lines=8> */
[----:B------:R-:W0:Y:S01]  /*56f0*/  MUFU.EX2 R9, R9 ;  /* 0x0000000900097308 */ /* 0x000e220000000800 */
[----:B------:R-:W-:-:S01]  /*5700*/  FFMA.FTZ R190, R190, UR40, -R12 ;  /* 0x00000028bebe7c23 */ /* 0x000fc2000801080c */
[--C-:B------:R-:W-:Y:S01]  /*5710*/  FFMA.FTZ R182, R187, UR40, -R12.reuse ;  /* 0x00000028bbb67c23 */ /* 0x100fe2000801080c */
[----:B------:R-:W-:-:S01]  /*5720*/  FFMA.FTZ R211, R211, UR40, -R12 ;  /* 0x00000028d3d37c23 */ /* 0x000fc2000801080c */
[--C-:B------:R-:W-:Y:S01]  /*5730*/  FFMA.FTZ R214, R214, UR40, -R12.reuse ;  /* 0x00000028d6d67c23 */ /* 0x100fe2000801080c */
[----:B------:R-:W-:-:S03]  /*5740*/  FFMA.FTZ R215, R215, UR40, -R12 ;  /* 0x00000028d7d77c23 */ /* 0x000fc6000801080c */
[----:B------:R-:W2:Y:S08]  /*5750*/  MUFU.EX2 R8, R8 ;  /* 0x0000000800087308 */ /* 0x000eb00000000800 */
[----:B------:R-:W3:Y:S01]  /*5760*/  MUFU.EX2 R158, R158 ;  /* 0x0000009e009e7308 */ /* 0x000ee20000000800 */
[----:B0-----:R-:W-:-:S01]  /*5770*/  FFMA.FTZ R186, R9, R3, R14 ;  /* 0x0000000309ba7223 */ /* 0x001fc2000001000e */
[-C--:B------:R-:W-:Y:S01]  /*5780*/  FMUL.FTZ R24, R24, R9.reuse ;  /* 0x0000000918187220 */ /* 0x080fe20000410000 */
[-C--:B------:R-:W-:Y:S01]  /*5790*/  FMUL.FTZ R25, R25, R9.reuse ;  /* 0x0000000919197220 */ /* 0x080fe20000410000 */
[----:B------:R-:W-:Y:S01]  /*57a0*/  FMUL.FTZ R28, R28, R9 ;  /* 0x000000091c1c7220 */ /* 0x000fe20000410000 */
[----:B------:R-:W-:-:S01]  /*57b0*/  FADD.FTZ R186, R11, R186 ;  /* 0x000000ba0bba7221 */ /* 0x000fc20000010000 */
[-C--:B------:R-:W-:Y:S01]  /*57c0*/  FMUL.FTZ R29, R29, R9.reuse ;  /* 0x000000091d1d7220 */ /* 0x080fe20000410000 */
[----:B------:R-:W-:Y:S01]  /*57d0*/  FMUL.FTZ R32, R32, R9 ;  /* 0x0000000920207220 */ /* 0x000fe20000410000 */
[----:B------:R-:W0:Y:S01]  /*57e0*/  MUFU.EX2 R193, R193 ;  /* 0x000000c100c17308 */ /* 0x000e220000000800 */
[----:B--2---:R-:W-:-:S01]  /*57f0*/  FFMA.FTZ R3, R8, R2, R13 ;  /* 0x0000000208037223 */ /* 0x004fc2000001000d */
[----:B------:R-:W-:Y:S01]  /*5800*/  FADD.FTZ R183, R15, R186 ;  /* 0x000000ba0fb77221 */ /* 0x000fe20000010000 */
[----:B------:R-:W-:Y:S01]  /*5810*/  F2FP.SATFINITE.E4M3.F32.PACK_AB_MERGE_C R15, R18, R15, RZ ;  /* 0x0000000f120f723e */ /* 0x000fe200048070ff */
[----:B------:R-:W-:Y:S01]  /*5820*/  FMUL.FTZ R33, R33, R9 ;  /* 0x0000000921217220 */ /* 0x000fe20000410000 */
[----:B------:R-:W-:-:S01]  /*5830*/  FADD.FTZ R179, R196, R3 ;  /* 0x00000003c4b37221 */ /* 0x000fc20000010000 */
[----:B------:R-:W-:Y:S01]  /*5840*/  FADD.FTZ R204, R18, R183 ;  /* 0x000000b712cc7221 */ /* 0x000fe20000010000 */
[----:B------:R-:W-:-:S01]  /*5850*/  FFMA.FTZ R3, R191, UR40, -R12 ;  /* 0x00000028bf037c23 */ /* 0x000fc2000801080c */
[----:B------:R-:W2:Y:S01]  /*5860*/  MUFU.EX2 R155, R155 ;  /* 0x0000009b009b7308 */ /* 0x000ea20000000800 */
[----:B---3--:R-:W-:-:S01]  /*5870*/  FADD.FTZ R186, R158, R179 ;  /* 0x000000b39eba7221 */ /* 0x008fc20000010000 */
[----:B------:R-:W-:Y:S01]  /*5880*/  FADD.FTZ R183, R17, R204 ;  /* 0x000000cc11b77221 */ /* 0x000fe20000010000 */
[----:B------:R-:W-:-:S01]  /*5890*/  FFMA.FTZ R179, R194, UR40, -R12 ;  /* 0x00000028c2b37c23 */ /* 0x000fc2000801080c */
        /* <DEDUP_REMOVED lines=9> */
[-C--:B------:R-:W-:Y:S01]  /*5930*/  FMUL.FTZ R48, R48, R9.reuse ;  /* 0x0000000930307220 */ /* 0x080fe20000410000 */
[-C--:B------:R-:W-:Y:S01]  /*5940*/  FMUL.FTZ R49, R49, R9.reuse ;  /* 0x0000000931317220 */ /* 0x080fe20000410000 */
[----:B------:R-:W-:Y:S01]  /*5950*/  FMUL.FTZ R52, R52, R9 ;  /* 0x0000000934347220 */ /* 0x000fe20000410000 */
[----:B------:R-:W0:Y:S01]  /*5960*/  MUFU.EX2 R197, R197 ;  /* 0x000000c500c57308 */ /* 0x000e220000000800 */
        /* <DEDUP_REMOVED lines=23> */
[----:B------:R0:W-:Y:S01]  /*5ae0*/  MUFU.EX2 R2, R190 ;  /* 0x000000be00027308 */ /* 0x0001e20000000800 */
[----:B--2---:R-:W-:-:S01]  /*5af0*/  FADD.FTZ R194, R200, R187 ;  /* 0x000000bbc8c27221 */ /* 0x004fc20000010000 */
[----:B------:R-:W-:Y:S01]  /*5b00*/  FFMA.FTZ R187, R198, UR40, -R12 ;  /* 0x00000028c6bb7c23 */ /* 0x000fe2000801080c */
[----:B------:R-:W-:Y:S01]  /*5b10*/  F2FP.SATFINITE.E4M3.F32.PACK_AB_MERGE_C R197, R200, R197, RZ ;  /* 0x000000c5c8c5723e */ /* 0x000fe200048070ff */
[-C--:B------:R-:W-:Y:S01]  /*5b20*/  FMUL.FTZ R88, R88, R9.reuse ;  /* 0x0000000958587220 */ /* 0x080fe20000410000 */
[-C--:B------:R-:W-:Y:S01]  /*5b30*/  FMUL.FTZ R89, R89, R9.reuse ;  /* 0x0000000959597220 */ /* 0x080fe20000410000 */
[----:B------:R-:W-:Y:S01]  /*5b40*/  FMUL.FTZ R92, R92, R9 ;  /* 0x000000095c5c7220 */ /* 0x000fe20000410000 */
[----:B------:R-:W-:Y:S01]  /*5b50*/  F2FP.SATFINITE.E4M3.F32.PACK_AB_MERGE_C R155, R162, R155, R197 ;  /* 0x0000009ba29b723e */ /* 0x000fe200048070c5 */
[----:B------:R-:W2:Y:S01]  /*5b60*/  MUFU.EX2 R166, R166 ;  /* 0x000000a600a67308 */ /* 0x000ea20000000800 */
[----:B0-----:R-:W-:-:S01]  /*5b70*/  FADD.FTZ R190, R20, R183 ;  /* 0x000000b714be7221 */ /* 0x001fc20000010000 */
[----:B---3--:R-:W-:Y:S01]  /*5b80*/  FADD.FTZ R191, R159, R194 ;  /* 0x000000c29fbf7221 */ /* 0x008fe20000010000 */
[----:B------:R-:W-:-:S01]  /*5b90*/  FFMA.FTZ R194, R199, UR40, -R12 ;  /* 0x00000028c7c27c23 */ /* 0x000fc2000801080c */
[----:B------:R-:W-:Y:S01]  /*5ba0*/  FMUL.FTZ R93, R93, R9 ;  /* 0x000000095d5d7220 */ /* 0x000fe20000410000 */
[----:B------:R-:W-:-:S01]  /*5bb0*/  FADD.FTZ R183, R19, R190 ;  /* 0x000000be13b77221 */ /* 0x000fc20000010000 */
[----:B------:R-:W-:Y:S01]  /*5bc0*/  F2FP.SATFINITE.E4M3.F32.PACK_AB_MERGE_C R19, R22, R19, RZ ;  /* 0x000000131613723e */ /* 0x000fe200048070ff */
[----:B------:R-:W-:Y:S01]  /*5bd0*/  FMUL.FTZ R96, R96, R9 ;  /* 0x0000000960607220 */ /* 0x000fe20000410000 */
[----:B------:R-:W0:Y:S01]  /*5be0*/  MUFU.EX2 R171, R171 ;  /* 0x000000ab00ab7308 */ /* 0x000e220000000800 */
[----:B------:R-:W-:-:S01]  /*5bf0*/  FADD.FTZ R190, R22, R183 ;  /* 0x000000b716be7221 */ /* 0x000fc20000010000 */
        /* <DEDUP_REMOVED lines=12> */
[-C--:B------:R-:W-:Y:S01]  /*5cc0*/  FMUL.FTZ R112, R112, R9.reuse ;  /* 0x0000000970707220 */ /* 0x080fe20000410000 */
[----:B------:R-:W-:Y:S01]  /*5cd0*/  FMUL.FTZ R113, R113, R9 ;  /* 0x0000000971717220 */ /* 0x000fe20000410000 */
[----:B------:R-:W2:Y:S01]  /*5ce0*/  MUFU.EX2 R163, R163 ;  /* 0x000000a300a37308 */ /* 0x000ea20000000800 */
[----:B0-----:R-:W-:-:S01]  /*5cf0*/  FADD.FTZ R191, R171, R198 ;  /* 0x000000c6abbf7221 */ /* 0x001fc20000010000 */
[----:B------:R-:W-:Y:S01]  /*5d00*/  FADD.FTZ R195, R152, R183 ;  /* 0x000000b798c37221 */ /* 0x000fe20000010000 */
[----:B------:R-:W-:-:S01]  /*5d10*/  FFMA.FTZ R183, R202, UR40, -R12 ;  /* 0x00000028cab77c23 */ /* 0x000fc2000801080c */
[-C--:B------:R-:W-:Y:S01]  /*5d20*/  FMUL.FTZ R116, R116, R9.reuse ;  /* 0x0000000974747220 */ /* 0x080fe20000410000 */
[-C--:B------:R-:W-:Y:S01]  /*5d30*/  FMUL.FTZ R117, R117, R9.reuse ;  /* 0x0000000975757220 */ /* 0x080fe20000410000 */
[----:B------:R-:W-:Y:S01]  /*5d40*/  FADD.FTZ R198, R160, R195 ;  /* 0x000000c3a0c67221 */ /* 0x000fe20000010000 */
[----:B------:R-:W-:Y:S01]  /*5d50*/  FMUL.FTZ R120, R120, R9 ;  /* 0x0000000978787220 */ /* 0x000fe20000410000 */
[----:B------:R-:W0:Y:S01]  /*5d60*/  MUFU.EX2 R170, R170 ;  /* 0x000000aa00aa7308 */ /* 0x000e220000000800 */
[----:B---3--:R-:W-:-:S01]  /*5d70*/  FADD.FTZ R190, R174, R191 ;  /* 0x000000bfaebe7221 */ /* 0x008fc20000010000 */
[----:B------:R-:W-:Y:S01]  /*5d80*/  FADD.FTZ R198, R161, R198 ;  /* 0x000000c6a1c67221 */ /* 0x000fe20000010000 */
[----:B------:R-:W-:Y:S01]  /*5d90*/  F2FP.SATFINITE.E4M3.F32.PACK_AB_MERGE_C R171, R174, R171, RZ ;  /* 0x000000abaeab723e */ /* 0x000fe200048070ff */
[----:B------:R-:W-:Y:S01]  /*5da0*/  FMUL.FTZ R121, R121, R9 ;  /* 0x0000000979797220 */ /* 0x000fe20000410000 */
[----:B------:R-:W-:Y:S01]  /*5db0*/  F2FP.SATFINITE.E4M3.F32.PACK_AB_MERGE_C R174, R154, R153, RZ ;  /* 0x000000999aae723e */ /* 0x000fe200048070ff */
[-C--:B------:R-:W-:Y:S01]  /*5dc0*/  FMUL.FTZ R124, R124, R9.reuse ;  /* 0x000000097c7c7220 */ /* 0x080fe20000410000 */
[----:B------:R-:W-:Y:S01]  /*5dd0*/  FMUL.FTZ R125, R125, R9 ;  /* 0x000000097d7d7220 */ /* 0x000fe20000410000 */
[----:B------:R-:W3:Y:S01]  /*5de0*/  MUFU.EX2 R175, R175 ;  /* 0x000000af00af7308 */ /* 0x000ee20000000800 */
        /* <DEDUP_REMOVED lines=8> */
[----:B0-----:R-:W-:-:S01]  /*5e70*/  FADD.FTZ R202, R170, R191 ;  /* 0x000000bfaaca7221 */ /* 0x001fc20000010000 */
[----:B------:R-:W-:Y:S01]  /*5e80*/  FADD.FTZ R191, R153, R198 ;  /* 0x000000c699bf7221 */ /* 0x000fe20000010000 */
[-C--:B------:R-:W-:Y:S01]  /*5e90*/  FMUL.FTZ R137, R137, R9.reuse ;  /* 0x0000000989897220 */ /* 0x080fe20000410000 */
[-C--:B------:R-:W-:Y:S01]  /*5ea0*/  FMUL.FTZ R140, R140, R9.reuse ;  /* 0x000000098c8c7220 */ /* 0x080fe20000410000 */
[----:B------:R-:W-:Y:S01]  /*5eb0*/  FMUL.FTZ R141, R141, R9 ;  /* 0x000000098d8d7220 */ /* 0x000fe20000410000 */
[----:B------:R-:W-:Y:S01]  /*5ec0*/  FADD.FTZ R191, R154, R191 ;  /* 0x000000bf9abf7221 */ /* 0x000fe20000010000 */
[----:B------:R-:W-:Y:S01]  /*5ed0*/  F2FP.SATFINITE.E4M3.F32.PACK_AB_MERGE_C R154, R20, R17, R19 ;  /* 0x00000011149a723e */ /* 0x000fe20004807013 */
[----:B------:R-:W0:Y:S01]  /*5ee0*/  MUFU.EX2 R167, R167 ;  /* 0x000000a700a77308 */ /* 0x000e220000000800 */
        /* <DEDUP_REMOVED lines=8> */
[----:B--2---:R-:W-:-:S01]  /*5f70*/  FADD.FTZ R198, R178, R195 ;  /* 0x000000c3b2c67221 */ /* 0x004fc20000010000 */
[----:B------:R-:W-:Y:S01]  /*5f80*/  FADD.FTZ R199, R157, R202 ;  /* 0x000000ca9dc77221 */ /* 0x000fe20000010000 */
[----:B------:R-:W-:-:S01]  /*5f90*/  FFMA.FTZ R195, R206, UR40, -R12 ;  /* 0x00000028cec37c23 */ /* 0x000fc2000801080c */
[----:B------:R-:W-:Y:S01]  /*5fa0*/  F2FP.SATFINITE.E4M3.F32.PACK_AB_MERGE_C R175, R178, R175, RZ ;  /* 0x000000afb2af723e */ /* 0x000fe200048070ff */
[----:B------:R-:W-:Y:S01]  /*5fb0*/  FMUL.FTZ R26, R26, R8 ;  /* 0x000000081a1a7220 */ /* 0x000fe20000410000 */
[C---:B------:R-:W-:Y:S01]  /*5fc0*/  FADD.FTZ R199, R180.reuse, R199 ;  /* 0x000000c7b4c77221 */ /* 0x040fe20000010000 */
[----:B------:R-:W-:Y:S01]  /*5fd0*/  F2FP.SATFINITE.E4M3.F32.PACK_AB_MERGE_C R180, R180, R157, RZ ;  /* 0x0000009db4b4723e */ /* 0x000fe200048070ff */
[----:B------:R-:W2:Y:S01]  /*5fe0*/  MUFU.EX2 R3, R3 ;  /* 0x0000000300037308 */ /* 0x000ea20000000800 */
[----:B0-----:R-:W-:-:S01]  /*5ff0*/  FADD.FTZ R191, R167, R198 ;  /* 0x000000c6a7bf7221 */ /* 0x001fc20000010000 */
[----:B------:R-:W-:Y:S01]  /*6000*/  FADD.FTZ R204, R168, R199 ;  /* 0x000000c7a8cc7221 */ /* 0x000fe20000010000 */
[----:B------:R-:W-:-:S01]  /*6010*/  FFMA.FTZ R198, R207, UR40, -R12 ;  /* 0x00000028cfc67c23 */ /* 0x000fc2000801080c */
[----:B------:R-:W-:Y:S01]  /*6020*/  F2FP.SATFINITE.E4M3.F32.PACK_AB_MERGE_C R157, R166, R159, R171 ;  /* 0x0000009fa69d723e */ /* 0x000fe200048070ab */
[----:B------:R-:W-:Y:S01]  /*6030*/  FMUL.FTZ R27, R27, R8 ;  /* 0x000000081b1b7220 */ /* 0x000fe20000410000 */
[----:B------:R-:W-:Y:S01]  /*6040*/  FADD.FTZ R204, R169, R204 ;  /* 0x000000cca9cc7221 */ /* 0x000fe20000010000 */
[----:B------:R-:W-:Y:S01]  /*6050*/  F2FP.SATFINITE.E4M3.F32.PACK_AB_MERGE_C R159, R170, R163, R175 ;  /* 0x000000a3aa9f723e */ /* 0x000fe200048070af */
[----:B------:R-:W0:Y:S01]  /*6060*/  MUFU.EX2 R179, R179 ;  /* 0x000000b300b37308 */ /* 0x000e220000000800 */
[----:B---3--:R-:W-:-:S01]  /*6070*/  FADD.FTZ R191, R182, R191 ;  /* 0x000000bfb6bf7221 */ /* 0x008fc20000010000 */
[-C--:B------:R-:W-:Y:S01]  /*6080*/  FMUL.FTZ R30, R30, R8.reuse ;  /* 0x000000081e1e7220 */ /* 0x080fe20000410000 */
[-C--:B------:R-:W-:Y:S01]  /*6090*/  FMUL.FTZ R31, R31, R8.reuse ;  /* 0x000000081f1f7220 */ /* 0x080fe20000410000 */
[----:B------:R-:W-:Y:S01]  /*60a0*/  FMUL.FTZ R34, R34, R8 ;  /* 0x0000000822227220 */ /* 0x000fe20000410000 */
[----:B------:R-:W-:-:S01]  /*60b0*/  FADD.FTZ R202, R2, R191 ;  /* 0x000000bf02ca7221 */ /* 0x000fc20000010000 */
[----:B------:R-:W-:Y:S01]  /*60c0*/  FFMA.FTZ R191, R210, UR40, -R12 ;  /* 0x00000028d2bf7c23 */ /* 0x000fe2000801080c */
[----:B------:R-:W-:Y:S01]  /*60d0*/  FMUL.FTZ R35, R35, R8 ;  /* 0x0000000823237220 */ /* 0x000fe20000410000 */
[----:B------:R-:W3:Y:S01]  /*60e0*/  MUFU.EX2 R186, R186 ;  /* 0x000000ba00ba7308 */ /* 0x000ee20000000800 */
        /* <DEDUP_REMOVED lines=17> */
[----:B------:R-:W-:Y:S01]  /*6200*/  FADD.FTZ R199, R181, R204 ;  /* 0x000000ccb5c77221 */ /* 0x000fe20000010000 */
[----:B------:R-:W-:Y:S01]  /*6210*/  F2FP.SATFINITE.E4M3.F32.PACK_AB_MERGE_C R181, R184, R181, RZ ;  /* 0x000000b5b8b5723e */ /* 0x000fe200048070ff */
[-C--:B------:R-:W-:Y:S01]  /*6220*/  FMUL.FTZ R59, R59, R8.reuse ;  /* 0x000000083b3b7220 */ /* 0x080fe20000410000 */
[----:B------:R-:W-:Y:S01]  /*6230*/  FMUL.FTZ R62, R62, R8 ;  /* 0x000000083e3e7220 */ /* 0x000fe20000410000 */
[----:B------:R-:W-:Y:S01]  /*6240*/  FADD.FTZ R199, R184, R199 ;  /* 0x000000c7b8c77221 */ /* 0x000fe20000010000 */
[----:B------:R-:W-:Y:S01]  /*6250*/  F2FP.SATFINITE.E4M3.F32.PACK_AB_MERGE_C R162, R169, R168, R181 ;  /* 0x000000a8a9a2723e */ /* 0x000fe200048070b5 */
[----:B------:R-:W3:Y:S01]  /*6260*/  MUFU.EX2 R172, R172 ;  /* 0x000000ac00ac7308 */ /* 0x000ee20000000800 */
        /* <DEDUP_REMOVED lines=17> */
[----:B------:R-:W-:Y:S01]  /*6380*/  F2FP.SATFINITE.E4M3.F32.PACK_AB_MERGE_C R199, R152, R23, RZ ;  /* 0x0000001798c7723e */ /* 0x000fe200048070ff */
[----:B------:R-:W-:Y:S01]  /*6390*/  FMUL.FTZ R83, R83, R8 ;  /* 0x0000000853537220 */ /* 0x000fe20000410000 */
[----:B------:R-:W-:Y:S01]  /*63a0*/  F2FP.SATFINITE.E4M3.F32.PACK_AB_MERGE_C R152, R11, R14, R15 ;  /* 0x0000000e0b98723e */ /* 0x000fe2000480700f */
[-C--:B------:R-:W-:Y:S01]  /*63b0*/  FMUL.FTZ R86, R86, R8.reuse ;  /* 0x0000000856567220 */ /* 0x080fe20000410000 */
[----:B------:R-:W-:Y:S01]  /*63c0*/  F2FP.SATFINITE.E4M3.F32.PACK_AB_MERGE_C R156, R156, R21, R199 ;  /* 0x000000159c9c723e */ /* 0x000fe200048070c7 */
[----:B------:R-:W-:Y:S01]  /*63d0*/  FMUL.FTZ R87, R87, R8 ;  /* 0x0000000857577220 */ /* 0x000fe20000410000 */
        /* <DEDUP_REMOVED lines=44> */
[----:B------:R-:W-:-:S02]  /*66a0*/  FMUL.FTZ R151, R151, R8 ;  /* 0x0000000897977220 */ /* 0x000fc40000410000 */
[----:B------:R-:W-:Y:S02]  /*66b0*/  F2FP.SATFINITE.E4M3.F32.PACK_AB_MERGE_C R172, R173, R172, R185 ;  /* 0x000000acadac723e */ /* 0x000fe400048070b9 */
[----:B------:R-:W3:Y:S01]  /*66c0*/  MUFU.EX2 R191, R191 ;  /* 0x000000bf00bf7308 */ /* 0x000ee20000000800 */
[----:B--2---:R-:W-:-:S01]  /*66d0*/  FADD.FTZ R18, R198, R153 ;  /* 0x00000099c6127221 */ /* 0x004fc20000010000 */
[----:B------:R-:W-:Y:S02]  /*66e0*/  F2FP.SATFINITE.E4M3.F32.PACK_AB_MERGE_C R195, R198, R195, RZ ;  /* 0x000000c3c6c3723e */ /* 0x000fe400048070ff */
[----:B------:R-:W-:Y:S02]  /*66f0*/  F2FP.SATFINITE.E4M3.F32.PACK_AB_MERGE_C R153, R196, R13, R158 ;  /* 0x0000000dc499723e */ /* 0x000fe4000480709e */
[----:B------:R-:W-:Y:S02]  /*6700*/  F2FP.SATFINITE.E4M3.F32.PACK_AB_MERGE_C R158, R161, R160, R174 ;  /* 0x000000a0a19e723e */ /* 0x000fe400048070ae */
[----:B------:R-:W2:Y:S01]  /*6710*/  MUFU.EX2 R177, R177 ;  /* 0x000000b100b17308 */ /* 0x000ea20000000800 */
[----:B0-----:R-:W-:-:S01]  /*6720*/  FADD.FTZ R22, R176, R23 ;  /* 0x00000017b0167221 */ /* 0x001fc20000010000 */
[----:B------:R-:W-:-:S02]  /*6730*/  F2FP.SATFINITE.E4M3.F32.PACK_AB_MERGE_C R160, R165, R164, R180 ;  /* 0x000000a4a5a0723e */ /* 0x000fc400048070b4 */
[----:B------:R-:W-:Y:S02]  /*6740*/  F2FP.SATFINITE.E4M3.F32.PACK_AB_MERGE_C R161, R182, R167, R178 ;  /* 0x000000a7b6a1723e */ /* 0x000fe400048070b2 */
[----:B------:R-:W-:Y:S02]  /*6750*/  F2FP.SATFINITE.E4M3.F32.PACK_AB_MERGE_C R173, R190, R183, R195 ;  /* 0x000000b7bead723e */ /* 0x000fe400048070c3 */
[----:B------:R-:W0:Y:S01]  /*6760*/  MUFU.EX2 R12, R211 ;  /* 0x000000d3000c7308 */ /* 0x000e220000000800 */
[----:B---3--:R-:W-:-:S07]  /*6770*/  FADD.FTZ R3, R191, R18 ;  /* 0x00000012bf037221 */ /* 0x008fce0000010000 */
[----:B------:R-:W3:Y:S01]  /*6780*/  MUFU.EX2 R189, R189 ;  /* 0x000000bd00bd7308 */ /* 0x000ee20000000800 */
[----:B--2---:R-:W-:-:S07]  /*6790*/  FADD.FTZ R22, R177, R22 ;  /* 0x00000016b1167221 */ /* 0x004fce0000010000 */
[----:B------:R-:W2:Y:S01]  /*67a0*/  MUFU.EX2 R214, R214 ;  /* 0x000000d600d67308 */ /* 0x000ea20000000800 */
[----:B0-----:R-:W-:-:S07]  /*67b0*/  FADD.FTZ R3, R12, R3 ;  /* 0x000000030c037221 */ /* 0x001fce0000010000 */
[----:B------:R-:W0:Y:S01]  /*67c0*/  MUFU.EX2 R192, R192 ;  /* 0x000000c000c07308 */ /* 0x000e220000000800 */
[----:B---3--:R-:W-:-:S07]  /*67d0*/  FADD.FTZ R23, R189, R22 ;  /* 0x00000016bd177221 */ /* 0x008fce0000010000 */
[----:B------:R-:W3:Y:S01]  /*67e0*/  MUFU.EX2 R215, R215 ;  /* 0x000000d700d77308 */ /* 0x000ee20000000800 */
[----:B--2---:R-:W-:-:S01]  /*67f0*/  FADD.FTZ R2, R214, R3 ;  /* 0x00000003d6027221 */ /* 0x004fc20000010000 */
[C---:B0-----:R-:W-:Y:S01]  /*6800*/  F2FP.SATFINITE.E4M3.F32.PACK_AB_MERGE_C R189, R192.reuse, R189, RZ ;  /* 0x000000bdc0bd723e */ /* 0x041fe200048070ff */
[----:B------:R-:W-:-:S03]  /*6810*/  FADD.FTZ R3, R192, R23 ;  /* 0x00000017c0037221 */ /* 0x000fc60000010000 */
[----:B------:R-:W-:Y:S02]  /*6820*/  F2FP.SATFINITE.E4M3.F32.PACK_AB_MERGE_C R174, R177, R176, R189 ;  /* 0x000000b0b1ae723e */ /* 0x000fe400048070bd */
[C---:B---3--:R-:W-:Y:S01]  /*6830*/  F2FP.SATFINITE.E4M3.F32.PACK_AB_MERGE_C R214, R215.reuse, R214, RZ ;  /* 0x000000d6d7d6723e */ /* 0x048fe200048070ff */
[----:B------:R-:W-:-:S03]  /*6840*/  FADD.FTZ R2, R215, R2 ;  /* 0x00000002d7027221 */ /* 0x000fc60000010000 */
[----:B------:R-:W-:Y:S01]  /*6850*/  F2FP.SATFINITE.E4M3.F32.PACK_AB_MERGE_C R175, R12, R191, R214 ;  /* 0x000000bf0caf723e */ /* 0x000fe200048070d6 */
[----:B------:R-:W-:Y:S06]  /*6860*/  @!P0 BRA `(.L_x_2573) ;  /* 0x0000000000048947 */ /* 0x000fec0003800000 */
[----:B------:R-:W-:Y:S01]  /*6870*/  BPT.TRAP 0x1 ;  /* 0x000000040000795c */ /* 0x000fe20000300000 */
.L_x_2573:
[----:B------:R-:W-:-:S04]  /*6880*/  IMAD.U32 R8, RZ, RZ, UR57 ;  /* 0x00000039ff087e24 */ /* 0x000fc8000f8e00ff */
[----:B------:R0:W2:Y:S01]  /*6890*/  SYNCS.PHASECHK.TRANS64.TRYWAIT P1, [UR55+0x38850], R8 ;  /* 0x03885008ff0075a7 */ /* 0x0000a20008020177 */
[----:B------:R-:W-:Y:S05]  /*68a0*/  @!P0 BRA `(.L_x_2574) ;  /* 0x0000000000048947 */ /* 0x000fea0003800000 */
[----:B------:R-:W-:Y:S01]  /*68b0*/  BPT.TRAP 0x1 ;  /* 0x000000040000795c */ /* 0x000fe20000300000 */
.L_x_2574:
[----:B--2---:R-:W-:Y:S05]  /*68c0*/  @P1 BRA `(.L_x_2575) ;  /* 0x00000000000c1947 */ /* 0x004fea0003800000 */
[----:B0-----:R-:W-:-:S04]  /*68d0*/  IMAD.U32 R8, RZ, RZ, UR57 ;  /* 0x00000039ff087e24 */ /* 0x001fc8000f8e00ff */
[----:B------:R-:W0:Y:S02]  /*68e0*/  SYNCS.PHASECHK.TRANS64.TRYWAIT P1, [UR55+0x38850], R8 ;  /* 0x03885008ff0075a7 */ /* 0x000e240008020177 */
[----:B0-----:R-:W-:Y:S05]  /*68f0*/  @!P1 BRA `(.L_x_2576) ;  /* 0x000000bc00c09947 */ /* 0x001fea0003800000 */
.L_x_2575:
        /* <DEDUP_REMOVED lines=27> */
.L_x_2577:
[----:B------:R-:W-:Y:S01]  /*6ab0*/  UISETP.GT.AND UP0, UPT, UR56, UR53, UPT ;  /* 0x000000353800728c */ /* 0x000fe2000bf04270 */
[----:B0-----:R-:W-:Y:S01]  /*6ac0*/  IMAD.MOV.U32 R8, RZ, RZ, R10 ;  /* 0x000000ffff087224 */ /* 0x001fe200078e000a */
[----:B------:R-:W-:Y:S01]  /*6ad0*/  UIADD3 UR55, UR55, 0x38860, URZ ;  /* 0x0003886037377890 */ /* 0x000fe2000fffe03f */
[----:B------:R-:W-:Y:S01]  /*6ae0*/  IMAD.MOV.U32 R9, RZ, RZ, R0 ;  /* 0x000000ffff097224 */ /* 0x000fe200078e0000 */
[----:B------:R-:W-:Y:S02]  /*6af0*/  UIADD3 UR56, UR56, -0x1, URZ ;  /* 0xffffffff38387890 */ /* 0x000fe4000fffe03f */
[----:B------:R-:W-:Y:S01]  /*6b00*/  PLOP3.LUT P1, PT, PT, PT, UP0, 0x80, 0x0 ;  /* 0x000000000000781c */ /* 0x000fe20003f2f008 */
[----:B------:R-:W-:-:S09]  /*6b10*/  UPRMT UR55, UR49, 0x654, UR55 ;  /* 0x0000065431377896 */ /* 0x000fd20008000037 */
[----:B------:R-:W-:Y:S03]  /*6b20*/  SYNCS.ARRIVE.TRANS64.RED.A1T0 RZ, [UR55], RZ ;  /* 0x000000ffffff79a7 */ /* 0x000fe60008100437 */
[----:B------:R-:W-:Y:S05]  /*6b30*/  @P1 BRA `(.L_x_2578) ;  /* 0xffffffd400181947 */ /* 0x000fea000383ffff */
[----:B------:R-:W-:-:S05]  /*6b40*/  UMOV UR52, UR56 ;  /* 0x0000003800347c82 */ /* 0x000fca0008000000 */
.L_x_2567:
[----:B------:R-:W-:-:S06]  /*6b50*/  UISETP.GE.AND UP0, UPT, UR52, UR39, UPT ;  /* 0x000000273400728c */ /* 0x000fcc000bf06270 */
[----:B------:R-:W-:-:S13]  /*6b60*/  PLOP3.LUT P1, PT, PT, PT, UP0, 0x80, 0x0 ;  /* 0x000000000000781c */ /* 0x000fda0003f2f008 */
[----:B------:R-:W-:Y:S05]  /*6b70*/  @!P1 BRA `(.L_x_2579) ;  /* 0x0000002000789947 */ /* 0x000fea0003800000 */
[----:B-1----:R-:W-:Y:S02]  /*6b80*/  IMAD.MOV.U32 R9, RZ, RZ, R10 ;  /* 0x000000ffff097224 */ /* 0x002fe400078e000a */
[----:B------:R-:W-:-:S07]  /*6b90*/  IMAD.MOV.U32 R11, RZ, RZ, R0 ;  /* 0x000000ffff0b7224 */ /* 0x000fce00078e0000 */
.L_x_2590:
[----:B------:R-:W-:-:S04]  /*6ba0*/  UIADD3 UR48, UR48, 0x1, URZ ;  /* 0x0000000130307890 */ /* 0x000fc8000fffe03f */
[----:B------:R-:W-:-:S04]  /*6bb0*/  UISETP.NE.AND UP0, UPT, UR48, 0x2, UPT ;  /* 0x000000023000788c */ /* 0x000fc8000bf05270 */
[----:B------:R-:W-:Y:S02]  /*6bc0*/  USEL UR6, URZ, 0x1, UP0 ;  /* 0x000000013f067887 */ /* 0x000fe40008000000 */
[----:B------:R-:W-:Y:S02]  /*6bd0*/  USEL UR48, UR48, URZ, UP0 ;  /* 0x0000003f30307287 */ /* 0x000fe40008000000 */
[----:B------:R-:W-:Y:S01]  /*6be0*/  ULOP3.LUT UR47, UR47, UR6, URZ, 0x3c, !UPT ;  /* 0x000000062f2f7292 */ /* 0x000fe2000f8e3c3f */
[----:B01--4-:R-:W-:Y:S11]  /*6bf0*/  @!P0 BRA `(.L_x_2580) ;  /* 0x0000000000048947 */ /* 0x013ff60003800000 */
[----:B------:R-:W-:Y:S01]  /*6c00*/  BPT.TRAP 0x1 ;  /* 0x000000040000795c */ /* 0x000fe20000300000 */
.L_x_2580:
[----:B------:R-:W-:Y:S01]  /*6c10*/  ULEA UR43, UR48, UR41, 0x3 ;  /* 0x00000029302b7291 */ /* 0x000fe2000f8e183f */
[----:B------:R-:W-:-:S05]  /*6c20*/  IMAD.U32 R5, RZ, RZ, UR47 ;  /* 0x0000002fff057e24 */ /* 0x000fca000f8e00ff */
[----:B------:R-:W-:-:S04]  /*6c30*/  SHF.L.U32 R5, R5, 0x1f, RZ ;  /* 0x0000001f05057819 */ /* 0x000fc800000006ff */
[----:B------:R1:W3:Y:S01]  /*6c40*/  SYNCS.PHASECHK.TRANS64.TRYWAIT P1, [UR43+0x38830], R5 ;  /* 0x03883005ff0075a7 */ /* 0x0002e2000802016b */
[----:B------:R-:W-:Y:S05]  /*6c50*/  @!P0 BRA `(.L_x_2581) ;  /* 0x0000000000048947 */ /* 0x000fea0003800000 */
[----:B------:R-:W-:Y:S01]  /*6c60*/  BPT.TRAP 0x1 ;  /* 0x000000040000795c */ /* 0x000fe20000300000 */
.L_x_2581:
[----:B---3--:R-:W-:Y:S05]  /*6c70*/  @P1 BRA `(.L_x_2582) ;  /* 0x0000000000081947 */ /* 0x008fea0003800000 */
[----:B------:R-:W3:Y:S02]  /*6c80*/  SYNCS.PHASECHK.TRANS64.TRYWAIT P1, [UR43+0x38830], R5 ;  /* 0x03883005ff0075a7 */ /* 0x000ee4000802016b */
[----:B---3--:R-:W-:Y:S05]  /*6c90*/  @!P1 BRA `(.L_x_2583) ;  /* 0x000000b800f49947 */ /* 0x008fea0003800000 */
.L_x_2582:
[----:B------:R-:W-:Y:S01]  /*6ca0*/  ULEA UR6, UR48, UR44, 0xb ;  /* 0x0000002c30067291 */ /* 0x000fe2000f8e583f */
[----:B------:R-:W-:Y:S01]  /*6cb0*/  WARPGROUP.ARRIVE ;  /* 0x00000000000079c5 */ /* 0x000fe20000000000 */
[----:B------:R-:W-:Y:S01]  /*6cc0*/  UMOV UR7, 0x40000040 ;  /* 0x4000004000077882 */ /* 0x000fe20000000000 */
[----:B------:R-:W-:Y:S01]  /*6cd0*/  UMOV UR11, 0x40000040 ;  /* 0x40000040000b7882 */ /* 0x000fe20000000000 */
[----:B------:R-:W-:Y:S02]  /*6ce0*/  UIADD3 UR10, UR6, 0x2, URZ ;  /* 0x00000002060a7890 */ /* 0x000fe4000fffe03f */
        /* <DEDUP_REMOVED lines=38> */
.L_x_2584:
[----:B---3--:R-:W-:Y:S01]  /*6f50*/  FMNMX.FTZ R0, R152, R11, !PT ;  /* 0x0000000b98007209 */ /* 0x008fe20007810000 */
        /* <DEDUP_REMOVED lines=35> */
[----:B------:R-:W3:Y:S02]  /*7190*/  SHFL.BFLY PT, R13, R10, 0x2, 0x1f ;  /* 0x0c401f000a0d7f89 */ /* 0x000ee400000e0000 */
[----:B---3--:R-:W-:Y:S02]  /*71a0*/  FMNMX.FTZ R13, R10, R13, !PT ;  /* 0x0000000d0a0d7209 */ /* 0x008fe40007810000 */
[----:B------:R-:W-:-:S03]  /*71b0*/  FMNMX.FTZ R10, R154, R9, !PT ;  /* 0x000000099a0a7209 */ /* 0x000fc60007810000 */
[----:B------:R-:W3:Y:S01]  /*71c0*/  SHFL.BFLY PT, R0, R13, 0x1, 0x1f ;  /* 0x0c201f000d007f89 */ /* 0x000ee200000e0000 */
[----:B------:R-:W-:-:S04]  /*71d0*/  FMNMX.FTZ R17, R155, R10, !PT ;  /* 0x0000000a9b117209 */ /* 0x000fc80007810000 */
[----:B------:R-:W-:-:S04]  /*71e0*/  FMNMX.FTZ R10, R158, R17, !PT ;  /* 0x000000119e0a7209 */ /* 0x000fc80007810000 */
[----:B------:R-:W-:-:S04]  /*71f0*/  FMNMX.FTZ R17, R159, R10, !PT ;  /* 0x0000000a9f117209 */ /* 0x000fc80007810000 */
[----:B------:R-:W-:-:S04]  /*7200*/  FMNMX.FTZ R10, R162, R17, !PT ;  /* 0x00000011a20a7209 */ /* 0x000fc80007810000 */
[----:B------:R-:W-:-:S04]  /*7210*/  FMNMX.FTZ R17, R163, R10, !PT ;  /* 0x0000000aa3117209 */ /* 0x000fc80007810000 */
[----:B------:R-:W-:Y:S02]  /*7220*/  FMNMX.FTZ R10, R166, R17, !PT ;  /* 0x00000011a60a7209 */ /* 0x000fe40007810000 */
[----:B---3--:R-:W-:Y:S02]  /*7230*/  FMNMX.FTZ R0, R13, R0, !PT ;  /* 0x000000000d007209 */ /* 0x008fe40007810000 */
[----:B------:R-:W-:-:S03]  /*7240*/  FMNMX.FTZ R17, R167, R10, !PT ;  /* 0x0000000aa7117209 */ /* 0x000fc60007810000 */
[----:B------:R-:W-:Y:S01]  /*7250*/  FADD.FTZ R6, -R0, R11 ;  /* 0x0000000b00067221 */ /* 0x000fe20000010100 */
[----:B------:R-:W-:-:S03]  /*7260*/  FMNMX.FTZ R10, R170, R17, !PT ;  /* 0x00000011aa0a7209 */ /* 0x000fc60007810000 */
[----:B0-----:R-:W-:Y:S01]  /*7270*/  FMUL.FTZ R8, R6, UR40 ;  /* 0x0000002806087c20 */ /* 0x001fe20008410000 */
[----:B------:R-:W-:Y:S01]  /*7280*/  FMNMX.FTZ R17, R171, R10, !PT ;  /* 0x0000000aab117209 */ /* 0x000fe20007810000 */
[----:B------:R-:W-:-:S03]  /*7290*/  FFMA.FTZ R6, R0, R15, -8 ;  /* 0xc100000000067423 */ /* 0x000fc6000001000f */
[----:B------:R-:W-:Y:S01]  /*72a0*/  FMNMX.FTZ R10, R174, R17, !PT ;  /* 0x00000011ae0a7209 */ /* 0x000fe20007810000 */
[----:B------:R-:W-:-:S01]  /*72b0*/  FFMA.FTZ R14, R161, UR40, -R6 ;  /* 0x00000028a10e7c23 */ /* 0x000fc20008010806 */
[--C-:B------:R-:W-:Y:S01]  /*72c0*/  FFMA.FTZ R21, R165, UR40, -R6.reuse ;  /* 0x00000028a5157c23 */ /* 0x100fe20008010806 */
[----:B------:R-:W-:-:S01]  /*72d0*/  FFMA.FTZ R17, R169, UR40, -R6 ;  /* 0x00000028a9117c23 */ /* 0x000fc20008010806 */
        /* <DEDUP_REMOVED lines=33> */
[----:B------:R-:W-:Y:S01]  /*74f0*/  IMAD.U32 R189, RZ, RZ, UR40 ;  /* 0x00000028ffbd7e24 */ /* 0x000fe2000f8e00ff */
[----:B------:R-:W0:Y:S02]  /*7500*/  MUFU.EX2 R8, R8 ;  /* 0x0000000800087308 */ /* 0x000e240000000800 */
[----:B------:R-:W-:-:S04]  /*7510*/  FMNMX.FTZ R10, R194, R23, !PT ;  /* 0x00000017c20a7209 */ /* 0x000fc80007810000 */
[----:B------:R-:W-:Y:S02]  /*7520*/  FMNMX.FTZ R23, R195, R10, !PT ;  /* 0x0000000ac3177209 */ /* 0x000fe40007810000 */
[----:B------:R-:W3:Y:S02]  /*7530*/  MUFU.EX2 R11, R11 ;  /* 0x0000000b000b7308 */ /* 0x000ee40000000800 */
[----:B------:R-:W-:-:S04]  /*7540*/  FMNMX.FTZ R10, R198, R23, !PT ;  /* 0x00000017c60a7209 */ /* 0x000fc80007810000 */
[----:B------:R-:W-:Y:S02]  /*7550*/  FMNMX.FTZ R23, R199, R10, !PT ;  /* 0x0000000ac7177209 */ /* 0x000fe40007810000 */
[----:B------:R-:W5:Y:S01]  /*7560*/  MUFU.EX2 R152, R152 ;  /* 0x0000009800987308 */ /* 0x000f620000000800 */
[-C--:B0-----:R-:W-:Y:S01]  /*7570*/  FMUL.FTZ R24, R24, R8.reuse ;  /* 0x0000000818187220 */ /* 0x081fe20000410000 */
[----:B------:R-:W-:Y:S01]  /*7580*/  FMNMX.FTZ R10, R202, R23, !PT ;  /* 0x00000017ca0a7209 */ /* 0x000fe20007810000 */
[-C--:B------:R-:W-:Y:S01]  /*7590*/  FMUL.FTZ R25, R25, R8.reuse ;  /* 0x0000000819197220 */ /* 0x080fe20000410000 */
[-C--:B------:R-:W-:Y:S01]  /*75a0*/  FMUL.FTZ R28, R28, R8.reuse ;  /* 0x000000081c1c7220 */ /* 0x080fe20000410000 */
[----:B------:R-:W-:Y:S01]  /*75b0*/  FMUL.FTZ R29, R29, R8 ;  /* 0x000000081d1d7220 */ /* 0x000fe20000410000 */
[----:B------:R-:W-:Y:S01]  /*75c0*/  FMNMX.FTZ R23, R203, R10, !PT ;  /* 0x0000000acb177209 */ /* 0x000fe20007810000 */
[----:B------:R-:W-:Y:S01]  /*75d0*/  FMUL.FTZ R32, R32, R8 ;  /* 0x0000000820207220 */ /* 0x000fe20000410000 */
[----:B------:R-:W0:Y:S01]  /*75e0*/  MUFU.EX2 R12, R12 ;  /* 0x0000000c000c7308 */ /* 0x000e220000000800 */
[----:B---3--:R-:W-:-:S01]  /*75f0*/  FFMA.FTZ R3, R8, R3, R11 ;  /* 0x0000000308037223 */ /* 0x008fc2000001000b */
[----:B------:R-:W-:Y:S01]  /*7600*/  FMNMX.FTZ R10, R206, R23, !PT ;  /* 0x00000017ce0a7209 */ /* 0x000fe20007810000 */
[----:B------:R-:W-:-:S01]  /*7610*/  FFMA.FTZ R23, R185, UR40, -R6 ;  /* 0x00000028b9177c23 */ /* 0x000fc20008010806 */
[-C--:B------:R-:W-:Y:S01]  /*7620*/  FMUL.FTZ R33, R33, R8.reuse ;  /* 0x0000000821217220 */ /* 0x080fe20000410000 */
[----:B------:R-:W-:Y:S01]  /*7630*/  FMUL.FTZ R36, R36, R8 ;  /* 0x0000000824247220 */ /* 0x000fe20000410000 */
[----:B------:R-:W-:Y:S01]  /*7640*/  FMNMX.FTZ R161, R207, R10, !PT ;  /* 0x0000000acfa17209 */ /* 0x000fe20007810000 */
[-C--:B------:R-:W-:Y:S01]  /*7650*/  FMUL.FTZ R37, R37, R8.reuse ;  /* 0x0000000825257220 */ /* 0x080fe20000410000 */
[----:B------:R-:W3:Y:S01]  /*7660*/  MUFU.EX2 R15, R15 ;  /* 0x0000000f000f7308 */ /* 0x000ee20000000800 */
[----:B------:R-:W-:Y:S01]  /*7670*/  FMUL.FTZ R40, R40, R8 ;  /* 0x0000000828287220 */ /* 0x000fe20000410000 */
[----:B------:R-:W-:Y:S01]  /*7680*/  FMNMX.FTZ R10, R210, R161, !PT ;  /* 0x000000a1d20a7209 */ /* 0x000fe20007810000 */
[----:B------:R-:W-:-:S01]  /*7690*/  FFMA.FTZ R161, R188, UR40, -R6 ;  /* 0x00000028bca17c23 */ /* 0x000fc20008010806 */
[--C-:B------:R-:W-:Y:S01]  /*76a0*/  FFMA.FTZ R188, R205, UR40, -R6.reuse ;  /* 0x00000028cdbc7c23 */ /* 0x100fe20008010806 */
[----:B------:R-:W-:Y:S01]  /*76b0*/  FMUL.FTZ R41, R41, R8 ;  /* 0x0000000829297220 */ /* 0x000fe20000410000 */
[----:B------:R-:W-:Y:S01]  /*76c0*/  FMNMX.FTZ R165, R211, R10, !PT ;  /* 0x0000000ad3a57209 */ /* 0x000fe20007810000 */
[-C--:B------:R-:W-:Y:S01]  /*76d0*/  FMUL.FTZ R44, R44, R8.reuse ;  /* 0x000000082c2c7220 */ /* 0x080fe20000410000 */
[----:B------:R-:W1:Y:S01]  /*76e0*/  MUFU.EX2 R13, R13 ;  /* 0x0000000d000d7308 */ /* 0x000e620000000800 */
[----:B------:R-:W-:Y:S01]  /*76f0*/  FMUL.FTZ R45, R45, R8 ;  /* 0x000000082d2d7220 */ /* 0x000fe20000410000 */
[----:B------:R-:W-:Y:S01]  /*7700*/  FMNMX.FTZ R10, R214, R165, !PT ;  /* 0x000000a5d60a7209 */ /* 0x000fe20007810000 */
[----:B------:R-:W-:-:S01]  /*7710*/  FFMA.FTZ R165, R193, UR40, -R6 ;  /* 0x00000028c1a57c23 */ /* 0x000fc20008010806 */
[-C--:B------:R-:W-:Y:S01]  /*7720*/  FMUL.FTZ R48, R48, R8.reuse ;  /* 0x0000000830307220 */ /* 0x080fe20000410000 */
[----:B------:R-:W-:Y:S01]  /*7730*/  FMUL.FTZ R49, R49, R8 ;  /* 0x0000000831317220 */ /* 0x000fe20000410000 */
[----:B------:R-:W-:Y:S01]  /*7740*/  FMNMX.FTZ R10, R215, R10, !PT ;  /* 0x0000000ad70a7209 */ /* 0x000fe20007810000 */
[-C--:B------:R-:W-:Y:S01]  /*7750*/  FMUL.FTZ R52, R52, R8.reuse ;  /* 0x0000000834347220 */ /* 0x080fe20000410000 */
[----:B------:R-:W-:Y:S01]  /*7760*/  MUFU.EX2 R14, R14 ;  /* 0x0000000e000e7308 */ /* 0x000fe20000000800 */
[-C--:B------:R-:W-:Y:S01]  /*7770*/  FMUL.FTZ R53, R53, R8.reuse ;  /* 0x0000000835357220 */ /* 0x080fe20000410000 */
[-C--:B------:R-:W-:Y:S01]  /*7780*/  FMUL.FTZ R56, R56, R8.reuse ;  /* 0x0000000838387220 */ /* 0x080fe20000410000 */
[----:B------:R-:W2:Y:S01]  /*7790*/  SHFL.BFLY PT, R169, R10, 0x2, 0x1f ;  /* 0x0c401f000aa97f89 */ /* 0x000ea200000e0000 */
        /* <DEDUP_REMOVED lines=23> */
[----:B--2---:R-:W-:Y:S01]  /*7910*/  FMNMX.FTZ R185, R10, R169, !PT ;  /* 0x000000a90ab97209 */ /* 0x004fe20007810000 */
[----:B------:R-:W-:Y:S01]  /*7920*/  FFMA.FTZ R169, R201, UR40, -R6 ;  /* 0x00000028c9a97c23 */ /* 0x000fe20008010806 */
[-C--:B------:R-:W-:Y:S01]  /*7930*/  FMUL.FTZ R97, R97, R8.reuse ;  /* 0x0000000861617220 */ /* 0x080fe20000410000 */
[-C--:B------:R-:W-:Y:S01]  /*7940*/  FMUL.FTZ R100, R100, R8.reuse ;  /* 0x0000000864647220 */ /* 0x080fe20000410000 */
[-C--:B------:R-:W-:Y:S01]  /*7950*/  FMUL.FTZ R101, R101, R8.reuse ;  /* 0x0000000865657220 */ /* 0x080fe20000410000 */
[----:B------:R-:W2:Y:S01]  /*7960*/  SHFL.BFLY PT, R10, R185, 0x1, 0x1f ;  /* 0x0c201f00b90a7f89 */ /* 0x000ea200000e0000 */
        /* <DEDUP_REMOVED lines=22> */
[----:B------:R-:W-:Y:S01]  /*7ad0*/  FMUL.FTZ R141, R141, R8 ;  /* 0x000000088d8d7220 */ /* 0x000fe20000410000 */
[----:B--2---:R-:W-:Y:S01]  /*7ae0*/  FMNMX.FTZ R10, R185, R10, !PT ;  /* 0x0000000ab90a7209 */ /* 0x004fe20007810000 */
[----:B------:R-:W-:Y:S01]  /*7af0*/  MUFU.EX2 R19, R19 ;  /* 0x0000001300137308 */ /* 0x000fe20000000800 */
[-C--:B------:R-:W-:Y:S01]  /*7b00*/  FMUL.FTZ R144, R144, R8.reuse ;  /* 0x0000000890907220 */ /* 0x080fe20000410000 */
[-C--:B------:R-:W-:Y:S01]  /*7b10*/  FMUL.FTZ R145, R145, R8.reuse ;  /* 0x0000000891917220 */ /* 0x080fe20000410000 */
[-C--:B------:R-:W-:Y:S01]  /*7b20*/  FMUL.FTZ R148, R148, R8.reuse ;  /* 0x0000000894947220 */ /* 0x080fe20000410000 */
[----:B------:R-:W-:Y:S01]  /*7b30*/  FADD.FTZ R6, -R10, R9 ;  /* 0x000000090a067221 */ /* 0x000fe20000010100 */
[----:B------:R-:W-:-:S03]  /*7b40*/  FMUL.FTZ R149, R149, R8 ;  /* 0x0000000895957220 */ /* 0x000fc60000410000 */
[----:B------:R-:W-:Y:S01]  /*7b50*/  FMUL.FTZ R9, R6, UR40 ;  /* 0x0000002806097c20 */ /* 0x000fe20008410000 */
[----:B------:R-:W-:-:S01]  /*7b60*/  FFMA.FTZ R6, R10, R189, -8 ;  /* 0xc10000000a067423 */ /* 0x000fc200000100bd */
[----:B------:R-:W-:Y:S03]  /*7b70*/  MUFU.EX2 R20, R20 ;  /* 0x0000001400147308 */ /* 0x000fe60000000800 */
[----:B------:R-:W-:-:S01]  /*7b80*/  FFMA.FTZ R154, R154, UR40, -R6 ;  /* 0x000000289a9a7c23 */ /* 0x000fc20008010806 */
        /* <DEDUP_REMOVED lines=10> */
[----:B------:R-:W-:Y:S01]  /*7c30*/  FFMA.FTZ R167, R179, UR40, -R6 ;  /* 0x00000028b3a77c23 */ /* 0x000fe20008010806 */
[----:B-----5:R-:W-:-:S01]  /*7c40*/  FADD.FTZ R179, R152, R3 ;  /* 0x0000000398b37221 */ /* 0x020fc20000010000 */
[----:B------:R-:W2:Y:S01]  /*7c50*/  MUFU.EX2 R154, R154 ;  /* 0x0000009a009a7308 */ /* 0x000ea20000000800 */
[----:B------:R-:W-:-:S01]  /*7c60*/  FFMA.FTZ R162, R170, UR40, -R6 ;  /* 0x00000028aaa27c23 */ /* 0x000fc20008010806 */
[--C-:B------:R-:W-:Y:S01]  /*7c70*/  FFMA.FTZ R170, R174, UR40, -R6.reuse ;  /* 0x00000028aeaa7c23 */ /* 0x100fe20008010806 */
[----:B------:R-:W-:-:S01]  /*7c80*/  FFMA.FTZ R174, R186, UR40, -R6 ;  /* 0x00000028baae7c23 */ /* 0x000fc20008010806 */
[----:B0-----:R-:W-:Y:S01]  /*7c90*/  FADD.FTZ R186, R12, R179 ;  /* 0x000000b30cba7221 */ /* 0x001fe20000010000 */
[----:B------:R-:W-:-:S01]  /*7ca0*/  FFMA.FTZ R163, R171, UR40, -R6 ;  /* 0x00000028aba37c23 */ /* 0x000fc20008010806 */
[--C-:B------:R-:W-:Y:S01]  /*7cb0*/  FFMA.FTZ R171, R175, UR40, -R6.reuse ;  /* 0x00000028afab7c23 */ /* 0x100fe20008010806 */
[----:B------:R-:W-:-:S01]  /*7cc0*/  FFMA.FTZ R175, R187, UR40, -R6 ;  /* 0x00000028bbaf7c23 */ /* 0x000fc20008010806 */
[----:B------:R-:W0:Y:S01]  /*7cd0*/  MUFU.EX2 R155, R155 ;  /* 0x0000009b009b7308 */ /* 0x000e220000000800 */
[----:B---3--:R-:W-:-:S01]  /*7ce0*/  FADD.FTZ R186, R15, R186 ;  /* 0x000000ba0fba7221 */ /* 0x008fc20000010000 */
[--C-:B------:R-:W-:Y:S01]  /*7cf0*/  FFMA.FTZ R3, R191, UR40, -R6.reuse ;  /* 0x00000028bf037c23 */ /* 0x100fe20008010806 */
[----:B------:R-:W-:-:S01]  /*7d00*/  FFMA.FTZ R190, R190, UR40, -R6 ;  /* 0x00000028bebe7c23 */ /* 0x000fc20008010806 */
[----:B------:R-:W-:Y:S01]  /*7d10*/  FFMA.FTZ R183, R183, UR40, -R6 ;  /* 0x00000028b7b77c23 */ /* 0x000fe20008010806 */
[----:B-1----:R-:W-:-:S01]  /*7d20*/  FADD.FTZ R191, R13, R186 ;  /* 0x000000ba0dbf7221 */ /* 0x002fc20000010000 */
[--C-:B------:R-:W-:Y:S01]  /*7d30*/  FFMA.FTZ R211, R211, UR40, -R6.reuse ;  /* 0x00000028d3d37c23 */ /* 0x100fe20008010806 */
[----:B------:R-:W-:-:S01]  /*7d40*/  FFMA.FTZ R214, R214, UR40, -R6 ;  /* 0x00000028d6d67c23 */ /* 0x000fc20008010806 */
[----:B------:R-:W1:Y:S01]  /*7d50*/  MUFU.EX2 R189, R189 ;  /* 0x000000bd00bd7308 */ /* 0x000e620000000800 */
[----:B--2---:R-:W-:-:S01]  /*7d60*/  FFMA.FTZ R182, R9, R2, R154 ;  /* 0x0000000209b67223 */ /* 0x004fc2000001009a */
[----:B------:R-:W-:Y:S01]  /*7d70*/  FADD.FTZ R191, R14, R191 ;  /* 0x000000bf0ebf7221 */ /* 0x000fe20000010000 */
[----:B------:R-:W-:Y:S01]  /*7d80*/  F2FP.SATFINITE.E4M3.F32.PACK_AB_MERGE_C R12, R15, R12, RZ ;  /* 0x0000000c0f0c723e */ /* 0x000fe200048070ff */
        /* <DEDUP_REMOVED lines=38> */
[----:B------:R-:W-:Y:S01]  /*7ff0*/  FFMA.FTZ R182, R195, UR40, -R6 ;  /* 0x00000028c3b67c23 */ /* 0x000fe20008010806 */
        /* <DEDUP_REMOVED lines=19> */
[-C--:B------:R-:W-:Y:S01]  /*8130*/  FMUL.FTZ R106, R106, R9.reuse ;  /* 0x000000096a6a7220 */ /* 0x080fe20000410000 */
[----:B------:R-:W-:Y:S01]  /*8140*/  FMUL.FTZ R107, R107, R9 ;  /* 0x000000096b6b7220 */ /* 0x000fe20000410000 */
[----:B------:R0:W-:Y:S01]  /*8150*/  MUFU.EX2 R2, R190 ;  /* 0x000000be00027308 */ /* 0x0001e20000000800 */
        /* <DEDUP_REMOVED lines=9> */
[----:B--2---:R-:W-:Y:S01]  /*81f0*/  FADD.FTZ R195, R163, R194 ;  /* 0x000000c2a3c37221 */ /* 0x004fe20000010000 */
[C---:B------:R-:W-:Y:S01]  /*8200*/  F2FP.SATFINITE.E4M3.F32.PACK_AB_MERGE_C R18, R21.reuse, R18, RZ ;  /* 0x000000121512723e */ /* 0x040fe200048070ff */
[----:B------:R-:W-:Y:S01]  /*8210*/  FMUL.FTZ R122, R122, R9 ;  /* 0x000000097a7a7220 */ /* 0x000fe20000410000 */
[----:B------:R-:W-:-:S01]  /*8220*/  FADD.FTZ R191, R21, R190 ;  /* 0x000000be15bf7221 */ /* 0x000fc20000010000 */
[----:B------:R-:W-:Y:S01]  /*8230*/  FFMA.FTZ R190, R198, UR40, -R6 ;  /* 0x00000028c6be7c23 */ /* 0x000fe20008010806 */
[----:B------:R-:W-:Y:S01]  /*8240*/  FMUL.FTZ R123, R123, R9 ;  /* 0x000000097b7b7220 */ /* 0x000fe20000410000 */
[----:B------:R-:W0:Y:S01]  /*8250*/  MUFU.EX2 R171, R171 ;  /* 0x000000ab00ab7308 */ /* 0x000e220000000800 */
[----:B------:R-:W-:-:S01]  /*8260*/  FADD.FTZ R186, R156, R191 ;  /* 0x000000bf9cba7221 */ /* 0x000fc20000010000 */
[----:B------:R-:W-:Y:S01]  /*8270*/  FFMA.FTZ R191, R199, UR40, -R6 ;  /* 0x00000028c7bf7c23 */ /* 0x000fe20008010806 */
[-C--:B------:R-:W-:Y:S01]  /*8280*/  FMUL.FTZ R126, R126, R9.reuse ;  /* 0x000000097e7e7220 */ /* 0x080fe20000410000 */
[----:B------:R-:W-:Y:S01]  /*8290*/  FMUL.FTZ R127, R127, R9 ;  /* 0x000000097f7f7220 */ /* 0x000fe20000410000 */
[----:B------:R-:W-:-:S01]  /*82a0*/  FADD.FTZ R187, R17, R186 ;  /* 0x000000ba11bb7221 */ /* 0x000fc20000010000 */
[-C--:B------:R-:W-:Y:S01]  /*82b0*/  FMUL.FTZ R130, R130, R9.reuse ;  /* 0x0000000982827220 */ /* 0x080fe20000410000 */
[----:B------:R-:W-:Y:S01]  /*82c0*/  FMUL.FTZ R131, R131, R9 ;  /* 0x0000000983837220 */ /* 0x000fe20000410000 */
[----:B------:R-:W2:Y:S01]  /*82d0*/  MUFU.EX2 R166, R166 ;  /* 0x000000a600a67308 */ /* 0x000ea20000000800 */
[----:B------:R-:W-:-:S01]  /*82e0*/  FADD.FTZ R186, R22, R187 ;  /* 0x000000bb16ba7221 */ /* 0x000fc20000010000 */
[----:B-1----:R-:W-:Y:S01]  /*82f0*/  FADD.FTZ R194, R170, R195 ;  /* 0x000000c3aac27221 */ /* 0x002fe20000010000 */
[-C--:B------:R-:W-:Y:S01]  /*8300*/  FMUL.FTZ R134, R134, R9.reuse ;  /* 0x0000000986867220 */ /* 0x080fe20000410000 */
[----:B------:R-:W-:Y:S01]  /*8310*/  FMUL.FTZ R135, R135, R9 ;  /* 0x0000000987877220 */ /* 0x000fe20000410000 */
[----:B------:R-:W-:-:S01]  /*8320*/  FADD.FTZ R198, R153, R186 ;  /* 0x000000ba99c67221 */ /* 0x000fc20000010000 */
[----:B------:R-:W-:Y:S01]  /*8330*/  FFMA.FTZ R186, R202, UR40, -R6 ;  /* 0x00000028caba7c23 */ /* 0x000fe20008010806 */
[----:B------:R-:W-:Y:S01]  /*8340*/  FMUL.FTZ R138, R138, R9 ;  /* 0x000000098a8a7220 */ /* 0x000fe20000410000 */
[----:B------:R-:W1:Y:S01]  /*8350*/  MUFU.EX2 R167, R167 ;  /* 0x000000a700a77308 */ /* 0x000e620000000800 */
[----:B0-----:R-:W-:-:S01]  /*8360*/  FADD.FTZ R187, R171, R194 ;  /* 0x000000c2abbb7221 */ /* 0x001fc20000010000 */
[----:B------:R-:W-:Y:S01]  /*8370*/  FADD.FTZ R195, R19, R198 ;  /* 0x000000c613c37221 */ /* 0x000fe20000010000 */
[----:B------:R-:W-:Y:S01]  /*8380*/  F2FP.SATFINITE.E4M3.F32.PACK_AB_MERGE_C R170, R171, R170, RZ ;  /* 0x000000aaabaa723e */ /* 0x000fe200048070ff */
[-C--:B------:R-:W-:Y:S01]  /*8390*/  FMUL.FTZ R139, R139, R9.reuse ;  /* 0x000000098b8b7220 */ /* 0x080fe20000410000 */
[-C--:B------:R-:W-:Y:S01]  /*83a0*/  FMUL.FTZ R142, R142, R9.reuse ;  /* 0x000000098e8e7220 */ /* 0x080fe20000410000 */
[----:B------:R-:W-:Y:S01]  /*83b0*/  FADD.FTZ R198, R20, R195 ;  /* 0x000000c314c67221 */ /* 0x000fe20000010000 */
[----:B------:R-:W-:Y:S01]  /*83c0*/  FMUL.FTZ R143, R143, R9 ;  /* 0x000000098f8f7220 */ /* 0x000fe20000410000 */
[----:B------:R-:W0:Y:S01]  /*83d0*/  MUFU.EX2 R157, R157 ;  /* 0x0000009d009d7308 */ /* 0x000e220000000800 */
[----:B--2---:R-:W-:-:S01]  /*83e0*/  FADD.FTZ R194, R166, R187 ;  /* 0x000000bba6c27221 */ /* 0x004fc20000010000 */
[----:B------:R-:W-:Y:S01]  /*83f0*/  FFMA.FTZ R187, R203, UR40, -R6 ;  /* 0x00000028cbbb7c23 */ /* 0x000fe20008010806 */
[-C--:B------:R-:W-:Y:S01]  /*8400*/  FMUL.FTZ R146, R146, R9.reuse ;  /* 0x0000000992927220 */ /* 0x080fe20000410000 */
[-C--:B------:R-:W-:Y:S01]  /*8410*/  FMUL.FTZ R147, R147, R9.reuse ;  /* 0x0000000993937220 */ /* 0x080fe20000410000 */
[-C--:B------:R-:W-:Y:S01]  /*8420*/  FMUL.FTZ R150, R150, R9.reuse ;  /* 0x0000000996967220 */ /* 0x080fe20000410000 */
[----:B------:R-:W-:Y:S01]  /*8430*/  FMUL.FTZ R151, R151, R9 ;  /* 0x0000000997977220 */ /* 0x000fe20000410000 */
[----:B------:R-:W-:Y:S01]  /*8440*/  F2FP.SATFINITE.E4M3.F32.PACK_AB_MERGE_C R152, R152, R11, R12 ;  /* 0x0000000b9898723e */ /* 0x000fe2000480700c */
[----:B------:R-:W2:Y:S01]  /*8450*/  MUFU.EX2 R178, R178 ;  /* 0x000000b200b27308 */ /* 0x000ea20000000800 */
[----:B-1----:R-:W-:-:S07]  /*8460*/  FADD.FTZ R195, R167, R194 ;  /* 0x000000c2a7c37221 */ /* 0x002fce0000010000 */
[----:B------:R-:W1:Y:S01]  /*8470*/  MUFU.EX2 R176, R176 ;  /* 0x000000b000b07308 */ /* 0x000e620000000800 */
[----:B0-----:R-:W-:-:S07]  /*8480*/  FADD.FTZ R197, R157, R198 ;  /* 0x000000c69dc57221 */ /* 0x001fce0000010000 */
[----:B------:R-:W0:Y:S01]  /*8490*/  MUFU.EX2 R183, R183 ;  /* 0x000000b700b77308 */ /* 0x000e220000000800 */
[----:B--2---:R-:W-:-:S01]  /*84a0*/  FADD.FTZ R194, R178, R195 ;  /* 0x000000c3b2c27221 */ /* 0x004fc20000010000 */
[----:B------:R-:W-:-:S06]  /*84b0*/  FFMA.FTZ R195, R206, UR40, -R6 ;  /* 0x00000028cec37c23 */ /* 0x000fcc0008010806 */
[----:B------:R-:W2:Y:S01]  /*84c0*/  MUFU.EX2 R160, R160 ;  /* 0x000000a000a07308 */ /* 0x000ea20000000800 */
[----:B-1----:R-:W-:-:S01]  /*84d0*/  FADD.FTZ R197, R176, R197 ;  /* 0x000000c5b0c57221 */ /* 0x002fc20000010000 */
[----:B------:R-:W-:-:S06]  /*84e0*/  F2FP.SATFINITE.E4M3.F32.PACK_AB_MERGE_C R176, R176, R157, RZ ;  /* 0x0000009db0b0723e */ /* 0x000fcc00048070ff */
[----:B------:R-:W1:Y:S01]  /*84f0*/  MUFU.EX2 R174, R174 ;  /* 0x000000ae00ae7308 */ /* 0x000e620000000800 */
[----:B0-----:R-:W-:-:S01]  /*8500*/  FADD.FTZ R199, R183, R194 ;  /* 0x000000c2b7c77221 */ /* 0x001fc20000010000 */
[----:B------:R-:W-:-:S06]  /*8510*/  F2FP.SATFINITE.E4M3.F32.PACK_AB_MERGE_C R178, R183, R178, RZ ;  /* 0x000000b2b7b2723e */ /* 0x000fcc00048070ff */
[----:B------:R-:W0:Y:S01]  /*8520*/  MUFU.EX2 R23, R23 ;  /* 0x0000001700177308 */ /* 0x000e220000000800 */
[----:B--2---:R-:W-:-:S07]  /*8530*/  FADD.FTZ R194, R160, R197 ;  /* 0x000000c5a0c27221 */ /* 0x004fce0000010000 */
[----:B------:R-:W2:Y:S01]  /*8540*/  MUFU.EX2 R175, R175 ;  /* 0x000000af00af7308 */ /* 0x000ea20000000800 */
[----:B-1----:R-:W-:-:S07]  /*8550*/  FADD.FTZ R198, R174, R199 ;  /* 0x000000c7aec67221 */ /* 0x002fce0000010000 */
[----:B------:R-:W1:Y:S01]  /*8560*/  MUFU.EX2 R161, R161 ;  /* 0x000000a100a17308 */ /* 0x000e620000000800 */
[----:B0-----:R-:W-:-:S07]  /*8570*/  FADD.FTZ R194, R23, R194 ;  /* 0x000000c217c27221 */ /* 0x001fce0000010000 */
[----:B------:R-:W0:Y:S01]  /*8580*/  MUFU.EX2 R180, R180 ;  /* 0x000000b400b47308 */ /* 0x000e220000000800 */
[----:B--2---:R-:W-:-:S01]  /*8590*/  FADD.FTZ R197, R175, R198 ;  /* 0x000000c6afc57221 */ /* 0x004fc20000010000 */
[----:B------:R-:W-:-:S03]  /*85a0*/  FFMA.FTZ R198, R207, UR40, -R6 ;  /* 0x00000028cfc67c23 */ /* 0x000fc60008010806 */
[----:B------:R-:W-:-:S03]  /*85b0*/  FADD.FTZ R202, R2, R197 ;  /* 0x000000c502ca7221 */ /* 0x000fc60000010000 */
[----:B------:R-:W2:Y:S01]  /*85c0*/  MUFU.EX2 R3, R3 ;  /* 0x0000000300037308 */ /* 0x000ea20000000800 */
[----:B-1----:R-:W-:-:S01]  /*85d0*/  FADD.FTZ R199, R161, R194 ;  /* 0x000000c2a1c77221 */ /* 0x002fc20000010000 */
[--C-:B------:R-:W-:Y:S01]  /*85e0*/  FFMA.FTZ R194, R210, UR40, -R6.reuse ;  /* 0x00000028d2c27c23 */ /* 0x100fe20008010806 */
[----:B------:R-:W-:-:S05]  /*85f0*/  FFMA.FTZ R6, R215, UR40, -R6 ;  /* 0x00000028d7067c23 */ /* 0x000fca0008010806 */
        /* <DEDUP_REMOVED lines=20> */
[----:B------:R-:W-:-:S04]  /*8740*/  F2FP.SATFINITE.E4M3.F32.PACK_AB_MERGE_C R197, R153, R22, RZ ;  /* 0x0000001699c5723e */ /* 0x000fc800048070ff */
[----:B------:R-:W-:Y:S02]  /*8750*/  F2FP.SATFINITE.E4M3.F32.PACK_AB_MERGE_C R156, R17, R156, R197 ;  /* 0x0000009c119c723e */ /* 0x000fe400048070c5 */
        /* <DEDUP_REMOVED lines=24> */
[----:B------:R-:W-:-:S04]  /*88e0*/  F2FP.SATFINITE.E4M3.F32.PACK_AB_MERGE_C R195, R198, R195, RZ ;  /* 0x000000c3c6c3723e */ /* 0x000fc800048070ff */
[----:B------:R-:W-:Y:S02]  /*88f0*/  F2FP.SATFINITE.E4M3.F32.PACK_AB_MERGE_C R169, R187, R186, R195 ;  /* 0x000000babba9723e */ /* 0x000fe400048070c3 */
[----:B------:R-:W1:Y:S01]  /*8900*/  MUFU.EX2 R173, R173 ;  /* 0x000000ad00ad7308 */ /* 0x000e620000000800 */
[----:B0-----:R-:W-:-:S07]  /*8910*/  FADD.FTZ R2, R172, R153 ;  /* 0x00000099ac027221 */ /* 0x001fce0000010000 */
[----:B------:R-:W0:Y:S01]  /*8920*/  MUFU.EX2 R15, R211 ;  /* 0x000000d3000f7308 */ /* 0x000e220000000800 */
[----:B--2---:R-:W-:-:S01]  /*8930*/  FADD.FTZ R22, R194, R157 ;  /* 0x0000009dc2167221 */ /* 0x004fc20000010000 */
[----:B------:R-:W-:Y:S02]  /*8940*/  F2FP.SATFINITE.E4M3.F32.PACK_AB_MERGE_C R157, R163, R162, R170 ;  /* 0x000000a2a39d723e */ /* 0x000fe400048070aa */
[----:B------:R-:W-:Y:S02]  /*8950*/  F2FP.SATFINITE.E4M3.F32.PACK_AB_MERGE_C R162, R165, R164, R177 ;  /* 0x000000a4a5a2723e */ /* 0x000fe400048070b1 */
        /* <DEDUP_REMOVED lines=8> */
[----:B-1----:R-:W-:-:S01]  /*89e0*/  FADD.FTZ R2, R214, R3 ;  /* 0x00000003d6027221 */ /* 0x002fc20000010000 */
[C---:B0-----:R-:W-:Y:S01]  /*89f0*/  F2FP.SATFINITE.E4M3.F32.PACK_AB_MERGE_C R185, R192.reuse, R185, RZ ;  /* 0x000000b9c0b9723e */ /* 0x041fe200048070ff */
[----:B------:R-:W-:-:S01]  /*8a00*/  FADD.FTZ R3, R192, R153 ;  /* 0x00000099c0037221 */ /* 0x000fc20000010000 */
[----:B------:R-:W-:Y:S02]  /*8a10*/  F2FP.SATFINITE.E4M3.F32.PACK_AB_MERGE_C R153, R155, R154, R189 ;  /* 0x0000009a9b99723e */ /* 0x000fe400048070bd */
[----:B------:R-:W-:Y:S02]  /*8a20*/  F2FP.SATFINITE.E4M3.F32.PACK_AB_MERGE_C R155, R159, R158, R193 ;  /* 0x0000009e9f9b723e */ /* 0x000fe400048070c1 */
[----:B------:R-:W-:Y:S02]  /*8a30*/  F2FP.SATFINITE.E4M3.F32.PACK_AB_MERGE_C R154, R14, R13, R18 ;  /* 0x0000000d0e9a723e */ /* 0x000fe40004807012 */
[C---:B--2---:R-:W-:Y:S01]  /*8a40*/  F2FP.SATFINITE.E4M3.F32.PACK_AB_MERGE_C R214, R21.reuse, R214, RZ ;  /* 0x000000d615d6723e */ /* 0x044fe200048070ff */
[----:B------:R-:W-:Y:S01]  /*8a50*/  FADD.FTZ R2, R21, R2 ;  /* 0x0000000215027221 */ /* 0x000fe20000010000 */
[----:B------:R-:W-:-:S02]  /*8a60*/  F2FP.SATFINITE.E4M3.F32.PACK_AB_MERGE_C R158, R20, R19, R176 ;  /* 0x00000013149e723e */ /* 0x000fc400048070b0 */
[----:B------:R-:W-:Y:S02]  /*8a70*/  F2FP.SATFINITE.E4M3.F32.PACK_AB_MERGE_C R159, R167, R166, R178 ;  /* 0x000000a6a79f723e */ /* 0x000fe400048070b2 */
[----:B------:R-:W-:Y:S02]  /*8a80*/  F2FP.SATFINITE.E4M3.F32.PACK_AB_MERGE_C R170, R173, R172, R185 ;  /* 0x000000acadaa723e */ /* 0x000fe400048070b9 */
[----:B------:R-:W-:Y:S01]  /*8a90*/  F2FP.SATFINITE.E4M3.F32.PACK_AB_MERGE_C R171, R15, R194, R214 ;  /* 0x000000c20fab723e */ /* 0x000fe200048070d6 */
[----:B------:R-:W-:Y:S06]  /*8aa0*/  @!P0 BRA `(.L_x_2585) ;  /* 0x0000000000048947 */ /* 0x000fec0003800000 */
[----:B------:R-:W-:Y:S01]  /*8ab0*/  BPT.TRAP 0x1 ;  /* 0x000000040000795c */ /* 0x000fe20000300000 */
.L_x_2585:
[----:B------:R0:W1:Y:S01]  /*8ac0*/  SYNCS.PHASECHK.TRANS64.TRYWAIT P1, [UR43+0x38850], R5 ;  /* 0x03885005ff0075a7 */ /* 0x000062000802016b */
[----:B------:R-:W-:Y:S05]  /*8ad0*/  @!P0 BRA `(.L_x_2586) ;  /* 0x0000000000048947 */ /* 0x000fea0003800000 */
[----:B------:R-:W-:Y:S01]  /*8ae0*/  BPT.TRAP 0x1 ;  /* 0x000000040000795c */ /* 0x000fe20000300000 */
.L_x_2586:
[----:B-1----:R-:W-:Y:S05]  /*8af0*/  @P1 BRA `(.L_x_2587) ;  /* 0x0000000000081947 */ /* 0x002fea0003800000 */
[----:B------:R-:W1:Y:S02]  /*8b00*/  SYNCS.PHASECHK.TRANS64.TRYWAIT P1, [UR43+0x38850], R5 ;  /* 0x03885005ff0075a7 */ /* 0x000e64000802016b */
[----:B-1----:R-:W-:Y:S05]  /*8b10*/  @!P1 BRA `(.L_x_2588) ;  /* 0x0000009c006c9947 */ /* 0x002fea0003800000 */
.L_x_2587:
        /* <DEDUP_REMOVED lines=27> */
.L_x_2589:
        /* <DEDUP_REMOVED lines=9> */
.L_x_2579:
[----:B------:R-:W-:Y:S01]  /*8d60*/  ULDC.64 UR8, c[0x0][0x9a0] ;  /* 0x0002680000087ab9 */ /* 0x000fe20000000a00 */
[----:B------:R-:W-:Y:S01]  /*8d70*/  IADD3 R16, -R16, 0xb, RZ ;  /* 0x0000000b10107810 */ /* 0x000fe20007ffe1ff */
[----:B------:R-:W-:Y:S01]  /*8d80*/  UISETP.NE.U32.AND UP0, UPT, UR8, URZ, UPT ;  /* 0x0000003f0800728c */ /* 0x000fe2000bf05070 */
[----:B-1----:R-:W-:-:S03]  /*8d90*/  IMAD.MOV.U32 R6, RZ, RZ, 0x3f800000 ;  /* 0x3f800000ff067424 */ /* 0x002fc600078e00ff */
        /* <DEDUP_REMOVED lines=17> */
[----:B--2-4-:R-:W-:-:S04]  /*8eb0*/  IMAD.U32 R4, RZ, RZ, UR6 ;  /* 0x00000006ff047e24 */ /* 0x014fc8000f8e00ff */
[----:B0-----:R-:W-:-:S05]  /*8ec0*/  IMAD.U32 R5, RZ, RZ, UR7 ;  /* 0x00000007ff057e24 */ /* 0x001fca000f8e00ff */
[----:B------:R0:W2:Y:S01]  /*8ed0*/  @P0 LDG.E R6, desc[UR50][R4.64] ;  /* 0x0000003204060981 */ /* 0x0000a2000c1e1900 */
[----:B-1----:R-:W-:-:S03]  /*8ee0*/  IMAD.U32 R16, RZ, RZ, UR40 ;  /* 0x00000028ff107e24 */ /* 0x002fc6000f8e00ff */
[----:B------:R-:W1:Y:S04]  /*8ef0*/  SHFL.BFLY PT, R8, R3, 0x2, 0x1f ;  /* 0x0c401f0003087f89 */ /* 0x000e6800000e0000 */
[----:B------:R-:W3:Y:S01]  /*8f00*/  SHFL.BFLY PT, R7, R2, 0x2, 0x1f ;  /* 0x0c401f0002077f89 */ /* 0x000ee200000e0000 */
[----:B0-----:R-:W-:Y:S02]  /*8f10*/  IMAD.MOV.U32 R5, RZ, RZ, RZ ;  /* 0x000000ffff057224 */ /* 0x001fe400078e00ff */
[----:B-1----:R-:W-:Y:S01]  /*8f20*/  FADD.FTZ R8, R8, R3 ;  /* 0x0000000308087221 */ /* 0x002fe20000010000 */
[----:B------:R-:W-:Y:S02]  /*8f30*/  IMAD.MOV.U32 R3, RZ, RZ, -0x800000 ;  /* 0xff800000ff037424 */ /* 0x000fe400078e00ff */
[----:B---3--:R-:W-:Y:S01]  /*8f40*/  FADD.FTZ R9, R7, R2 ;  /* 0x0000000207097221 */ /* 0x008fe20000010000 */
[----:B------:R-:W-:Y:S01]  /*8f50*/  IMAD.MOV.U32 R2, RZ, RZ, -0x800000 ;  /* 0xff800000ff027424 */ /* 0x000fe200078e00ff */
[----:B------:R-:W0:Y:S04]  /*8f60*/  SHFL.BFLY PT, R7, R8, 0x1, 0x1f ;  /* 0x0c201f0008077f89 */ /* 0x000e2800000e0000 */
[----:B------:R-:W1:Y:S01]  /*8f70*/  SHFL.BFLY PT, R12, R9, 0x1, 0x1f ;  /* 0x0c201f00090c7f89 */ /* 0x000e6200000e0000 */
[----:B0-----:R-:W-:Y:S01]  /*8f80*/  FADD.FTZ R11, R8, R7 ;  /* 0x00000007080b7221 */ /* 0x001fe20000010000 */
[----:B------:R-:W-:-:S03]  /*8f90*/  IMAD.U32 R7, RZ, RZ, UR40 ;  /* 0x00000028ff077e24 */ /* 0x000fc6000f8e00ff */
[C---:B------:R-:W-:Y:S01]  /*8fa0*/  FMUL.FTZ R13, R11.reuse, 0.00390625 ;  /* 0x3b8000000b0d7820 */ /* 0x040fe20000410000 */
[----:B------:R-:W-:Y:S01]  /*8fb0*/  FSETP.NE.FTZ.AND P0, PT, R11, RZ, PT ;  /* 0x000000ff0b00720b */ /* 0x000fe20003f15000 */
[----:B-1----:R-:W-:Y:S01]  /*8fc0*/  FADD.FTZ R12, R9, R12 ;  /* 0x0000000c090c7221 */ /* 0x002fe20000010000 */
[----:B------:R-:W-:Y:S02]  /*8fd0*/  IMAD.MOV.U32 R9, RZ, RZ, RZ ;  /* 0x000000ffff097224 */ /* 0x000fe400078e00ff */
        /* <DEDUP_REMOVED lines=145> */
.L_x_2554:
        /* <DEDUP_REMOVED lines=26> */
[----:B------:R-:W-:Y:S01]  /*9a90*/  LEA.HI R4, R5, R6, RZ, 0x7 ;  /* 0x0000000605047211 */ /* 0x000fe200078f38ff */
[----:B------:R-:W-:Y:S01]  /*9aa0*/  UIADD3 UR9, UR5, UR9, URZ ;  /* 0x0000000905097290 */ /* 0x000fe2000fffe03f */
[----:B------:R-:W-:Y:S01]  /*9ab0*/  SEL R149, R26, R7, P0 ;  /* 0x000000071a957207 */ /* 0x000fe20000000000 */
[----:B------:R-:W-:Y:S01]  /*9ac0*/  UIADD3 UR8, UR7, UR8, URZ ;  /* 0x0000000807087290 */ /* 0x000fe2000fffe03f */
[----:B------:R-:W-:-:S02]  /*9ad0*/  SEL R26, R7, R26, P0 ;  /* 0x0000001a071a7207 */ /* 0x000fc40000000000 */
[----:B------:R-:W-:Y:S02]  /*9ae0*/  LOP3.LUT R7, R4, 0xffffff80, RZ, 0xc0, !PT ;  /* 0xffffff8004077812 */ /* 0x000fe400078ec0ff */
[----:B------:R-:W-:Y:S02]  /*9af0*/  SEL R175, R38, R39, P0 ;  /* 0x0000002726af7207 */ /* 0x000fe40000000000 */
[----:B------:R-:W-:Y:S01]  /*9b00*/  SEL R14, R39, R38, P0 ;  /* 0x00000026270e7207 */ /* 0x000fe20000000000 */
[----:B------:R-:W-:Y:S01]  /*9b10*/  IMAD.IADD R38, R6, 0x1, -R7 ;  /* 0x0000000106267824 */ /* 0x000fe200078e0a07 */
[----:B------:R-:W-:Y:S02]  /*9b20*/  SHF.R.S32.HI R9, RZ, 0x7, R4 ;  /* 0x00000007ff097819 */ /* 0x000fe40000011404 */
[----:B------:R-:W-:Y:S02]  /*9b30*/  LEA.HI R5, R5, R6, RZ, 0x2 ;  /* 0x0000000605057211 */ /* 0x000fe400078f10ff */
[----:B------:R-:W-:-:S02]  /*9b40*/  SHF.R.S32.HI R7, RZ, 0x1f, R38 ;  /* 0x0000001fff077819 */ /* 0x000fc40000011426 */
[----:B------:R-:W-:Y:S02]  /*9b50*/  SEL R181, R70, R71, P0 ;  /* 0x0000004746b57207 */ /* 0x000fe40000000000 */
[----:B------:R-:W-:Y:S02]  /*9b60*/  LEA.HI R11, R7, R38, RZ, 0x2 ;  /* 0x00000026070b7211 */ /* 0x000fe400078f10ff */
[----:B------:R-:W-:Y:S02]  /*9b70*/  SEL R177, R58, R59, P0 ;  /* 0x0000003b3ab17207 */ /* 0x000fe40000000000 */
[----:B------:R-:W-:Y:S02]  /*9b80*/  SEL R22, R59, R58, P0 ;  /* 0x0000003a3b167207 */ /* 0x000fe40000000000 */
[----:B------:R-:W-:Y:S02]  /*9b90*/  SEL R70, R71, R70, P0 ;  /* 0x0000004647467207 */ /* 0x000fe40000000000 */
[----:B------:R-:W-:-:S02]  /*9ba0*/  SEL R59, R78, R79, P0 ;  /* 0x0000004f4e3b7207 */ /* 0x000fc40000000000 */
[----:B------:R-:W-:Y:S02]  /*9bb0*/  SEL R71, R79, R78, P0 ;  /* 0x0000004e4f477207 */ /* 0x000fe40000000000 */
[----:B------:R-:W-:Y:S02]  /*9bc0*/  LEA.HI R4, R4, R9, RZ, 0x1 ;  /* 0x0000000904047211 */ /* 0x000fe400078f08ff */
[----:B------:R-:W-:Y:S02]  /*9bd0*/  LOP3.LUT R79, R5, 0xfffffffc, RZ, 0xc0, !PT ;  /* 0xfffffffc054f7812 */ /* 0x000fe400078ec0ff */
[--C-:B------:R-:W-:Y:S02]  /*9be0*/  SHF.R.S32.HI R5, RZ, 0x2, R11.reuse ;  /* 0x00000002ff057819 */ /* 0x100fe4000001140b */
        /* <DEDUP_REMOVED lines=8> */
[----:B------:R-:W-:-:S02]  /*9c70*/  LOP3.LUT R4, R10, 0xfffffff8, RZ, 0xc0, !PT ;  /* 0xfffffff80a047812 */ /* 0x000fc400078ec0ff */
[----:B------:R-:W-:Y:S02]  /*9c80*/  SHF.R.S32.HI R7, RZ, 0x5, R7 ;  /* 0x00000005ff077819 */ /* 0x000fe40000011407 */
        /* <DEDUP_REMOVED lines=16> */
[C---:B-1----:R-:W-:Y:S01]  /*9d90*/  IMAD R10, R12.reuse, 0x80, R10 ;  /* 0x000000800c0a7824 */ /* 0x042fe200078e020a */
        /* <DEDUP_REMOVED lines=170> */
[----:B------:R2:W-:Y:S04]  /*a840*/  SHFL.IDX PT, R130, R27, R0, 0x1c1f ;  /* 0x001c1f001b827589 */ /* 0x0005e800000e0000 */
[----:B------:R-:W3:Y:S01]  /*a850*/  SHFL.IDX PT, R169, R48, R15, 0x1c1f ;  /* 0x001c1f0f30a97589 */ /* 0x000ee200000e0000 */
[----:B-1----:R-:W-:-:S03]  /*a860*/  SEL R20, R166, R23, P0 ;  /* 0x00000017a6147207 */ /* 0x002fc60000000000 */
[----:B------:R-:W-:Y:S01]  /*a870*/  SHFL.IDX PT, R139, R13, R0, 0x1c1f ;  /* 0x001c1f000d8b7589 */ /* 0x000fe200000e0000 */
[----:B--2---:R-:W-:-:S03]  /*a880*/  SEL R27, R21, R162, P0 ;  /* 0x000000a2151b7207 */ /* 0x004fc60000000000 */
[----:B------:R-:W-:Y:S01]  /*a890*/  SHFL.IDX PT, R160, R28, R15, 0x1c1f ;  /* 0x001c1f0f1ca07589 */ /* 0x000fe200000e0000 */
[----:B------:R-:W-:-:S03]  /*a8a0*/  SEL R21, R69, R134, P0 ;  /* 0x0000008645157207 */ /* 0x000fc60000000000 */
[----:B------:R-:W-:Y:S04]  /*a8b0*/  SHFL.IDX PT, R111, R159, R0, 0x1c1f ;  /* 0x001c1f009f6f7589 */ /* 0x000fe800000e0000 */
[----:B------:R-:W-:Y:S04]  /*a8c0*/  SHFL.IDX PT, R115, R163, R0, 0x1c1f ;  /* 0x001c1f00a3737589 */ /* 0x000fe800000e0000 */
[----:B------:R-:W-:Y:S04]  /*a8d0*/  SHFL.IDX PT, R13, R143, R0, 0x1c1f ;  /* 0x001c1f008f0d7589 */ /* 0x000fe800000e0000 */
[----:B------:R-:W1:Y:S01]  /*a8e0*/  SHFL.IDX PT, R28, R127, R15, 0x1c1f ;  /* 0x001c1f0f7f1c7589 */ /* 0x000e6200000e0000 */
[----:B---3--:R-:W-:-:S03]  /*a8f0*/  SEL R18, R130, R169, P0 ;  /* 0x000000a982127207 */ /* 0x008fc60000000000 */
[----:B------:R2:W-:Y:S04]  /*a900*/  SHFL.IDX PT, R148, R22, R15, 0x1c1f ;  /* 0x001c1f0f16947589 */ /* 0x0005e800000e0000 */
[----:B------:R-:W-:Y:S04]  /*a910*/  SHFL.IDX PT, R107, R155, R0, 0x1c1f ;  /* 0x001c1f009b6b7589 */ /* 0x000fe800000e0000 */
[----:B------:R-:W-:Y:S01]  /*a920*/  SHFL.IDX PT, R163, R128, R15, 0x1c1f ;  /* 0x001c1f0f80a37589 */ /* 0x000fe200000e0000 */
[----:B--2---:R-:W-:-:S03]  /*a930*/  SEL R22, R23, R166, P0 ;  /* 0x000000a617167207 */ /* 0x004fc60000000000 */
[----:B------:R-:W-:Y:S01]  /*a940*/  SHFL.IDX PT, R159, R144, R15, 0x1c1f ;  /* 0x001c1f0f909f7589 */ /* 0x000fe200000e0000 */
[----:B------:R-:W-:Y:S02]  /*a950*/  SEL R23, R134, R69, P0 ;  /* 0x0000004586177207 */ /* 0x000fe40000000000 */
[----:B------:R-:W-:Y:S01]  /*a960*/  SEL R69, R117, R170, P0 ;  /* 0x000000aa75457207 */ /* 0x000fe20000000000 */
[----:B------:R-:W-:Y:S04]  /*a970*/  SHFL.IDX PT, R105, R49, R0, 0x1c1f ;  /* 0x001c1f0031697589 */ /* 0x000fe800000e0000 */
[----:B------:R-:W-:Y:S01]  /*a980*/  SHFL.IDX PT, R97, R53, R0, 0x1c1f ;  /* 0x001c1f0035617589 */ /* 0x000fe200000e0000 */
[----:B-1----:R-:W-:Y:S02]  /*a990*/  SEL R33, R13, R28, P0 ;  /* 0x0000001c0d217207 */ /* 0x002fe40000000000 */
[----:B------:R-:W-:Y:S01]  /*a9a0*/  SEL R13, R28, R13, P0 ;  /* 0x0000000d1c0d7207 */ /* 0x000fe20000000000 */
        /* <DEDUP_REMOVED lines=22> */
[----:B------:R-:W-:-:S03]  /*ab10*/  SEL R28, R24, R139, P0 ;  /* 0x0000008b181c7207 */ /* 0x000fc60000000000 */
[----:B------:R-:W-:Y:S04]  /*ab20*/  SHFL.IDX PT, R94, R167, R0, 0x1c1f ;  /* 0x001c1f00a75e7589 */ /* 0x000fe800000e0000 */
        /* <DEDUP_REMOVED lines=26> */
[----:B------:R-:W3:Y:S04]  /*acd0*/  SHFL.IDX PT, R167, R52, R15, 0x1c1f ;  /* 0x001c1f0f34a77589 */ /* 0x000ee800000e0000 */
[----:B------:R-:W-:Y:S04]  /*ace0*/  SHFL.IDX PT, R156, R132, R15, 0x1c1f ;  /* 0x001c1f0f849c7589 */ /* 0x000fe800000e0000 */
[----:B------:R4:W-:Y:S04]  /*acf0*/  SHFL.IDX PT, R140, R35, R15, 0x1c1f ;  /* 0x001c1f0f238c7589 */ /* 0x0009e800000e0000 */
[----:B------:R0:W-:Y:S04]  /*ad00*/  SHFL.IDX PT, R0, R121, R15, 0x1c1f ;  /* 0x001c1f0f79007589 */ /* 0x0001e800000e0000 */
[----:B------:R5:W5:Y:S01]  /*ad10*/  SHFL.IDX PT, R174, R76, R15, 0x1c1f ;  /* 0x001c1f0f4cae7589 */ /* 0x000b6200000e0000 */
[----:B-1----:R-:W-:-:S02]  /*ad20*/  SEL R139, R151, R54, P0 ;  /* 0x00000036978b7207 */ /* 0x002fc40000000000 */
[----:B----4-:R-:W-:Y:S01]  /*ad30*/  SEL R35, R171, R122, P0 ;  /* 0x0000007aab237207 */ /* 0x010fe20000000000 */
[----:B------:R-:W-:Y:S01]  /*ad40*/  SHFL.IDX PT, R84, R84, R15, 0x1c1f ;  /* 0x001c1f0f54547589 */ /* 0x000fe200000e0000 */
[----:B--2---:R-:W-:Y:S02]  /*ad50*/  SEL R26, R19, R164, P0 ;  /* 0x000000a4131a7207 */ /* 0x004fe40000000000 */
        /* <DEDUP_REMOVED lines=14> */
[----:B---3--:R-:W-:-:S02]  /*ae40*/  SEL R19, R126, R167, P0 ;  /* 0x000000a77e137207 */ /* 0x008fc40000000000 */
[----:B-----5:R-:W-:Y:S01]  /*ae50*/  SEL R76, R176, R105, P0 ;  /* 0x00000069b04c7207 */ /* 0x020fe20000000000 */
[----:B------:R-:W3:Y:S01]  /*ae60*/  SHFL.IDX PT, R116, R116, R15, 0x1c1f ;  /* 0x001c1f0f74747589 */ /* 0x000ee200000e0000 */
[----:B------:R-:W-:-:S03]  /*ae70*/  SEL R77, R174, R97, P0 ;  /* 0x00000061ae4d7207 */ /* 0x000fc60000000000 */
        /* <DEDUP_REMOVED lines=9> */
[----:B------:R0:W4:Y:S01]  /*af10*/  SHFL.IDX PT, R149, R74, R15, 0x1c1f ;  /* 0x001c1f0f4a957589 */ /* 0x00012200000e0000 */
[----:B------:R-:W-:-:S02]  /*af20*/  SEL R114, R163, R114, P0 ;  /* 0x00000072a3727207 */ /* 0x000fc40000000000 */
[----:B---3--:R-:W-:Y:S01]  /*af30*/  SEL R136, R53, R148, P0 ;  /* 0x0000009435887207 */ /* 0x008fe20000000000 */
[----:B------:R3:W-:Y:S01]  /*af40*/  SHFL.IDX PT, R133, R85, R15, 0x1c1f ;  /* 0x001c1f0f55857589 */ /* 0x0007e200000e0000 */
[----:B------:R-:W-:Y:S02]  /*af50*/  SEL R94, R159, R94, P0 ;  /* 0x0000005e9f5e7207 */ /* 0x000fe40000000000 */
[----:B-1----:R-:W-:Y:S01]  /*af60*/  SEL R31, R17, R160, P0 ;  /* 0x000000a0111f7207 */ /* 0x002fe20000000000 */
[----:B------:R1:W4:Y:S01]  /*af70*/  SHFL.IDX PT, R132, R82, R15, 0x1c1f ;  /* 0x001c1f0f52847589 */ /* 0x00032200000e0000 */
[----:B------:R-:W-:Y:S02]  /*af80*/  SEL R17, R167, R126, P0 ;  /* 0x0000007ea7117207 */ /* 0x000fe40000000000 */
[----:B0-----:R-:W-:Y:S01]  /*af90*/  SEL R74, R105, R176, P0 ;  /* 0x000000b0694a7207 */ /* 0x001fe20000000000 */
[----:B------:R-:W-:Y:S01]  /*afa0*/  SHFL.IDX PT, R40, R109, R15, 0x1c1f ;  /* 0x001c1f0f6d287589 */ /* 0x000fe200000e0000 */
[----:B------:R-:W-:-:S02]  /*afb0*/  SEL R105, R107, R116, P0 ;  /* 0x000000746b697207 */ /* 0x000fc40000000000 */
[----:B------:R-:W-:Y:S01]  /*afc0*/  SEL R107, R116, R107, P0 ;  /* 0x0000006b746b7207 */ /* 0x000fe20000000000 */
[----:B------:R0:W-:Y:S01]  /*afd0*/  SHFL.IDX PT, R48, R75, R15, 0x1c1f ;  /* 0x001c1f0f4b307589 */ /* 0x0001e200000e0000 */
[----:B---3--:R-:W-:Y:S02]  /*afe0*/  SEL R85, R87, R180, P0 ;  /* 0x000000b457557207 */ /* 0x008fe40000000000 */
[----:B-1----:R-:W-:Y:S01]  /*aff0*/  SEL R82, R178, R81, P0 ;  /* 0x00000051b2527207 */ /* 0x002fe20000000000 */
[----:B------:R1:W3:Y:S01]  /*b000*/  SHFL.IDX PT, R127, R101, R15, 0x1c1f ;  /* 0x001c1f0f657f7589 */ /* 0x0002e200000e0000 */
[----:B------:R-:W-:Y:S02]  /*b010*/  SEL R81, R83, R84, P0 ;  /* 0x0000005453517207 */ /* 0x000fe40000000000 */
[----:B------:R-:W-:Y:S01]  /*b020*/  SEL R83, R84, R83, P0 ;  /* 0x0000005354537207 */ /* 0x000fe20000000000 */
[----:B------:R5:W-:Y:S01]  /*b030*/  SHFL.IDX PT, R32, R125, R15, 0x1c1f ;  /* 0x001c1f0f7d207589 */ /* 0x000be200000e0000 */
[----:B------:R-:W-:-:S02]  /*b040*/  SEL R84, R86, R173, P0 ;  /* 0x000000ad56547207 */ /* 0x000fc40000000000 */
[----:B0-----:R-:W-:Y:S01]  /*b050*/  SEL R75, R97, R174, P0 ;  /* 0x000000ae614b7207 */ /* 0x001fe20000000000 */
[----:B------:R-:W-:Y:S01]  /*b060*/  SHFL.IDX PT, R36, R113, R15, 0x1c1f ;  /* 0x001c1f0f71247589 */ /* 0x000fe200000e0000 */
[----:B------:R-:W-:Y:S02]  /*b070*/  SEL R97, R99, R100, P0 ;  /* 0x0000006463617207 */ /* 0x000fe40000000000 */
[----:B-1----:R-:W-:Y:S01]  /*b080*/  SEL R101, R103, R108, P0 ;  /* 0x0000006c67657207 */ /* 0x002fe20000000000 */
[----:B------:R0:W-:Y:S01]  /*b090*/  SHFL.IDX PT, R44, R137, R15, 0x1c1f ;  /* 0x001c1f0f892c7589 */ /* 0x0001e200000e0000 */
[----:B------:R-:W-:Y:S02]  /*b0a0*/  SEL R99, R100, R99, P0 ;  /* 0x0000006364637207 */ /* 0x000fe40000000000 */
[----:B-----5:R-:W-:Y:S01]  /*b0b0*/  SEL R125, R73, R72, P0 ;  /* 0x00000048497d7207 */ /* 0x020fe20000000000 */
[----:B------:R-:W-:Y:S01]  /*b0c0*/  SHFL.IDX PT, R129, R129, R15, 0x1c1f ;  /* 0x001c1f0f81817589 */ /* 0x000fe200000e0000 */
[----:B------:R-:W-:-:S02]  /*b0d0*/  SEL R103, R108, R103, P0 ;  /* 0x000000676c677207 */ /* 0x000fc40000000000 */
[----:B------:R-:W-:Y:S01]  /*b0e0*/  SEL R100, R102, R177, P0 ;  /* 0x000000b166647207 */ /* 0x000fe20000000000 */
[----:B------:R1:W-:Y:S01]  /*b0f0*/  SHFL.IDX PT, R131, R146, R15, 0x1c1f ;  /* 0x001c1f0f92837589 */ /* 0x0003e200000e0000 */
[----:B------:R-:W-:Y:S02]  /*b100*/  SEL R104, R106, R179, P0 ;  /* 0x000000b36a687207 */ /* 0x000fe40000000000 */
        /* <DEDUP_REMOVED lines=34> */
[----:B----4-:R-:W-:Y:S01]  /*b330*/  SEL R73, R51, R150, P0 ;  /* 0x0000009633497207 */ /* 0x010fe20000000000 */
[----:B------:R-:W-:Y:S01]  /*b340*/  IMAD.WIDE.U32 R134, R134, UR37, R6 ;  /* 0x0000002586867c25 */ /* 0x000fe2000f8e0006 */
[----:B------:R-:W-:Y:S02]  /*b350*/  SEL R7, R59, R128, P0 ;  /* 0x000000803b077207 */ /* 0x000fe40000000000 */
[----:B------:R-:W-:Y:S01]  /*b360*/  SEL R59, R128, R59, P0 ;  /* 0x0000003b803b7207 */ /* 0x000fe20000000000 */
[----:B--2---:R-:W-:Y:S01]  /*b370*/  IMAD R151, R145, R144, UR4 ;  /* 0x0000000491977e24 */ /* 0x004fe2000f8e0290 */
[----:B------:R-:W-:Y:S01]  /*b380*/  ULDC.64 UR4, c[0x0][0xbe0] ;  /* 0x0002f80000047ab9 */ /* 0x000fe20000000a00 */
[----:B------:R-:W-:Y:S01]  /*b390*/  IMAD.IADD R135, R135, 0x1, R53 ;  /* 0x0000000187877824 */ /* 0x000fe200078e0235 */
[----:B------:R-:W-:Y:S01]  /*b3a0*/  SEL R6, R58, R149, P0 ;  /* 0x000000953a067207 */ /* 0x000fe20000000000 */
        /* <DEDUP_REMOVED lines=99> */
[----:B--234-:R-:W-:Y:S01]  /*b9e0*/  @!P1 IMAD.WIDE R2, R9, 0x4, R144 ;  /* 0x0000000409029825 */ /* 0x01cfe200078e0290 */
        /* <DEDUP_REMOVED lines=177> */
.L_x_2593:
[----:B------:R-:W-:Y:S05]  /*c500*/  BSYNC B0 ;  /* 0x0000000000007941 */ /* 0x000fea0003800000 */
.L_x_2592:
        /* <DEDUP_REMOVED lines=218> */
.L_x_2591:
        /* <DEDUP_REMOVED lines=58> */
.L_x_2550:
        /* <DEDUP_REMOVED lines=18> */
.L_x_2594:
[----:B------:R-:W-:Y:S01]  /*d770*/  ULDC UR42, c[0x0][0xc50] ;  /* 0x00031400002a7ab9 */ /* 0x000fe20000000800 */
[----:B------:R-:W-:Y:S01]  /*d780*/  UMOV UR40, UR6 ;  /* 0x0000000600287c82 */ /* 0x000fe20008000000 */
[----:B------:R-:W-:-:S11]  /*d790*/  UISETP.NE.AND UP0, UPT, UR42, 0x1, UPT ;  /* 0x000000012a00788c */ /* 0x000fd6000bf05270 */
[----:B------:R-:W-:Y:S01]  /*d7a0*/  @UP0 ULDC UR4, c[0x0][0xc54] ;  /* 0x0003150000040ab9 */ /* 0x000fe20000000800 */
[----:B------:R-:W-:Y:S01]  /*d7b0*/  @UP0 ULDC UR7, c[0x0][0xc58] ;  /* 0x0003160000070ab9 */ /* 0x000fe20000000800 */
[----:B------:R-:W-:-:S04]  /*d7c0*/  UIMAD.WIDE.U32 UR4, UR6, UR4, URZ ;  /* 0x00000004060472a5 */ /* 0x000fc8000f8e003f */
[----:B------:R-:W-:-:S12]  /*d7d0*/  @UP0 USHF.R.U32.HI UR40, URZ, UR7, UR5 ;  /* 0x000000073f280299 */ /* 0x000fd80008011605 */
.L_x_2595:
        /* <DEDUP_REMOVED lines=8> */
[----:B------:R-:W-:Y:S01]  /*d860*/  ULDC UR4, c[0x0][0x448] ;  /* 0x0001120000047ab9 */ /* 0x000fe20000000800 */
[----:B------:R-:W-:Y:S01]  /*d870*/  ULDC UR7, c[0x0][0x2f0] ;  /* 0x0000bc0000077ab9 */ /* 0x000fe20000000800 */
[----:B------:R-:W-:-:S05]  /*d880*/  IMAD.MOV.U32 R17, RZ, RZ, RZ ;  /* 0x000000ffff117224 */ /* 0x000fca00078e00ff */
[----:B------:R-:W1:Y:S01]  /*d890*/  S2UR UR46, SR_CTAID.X ;  /* 0x00000000002e79c3 */ /* 0x000e620000002500 */
[----:B------:R-:W-:Y:S01]  /*d8a0*/  UISETP.NE.AND UP1, UPT, UR4, 0x1, UPT ;  /* 0x000000010400788c */ /* 0x000fe2000bf25270 */
[----:B------:R-:W-:Y:S02]  /*d8b0*/  ULDC UR8, c[0x0][0x288] ;  /* 0x0000a20000087ab9 */ /* 0x000fe40000000800 */
[----:B------:R-:W-:Y:S02]  /*d8c0*/  ULDC.64 UR4, c[0x0][0x418] ;  /* 0x0001060000047ab9 */ /* 0x000fe40000000a00 */
[----:B------:R-:W-:-:S03]  /*d8d0*/  UISETP.NE.U32.AND UP0, UPT, UR4, URZ, UPT ;  /* 0x0000003f0400728c */ /* 0x000fc6000bf05070 */
[----:B------:R-:W-:Y:S01]  /*d8e0*/  ULDC UR4, c[0x0][0x424] ;  /* 0x0001090000047ab9 */ /* 0x000fe20000000800 */
[----:B------:R-:W-:-:S03]  /*d8f0*/  UISETP.NE.AND.EX UP0, UPT, UR5, URZ, UPT, UP0 ;  /* 0x0000003f0500728c */ /* 0x000fc6000bf05300 */
[----:B------:R-:W-:Y:S01]  /*d900*/  @UP1 ULDC UR5, c[0x0][0x44c] ;  /* 0x0001130000051ab9 */ /* 0x000fe20000000800 */
[----:B0-----:R-:W-:Y:S01]  /*d910*/  ISETP.NE.U32.AND P0, PT, R2, RZ, PT ;  /* 0x000000ff0200720c */ /* 0x001fe20003f05070 */
[----:B------:R-:W-:-:S03]  /*d920*/  USEL UR38, UR4, 0x1, UP0 ;  /* 0x0000000104267887 */ /* 0x000fc60008000000 */
[----:B------:R-:W-:Y:S01]  /*d930*/  ISETP.NE.AND.EX P0, PT, R3, RZ, PT, P0 ;  /* 0x000000ff0300720c */ /* 0x000fe20003f05300 */
[----:B-1----:R-:W-:Y:S02]  /*d940*/  ULEA UR6, UR46, 0x7f, 0x7 ;  /* 0x0000007f2e067891 */ /* 0x002fe4000f8e383f */
[----:B------:R-:W-:Y:S02]  /*d950*/  UIMAD UR38, UR38, UR7, URZ ;  /* 0x00000007262672a4 */ /* 0x000fe4000f8e023f */
[----:B------:R-:W-:Y:S01]  /*d960*/  UIMAD.WIDE.U32 UR4, UR6, UR5, URZ ;  /* 0x00000005060472a5 */ /* 0x000fe2000f8e003f */
[----:B------:R-:W-:-:S03]  /*d970*/  @UP1 ULDC UR7, c[0x0][0x450] ;  /* 0x0001140000071ab9 */ /* 0x000fc60000000800 */
[----:B------:R-:W-:-:S04]  /*d980*/  @UP1 USHF.R.U32.HI UR6, URZ, UR7, UR5 ;  /* 0x000000073f061299 */ /* 0x000fc80008011605 */
[----:B------:R-:W0:Y:S01]  /*d990*/  @P0 LDC.64 R2, c[0x0][0xa28] ;  /* 0x00028a00ff020b82 */ /* 0x000e220000000a00 */
[----:B------:R-:W-:Y:S02]  /*d9a0*/  UIADD3 UR5, UR38, 0x80, -UR8 ;  /* 0x0000008026057890 */ /* 0x000fe4000fffe808 */
[----:B------:R-:W-:Y:S02]  /*d9b0*/  UIADD3 UR4, UR38, 0x7f, URZ ;  /* 0x0000007f26047890 */ /* 0x000fe4000fffe03f */
[----:B------:R-:W-:Y:S02]  /*d9c0*/  UIADD3 UR6, UR5, UR6, URZ ;  /* 0x0000000605067290 */ /* 0x000fe4000fffe03f */
[----:B------:R-:W-:Y:S02]  /*d9d0*/  USHF.R.S32.HI UR5, URZ, 0x1f, UR4 ;  /* 0x0000001f3f057899 */ /* 0x000fe40008011404 */
[----:B------:R-:W-:Y:S02]  /*d9e0*/  USHF.R.S32.HI UR7, URZ, 0x1f, UR6 ;  /* 0x0000001f3f077899 */ /* 0x000fe40008011406 */
[----:B------:R-:W-:-:S02]  /*d9f0*/  ULEA.HI UR5, UR5, UR4, URZ, 0x7 ;  /* 0x0000000405057291 */ /* 0x000fc4000f8f383f */
[----:B------:R-:W-:Y:S02]  /*da00*/  ULEA.HI UR7, UR7, UR6, URZ, 0x7 ;  /* 0x0000000607077291 */ /* 0x000fe4000f8f383f */
[----:B------:R-:W-:Y:S02]  /*da10*/  USHF.R.S32.HI UR41, URZ, 0x7, UR5 ;  /* 0x000000073f297899 */ /* 0x000fe40008011405 */
[----:B------:R-:W-:-:S04]  /*da20*/  USHF.R.S32.HI UR43, URZ, 0x7, UR7 ;  /* 0x000000073f2b7899 */ /* 0x000fc80008011407 */
[----:B------:R-:W-:Y:S02]  /*da30*/  UISETP.LT.AND UP0, UPT, UR41, UR43, UPT ;  /* 0x0000002b2900728c */ /* 0x000fe4000bf01270 */
[----:B------:R-:W-:Y:S01]  /*da40*/  UP2UR UR47, UPR, URZ, 0x2 ;  /* 0x000000023f2f7883 */ /* 0x000fe20008000000 */
[----:B0-----:R-:W-:Y:S01]  /*da50*/  @P0 IMAD.WIDE R2, R24, 0x4, R2 ;  /* 0x0000000418020825 */ /* 0x001fe200078e0202 */
[----:B------:R-:W-:-:S04]  /*da60*/  USEL UR11, UR41, UR43, UP0 ;  /* 0x0000002b290b7287 */ /* 0x000fc80008000000 */
[----:B------:R-:W-:Y:S01]  /*da70*/  UISETP.GE.AND UP1, UPT, UR11, 0x1, UPT ;  /* 0x000000010b00788c */ /* 0x000fe2000bf26270 */
[----:B------:R0:W5:Y:S01]  /*da80*/  @P0 LDG.E R17, desc[UR50][R2.64] ;  /* 0x0000003202110981 */ /* 0x000162000c1e1900 */
[----:B------:R-:W-:Y:S02]  /*da90*/  USHF.R.U32.HI UR9, URZ, 0x10, UR42 ;  /* 0x000000103f097899 */ /* 0x000fe4000801162a */
[----:B------:R-:W-:Y:S02]  /*daa0*/  ULOP3.LUT UR42, UR42, 0xffff, URZ, 0xc0, !UPT ;  /* 0x0000ffff2a2a7892 */ /* 0x000fe4000f8ec03f */
[----:B------:R-:W-:Y:S01]  /*dab0*/  PLOP3.LUT P0, PT, PT, PT, UP1, 0x80, 0x0 ;  /* 0x000000000000781c */ /* 0x000fe20003f0f018 */
[----:B------:R-:W-:Y:S01]  /*dac0*/  UISETP.NE.AND UP0, UPT, UR9, URZ, UPT ;  /* 0x0000003f0900728c */ /* 0x000fe2000bf05270 */
[----:B------:R-:W-:-:S10]  /*dad0*/  UMOV UR37, URZ ;  /* 0x0000003f00257c82 */ /* 0x000fd40008000000 */
[----:B------:R-:W-:Y:S01]  /*dae0*/  @!UP0 ULDC UR9, c[0x0][0x9f0] ;  /* 0x00027c0000098ab9 */ /* 0x000fe20000000800 */
[----:B0-----:R-:W-:Y:S05]  /*daf0*/  @!P0 BRA `(.L_x_2597) ;  /* 0x0000000000788947 */ /* 0x001fea0003800000 */
[----:B------:R-:W-:Y:S01]  /*db00*/  IABS R0, UR9 ;  /* 0x0000000900007c13 */ /* 0x000fe20008000000 */
[----:B------:R-:W-:Y:S02]  /*db10*/  UIADD3 UR6, UR9, -0x1, UR11 ;  /* 0xffffffff09067890 */ /* 0x000fe4000fffe00b */
[----:B------:R-:W-:Y:S01]  /*db20*/  IABS R4, UR9 ;  /* 0x0000000900047c13 */ /* 0x000fe20008000000 */
[----:B------:R-:W-:Y:S01]  /*db30*/  UMOV UR4, URZ ;  /* 0x0000003f00047c82 */ /* 0x000fe20008000000 */
        /* <DEDUP_REMOVED lines=26> */
.L_x_2597:
[----:B------:R-:W-:Y:S02]  /*dce0*/  UIMAD UR48, UR42, UR37, URZ ;  /* 0x000000252a3072a4 */ /* 0x000fe4000f8e023f */
[----:B------:R-:W-:Y:S02]  /*dcf0*/  IMAD.U32 R3, RZ, RZ, UR37 ;  /* 0x00000025ff037e24 */ /* 0x000fe4000f8e00ff */
[----:B------:R-:W-:Y:S02]  /*dd00*/  IMAD.MOV.U32 R0, RZ, RZ, RZ ;  /* 0x000000ffff007224 */ /* 0x000fe400078e00ff */
[----:B------:R-:W-:Y:S02]  /*dd10*/  IMAD.MOV.U32 R2, RZ, RZ, 0x1 ;  /* 0x00000001ff027424 */ /* 0x000fe400078e00ff */
[----:B------:R-:W-:-:S05]  /*dd20*/  IMAD.U32 R16, RZ, RZ, UR48 ;  /* 0x00000030ff107e24 */ /* 0x000fca000f8e00ff */
        /* <DEDUP_REMOVED lines=27> */
.L_x_2598:
        /* <DEDUP_REMOVED lines=20> */
.L_x_2599:
        /* <DEDUP_REMOVED lines=20> */
.L_x_2600:
        /* <DEDUP_REMOVED lines=18> */
.L_x_2601:
[----:B------:R-:W0:Y:S01]  /*e280*/  LDC.64 R2, c[0x0][0x9f8] ;  /* 0x00027e00ff027b82 */ /* 0x000e220000000a00 */
[----:B------:R-:W-:-:S07]  /*e290*/  IMAD.MOV.U32 R36, RZ, RZ, R24 ;  /* 0x000000ffff247224 */ /* 0x000fce00078e0018 */
[----:B------:R-:W1:Y:S01]  /*e2a0*/  LDC R8, c[0x0][0x430] ;  /* 0x00010c00ff087b82 */ /* 0x000e620000000800 */
[----:B0-----:R-:W-:-:S04]  /*e2b0*/  ISETP.NE.U32.AND P0, PT, R2, RZ, PT ;  /* 0x000000ff0200720c */ /* 0x001fc80003f05070 */
[----:B------:R-:W-:-:S13]  /*e2c0*/  ISETP.NE.AND.EX P0, PT, R3, RZ, PT, P0 ;  /* 0x000000ff0300720c */ /* 0x000fda0003f05300 */
[----:B------:R-:W0:Y:S02]  /*e2d0*/  @P0 LDC.64 R2, c[0x0][0x9f8] ;  /* 0x00027e00ff020b82 */ /* 0x000e240000000a00 */
[----:B0-----:R-:W-:-:S05]  /*e2e0*/  @P0 IMAD.WIDE R2, R24, 0x4, R2 ;  /* 0x0000000418020825 */ /* 0x001fca00078e0202 */
[----:B------:R0:W2:Y:S01]  /*e2f0*/  @P0 LDG.E R36, desc[UR50][R2.64] ;  /* 0x0000003202240981 */ /* 0x0000a2000c1e1900 */
[C---:B------:R-:W-:Y:S01]  /*e300*/  IMAD.SHL.U32 R32, R22.reuse, 0x10, RZ ;  /* 0x0000001016207824 */ /* 0x040fe200078e00ff */
[----:B------:R-:W-:Y:S02]  /*e310*/  LOP3.LUT R20, R22, 0x7f, RZ, 0xc0, !PT ;  /* 0x0000007f16147812 */ /* 0x000fe400078ec0ff */
[----:B-1----:R-:W-:Y:S02]  /*e320*/  ISETP.NE.AND P1, PT, R8, 0x1, PT ;  /* 0x000000010800780c */ /* 0x002fe40003f25270 */
[----:B------:R-:W-:Y:S02]  /*e330*/  LEA R9, R16, 0xffffff80, 0x7 ;  /* 0xffffff8010097811 */ /* 0x000fe400078e38ff */
[----:B------:R-:W-:Y:S02]  /*e340*/  LOP3.LUT R32, R32, 0x70, RZ, 0xc0, !PT ;  /* 0x0000007020207812 */ /* 0x000fe400078ec0ff */
[----:B------:R-:W-:-:S02]  /*e350*/  SHF.R.U32.HI R19, RZ, 0x3, R20 ;  /* 0x00000003ff137819 */ /* 0x000fc40000011614 */
[----:B------:R-:W-:Y:S02]  /*e360*/  LOP3.LUT R23, R23, 0xfffffff7, RZ, 0xc0, !PT ;  /* 0xfffffff717177812 */ /* 0x000fe400078ec0ff */
[----:B------:R-:W-:-:S03]  /*e370*/  IADD3 R4, R32, R19, R9 ;  /* 0x0000001320047210 */ /* 0x000fc60007ffe009 */
[----:B------:R-:W1:Y:S01]  /*e380*/  @P1 LDC R0, c[0x0][0x434] ;  /* 0x00010d00ff001b82 */ /* 0x000e620000000800 */
[C---:B------:R-:W-:Y:S01]  /*e390*/  ISETP.GE.AND P0, PT, R4.reuse, UR38, PT ;  /* 0x0000002604007c0c */ /* 0x040fe2000bf06270 */
[----:B-----5:R-:W-:Y:S01]  /*e3a0*/  IMAD.IADD R13, R4, 0x1, R17 ;  /* 0x00000001040d7824 */ /* 0x020fe200078e0211 */
[----:B------:R-:W-:-:S03]  /*e3b0*/  @P1 LOP3.LUT R23, R23, 0x8, RZ, 0xfc, !PT ;  /* 0x0000000817171812 */ /* 0x000fc600078efcff */
[----:B------:R-:W-:Y:S02]  /*e3c0*/  IMAD.MOV.U32 R11, RZ, RZ, R13 ;  /* 0x000000ffff0b7224 */ /* 0x000fe400078e000d */
[----:B0-----:R-:W0:Y:S08]  /*e3d0*/  @P1 LDC R3, c[0x0][0x438] ;  /* 0x00010e00ff031b82 */ /* 0x001e300000000800 */
[----:B------:R-:W3:Y:S08]  /*e3e0*/  @!P0 LDC.64 R6, c[0x0][0x428] ;  /* 0x00010a00ff068b82 */ /* 0x000ef00000000a00 */
[----:B------:R-:W4:Y:S01]  /*e3f0*/  @!P0 LDC.64 R4, c[0x0][0x418] ;  /* 0x00010600ff048b82 */ /* 0x000f220000000a00 */
[----:B-1----:R-:W-:-:S05]  /*e400*/  @P1 IMAD.HI.U32 R0, R13, R0, RZ ;  /* 0x000000000d001227 */ /* 0x002fca00078e00ff */
[----:B0-----:R-:W-:-:S04]  /*e410*/  @P1 SHF.R.U32.HI R11, RZ, R3, R0 ;  /* 0x00000003ff0b1219 */ /* 0x001fc80000011600 */
[--C-:B------:R-:W-:Y:S01]  /*e420*/  @!P0 SHF.R.S32.HI R3, RZ, 0x1f, R11.reuse ;  /* 0x0000001fff038819 */ /* 0x100fe2000001140b */
[----:B------:R-:W-:Y:S01]  /*e430*/  @!P0 IMAD.MOV.U32 R2, RZ, RZ, R11 ;  /* 0x000000ffff028224 */ /* 0x000fe200078e000b */
[----:B------:R-:W-:Y:S01]  /*e440*/  UMOV UR4, 0xffffffff ;  /* 0xffffffff00047882 */ /* 0x000fe20000000000 */
[----:B------:R-:W-:Y:S01]  /*e450*/  IMAD.MOV.U32 R35, RZ, RZ, 0x20 ;  /* 0x00000020ff237424 */ /* 0x000fe200078e00ff */
[----:B--2---:R-:W-:Y:S01]  /*e460*/  SHF.R.S32.HI R10, RZ, 0x1f, R36 ;  /* 0x0000001fff0a7819 */ /* 0x004fe20000011424 */
[----:B---3--:R-:W-:-:S04]  /*e470*/  @!P0 IMAD.WIDE.U32 R2, R36, R6, R2 ;  /* 0x0000000624028225 */ /* 0x008fc800078e0002 */
[----:B------:R-:W-:Y:S01]  /*e480*/  @!P0 IMAD R0, R10, R6, RZ ;  /* 0x000000060a008224 */ /* 0x000fe200078e02ff */
[----:B----4-:R-:W-:Y:S01]  /*e490*/  @!P0 LEA R4, P1, R2, R4, 0x2 ;  /* 0x0000000402048211 */ /* 0x010fe200078210ff */
[----:B------:R0:W-:Y:S02]  /*e4a0*/  STL [R1+0x4], R10 ;  /* 0x0000040a01007387 */ /* 0x0001e40000100800 */
[----:B------:R-:W-:-:S04]  /*e4b0*/  @!P0 IMAD R7, R36, R7, R0 ;  /* 0x0000000724078224 */ /* 0x000fc800078e0200 */
[----:B------:R-:W-:Y:S01]  /*e4c0*/  @!P0 IMAD.IADD R0, R3, 0x1, R7 ;  /* 0x0000000103008824 */ /* 0x000fe200078e0207 */
[----:B0-----:R-:W0:Y:S04]  /*e4d0*/  LDC R10, c[0x0][0x2f4] ;  /* 0x0000bd00ff0a7b82 */ /* 0x001e280000000800 */
[----:B------:R-:W-:Y:S01]  /*e4e0*/  @!P0 LEA.HI.X R5, R2, R5, R0, 0x2, P1 ;  /* 0x0000000502058211 */ /* 0x000fe200008f1400 */
[----:B------:R-:W-:Y:S02]  /*e4f0*/  IMAD.MOV.U32 R0, RZ, RZ, RZ ;  /* 0x000000ffff007224 */ /* 0x000fe400078e00ff */
[----:B------:R-:W-:Y:S01]  /*e500*/  IMAD.MOV R2, RZ, RZ, -R11 ;  /* 0x000000ffff027224 */ /* 0x000fe200078e0a0b */
[----:B------:R-:W-:-:S03]  /*e510*/  R2P PR, R22, 0x6 ;  /* 0x0000000616007804 */ /* 0x000fc60000000000 */
[----:B------:R1:W5:Y:S01]  /*e520*/  @!P0 LDG.E R0, desc[UR50][R4.64] ;  /* 0x0000003204008981 */ /* 0x000362000c1e1900 */
[----:B------:R-:W-:Y:S02]  /*e530*/  SHF.R.U32.HI R6, RZ, 0x5, R20 ;  /* 0x00000005ff067819 */ /* 0x000fe40000011614 */
[----:B------:R-:W-:Y:S01]  /*e540*/  SEL R35, R35, 0xffffffe0, !P1 ;  /* 0xffffffe023237807 */ /* 0x000fe20004800000 */
[----:B-1----:R-:W-:Y:S02]  /*e550*/  IMAD R4, R8, R2, R13 ;  /* 0x0000000208047224 */ /* 0x002fe400078e020d */
[----:B------:R-:W-:Y:S02]  /*e560*/  IMAD.MOV.U32 R8, RZ, RZ, 0x40 ;  /* 0x00000040ff087424 */ /* 0x000fe400078e00ff */
[----:B------:R-:W-:-:S03]  /*e570*/  IMAD.SHL.U32 R2, R22, 0x80, RZ ;  /* 0x0000008016027824 */ /* 0x000fc600078e00ff */
[----:B------:R-:W-:Y:S02]  /*e580*/  SEL R8, R8, 0xffffffc0, !P2 ;  /* 0xffffffc008087807 */ /* 0x000fe40005000000 */
[C---:B------:R-:W-:Y:S02]  /*e590*/  LOP3.LUT R3, R2.reuse, 0x380, RZ, 0xc0, !PT ;  /* 0x0000038002037812 */ /* 0x040fe400078ec0ff */
[----:B------:R-:W-:Y:S01]  /*e5a0*/  LOP3.LUT R7, R2, 0x400, RZ, 0xc0, !PT ;  /* 0x0000040002077812 */ /* 0x000fe200078ec0ff */
[----:B------:R1:W-:Y:S02]  /*e5b0*/  STL [R1], R8 ;  /* 0x0000000801007387 */ /* 0x0003e40000100800 */
[C---:B------:R-:W-:Y:S01]  /*e5c0*/  IMAD R5, R6.reuse, 0x10, R3 ;  /* 0x0000001006057824 */ /* 0x040fe200078e0203 */
[----:B------:R-:W-:Y:S01]  /*e5d0*/  LOP3.LUT R3, R3, 0x10, R22, 0xf8, !PT ;  /* 0x0000001003037812 */ /* 0x000fe200078ef816 */
[----:B------:R-:W-:-:S03]  /*e5e0*/  IMAD R7, R6, 0x800, R7 ;  /* 0x0000080006077824 */ /* 0x000fc600078e0207 */
[----:B------:R-:W-:Y:S01]  /*e5f0*/  LOP3.LUT R5, R5, R32, RZ, 0x3c, !PT ;  /* 0x0000002005057212 */ /* 0x000fe200078e3cff */
[----:B------:R-:W-:Y:S06]  /*e600*/  BRA.DIV UR4, `(.L_x_2602) ;  /* 0x0000004204c87947 */ /* 0x000fec000b800000 */
.L_x_2654:
[----:B------:R-:W-:Y:S01]  /*e610*/  ULOP3.LUT UR4, UR36, 0x2, URZ, 0xfc, !UPT ;  /* 0x0000000224047892 */ /* 0x000fe2000f8efc3f */
[----:B------:R-:W-:Y:S01]  /*e620*/  LOP3.LUT R6, R3, R32, RZ, 0x3c, !PT ;  /* 0x0000002003067212 */ /* 0x000fe200078e3cff */
[----:B------:R-:W-:Y:S01]  /*e630*/  IMAD.U32 R34, RZ, RZ, UR40 ;  /* 0x00000028ff227e24 */ /* 0x000fe2000f8e00ff */
[----:B------:R-:W-:Y:S02]  /*e640*/  LOP3.LUT R5, R5, 0xc00, R2, 0xf8, !PT ;  /* 0x00000c0005057812 */ /* 0x000fe400078ef802 */
[C---:B0-----:R-:W-:Y:S01]  /*e650*/  ISETP.GE.AND P2, PT, R32.reuse, R10, PT ;  /* 0x0000000a2000720c */ /* 0x041fe20003f46270 */
        /* <DEDUP_REMOVED lines=17> */
.L_x_2603:
[----:B------:R-:W-:Y:S01]  /*e770*/  IMAD.MOV.U32 R21, RZ, RZ, 0x1 ;  /* 0x00000001ff157424 */ /* 0x000fe200078e00ff */
[----:B-1----:R-:W-:-:S04]  /*e780*/  SHF.R.S32.HI R8, RZ, 0x1f, R4 ;  /* 0x0000001fff087819 */ /* 0x002fc80000011404 */
[----:B------:R-:W-:-:S04]  /*e790*/  SHF.L.U32 R21, R21, 0x1f, RZ ;  /* 0x0000001f15157819 */ /* 0x000fc800000006ff */
[----:B------:R-:W0:Y:S02]  /*e7a0*/  SYNCS.PHASECHK.TRANS64.TRYWAIT P0, [UR44+0x38880], R21 ;  /* 0x03888015ff0075a7 */ /* 0x000e24000800016c */
[----:B0-----:R-:W-:Y:S05]  /*e7b0*/  @!P0 BRA `(.L_x_2604) ;  /* 0x00000040007c8947 */ /* 0x001fea0003800000 */
.L_x_2655:
        /* <DEDUP_REMOVED lines=19> */
[----:B------:R-:W-:Y:S01]  /*e8f0*/  UIMAD UR4, UR40, UR5, UR4 ;  /* 0x00000005280472a4 */ /* 0x000fe2000f8e0204 */
[----:B------:R-:W-:Y:S01]  /*e900*/  IADD3 R5, -R19, UR38, -R9 ;  /* 0x0000002613057c10 */ /* 0x000fe2000fffe909 */
[----:B------:R-:W-:Y:S01]  /*e910*/  IMAD.U32 R7, RZ, RZ, UR7 ;  /* 0x00000007ff077e24 */ /* 0x000fe2000f8e00ff */
[----:B------:R-:W-:-:S04]  /*e920*/  IADD3 R6, P0, R2, UR6, RZ ;  /* 0x0000000602067c10 */ /* 0x000fc8000ff1e0ff */
[----:B------:R-:W-:Y:S01]  /*e930*/  IADD3.X R7, R7, UR4, R3, P0, !PT ;  /* 0x0000000407077c10 */ /* 0x000fe200087fe403 */
[C---:B------:R-:W-:Y:S01]  /*e940*/  IMAD.SHL.U32 R3, R22.reuse, 0x80, RZ ;  /* 0x0000008016037824 */ /* 0x040fe200078e00ff */
[----:B------:R-:W-:Y:S01]  /*e950*/  ISETP.GE.AND P0, PT, R5, 0x1, PT ;  /* 0x000000010500780c */ /* 0x000fe20003f06270 */
[----:B------:R-:W-:Y:S01]  /*e960*/  IMAD.SHL.U32 R22, R22, 0x10, RZ ;  /* 0x0000001016167824 */ /* 0x000fe200078e00ff */
[----:B------:R-:W-:Y:S02]  /*e970*/  UMOV UR4, 0xffffffff ;  /* 0xffffffff00047882 */ /* 0x000fe40000000000 */
[----:B------:R-:W-:-:S04]  /*e980*/  LOP3.LUT R3, R32, 0x380, R3, 0xf8, !PT ;  /* 0x0000038020037812 */ /* 0x000fc800078ef803 */
[----:B------:R-:W-:-:S04]  /*e990*/  LOP3.LUT R22, R3, 0x70, R22, 0x78, !PT ;  /* 0x0000007003167812 */ /* 0x000fc800078e7816 */
[----:B------:R-:W-:Y:S02]  /*e9a0*/  LOP3.LUT R37, R22, 0x400, R37, 0xf8, !PT ;  /* 0x0000040016257812 */ /* 0x000fe400078ef825 */
        /* <DEDUP_REMOVED lines=77> */
.L_x_2673:
        /* <DEDUP_REMOVED lines=18> */
.L_x_2606:
[----:B------:R-:W-:Y:S01]  /*efa0*/  SYNCS.ARRIVE.TRANS64.A1T0 RZ, [UR44+0x38870], RZ ;  /* 0x038870ffffff79a7 */ /* 0x000fe2000810002c */
[----:B------:R-:W-:Y:S05]  /*efb0*/  @!P6 BRA `(.L_x_2607) ;  /* 0x000000000004e947 */ /* 0x000fea0003800000 */
[----:B------:R-:W-:Y:S01]  /*efc0*/  BPT.TRAP 0x1 ;  /* 0x000000040000795c */ /* 0x000fe20000300000 */
.L_x_2607:
[----:B------:R-:W0:Y:S02]  /*efd0*/  SYNCS.PHASECHK.TRANS64.TRYWAIT P0, [UR44+0x38840], R21 ;  /* 0x03884015ff0075a7 */ /* 0x000e24000800016c */
[----:B0-----:R-:W-:Y:S05]  /*efe0*/  @!P0 BRA `(.L_x_2608) ;  /* 0x0000004400348947 */ /* 0x001fea0003800000 */
.L_x_2674:
        /* <DEDUP_REMOVED lines=15> */
[----:B-1----:R-:W-:Y:S02]  /*f0e0*/  ISETP.GE.AND P1, PT, R18, R9, PT ;  /* 0x000000091200720c */ /* 0x002fe40003f26270 */
        /* <DEDUP_REMOVED lines=75> */
.L_x_2692:
        /* <DEDUP_REMOVED lines=18> */
.L_x_2610:
        /* <DEDUP_REMOVED lines=30> */
.L_x_2611:
[----:B------:R-:W-:Y:S01]  /*f8a0*/  UISETP.NE.AND UP0, UPT, UR47, URZ, UPT ;  /* 0x0000003f2f00728c */ /* 0x000fe2000bf05270 */
[----:B------:R-:W-:Y:S01]  /*f8b0*/  IMAD.U32 R4, RZ, RZ, UR38 ;  /* 0x00000026ff047e24 */ /* 0x000fe2000f8e00ff */
[----:B------:R-:W-:Y:S01]  /*f8c0*/  ULDC.64 UR4, c[0x0][0x2e0] ;  /* 0x0000b80000047ab9 */ /* 0x000fe20000000a00 */
[----:B------:R-:W-:Y:S01]  /*f8d0*/  IMAD.U32 R5, RZ, RZ, UR39 ;  /* 0x00000027ff057e24 */ /* 0x000fe2000f8e00ff */
[----:B------:R-:W-:Y:S01]  /*f8e0*/  ULDC.64 UR6, c[0x0][0x2c8] ;  /* 0x0000b20000067ab9 */ /* 0x000fe20000000a00 */
[----:B------:R-:W-:Y:S01]  /*f8f0*/  IMAD.IADD R0, R32, 0x1, R19 ;  /* 0x0000000120007824 */ /* 0x000fe200078e0213 */
[----:B------:R-:W-:Y:S01]  /*f900*/  PLOP3.LUT P0, PT, PT, PT, UP0, 0x80, 0x0 ;  /* 0x000000000000781c */ /* 0x000fe20003f0f008 */
[----:B------:R-:W-:Y:S01]  /*f910*/  IMAD.U32 R5, RZ, RZ, UR46 ;  /* 0x0000002eff057e24 */ /* 0x000fe2000f8e00ff */
[----:B------:R-:W-:Y:S01]  /*f920*/  PLOP3.LUT P1, PT, PT, PT, UP0, 0x80, 0x0 ;  /* 0x000000000000781c */ /* 0x000fe20003f2f008 */
[----:B------:R-:W-:Y:S02]  /*f930*/  IMAD.U32 R3, RZ, RZ, UR45 ;  /* 0x0000002dff037e24 */ /* 0x000fe4000f8e00ff */
[----:B------:R-:W-:-:S02]  /*f940*/  IMAD.MOV.U32 R2, RZ, RZ, R4 ;  /* 0x000000ffff027224 */ /* 0x000fc400078e0004 */
[----:B------:R-:W-:Y:S02]  /*f950*/  IMAD R0, R5, 0x80, R0 ;  /* 0x0000008005007824 */ /* 0x000fe400078e0200 */
[----:B------:R-:W-:Y:S01]  /*f960*/  IMAD R25, R25, UR4, RZ ;  /* 0x0000000419197c24 */ /* 0x000fe2000f8e02ff */
[----:B------:R-:W0:Y:S01]  /*f970*/  LDC R5, c[0x0][0x448] ;  /* 0x00011200ff057b82 */ /* 0x000e220000000800 */
[----:B------:R-:W-:Y:S01]  /*f980*/  IMAD.WIDE.U32 R2, R24, UR4, R2 ;  /* 0x0000000418027c25 */ /* 0x000fe2000f8e0002 */
[----:B------:R-:W-:-:S03]  /*f990*/  @UP0 ULDC UR4, c[0x0][0x44c] ;  /* 0x0001130000040ab9 */ /* 0x000fc60000000800 */
[----:B------:R-:W-:-:S04]  /*f9a0*/  @P0 IMAD.HI.U32 R4, R0, UR4, RZ ;  /* 0x0000000400040c27 */ /* 0x000fc8000f8e00ff */
[----:B------:R-:W-:Y:S01]  /*f9b0*/  IMAD R25, R24, UR5, R25 ;  /* 0x0000000518197c24 */ /* 0x000fe2000f8e0219 */
[----:B------:R-:W-:Y:S01]  /*f9c0*/  @UP0 ULDC UR5, c[0x0][0x450] ;  /* 0x0001140000050ab9 */ /* 0x000fe20000000800 */
[----:B------:R-:W-:Y:S01]  /*f9d0*/  IMAD.MOV.U32 R7, RZ, RZ, R0 ;  /* 0x000000ffff077224 */ /* 0x000fe200078e0000 */
[----:B------:R-:W-:Y:S01]  /*f9e0*/  @P1 SHF.R.U32.HI R7, RZ, UR5, R4 ;  /* 0x00000005ff071c19 */ /* 0x000fe20008011604 */
[----:B------:R-:W-:Y:S01]  /*f9f0*/  ULDC.64 UR4, c[0x0][0x2d0] ;  /* 0x0000b40000047ab9 */ /* 0x000fe20000000a00 */
[----:B------:R-:W-:Y:S02]  /*fa00*/  IMAD.IADD R3, R3, 0x1, R25 ;  /* 0x0000000103037824 */ /* 0x000fe400078e0219 */
        /* <DEDUP_REMOVED lines=10> */
[----:B0-----:R-:W-:-:S04]  /*fab0*/  IMAD R7, R5, R7, R0 ;  /* 0x0000000705077224 */ /* 0x001fc800078e0200 */
        /* <DEDUP_REMOVED lines=9> */
[----:B------:R-:W-:Y:S01]  /*fb50*/  IMAD.U32 R6, RZ, RZ, UR46 ;  /* 0x0000002eff067e24 */ /* 0x000fe2000f8e00ff */
[----:B------:R-:W-:Y:S02]  /*fb60*/  ULDC UR4, c[0x0][0x288] ;  /* 0x0000a20000047ab9 */ /* 0x000fe40000000800 */
[----:B------:R-:W1:Y:S01]  /*fb70*/  SHFL.IDX PT, R2, R4, RZ, 0x181f ;  /* 0x00181fff04027589 */ /* 0x000e6200000e0000 */
[----:B------:R-:W-:Y:S02]  /*fb80*/  IMAD R5, R5, UR4, RZ ;  /* 0x0000000405057c24 */ /* 0x000fe4000f8e02ff */
[----:B------:R-:W-:Y:S01]  /*fb90*/  IMAD R6, R6, 0x80, R19 ;  /* 0x0000008006067824 */ /* 0x000fe200078e0213 */
[----:B------:R-:W-:Y:S03]  /*fba0*/  SHFL.IDX PT, R7, R4, 0x1, 0x181f ;  /* 0x00381f0004077f89 */ /* 0x000fe600000e0000 */
        /* <DEDUP_REMOVED lines=67> */
.L_x_2709:
        /* <DEDUP_REMOVED lines=13> */
.L_x_2614:
[----:B------:R-:W-:Y:S05]  /*100b0*/  BSYNC B0 ;  /* 0x0000000000007941 */ /* 0x000fea0003800000 */
.L_x_2613:
        /* <DEDUP_REMOVED lines=9> */
.L_x_2710:
[----:B------:R-:W-:Y:S01]  /*10150*/  IMAD.MOV.U32 R21, RZ, RZ, 0x1 ;  /* 0x00000001ff157424 */ /* 0x000fe200078e00ff */
[----:B------:R-:W-:Y:S06]  /*10160*/  @!P1 BRA `(.L_x_2616) ;  /* 0x0000001400fc9947 */ /* 0x000fec0003800000 */
[----:B------:R-:W-:Y:S01]  /*10170*/  UIADD3 UR4, UR42, 0x1, URZ ;  /* 0x000000012a047890 */ /* 0x000fe2000fffe03f */
[----:B------:R-:W-:Y:S01]  /*10180*/  IADD3 R17, R32, R17, R19 ;  /* 0x0000001120117210 */ /* 0x000fe20007ffe013 */
[----:B------:R-:W-:Y:S01]  /*10190*/  ULOP3.LUT UR5, URZ, UR43, URZ, 0x33, !UPT ;  /* 0x0000002b3f057292 */ /* 0x000fe2000f8e333f */
[----:B0-----:R-:W-:Y:S01]  /*101a0*/  LOP3.LUT R0, RZ, UR41, RZ, 0x33, !PT ;  /* 0x00000029ff007c12 */ /* 0x001fe2000f8e33ff */
[----:B------:R-:W-:Y:S01]  /*101b0*/  UIMAD UR4, UR4, UR37, URZ ;  /* 0x00000025040472a4 */ /* 0x000fe2000f8e023f */
[----:B------:R-:W-:Y:S02]  /*101c0*/  IMAD.MOV.U32 R16, RZ, RZ, 0x1 ;  /* 0x00000001ff107424 */ /* 0x000fe400078e00ff */
[----:B------:R-:W-:Y:S02]  /*101d0*/  VIADD R17, R17, 0xfffffe80 ;  /* 0xfffffe8011117836 */ /* 0x000fe40000000000 */
[----:B------:R-:W-:Y:S01]  /*101e0*/  IMAD.MOV.U32 R10, RZ, RZ, RZ ;  /* 0x000000ffff0a7224 */ /* 0x000fe200078e00ff */
[----:B------:R-:W-:-:S04]  /*101f0*/  LOP3.LUT R3, RZ, UR4, RZ, 0x33, !PT ;  /* 0x00000004ff037c12 */ /* 0x000fc8000f8e33ff */
[----:B------:R-:W-:-:S04]  /*10200*/  VIMNMX3 R0, R0, UR5, R3, !PT ;  /* 0x0000000500007c0f */ /* 0x000fc8000f800103 */
[C---:B------:R-:W-:Y:S01]  /*10210*/  IADD3 R33, -R0.reuse, -0x2, RZ ;  /* 0xfffffffe00217810 */ /* 0x040fe20007ffe1ff */
[----:B------:R-:W-:-:S07]  /*10220*/  IMAD R20, R0, -0x80, R17 ;  /* 0xffffff8000147824 */ /* 0x000fce00078e0211 */
.L_x_2631:
        /* <DEDUP_REMOVED lines=32> */
.L_x_2617:
[----:B------:R-:W-:Y:S02]  /*10430*/  LEA R4, R0, UR44, 0x3 ;  /* 0x0000002c00047c11 */ /* 0x000fe4000f8e18ff */
[----:B------:R-:W-:-:S04]  /*10440*/  SHF.L.U32 R19, R21, 0x1f, RZ ;  /* 0x0000001f15137819 */ /* 0x000fc800000006ff */
[----:B------:R-:W0:Y:S02]  /*10450*/  SYNCS.PHASECHK.TRANS64.TRYWAIT P1, [R4+URZ+0x38880], R19 ;  /* 0x03888013040075a7 */ /* 0x000e24000802017f */
[----:B0-----:R-:W-:Y:S05]  /*10460*/  @!P1 BRA `(.L_x_2618) ;  /* 0x0000004400509947 */ /* 0x001fea0003800000 */
.L_x_2711:
        /* <DEDUP_REMOVED lines=74> */
.L_x_2729:
        /* <DEDUP_REMOVED lines=17> */
.L_x_2620:
[----:B------:R0:W-:Y:S01]  /*10a20*/  SYNCS.ARRIVE.TRANS64.A1T0 RZ, [R4+URZ+0x38870], RZ ;  /* 0x038870ff04ff79a7 */ /* 0x0001e2000810003f */
[----:B------:R-:W-:Y:S05]  /*10a30*/  @!P2 BRA `(.L_x_2621) ;  /* 0x000000000004a947 */ /* 0x000fea0003800000 */
[----:B------:R-:W-:Y:S01]  /*10a40*/  BPT.TRAP 0x1 ;  /* 0x000000040000795c */ /* 0x000fe20000300000 */
.L_x_2621:
[----:B------:R-:W1:Y:S02]  /*10a50*/  SYNCS.PHASECHK.TRANS64.TRYWAIT P1, [R4+URZ+0x38840], R19 ;  /* 0x03884013040075a7 */ /* 0x000e64000802017f */
[----:B-1----:R-:W-:Y:S05]  /*10a60*/  @!P1 BRA `(.L_x_2622) ;  /* 0x0000004800349947 */ /* 0x002fea0003800000 */
.L_x_2730:
        /* <DEDUP_REMOVED lines=71> */
.L_x_2748:
        /* <DEDUP_REMOVED lines=17> */
.L_x_2624:
[----:B------:R-:W-:Y:S01]  /*10ff0*/  IMAD.U32 R2, RZ, RZ, UR36 ;  /* 0x00000024ff027e24 */ /* 0x000fe2000f8e00ff */
[----:B------:R0:W-:Y:S04]  /*11000*/  SYNCS.ARRIVE.TRANS64.A1T0 RZ, [R4+URZ+0x38830], RZ ;  /* 0x038830ff04ff79a7 */ /* 0x0001e8000810003f */
[----:B------:R-:W-:-:S04]  /*11010*/  LOP3.LUT R2, R2, 0x1, RZ, 0xfc, !PT ;  /* 0x0000000102027812 */ /* 0x000fc800078efcff */
[----:B------:R-:W-:-:S13]  /*11020*/  ISETP.NE.AND P1, PT, R2, 0x3, PT ;  /* 0x000000030200780c */ /* 0x000fda0003f25270 */
[----:B0-----:R-:W-:Y:S05]  /*11030*/  @!P1 BRA `(.L_x_2625) ;  /* 0x0000000000049947 */ /* 0x001fea0003800000 */
[----:B------:R-:W-:Y:S01]  /*11040*/  BPT.TRAP 0x1 ;  /* 0x000000040000795c */ /* 0x000fe20000300000 */
.L_x_2625:
[----:B------:R-:W-:Y:S02]  /*11050*/  LOP3.LUT R2, R16, 0x1, RZ, 0x3c, !PT ;  /* 0x0000000110027812 */ /* 0x000fe400078e3cff */
[----:B------:R-:W-:Y:S02]  /*11060*/  LEA R5, R10, UR44, 0x3 ;  /* 0x0000002c0a057c11 */ /* 0x000fe4000f8e18ff */
[----:B------:R-:W-:-:S04]  /*11070*/  SHF.L.U32 R2, R2, 0x1f, RZ ;  /* 0x0000001f02027819 */ /* 0x000fc800000006ff */
[----:B------:R-:W0:Y:S02]  /*11080*/  SYNCS.PHASECHK.TRANS64.TRYWAIT P2, [R5+URZ+0x38870], R2 ;  /* 0x03887002050075a7 */ /* 0x000e24000804017f */
[----:B0-----:R-:W-:Y:S05]  /*11090*/  @!P2 BRA `(.L_x_2626) ;  /* 0x0000004800f0a947 */ /* 0x001fea0003800000 */
.L_x_2749:
[----:B------:R-:W-:-:S06]  /*110a0*/  ULOP3.LUT UR4, UR36, 0x2, URZ, 0xfc, !UPT ;  /* 0x0000000224047892 */ /* 0x000fcc000f8efc3f */
[----:B------:R-:W-:-:S05]  /*110b0*/  IMAD.U32 R3, RZ, RZ, UR4 ;  /* 0x00000004ff037e24 */ /* 0x000fca000f8e00ff */
[----:B------:R-:W-:-:S13]  /*110c0*/  ISETP.NE.AND P2, PT, R3, 0x3, PT ;  /* 0x000000030300780c */ /* 0x000fda0003f45270 */
[----:B------:R-:W-:Y:S05]  /*110d0*/  @!P2 BRA `(.L_x_2627) ;  /* 0x000000000004a947 */ /* 0x000fea0003800000 */
[----:B------:R-:W-:Y:S01]  /*110e0*/  BPT.TRAP 0x1 ;  /* 0x000000040000795c */ /* 0x000fe20000300000 */
.L_x_2627:
[----:B0-----:R-:W-:Y:S01]  /*110f0*/  SHF.L.U32 R2, R16, 0x1f, RZ ;  /* 0x0000001f10027819 */ /* 0x001fe200000006ff */
[----:B------:R-:W-:-:S03]  /*11100*/  IMAD.SHL.U32 R3, R10, 0x8000, RZ ;  /* 0x000080000a037824 */ /* 0x000fc600078e00ff */
[----:B------:R-:W0:Y:S02]  /*11110*/  SYNCS.PHASECHK.TRANS64.TRYWAIT P2, [R5+URZ+0x38860], R2 ;  /* 0x03886002050075a7 */ /* 0x000e24000804017f */
[----:B0-----:R-:W-:Y:S05]  /*11120*/  @!P2 BRA `(.L_x_2628) ;  /* 0x0000004800e0a947 */ /* 0x001fea0003800000 */
.L_x_2750:
        /* <DEDUP_REMOVED lines=118> */
.L_x_2629:
[----:B-1----:R1:W-:Y:S01]  /*11890*/  SYNCS.ARRIVE.TRANS64.A1T0 RZ, [R5+URZ+0x38850], RZ ;  /* 0x038850ff05ff79a7 */ /* 0x0023e2000810003f */
[----:B------:R-:W-:Y:S06]  /*118a0*/  BAR.SYNC.DEFER_BLOCKING 0x2, 0x80 ;  /* 0x0082000000007b1d */ /* 0x000fec0000010000 */
[----:B------:R-:W-:Y:S05]  /*118b0*/  @!P1 BRA `(.L_x_2630) ;  /* 0x0000000000049947 */ /* 0x000fea0003800000 */
[----:B------:R-:W-:Y:S01]  /*118c0*/  BPT.TRAP 0x1 ;  /* 0x000000040000795c */ /* 0x000fe20000300000 */
.L_x_2630:
        /* <DEDUP_REMOVED lines=9> */
.L_x_2616:
[----:B0-----:R-:W-:-:S07]  /*11960*/  IMAD.MOV.U32 R0, RZ, RZ, RZ ;  /* 0x000000ffff007224 */ /* 0x001fce00078e00ff */
.L_x_2632:
[----:B------:R-:W-:-:S06]  /*11970*/  ULOP3.LUT UR4, UR36, 0x1, URZ, 0xfc, !UPT ;  /* 0x0000000124047892 */ /* 0x000fcc000f8efc3f */
[----:B------:R-:W-:-:S05]  /*11980*/  IMAD.U32 R2, RZ, RZ, UR4 ;  /* 0x00000004ff027e24 */ /* 0x000fca000f8e00ff */
[----:B------:R-:W-:-:S13]  /*11990*/  ISETP.NE.AND P1, PT, R2, 0x3, PT ;  /* 0x000000030200780c */ /* 0x000fda0003f25270 */
[----:B------:R-:W-:Y:S05]  /*119a0*/  @!P1 BRA `(.L_x_2633) ;  /* 0x0000000000049947 */ /* 0x000fea0003800000 */
[----:B------:R-:W-:Y:S01]  /*119b0*/  BPT.TRAP 0x1 ;  /* 0x000000040000795c */ /* 0x000fe20000300000 */
.L_x_2633:
[----:B------:R-:W-:Y:S01]  /*119c0*/  LOP3.LUT R2, R21, 0x1, RZ, 0x3c, !PT ;  /* 0x0000000115027812 */ /* 0x000fe200078e3cff */
[----:B------:R-:W-:Y:S01]  /*119d0*/  BSSY B0, `(.L_x_2634) ;  /* 0x0000005000007945 */ /* 0x000fe20003800000 */
[----:B------:R-:W-:Y:S02]  /*119e0*/  LEA R17, R0, UR44, 0x3 ;  /* 0x0000002c00117c11 */ /* 0x000fe4000f8e18ff */
[----:B------:R-:W-:-:S04]  /*119f0*/  SHF.L.U32 R2, R2, 0x1f, RZ ;  /* 0x0000001f02027819 */ /* 0x000fc800000006ff */
[----:B------:R-:W3:Y:S02]  /*11a00*/  SYNCS.PHASECHK.TRANS64.TRYWAIT P0, [R17+URZ+0x38870], R2 ;  /* 0x03887002110075a7 */ /* 0x000ee4000800017f */
[----:B---3--:R-:W-:Y:S05]  /*11a10*/  @!P0 BRA `(.L_x_2635) ;  /* 0x0000004000b88947 */ /* 0x008fea0003800000 */
.L_x_2751:
[----:B------:R-:W-:Y:S05]  /*11a20*/  BSYNC B0 ;  /* 0x0000000000007941 */ /* 0x000fea0003800000 */
.L_x_2634:
[----:B------:R-:W-:-:S06]  /*11a30*/  ULOP3.LUT UR4, UR36, 0x2, URZ, 0xfc, !UPT ;  /* 0x0000000224047892 */ /* 0x000fcc000f8efc3f */
[----:B------:R-:W-:-:S05]  /*11a40*/  IMAD.U32 R3, RZ, RZ, UR4 ;  /* 0x00000004ff037e24 */ /* 0x000fca000f8e00ff */
[----:B------:R-:W-:-:S13]  /*11a50*/  ISETP.NE.AND P0, PT, R3, 0x3, PT ;  /* 0x000000030300780c */ /* 0x000fda0003f05270 */
[----:B------:R-:W-:Y:S05]  /*11a60*/  @!P0 BRA `(.L_x_2636) ;  /* 0x0000000000048947 */ /* 0x000fea0003800000 */
[----:B------:R-:W-:Y:S01]  /*11a70*/  BPT.TRAP 0x1 ;  /* 0x000000040000795c */ /* 0x000fe20000300000 */
.L_x_2636:
        /* <DEDUP_REMOVED lines=9> */
.L_x_2752:
        /* <DEDUP_REMOVED lines=114> */
.L_x_2638:
[----:B-1----:R1:W-:Y:S01]  /*12230*/  SYNCS.ARRIVE.TRANS64.A1T0 RZ, [R17+URZ+0x38850], RZ ;  /* 0x038850ff11ff79a7 */ /* 0x0023e2000810003f */
[----:B------:R-:W-:Y:S06]  /*12240*/  BAR.SYNC.DEFER_BLOCKING 0x2, 0x80 ;  /* 0x0082000000007b1d */ /* 0x000fec0000010000 */
[----:B------:R-:W-:Y:S05]  /*12250*/  @!P1 BRA `(.L_x_2639) ;  /* 0x0000000000049947 */ /* 0x000fea0003800000 */
[----:B------:R-:W-:Y:S01]  /*12260*/  BPT.TRAP 0x1 ;  /* 0x000000040000795c */ /* 0x000fe20000300000 */
.L_x_2639:
        /* <DEDUP_REMOVED lines=10> */
.L_x_2596:
[----:B------:R-:W1:Y:S01]  /*12310*/  S2R R4, SR_CgaCtaId ;  /* 0x0000000000047919 */ /* 0x000e620000008800 */
[----:B------:R-:W-:Y:S02]  /*12320*/  MOV R3, 0x400 ;  /* 0x0000040000037802 */ /* 0x000fe40000000f00 */
[----:B------:R-:W-:Y:S02]  /*12330*/  SHF.L.U32 R2, R2, 0x1f, RZ ;  /* 0x0000001f02027819 */ /* 0x000fe400000006ff */
[----:B-1----:R-:W-:-:S04]  /*12340*/  LEA R5, R4, R3, 0x18 ;  /* 0x0000000304057211 */ /* 0x002fc800078ec0ff */
[----:B------:R-:W1:Y:S02]  /*12350*/  SYNCS.PHASECHK.TRANS64.TRYWAIT P0, [R5+URZ+0x38820], R2 ;  /* 0x03882002050075a7 */ /* 0x000e64000800017f */
[----:B-1----:R-:W-:Y:S05]  /*12360*/  @!P0 BRA `(.L_x_2640) ;  /* 0x00000038008c8947 */ /* 0x002fea0003800000 */
.L_x_2753:
        /* <DEDUP_REMOVED lines=13> */
.L_x_2641:
[C---:B------:R-:W-:Y:S01]  /*12440*/  IMAD R4, R0.reuse, 0x8, R5 ;  /* 0x0000000800047824 */ /* 0x040fe200078e0205 */
[----:B------:R-:W-:Y:S01]  /*12450*/  SHF.L.U32 R3, R21, 0x1f, RZ ;  /* 0x0000001f15037819 */ /* 0x000fe200000006ff */
[----:B------:R-:W-:-:S03]  /*12460*/  VIADD R0, R0, 0x1 ;  /* 0x0000000100007836 */ /* 0x000fc60000000000 */
[----:B------:R-:W1:Y:S02]  /*12470*/  SYNCS.PHASECHK.TRANS64.TRYWAIT P1, [R4+URZ+0x38840], R3 ;  /* 0x03884003040075a7 */ /* 0x000e64000802017f */
[----:B------:R-:W-:-:S04]  /*12480*/  ISETP.NE.AND P2, PT, R0, 0x2, PT ;  /* 0x000000020000780c */ /* 0x000fc80003f45270 */
[----:B------:R-:W-:Y:S01]  /*12490*/  SEL R2, RZ, 0x1, P2 ;  /* 0x00000001ff027807 */ /* 0x000fe20001000000 */
[----:B-1----:R-:W-:Y:S08]  /*124a0*/  @!P1 BRA `(.L_x_2642) ;  /* 0x0000003800509947 */ /* 0x002ff00003800000 */
.L_x_2754:
[----:B------:R-:W-:Y:S02]  /*124b0*/  SEL R0, R0, RZ, P2 ;  /* 0x000000ff00007207 */ /* 0x000fe40001000000 */
[----:B------:R-:W-:Y:S01]  /*124c0*/  LOP3.LUT R2, R21, R2, RZ, 0x3c, !PT ;  /* 0x0000000215027212 */ /* 0x000fe200078e3cff */
[----:B------:R-:W-:Y:S06]  /*124d0*/  @!P0 BRA `(.L_x_2643) ;  /* 0x0000000000048947 */ /* 0x000fec0003800000 */
[----:B------:R-:W-:Y:S01]  /*124e0*/  BPT.TRAP 0x1 ;  /* 0x000000040000795c */ /* 0x000fe20000300000 */
.L_x_2643:
[----:B------:R-:W-:Y:S01]  /*124f0*/  IMAD R5, R0, 0x8, R5 ;  /* 0x0000000800057824 */ /* 0x000fe200078e0205 */
[----:B------:R-:W-:-:S04]  /*12500*/  SHF.L.U32 R0, R2, 0x1f, RZ ;  /* 0x0000001f02007819 */ /* 0x000fc800000006ff */
[----:B------:R-:W2:Y:S02]  /*12510*/  SYNCS.PHASECHK.TRANS64.TRYWAIT P1, [R5+URZ+0x38840], R0 ;  /* 0x03884000050075a7 */ /* 0x000ea4000802017f */
[----:B--2---:R-:W-:Y:S05]  /*12520*/  @!P1 BRA `(.L_x_2644) ;  /* 0x0000003800449947 */ /* 0x004fea0003800000 */
.L_x_2755:
[----:B------:R-:W-:Y:S05]  /*12530*/  @!P0 BRA `(.L_x_2645) ;  /* 0x0000000000048947 */ /* 0x000fea0003800000 */
[----:B------:R-:W-:Y:S01]  /*12540*/  BPT.TRAP 0x1 ;  /* 0x000000040000795c */ /* 0x000fe20000300000 */
.L_x_2645:
[----:B------:R-:W3:Y:S02]  /*12550*/  SYNCS.PHASECHK.TRANS64.TRYWAIT P1, [R4+URZ+0x38860], R3 ;  /* 0x03886003040075a7 */ /* 0x000ee4000802017f */
[----:B---3--:R-:W-:Y:S05]  /*12560*/  @!P1 BRA `(.L_x_2646) ;  /* 0x0000003800489947 */ /* 0x008fea0003800000 */
.L_x_2756:
[----:B------:R-:W-:Y:S05]  /*12570*/  @!P0 BRA `(.L_x_2647) ;  /* 0x0000000000048947 */ /* 0x000fea0003800000 */
[----:B------:R-:W-:Y:S01]  /*12580*/  BPT.TRAP 0x1 ;  /* 0x000000040000795c */ /* 0x000fe20000300000 */
.L_x_2647:
[----:B------:R-:W4:Y:S02]  /*12590*/  SYNCS.PHASECHK.TRANS64.TRYWAIT P1, [R5+URZ+0x38860], R0 ;  /* 0x03886000050075a7 */ /* 0x000f24000802017f */
[----:B----4-:R-:W-:Y:S05]  /*125a0*/  @!P1 BRA `(.L_x_2648) ;  /* 0x00000038004c9947 */ /* 0x010fea0003800000 */
.L_x_2757:
[----:B------:R-:W-:Y:S05]  /*125b0*/  @!P0 BRA `(.L_x_2649) ;  /* 0x0000000000048947 */ /* 0x000fea0003800000 */
[----:B------:R-:W-:Y:S01]  /*125c0*/  BPT.TRAP 0x1 ;  /* 0x000000040000795c */ /* 0x000fe20000300000 */
.L_x_2649:
[----:B------:R-:W0:Y:S02]  /*125d0*/  SYNCS.PHASECHK.TRANS64.TRYWAIT P1, [R4+URZ+0x38880], R3 ;  /* 0x03888003040075a7 */ /* 0x000e24000802017f */
[----:B0-----:R-:W-:Y:S05]  /*125e0*/  @!P1 BRA `(.L_x_2650) ;  /* 0x0000003800509947 */ /* 0x001fea0003800000 */
.L_x_2758:
[----:B------:R-:W-:Y:S05]  /*125f0*/  @!P0 BRA `(.L_x_2651) ;  /* 0x0000000000048947 */ /* 0x000fea0003800000 */
[----:B------:R-:W-:Y:S01]  /*12600*/  BPT.TRAP 0x1 ;  /* 0x000000040000795c */ /* 0x000fe20000300000 */
.L_x_2651:
[----:B------:R0:W0:Y:S02]  /*12610*/  SYNCS.PHASECHK.TRANS64.TRYWAIT P0, [R5+URZ+0x38880], R0 ;  /* 0x03888000050075a7 */ /* 0x000024000800017f */
[----:B0-----:R-:W-:Y:S05]  /*12620*/  @!P0 NANOSLEEP.SYNCS 0x989680 ;  /* 0x009896800000895d */ /* 0x001fea0003900000 */
[----:B------:R-:W0:Y:S02]  /*12630*/  @!P0 SYNCS.PHASECHK.TRANS64 P0, [R5+URZ+0x38880], R0 ;  /* 0x03888000050085a7 */ /* 0x000e24000800007f */
[----:B0-----:R-:W-:Y:S05]  /*12640*/  @!P0 BRA `(.L_x_2651) ;  /* 0xfffffffc00f08947 */ /* 0x001fea000383ffff */
.L_x_2552:
[----:B------:R-:W-:Y:S05]  /*12650*/  BSYNC B6 ;  /* 0x0000000000067941 */ /* 0x000fea0003800000 */
.L_x_2549:
[----:B------:R-:W-:Y:S05]  /*12660*/  EXIT ;  /* 0x000000000000794d */ /* 0x000fea0003800000 */
.L_x_2556:
[----:B0-----:R-:W-:-:S04]  /*12670*/  IMAD.U32 R3, RZ, RZ, UR41 ;  /* 0x00000029ff037e24 */ /* 0x001fc8000f8e00ff */
[----:B------:R0:W1:Y:S03]  /*12680*/  SYNCS.PHASECHK.TRANS64.TRYWAIT P0, [R3+URZ+0x38800], R8 ;  /* 0x03880008030075a7 */ /* 0x000066000800017f */
[----:B-1----:R-:W-:Y:S05]  /*12690*/  @!P0 NANOSLEEP.SYNCS 0x989680 ;  /* 0x009896800000895d */ /* 0x002fea0003900000 */
[----:B------:R-:W1:Y:S02]  /*126a0*/  @!P0 SYNCS.PHASECHK.TRANS64 P0, [R3+URZ+0x38800], R8 ;  /* 0x03880008030085a7 */ /* 0x000e64000800007f */
[----:B-1----:R-:W-:Y:S05]  /*126b0*/  @!P0 BRA `(.L_x_2556) ;  /* 0xfffffffc00ec8947 */ /* 0x002fea000383ffff */
[----:B------:R-:W-:Y:S05]  /*126c0*/  BRA `(.L_x_2652) ;  /* 0xfffffef0006c7947 */ /* 0x000fea000383ffff */
.L_x_2560:
[----:B0-----:R-:W-:-:S04]  /*126d0*/  IMAD.U32 R3, RZ, RZ, UR41 ;  /* 0x00000029ff037e24 */ /* 0x001fc8000f8e00ff */
[----:B------:R0:W2:Y:S03]  /*126e0*/  SYNCS.PHASECHK.TRANS64.TRYWAIT P1, [R3+URZ+0x38830], R8 ;  /* 0x03883008030075a7 */ /* 0x0000a6000802017f */
[----:B--2---:R-:W-:Y:S05]  /*126f0*/  @!P1 NANOSLEEP.SYNCS 0x989680 ;  /* 0x009896800000995d */ /* 0x004fea0003900000 */
[----:B------:R-:W2:Y:S02]  /*12700*/  @!P1 SYNCS.PHASECHK.TRANS64 P1, [R3+URZ+0x38830], R8 ;  /* 0x03883008030095a7 */ /* 0x000ea4000802007f */
[----:B--2---:R-:W-:Y:S05]  /*12710*/  @!P1 BRA `(.L_x_2560) ;  /* 0xfffffffc00ec9947 */ /* 0x004fea000383ffff */
[----:B------:R-:W-:Y:S05]  /*12720*/  BRA `(.L_x_2559) ;  /* 0xfffffef000887947 */ /* 0x000fea000383ffff */
.L_x_2565:
[----:B-1----:R-:W-:-:S04]  /*12730*/  IMAD.U32 R9, RZ, RZ, UR41 ;  /* 0x00000029ff097e24 */ /* 0x002fc8000f8e00ff */
[----:B------:R1:W3:Y:S03]  /*12740*/  SYNCS.PHASECHK.TRANS64.TRYWAIT P1, [R9+URZ+0x38850], R8 ;  /* 0x03885008090075a7 */ /* 0x0002e6000802017f */
[----:B---3--:R-:W-:Y:S05]  /*12750*/  @!P1 NANOSLEEP.SYNCS 0x989680 ;  /* 0x009896800000995d */ /* 0x008fea0003900000 */
[----:B------:R-:W3:Y:S02]  /*12760*/  @!P1 SYNCS.PHASECHK.TRANS64 P1, [R9+URZ+0x38850], R8 ;  /* 0x03885008090095a7 */ /* 0x000ee4000802007f */
[----:B---3--:R-:W-:Y:S05]  /*12770*/  @!P1 BRA `(.L_x_2565) ;  /* 0xfffffffc00ec9947 */ /* 0x008fea000383ffff */
[----:B------:R-:W-:Y:S05]  /*12780*/  BRA `(.L_x_2564) ;  /* 0xffffff1400187947 */ /* 0x000fea000383ffff */
.L_x_2571:
[----:B0-----:R-:W-:Y:S02]  /*12790*/  IMAD.U32 R0, RZ, RZ, UR55 ;  /* 0x00000037ff007e24 */ /* 0x001fe4000f8e00ff */
[----:B------:R-:W-:-:S04]  /*127a0*/  IMAD.U32 R11, RZ, RZ, UR57 ;  /* 0x00000039ff0b7e24 */ /* 0x000fc8000f8e00ff */
[----:B------:R0:W1:Y:S03]  /*127b0*/  SYNCS.PHASECHK.TRANS64.TRYWAIT P1, [R0+URZ+0x38830], R11 ;  /* 0x0388300b000075a7 */ /* 0x000066000802017f */
[----:B-1----:R-:W-:Y:S05]  /*127c0*/  @!P1 NANOSLEEP.SYNCS 0x989680 ;  /* 0x009896800000995d */ /* 0x002fea0003900000 */
[----:B------:R-:W1:Y:S02]  /*127d0*/  @!P1 SYNCS.PHASECHK.TRANS64 P1, [R0+URZ+0x38830], R11 ;  /* 0x0388300b000095a7 */ /* 0x000e64000802007f */
[----:B-1----:R-:W-:Y:S05]  /*127e0*/  @!P1 BRA `(.L_x_2571) ;  /* 0xfffffffc00e89947 */ /* 0x002fea000383ffff */
[----:B------:R-:W-:Y:S05]  /*127f0*/  BRA `(.L_x_2570) ;  /* 0xffffff1800347947 */ /* 0x000fea000383ffff */
.L_x_2576:
[----:B0-----:R-:W-:Y:S02]  /*12800*/  IMAD.U32 R8, RZ, RZ, UR55 ;  /* 0x00000037ff087e24 */ /* 0x001fe4000f8e00ff */
[----:B------:R-:W-:-:S04]  /*12810*/  IMAD.U32 R9, RZ, RZ, UR57 ;  /* 0x00000039ff097e24 */ /* 0x000fc8000f8e00ff */
[----:B------:R0:W2:Y:S03]  /*12820*/  SYNCS.PHASECHK.TRANS64.TRYWAIT P1, [R8+URZ+0x38850], R9 ;  /* 0x03885009080075a7 */ /* 0x0000a6000802017f */
[----:B--2---:R-:W-:Y:S05]  /*12830*/  @!P1 NANOSLEEP.SYNCS 0x989680 ;  /* 0x009896800000995d */ /* 0x004fea0003900000 */
[----:B------:R-:W2:Y:S02]  /*12840*/  @!P1 SYNCS.PHASECHK.TRANS64 P1, [R8+URZ+0x38850], R9 ;  /* 0x03885009080095a7 */ /* 0x000ea4000802007f */
[----:B--2---:R-:W-:Y:S05]  /*12850*/  @!P1 BRA `(.L_x_2576) ;  /* 0xfffffffc00e89947 */ /* 0x004fea000383ffff */
[----:B------:R-:W-:Y:S05]  /*12860*/  BRA `(.L_x_2575) ;  /* 0xffffff4000247947 */ /* 0x000fea000383ffff */
.L_x_2583:
[----:B---3--:R-:W-:-:S04]  /*12870*/  IMAD.U32 R0, RZ, RZ, UR43 ;  /* 0x0000002bff007e24 */ /* 0x008fc8000f8e00ff */
[----:B------:R3:W4:Y:S03]  /*12880*/  SYNCS.PHASECHK.TRANS64.TRYWAIT P1, [R0+URZ+0x38830], R5 ;  /* 0x03883005000075a7 */ /* 0x000726000802017f */
[----:B----4-:R-:W-:Y:S05]  /*12890*/  @!P1 NANOSLEEP.SYNCS 0x989680 ;  /* 0x009896800000995d */ /* 0x010fea0003900000 */
[----:B------:R-:W4:Y:S02]  /*128a0*/  @!P1 SYNCS.PHASECHK.TRANS64 P1, [R0+URZ+0x38830], R5 ;  /* 0x03883005000095a7 */ /* 0x000f24000802007f */
[----:B----4-:R-:W-:Y:S05]  /*128b0*/  @!P1 BRA `(.L_x_2583) ;  /* 0xfffffffc00ec9947 */ /* 0x010fea000383ffff */
[----:B------:R-:W-:Y:S05]  /*128c0*/  BRA `(.L_x_2582) ;  /* 0xffffff4000f47947 */ /* 0x000fea000383ffff */
.L_x_2588:
[----:B-1----:R-:W-:-:S04]  /*128d0*/  IMAD.U32 R6, RZ, RZ, UR43 ;  /* 0x0000002bff067e24 */ /* 0x002fc8000f8e00ff */
[----:B------:R1:W2:Y:S03]  /*128e0*/  SYNCS.PHASECHK.TRANS64.TRYWAIT P1, [R6+URZ+0x38850], R5 ;  /* 0x03885005060075a7 */ /* 0x0002a6000802017f */
[----:B--2---:R-:W-:Y:S05]  /*128f0*/  @!P1 NANOSLEEP.SYNCS 0x989680 ;  /* 0x009896800000995d */ /* 0x004fea0003900000 */
[----:B------:R-:W2:Y:S02]  /*12900*/  @!P1 SYNCS.PHASECHK.TRANS64 P1, [R6+URZ+0x38850], R5 ;  /* 0x03885005060095a7 */ /* 0x000ea4000802007f */
[----:B--2---:R-:W-:Y:S05]  /*12910*/  @!P1 BRA `(.L_x_2588) ;  /* 0xfffffffc00ec9947 */ /* 0x004fea000383ffff */
[----:B------:R-:W-:Y:S05]  /*12920*/  BRA `(.L_x_2587) ;  /* 0xffffff60007c7947 */ /* 0x000fea000383ffff */
.L_x_2602:
[----:B------:R-:W-:Y:S02]  /*12930*/  IMAD.MOV.U32 R13, RZ, RZ, R25 ;  /* 0x000000ffff0d7224 */ /* 0x000fe400078e0019 */
[----:B------:R-:W-:Y:S02]  /*12940*/  IMAD.MOV.U32 R12, RZ, RZ, RZ ;  /* 0x000000ffff0c7224 */ /* 0x000fe400078e00ff */
[----:B------:R-:W-:Y:S02]  /*12950*/  IMAD.MOV.U32 R11, RZ, RZ, 0x1f ;  /* 0x0000001fff0b7424 */ /* 0x000fe400078e00ff */
[----:B------:R-:W-:-:S07]  /*12960*/  IMAD.MOV.U32 R15, RZ, RZ, -0x1 ;  /* 0xffffffffff0f7424 */ /* 0x000fce00078e00ff */
[----:B01---5:R-:W-:Y:S05]  /*12970*/  WARPSYNC.COLLECTIVE R15, `(.L_x_2653) ;  /* 0x000000000f087348 */ /* 0x023fea0003c00000 */
[----:B------:R2:W3:Y:S02]  /*12980*/  SHFL.IDX P6, R14, R13, R12, R11 ;  /* 0x0000000c0d0e7389 */ /* 0x0004e400000c000b */
[----:B0123-5:R-:W-:Y:S01]  /*12990*/  ENDCOLLECTIVE ;  /* 0x000000000000791b */ /* 0x02ffe20003800000 */
.L_x_2653:
[----:B------:R-:W-:Y:S05]  /*129a0*/  BRA `(.L_x_2654) ;  /* 0xffffffbc00187947 */ /* 0x000fea000383ffff */
.L_x_2604:
[----:B0-----:R-:W-:-:S04]  /*129b0*/  IMAD.U32 R2, RZ, RZ, UR44 ;  /* 0x0000002cff027e24 */ /* 0x001fc8000f8e00ff */
[----:B------:R0:W1:Y:S03]  /*129c0*/  SYNCS.PHASECHK.TRANS64.TRYWAIT P0, [R2+URZ+0x38880], R21 ;  /* 0x03888015020075a7 */ /* 0x000066000800017f */
[----:B-1----:R-:W-:Y:S05]  /*129d0*/  @!P0 NANOSLEEP.SYNCS 0x989680 ;  /* 0x009896800000895d */ /* 0x002fea0003900000 */
[----:B------:R-:W1:Y:S02]  /*129e0*/  @!P0 SYNCS.PHASECHK.TRANS64 P0, [R2+URZ+0x38880], R21 ;  /* 0x03888015020085a7 */ /* 0x000e64000800007f */
[----:B-1----:R-:W-:Y:S05]  /*129f0*/  @!P0 BRA `(.L_x_2604) ;  /* 0xfffffffc00ec8947 */ /* 0x002fea000383ffff */
[----:B------:R-:W-:Y:S05]  /*12a00*/  BRA `(.L_x_2655) ;  /* 0xffffffbc006c7947 */ /* 0x000fea000383ffff */
.L_x_2605:
        /* <DEDUP_REMOVED lines=8> */
.L_x_2657:
[----:B------:R-:W-:Y:S05]  /*12a90*/  BSYNC B0 ;  /* 0x0000000000007941 */ /* 0x000fea0003800000 */
.L_x_2656:
        /* <DEDUP_REMOVED lines=14> */
.L_x_2658:
        /* <DEDUP_REMOVED lines=11> */
.L_x_2659:
        /* <DEDUP_REMOVED lines=13> */
.L_x_2660:
[----:B------:R-:W-:Y:S02]  /*12d00*/  IMAD.MOV.U32 R13, RZ, RZ, R7 ;  /* 0x000000ffff0d7224 */ /* 0x000fe400078e0007 */
[----:B------:R-:W-:Y:S01]  /*12d10*/  IMAD.MOV.U32 R12, RZ, RZ, 0x2 ;  /* 0x00000002ff0c7424 */ /* 0x000fe200078e00ff */
[----:B------:R-:W-:-:S13]  /*12d20*/  IADD3 R2, P2, R32, R14, RZ ;  /* 0x0000000e20027210 */ /* 0x000fda0007f5e0ff */
[----:B------:R-:W-:Y:S05]  /*12d30*/  WARPSYNC.COLLECTIVE R15, `(.L_x_2661) ;  /* 0x000000000f087348 */ /* 0x000fea0003c00000 */
[----:B------:R0:W1:Y:S02]  /*12d40*/  SHFL.IDX P6, R14, R13, R12, R11 ;  /* 0x0000000c0d0e7389 */ /* 0x00006400000c000b */
[----:B01----:R-:W-:Y:S01]  /*12d50*/  ENDCOLLECTIVE ;  /* 0x000000000000791b */ /* 0x003fe20003800000 */
.L_x_2661:
        /* <DEDUP_REMOVED lines=13> */
.L_x_2662:
[----:B------:R-:W-:Y:S02]  /*12e30*/  IMAD.MOV.U32 R13, RZ, RZ, R7 ;  /* 0x000000ffff0d7224 */ /* 0x000fe400078e0007 */
[----:B------:R-:W-:Y:S01]  /*12e40*/  IMAD.MOV.U32 R12, RZ, RZ, 0x3 ;  /* 0x00000003ff0c7424 */ /* 0x000fe200078e00ff */
[----:B------:R-:W-:-:S13]  /*12e50*/  IADD3 R2, P2, R32, R14, RZ ;  /* 0x0000000e20027210 */ /* 0x000fda0007f5e0ff */
[----:B------:R-:W-:Y:S05]  /*12e60*/  WARPSYNC.COLLECTIVE R15, `(.L_x_2663) ;  /* 0x000000000f087348 */ /* 0x000fea0003c00000 */
[----:B------:R0:W1:Y:S02]  /*12e70*/  SHFL.IDX P6, R14, R13, R12, R11 ;  /* 0x0000000c0d0e7389 */ /* 0x00006400000c000b */
[----:B01----:R-:W-:Y:S01]  /*12e80*/  ENDCOLLECTIVE ;  /* 0x000000000000791b */ /* 0x003fe20003800000 */
.L_x_2663:
        /* <DEDUP_REMOVED lines=13> */
.L_x_2664:
[----:B------:R-:W-:Y:S02]  /*12f60*/  IMAD.MOV.U32 R13, RZ, RZ, R7 ;  /* 0x000000ffff0d7224 */ /* 0x000fe400078e0007 */
[----:B------:R-:W-:Y:S01]  /*12f70*/  IMAD.MOV.U32 R12, RZ, RZ, 0x4 ;  /* 0x00000004ff0c7424 */ /* 0x000fe200078e00ff */
[----:B------:R-:W-:-:S13]  /*12f80*/  IADD3 R2, P2, R32, R14, RZ ;  /* 0x0000000e20027210 */ /* 0x000fda0007f5e0ff */
[----:B------:R-:W-:Y:S05]  /*12f90*/  WARPSYNC.COLLECTIVE R15, `(.L_x_2665) ;  /* 0x000000000f087348 */ /* 0x000fea0003c00000 */
[----:B------:R0:W1:Y:S02]  /*12fa0*/  SHFL.IDX P6, R14, R13, R12, R11 ;  /* 0x0000000c0d0e7389 */ /* 0x00006400000c000b */
[----:B01----:R-:W-:Y:S01]  /*12fb0*/  ENDCOLLECTIVE ;  /* 0x000000000000791b */ /* 0x003fe20003800000 */
.L_x_2665:
        /* <DEDUP_REMOVED lines=13> */
.L_x_2666:
[----:B------:R-:W-:Y:S02]  /*13090*/  IMAD.MOV.U32 R13, RZ, RZ, R7 ;  /* 0x000000ffff0d7224 */ /* 0x000fe400078e0007 */
[----:B------:R-:W-:Y:S01]  /*130a0*/  IMAD.MOV.U32 R12, RZ, RZ, 0x5 ;  /* 0x00000005ff0c7424 */ /* 0x000fe200078e00ff */
[----:B------:R-:W-:-:S13]  /*130b0*/  IADD3 R2, P2, R32, R14, RZ ;  /* 0x0000000e20027210 */ /* 0x000fda0007f5e0ff */
[----:B------:R-:W-:Y:S05]  /*130c0*/  WARPSYNC.COLLECTIVE R15, `(.L_x_2667) ;  /* 0x000000000f087348 */ /* 0x000fea0003c00000 */
[----:B------:R0:W1:Y:S02]  /*130d0*/  SHFL.IDX P6, R14, R13, R12, R11 ;  /* 0x0000000c0d0e7389 */ /* 0x00006400000c000b */
[----:B01----:R-:W-:Y:S01]  /*130e0*/  ENDCOLLECTIVE ;  /* 0x000000000000791b */ /* 0x003fe20003800000 */
.L_x_2667:
        /* <DEDUP_REMOVED lines=13> */
.L_x_2668:
[----:B------:R-:W-:Y:S02]  /*131c0*/  IMAD.MOV.U32 R13, RZ, RZ, R7 ;  /* 0x000000ffff0d7224 */ /* 0x000fe400078e0007 */
[----:B------:R-:W-:Y:S01]  /*131d0*/  IMAD.MOV.U32 R12, RZ, RZ, 0x6 ;  /* 0x00000006ff0c7424 */ /* 0x000fe200078e00ff */
[----:B------:R-:W-:-:S13]  /*131e0*/  IADD3 R2, P2, R32, R14, RZ ;  /* 0x0000000e20027210 */ /* 0x000fda0007f5e0ff */
[----:B------:R-:W-:Y:S05]  /*131f0*/  WARPSYNC.COLLECTIVE R15, `(.L_x_2669) ;  /* 0x000000000f087348 */ /* 0x000fea0003c00000 */
[----:B------:R0:W1:Y:S02]  /*13200*/  SHFL.IDX P6, R14, R13, R12, R11 ;  /* 0x0000000c0d0e7389 */ /* 0x00006400000c000b */
[----:B01----:R-:W-:Y:S01]  /*13210*/  ENDCOLLECTIVE ;  /* 0x000000000000791b */ /* 0x003fe20003800000 */
.L_x_2669:
        /* <DEDUP_REMOVED lines=13> */
.L_x_2670:
[----:B------:R-:W-:Y:S02]  /*132f0*/  IMAD.MOV.U32 R13, RZ, RZ, R7 ;  /* 0x000000ffff0d7224 */ /* 0x000fe400078e0007 */
[----:B------:R-:W-:Y:S01]  /*13300*/  IMAD.MOV.U32 R12, RZ, RZ, 0x7 ;  /* 0x00000007ff0c7424 */ /* 0x000fe200078e00ff */
[----:B------:R-:W-:-:S13]  /*13310*/  IADD3 R2, P2, R32, R14, RZ ;  /* 0x0000000e20027210 */ /* 0x000fda0007f5e0ff */
[----:B------:R-:W-:Y:S05]  /*13320*/  WARPSYNC.COLLECTIVE R15, `(.L_x_2671) ;  /* 0x000000000f087348 */ /* 0x000fea0003c00000 */
[----:B------:R0:W1:Y:S02]  /*13330*/  SHFL.IDX P6, R14, R13, R12, R11 ;  /* 0x0000000c0d0e7389 */ /* 0x00006400000c000b */
[----:B01----:R-:W-:Y:S01]  /*13340*/  ENDCOLLECTIVE ;  /* 0x000000000000791b */ /* 0x003fe20003800000 */
.L_x_2671:
        /* <DEDUP_REMOVED lines=12> */
.L_x_2672:
        /* <DEDUP_REMOVED lines=11> */
.L_x_2608:
[----:B0-----:R-:W-:-:S04]  /*134c0*/  IMAD.U32 R2, RZ, RZ, UR44 ;  /* 0x0000002cff027e24 */ /* 0x001fc8000f8e00ff */
[----:B------:R0:W1:Y:S03]  /*134d0*/  SYNCS.PHASECHK.TRANS64.TRYWAIT P0, [R2+URZ+0x38840], R21 ;  /* 0x03884015020075a7 */ /* 0x000066000800017f */
[----:B-1----:R-:W-:Y:S05]  /*134e0*/  @!P0 NANOSLEEP.SYNCS 0x989680 ;  /* 0x009896800000895d */ /* 0x002fea0003900000 */
[----:B------:R-:W1:Y:S02]  /*134f0*/  @!P0 SYNCS.PHASECHK.TRANS64 P0, [R2+URZ+0x38840], R21 ;  /* 0x03884015020085a7 */ /* 0x000e64000800007f */
[----:B-1----:R-:W-:Y:S05]  /*13500*/  @!P0 BRA `(.L_x_2608) ;  /* 0xfffffffc00ec8947 */ /* 0x002fea000383ffff */
[----:B------:R-:W-:Y:S05]  /*13510*/  BRA `(.L_x_2674) ;  /* 0xffffffb800b47947 */ /* 0x000fea000383ffff */
.L_x_2609:
        /* <DEDUP_REMOVED lines=8> */
.L_x_2676:
[----:B------:R-:W-:Y:S05]  /*135a0*/  BSYNC B0 ;  /* 0x0000000000007941 */ /* 0x000fea0003800000 */
.L_x_2675:
        /* <DEDUP_REMOVED lines=8> */
.L_x_2677:
        /* <DEDUP_REMOVED lines=15> */
.L_x_2678:
[----:B------:R-:W-:Y:S02]  /*13720*/  IMAD.MOV.U32 R13, RZ, RZ, R0 ;  /* 0x000000ffff0d7224 */ /* 0x000fe400078e0000 */
[----:B------:R-:W-:-:S07]  /*13730*/  IMAD.MOV.U32 R5, RZ, RZ, R14 ;  /* 0x000000ffff057224 */ /* 0x000fce00078e000e */
[----:B------:R-:W-:Y:S05]  /*13740*/  WARPSYNC.COLLECTIVE R15, `(.L_x_2679) ;  /* 0x000000000f087348 */ /* 0x000fea0003c00000 */
[----:B------:R0:W1:Y:S02]  /*13750*/  SHFL.IDX P6, R14, R13, R12, R11 ;  /* 0x0000000c0d0e7389 */ /* 0x00006400000c000b */
[----:B01----:R-:W-:Y:S01]  /*13760*/  ENDCOLLECTIVE ;  /* 0x000000000000791b */ /* 0x003fe20003800000 */
.L_x_2679:
        /* <DEDUP_REMOVED lines=16> */
.L_x_2680:
[----:B------:R-:W-:Y:S02]  /*13870*/  IMAD.MOV.U32 R13, RZ, RZ, R0 ;  /* 0x000000ffff0d7224 */ /* 0x000fe400078e0000 */
[----:B------:R-:W-:-:S07]  /*13880*/  IMAD.MOV.U32 R5, RZ, RZ, R14 ;  /* 0x000000ffff057224 */ /* 0x000fce00078e000e */
[----:B------:R-:W-:Y:S05]  /*13890*/  WARPSYNC.COLLECTIVE R15, `(.L_x_2681) ;  /* 0x000000000f087348 */ /* 0x000fea0003c00000 */
[----:B------:R0:W1:Y:S02]  /*138a0*/  SHFL.IDX P6, R14, R13, R12, R11 ;  /* 0x0000000c0d0e7389 */ /* 0x00006400000c000b */
[----:B01----:R-:W-:Y:S01]  /*138b0*/  ENDCOLLECTIVE ;  /* 0x000000000000791b */ /* 0x003fe20003800000 */
.L_x_2681:
        /* <DEDUP_REMOVED lines=16> */
.L_x_2682:
[----:B------:R-:W-:Y:S02]  /*139c0*/  IMAD.MOV.U32 R13, RZ, RZ, R0 ;  /* 0x000000ffff0d7224 */ /* 0x000fe400078e0000 */
[----:B------:R-:W-:-:S07]  /*139d0*/  IMAD.MOV.U32 R5, RZ, RZ, R14 ;  /* 0x000000ffff057224 */ /* 0x000fce00078e000e */
[----:B------:R-:W-:Y:S05]  /*139e0*/  WARPSYNC.COLLECTIVE R15, `(.L_x_2683) ;  /* 0x000000000f087348 */ /* 0x000fea0003c00000 */
[----:B------:R0:W1:Y:S02]  /*139f0*/  SHFL.IDX P6, R14, R13, R12, R11 ;  /* 0x0000000c0d0e7389 */ /* 0x00006400000c000b */
[----:B01----:R-:W-:Y:S01]  /*13a00*/  ENDCOLLECTIVE ;  /* 0x000000000000791b */ /* 0x003fe20003800000 */
.L_x_2683:
        /* <DEDUP_REMOVED lines=14> */
.L_x_2684:
        /* <DEDUP_REMOVED lines=10> */
.L_x_2685:
[----:B------:R-:W-:Y:S02]  /*13b90*/  IMAD.MOV.U32 R13, RZ, RZ, R4 ;  /* 0x000000ffff0d7224 */ /* 0x000fe400078e0004 */
[----:B------:R-:W-:Y:S01]  /*13ba0*/  IMAD.MOV.U32 R12, RZ, RZ, 0x5 ;  /* 0x00000005ff0c7424 */ /* 0x000fe200078e00ff */
[----:B------:R-:W-:-:S05]  /*13bb0*/  @P4 IADD3 R14, P0, R32, R14, RZ ;  /* 0x0000000e200e4210 */ /* 0x000fca0007f1e0ff */
[----:B------:R-:W-:-:S08]  /*13bc0*/  @P4 IMAD.MOV.U32 R2, RZ, RZ, R14 ;  /* 0x000000ffff024224 */ /* 0x000fd000078e000e */
[----:B------:R-:W-:Y:S05]  /*13bd0*/  WARPSYNC.COLLECTIVE R15, `(.L_x_2686) ;  /* 0x000000000f087348 */ /* 0x000fea0003c00000 */
[----:B------:R0:W1:Y:S02]  /*13be0*/  SHFL.IDX P6, R14, R13, R12, R11 ;  /* 0x0000000c0d0e7389 */ /* 0x00006400000c000b */
[----:B01----:R-:W-:Y:S01]  /*13bf0*/  ENDCOLLECTIVE ;  /* 0x000000000000791b */ /* 0x003fe20003800000 */
.L_x_2686:
        /* <DEDUP_REMOVED lines=12> */
.L_x_2687:
[----:B------:R-:W-:Y:S02]  /*13cc0*/  IMAD.MOV.U32 R13, RZ, RZ, R4 ;  /* 0x000000ffff0d7224 */ /* 0x000fe400078e0004 */
[----:B------:R-:W-:Y:S01]  /*13cd0*/  IMAD.MOV.U32 R12, RZ, RZ, 0x6 ;  /* 0x00000006ff0c7424 */ /* 0x000fe200078e00ff */
[----:B------:R-:W-:-:S13]  /*13ce0*/  @P3 IADD3 R6, P0, R32, R14, RZ ;  /* 0x0000000e20063210 */ /* 0x000fda0007f1e0ff */
[----:B------:R-:W-:Y:S05]  /*13cf0*/  WARPSYNC.COLLECTIVE R15, `(.L_x_2688) ;  /* 0x000000000f087348 */ /* 0x000fea0003c00000 */
[----:B------:R0:W1:Y:S02]  /*13d00*/  SHFL.IDX P6, R14, R13, R12, R11 ;  /* 0x0000000c0d0e7389 */ /* 0x00006400000c000b */
[----:B01----:R-:W-:Y:S01]  /*13d10*/  ENDCOLLECTIVE ;  /* 0x000000000000791b */ /* 0x003fe20003800000 */
.L_x_2688:
        /* <DEDUP_REMOVED lines=13> */
.L_x_2689:
[----:B------:R-:W-:Y:S02]  /*13df0*/  IMAD.MOV.U32 R13, RZ, RZ, R4 ;  /* 0x000000ffff0d7224 */ /* 0x000fe400078e0004 */
[----:B------:R-:W-:Y:S01]  /*13e00*/  IMAD.MOV.U32 R12, RZ, RZ, 0x7 ;  /* 0x00000007ff0c7424 */ /* 0x000fe200078e00ff */
[----:B------:R-:W-:-:S05]  /*13e10*/  @P2 IADD3 R14, P0, R32, R14, RZ ;  /* 0x0000000e200e2210 */ /* 0x000fca0007f1e0ff */
[----:B------:R-:W-:-:S08]  /*13e20*/  @P2 IMAD.MOV.U32 R2, RZ, RZ, R14 ;  /* 0x000000ffff022224 */ /* 0x000fd000078e000e */
[----:B------:R-:W-:Y:S05]  /*13e30*/  WARPSYNC.COLLECTIVE R15, `(.L_x_2690) ;  /* 0x000000000f087348 */ /* 0x000fea0003c00000 */
[----:B------:R0:W1:Y:S02]  /*13e40*/  SHFL.IDX P6, R14, R13, R12, R11 ;  /* 0x0000000c0d0e7389 */ /* 0x00006400000c000b */
[----:B01----:R-:W-:Y:S01]  /*13e50*/  ENDCOLLECTIVE ;  /* 0x000000000000791b */ /* 0x003fe20003800000 */
.L_x_2690:
        /* <DEDUP_REMOVED lines=12> */
.L_x_2691:
[----:B------:R-:W-:Y:S05]  /*13f20*/  BRA `(.L_x_2692) ;  /* 0xffffffb4009c7947 */ /* 0x000fea000383ffff */
.L_x_2612:
[----:B------:R-:W-:Y:S02]  /*13f30*/  IMAD.MOV.U32 R13, RZ, RZ, R4 ;  /* 0x000000ffff0d7224 */ /* 0x000fe400078e0004 */
[----:B------:R-:W-:Y:S02]  /*13f40*/  IMAD.MOV.U32 R12, RZ, RZ, RZ ;  /* 0x000000ffff0c7224 */ /* 0x000fe400078e00ff */
[----:B------:R-:W-:Y:S02]  /*13f50*/  IMAD.MOV.U32 R11, RZ, RZ, 0x181f ;  /* 0x0000181fff0b7424 */ /* 0x000fe400078e00ff */
[----:B------:R-:W-:Y:S02]  /*13f60*/  IMAD.MOV.U32 R15, RZ, RZ, -0x1 ;  /* 0xffffffffff0f7424 */ /* 0x000fe400078e00ff */
[----:B------:R-:W-:-:S07]  /*13f70*/  IMAD.U32 R6, RZ, RZ, UR46 ;  /* 0x0000002eff067e24 */ /* 0x000fce000f8e00ff */
[----:B------:R-:W-:Y:S05]  /*13f80*/  WARPSYNC.COLLECTIVE R15, `(.L_x_2693) ;  /* 0x000000000f087348 */ /* 0x000fea0003c00000 */
[----:B------:R0:W1:Y:S02]  /*13f90*/  SHFL.IDX P6, R14, R13, R12, R11 ;  /* 0x0000000c0d0e7389 */ /* 0x00006400000c000b */
[----:B01----:R-:W-:Y:S01]  /*13fa0*/  ENDCOLLECTIVE ;  /* 0x000000000000791b */ /* 0x003fe20003800000 */
.L_x_2693:
[----:B------:R-:W-:-:S04]  /*13fb0*/  IMAD R6, R6, 0x80, R19 ;  /* 0x0000008006067824 */ /* 0x000fc800078e0213 */
[----:B------:R-:W-:Y:S02]  /*13fc0*/  VIADD R8, R6, 0x10 ;  /* 0x0000001006087836 */ /* 0x000fe40000000000 */
[----:B------:R-:W-:Y:S02]  /*13fd0*/  IMAD.MOV.U32 R13, RZ, RZ, R0 ;  /* 0x000000ffff0d7224 */ /* 0x000fe400078e0000 */
[----:B------:R-:W-:-:S07]  /*13fe0*/  IMAD.MOV.U32 R2, RZ, RZ, R14 ;  /* 0x000000ffff027224 */ /* 0x000fce00078e000e */
[----:B------:R-:W-:Y:S05]  /*13ff0*/  WARPSYNC.COLLECTIVE R15, `(.L_x_2694) ;  /* 0x000000000f087348 */ /* 0x000fea0003c00000 */
[----:B------:R0:W1:Y:S02]  /*14000*/  SHFL.IDX P6, R14, R13, R12, R11 ;  /* 0x0000000c0d0e7389 */ /* 0x00006400000c000b */
[----:B01----:R-:W-:Y:S01]  /*14010*/  ENDCOLLECTIVE ;  /* 0x000000000000791b */ /* 0x003fe20003800000 */
.L_x_2694:
        /* <DEDUP_REMOVED lines=11> */
.L_x_2695:
        /* <DEDUP_REMOVED lines=12> */
.L_x_2696:
[----:B------:R-:W-:Y:S02]  /*14190*/  IMAD.MOV.U32 R13, RZ, RZ, R4 ;  /* 0x000000ffff0d7224 */ /* 0x000fe400078e0004 */
[----:B------:R-:W-:Y:S01]  /*141a0*/  IMAD.MOV.U32 R12, RZ, RZ, 0x2 ;  /* 0x00000002ff0c7424 */ /* 0x000fe200078e00ff */
[----:B------:R-:W-:-:S05]  /*141b0*/  @!P2 IADD3 R14, P3, R32, R14, RZ ;  /* 0x0000000e200ea210 */ /* 0x000fca0007f7e0ff */
[----:B------:R-:W-:-:S08]  /*141c0*/  @!P2 IMAD.MOV.U32 R2, RZ, RZ, R14 ;  /* 0x000000ffff02a224 */ /* 0x000fd000078e000e */
[----:B------:R-:W-:Y:S05]  /*141d0*/  WARPSYNC.COLLECTIVE R15, `(.L_x_2697) ;  /* 0x000000000f087348 */ /* 0x000fea0003c00000 */
[----:B------:R0:W1:Y:S02]  /*141e0*/  SHFL.IDX P6, R14, R13, R12, R11 ;  /* 0x0000000c0d0e7389 */ /* 0x00006400000c000b */
[----:B01----:R-:W-:Y:S01]  /*141f0*/  ENDCOLLECTIVE ;  /* 0x000000000000791b */ /* 0x003fe20003800000 */
.L_x_2697:
        /* <DEDUP_REMOVED lines=14> */
.L_x_2698:
[----:B------:R-:W-:Y:S02]  /*142e0*/  IMAD.MOV.U32 R13, RZ, RZ, R4 ;  /* 0x000000ffff0d7224 */ /* 0x000fe400078e0004 */
[----:B------:R-:W-:Y:S01]  /*142f0*/  IMAD.MOV.U32 R12, RZ, RZ, 0x3 ;  /* 0x00000003ff0c7424 */ /* 0x000fe200078e00ff */
[----:B------:R-:W-:-:S05]  /*14300*/  @!P2 IADD3 R14, P3, R32, R14, RZ ;  /* 0x0000000e200ea210 */ /* 0x000fca0007f7e0ff */
[----:B------:R-:W-:-:S08]  /*14310*/  @!P2 IMAD.MOV.U32 R2, RZ, RZ, R14 ;  /* 0x000000ffff02a224 */ /* 0x000fd000078e000e */
[----:B------:R-:W-:Y:S05]  /*14320*/  WARPSYNC.COLLECTIVE R15, `(.L_x_2699) ;  /* 0x000000000f087348 */ /* 0x000fea0003c00000 */
[----:B------:R0:W1:Y:S02]  /*14330*/  SHFL.IDX P6, R14, R13, R12, R11 ;  /* 0x0000000c0d0e7389 */ /* 0x00006400000c000b */
[----:B01----:R-:W-:Y:S01]  /*14340*/  ENDCOLLECTIVE ;  /* 0x000000000000791b */ /* 0x003fe20003800000 */
.L_x_2699:
        /* <DEDUP_REMOVED lines=14> */
.L_x_2700:
[----:B------:R-:W-:Y:S02]  /*14430*/  IMAD.MOV.U32 R13, RZ, RZ, R4 ;  /* 0x000000ffff0d7224 */ /* 0x000fe400078e0004 */
[----:B------:R-:W-:Y:S01]  /*14440*/  IMAD.MOV.U32 R12, RZ, RZ, 0x4 ;  /* 0x00000004ff0c7424 */ /* 0x000fe200078e00ff */
[----:B------:R-:W-:-:S05]  /*14450*/  @!P2 IADD3 R14, P3, R32, R14, RZ ;  /* 0x0000000e200ea210 */ /* 0x000fca0007f7e0ff */
[----:B------:R-:W-:-:S08]  /*14460*/  @!P2 IMAD.MOV.U32 R2, RZ, RZ, R14 ;  /* 0x000000ffff02a224 */ /* 0x000fd000078e000e */
[----:B------:R-:W-:Y:S05]  /*14470*/  WARPSYNC.COLLECTIVE R15, `(.L_x_2701) ;  /* 0x000000000f087348 */ /* 0x000fea0003c00000 */
[----:B------:R0:W1:Y:S02]  /*14480*/  SHFL.IDX P6, R14, R13, R12, R11 ;  /* 0x0000000c0d0e7389 */ /* 0x00006400000c000b */
[----:B01----:R-:W-:Y:S01]  /*14490*/  ENDCOLLECTIVE ;  /* 0x000000000000791b */ /* 0x003fe20003800000 */
.L_x_2701:
        /* <DEDUP_REMOVED lines=14> */
.L_x_2702:
[----:B------:R-:W-:Y:S02]  /*14580*/  IMAD.MOV.U32 R13, RZ, RZ, R4 ;  /* 0x000000ffff0d7224 */ /* 0x000fe400078e0004 */
[----:B------:R-:W-:Y:S01]  /*14590*/  IMAD.MOV.U32 R12, RZ, RZ, 0x5 ;  /* 0x00000005ff0c7424 */ /* 0x000fe200078e00ff */
[----:B------:R-:W-:-:S05]  /*145a0*/  @!P2 IADD3 R14, P3, R32, R14, RZ ;  /* 0x0000000e200ea210 */ /* 0x000fca0007f7e0ff */
[----:B------:R-:W-:-:S08]  /*145b0*/  @!P2 IMAD.MOV.U32 R2, RZ, RZ, R14 ;  /* 0x000000ffff02a224 */ /* 0x000fd000078e000e */
[----:B------:R-:W-:Y:S05]  /*145c0*/  WARPSYNC.COLLECTIVE R15, `(.L_x_2703) ;  /* 0x000000000f087348 */ /* 0x000fea0003c00000 */
[----:B------:R0:W1:Y:S02]  /*145d0*/  SHFL.IDX P6, R14, R13, R12, R11 ;  /* 0x0000000c0d0e7389 */ /* 0x00006400000c000b */
[----:B01----:R-:W-:Y:S01]  /*145e0*/  ENDCOLLECTIVE ;  /* 0x000000000000791b */ /* 0x003fe20003800000 */
.L_x_2703:
        /* <DEDUP_REMOVED lines=14> */
.L_x_2704:
[----:B------:R-:W-:Y:S02]  /*146d0*/  IMAD.MOV.U32 R13, RZ, RZ, R4 ;  /* 0x000000ffff0d7224 */ /* 0x000fe400078e0004 */
[----:B------:R-:W-:Y:S01]  /*146e0*/  IMAD.MOV.U32 R12, RZ, RZ, 0x6 ;  /* 0x00000006ff0c7424 */ /* 0x000fe200078e00ff */
[----:B------:R-:W-:-:S05]  /*146f0*/  @!P2 IADD3 R14, P3, R32, R14, RZ ;  /* 0x0000000e200ea210 */ /* 0x000fca0007f7e0ff */
[----:B------:R-:W-:-:S08]  /*14700*/  @!P2 IMAD.MOV.U32 R2, RZ, RZ, R14 ;  /* 0x000000ffff02a224 */ /* 0x000fd000078e000e */
[----:B------:R-:W-:Y:S05]  /*14710*/  WARPSYNC.COLLECTIVE R15, `(.L_x_2705) ;  /* 0x000000000f087348 */ /* 0x000fea0003c00000 */
[----:B------:R0:W1:Y:S02]  /*14720*/  SHFL.IDX P6, R14, R13, R12, R11 ;  /* 0x0000000c0d0e7389 */ /* 0x00006400000c000b */
[----:B01----:R-:W-:Y:S01]  /*14730*/  ENDCOLLECTIVE ;  /* 0x000000000000791b */ /* 0x003fe20003800000 */
.L_x_2705:
        /* <DEDUP_REMOVED lines=13> */
.L_x_2706:
[----:B------:R-:W-:Y:S02]  /*14810*/  IMAD.MOV.U32 R13, RZ, RZ, R4 ;  /* 0x000000ffff0d7224 */ /* 0x000fe400078e0004 */
[----:B------:R-:W-:Y:S01]  /*14820*/  IMAD.MOV.U32 R12, RZ, RZ, 0x7 ;  /* 0x00000007ff0c7424 */ /* 0x000fe200078e00ff */
[----:B------:R-:W-:-:S05]  /*14830*/  @!P2 IADD3 R14, P3, R32, R14, RZ ;  /* 0x0000000e200ea210 */ /* 0x000fca0007f7e0ff */
[----:B------:R-:W-:-:S08]  /*14840*/  @!P2 IMAD.MOV.U32 R2, RZ, RZ, R14 ;  /* 0x000000ffff02a224 */ /* 0x000fd000078e000e */
[----:B------:R-:W-:Y:S05]  /*14850*/  WARPSYNC.COLLECTIVE R15, `(.L_x_2707) ;  /* 0x000000000f087348 */ /* 0x000fea0003c00000 */
[----:B------:R0:W1:Y:S02]  /*14860*/  SHFL.IDX P6, R14, R13, R12, R11 ;  /* 0x0000000c0d0e7389 */ /* 0x00006400000c000b */
[----:B01----:R-:W-:Y:S01]  /*14870*/  ENDCOLLECTIVE ;  /* 0x000000000000791b */ /* 0x003fe20003800000 */
.L_x_2707:
        /* <DEDUP_REMOVED lines=12> */
.L_x_2708:
[----:B------:R-:W-:Y:S05]  /*14940*/  BRA `(.L_x_2709) ;  /* 0xffffffb400a47947 */ /* 0x000fea000383ffff */
.L_x_2615:
[----:B0-----:R-:W-:-:S04]  /*14950*/  IMAD.U32 R3, RZ, RZ, UR44 ;  /* 0x0000002cff037e24 */ /* 0x001fc8000f8e00ff */
[----:B------:R0:W3:Y:S03]  /*14960*/  SYNCS.PHASECHK.TRANS64.TRYWAIT P0, [R3+URZ+0x38820], R0 ;  /* 0x03882000030075a7 */ /* 0x0000e6000800017f */
[----:B---3--:R-:W-:Y:S05]  /*14970*/  @!P0 NANOSLEEP.SYNCS 0x989680 ;  /* 0x009896800000895d */ /* 0x008fea0003900000 */
[----:B------:R-:W3:Y:S02]  /*14980*/  @!P0 SYNCS.PHASECHK.TRANS64 P0, [R3+URZ+0x38820], R0 ;  /* 0x03882000030085a7 */ /* 0x000ee4000800007f */
[----:B---3--:R-:W-:Y:S05]  /*14990*/  @!P0 BRA `(.L_x_2615) ;  /* 0xfffffffc00ec8947 */ /* 0x008fea000383ffff */
[----:B------:R-:W-:Y:S05]  /*149a0*/  BRA `(.L_x_2710) ;  /* 0xffffffb400e87947 */ /* 0x000fea000383ffff */
.L_x_2618:
[----:B0-----:R0:W2:Y:S02]  /*149b0*/  SYNCS.PHASECHK.TRANS64.TRYWAIT P1, [R4+URZ+0x38880], R19 ;  /* 0x03888013040075a7 */ /* 0x0010a4000802017f */
[----:B--2---:R-:W-:Y:S05]  /*149c0*/  @!P1 NANOSLEEP.SYNCS 0x989680 ;  /* 0x009896800000995d */ /* 0x004fea0003900000 */
[----:B------:R-:W2:Y:S02]  /*149d0*/  @!P1 SYNCS.PHASECHK.TRANS64 P1, [R4+URZ+0x38880], R19 ;  /* 0x03888013040095a7 */ /* 0x000ea4000802007f */
[----:B--2---:R-:W-:Y:S05]  /*149e0*/  @!P1 BRA `(.L_x_2618) ;  /* 0xfffffffc00f09947 */ /* 0x004fea000383ffff */
[----:B------:R-:W-:Y:S05]  /*149f0*/  BRA `(.L_x_2711) ;  /* 0xffffffb8009c7947 */ /* 0x000fea000383ffff */
.L_x_2619:
        /* <DEDUP_REMOVED lines=8> */
.L_x_2713:
[----:B------:R-:W-:Y:S05]  /*14a80*/  BSYNC B0 ;  /* 0x0000000000007941 */ /* 0x000fea0003800000 */
.L_x_2712:
        /* <DEDUP_REMOVED lines=9> */
.L_x_2714:
[----:B------:R-:W-:Y:S02]  /*14b20*/  IMAD.MOV.U32 R13, RZ, RZ, R8 ;  /* 0x000000ffff0d7224 */ /* 0x000fe400078e0008 */
[----:B------:R-:W-:Y:S01]  /*14b30*/  IMAD.MOV.U32 R12, RZ, RZ, 0x1 ;  /* 0x00000001ff0c7424 */ /* 0x000fe200078e00ff */
[----:B------:R-:W-:-:S13]  /*14b40*/  IADD3 R2, P1, R32, R14, RZ ;  /* 0x0000000e20027210 */ /* 0x000fda0007f3e0ff */
[----:B------:R-:W-:Y:S05]  /*14b50*/  WARPSYNC.COLLECTIVE R15, `(.L_x_2715) ;  /* 0x000000000f087348 */ /* 0x000fea0003c00000 */
[----:B------:R0:W1:Y:S02]  /*14b60*/  SHFL.IDX P6, R14, R13, R12, R11 ;  /* 0x0000000c0d0e7389 */ /* 0x00006400000c000b */
[----:B01----:R-:W-:Y:S01]  /*14b70*/  ENDCOLLECTIVE ;  /* 0x000000000000791b */ /* 0x003fe20003800000 */
.L_x_2715:
        /* <DEDUP_REMOVED lines=11> */
.L_x_2716:
        /* <DEDUP_REMOVED lines=9> */
.L_x_2717:
        /* <DEDUP_REMOVED lines=10> */
.L_x_2718:
        /* <DEDUP_REMOVED lines=8> */
.L_x_2719:
        /* <DEDUP_REMOVED lines=10> */
.L_x_2720:
        /* <DEDUP_REMOVED lines=9> */
.L_x_2721:
        /* <DEDUP_REMOVED lines=10> */
.L_x_2722:
        /* <DEDUP_REMOVED lines=9> */
.L_x_2723:
        /* <DEDUP_REMOVED lines=10> */
.L_x_2724:
        /* <DEDUP_REMOVED lines=8> */
.L_x_2725:
        /* <DEDUP_REMOVED lines=10> */
.L_x_2726:
        /* <DEDUP_REMOVED lines=9> */
.L_x_2727:
        /* <DEDUP_REMOVED lines=10> */
.L_x_2728:
[----:B------:R-:W-:Y:S05]  /*15330*/  BRA `(.L_x_2729) ;  /* 0xffffffb400747947 */ /* 0x000fea000383ffff */
.L_x_2622:
[----:B-1----:R1:W2:Y:S02]  /*15340*/  SYNCS.PHASECHK.TRANS64.TRYWAIT P1, [R4+URZ+0x38840], R19 ;  /* 0x03884013040075a7 */ /* 0x0022a4000802017f */
[----:B--2---:R-:W-:Y:S05]  /*15350*/  @!P1 NANOSLEEP.SYNCS 0x989680 ;  /* 0x009896800000995d */ /* 0x004fea0003900000 */
[----:B------:R-:W2:Y:S02]  /*15360*/  @!P1 SYNCS.PHASECHK.TRANS64 P1, [R4+URZ+0x38840], R19 ;  /* 0x03884013040095a7 */ /* 0x000ea4000802007f */
[----:B--2---:R-:W-:Y:S05]  /*15370*/  @!P1 BRA `(.L_x_2622) ;  /* 0xfffffffc00f09947 */ /* 0x004fea000383ffff */
[----:B------:R-:W-:Y:S05]  /*15380*/  BRA `(.L_x_2730) ;  /* 0xffffffb400b87947 */ /* 0x000fea000383ffff */
.L_x_2623:
        /* <DEDUP_REMOVED lines=8> */
.L_x_2732:
[----:B------:R-:W-:Y:S05]  /*15410*/  BSYNC B0 ;  /* 0x0000000000007941 */ /* 0x000fea0003800000 */
.L_x_2731:
        /* <DEDUP_REMOVED lines=9> */
.L_x_2733:
[----:B------:R-:W-:Y:S02]  /*154b0*/  VIADD R5, R5, UR44 ;  /* 0x0000002c05057c36 */ /* 0x000fe40008000000 */
[----:B------:R-:W-:Y:S02]  /*154c0*/  IMAD.MOV.U32 R13, RZ, RZ, R6 ;  /* 0x000000ffff0d7224 */ /* 0x000fe400078e0006 */
[----:B------:R-:W-:Y:S01]  /*154d0*/  IMAD.MOV.U32 R12, RZ, RZ, 0x1 ;  /* 0x00000001ff0c7424 */ /* 0x000fe200078e00ff */
[----:B------:R-:W-:-:S13]  /*154e0*/  IADD3 R2, P1, R32, R14, RZ ;  /* 0x0000000e20027210 */ /* 0x000fda0007f3e0ff */
[----:B------:R-:W-:Y:S05]  /*154f0*/  WARPSYNC.COLLECTIVE R15, `(.L_x_2734) ;  /* 0x000000000f087348 */ /* 0x000fea0003c00000 */
[----:B------:R0:W1:Y:S02]  /*15500*/  SHFL.IDX P6, R14, R13, R12, R11 ;  /* 0x0000000c0d0e7389 */ /* 0x00006400000c000b */
[----:B01----:R-:W-:Y:S01]  /*15510*/  ENDCOLLECTIVE ;  /* 0x000000000000791b */ /* 0x003fe20003800000 */
.L_x_2734:
        /* <DEDUP_REMOVED lines=11> */
.L_x_2735:
[----:B------:R-:W-:Y:S02]  /*155d0*/  IMAD.MOV.U32 R13, RZ, RZ, R6 ;  /* 0x000000ffff0d7224 */ /* 0x000fe400078e0006 */
[----:B------:R-:W-:Y:S01]  /*155e0*/  IMAD.MOV.U32 R12, RZ, RZ, 0x2 ;  /* 0x00000002ff0c7424 */ /* 0x000fe200078e00ff */
[----:B------:R-:W-:-:S13]  /*155f0*/  IADD3 R2, P1, R32, R14, RZ ;  /* 0x0000000e20027210 */ /* 0x000fda0007f3e0ff */
[----:B------:R-:W-:Y:S05]  /*15600*/  WARPSYNC.COLLECTIVE R15, `(.L_x_2736) ;  /* 0x000000000f087348 */ /* 0x000fea0003c00000 */
[----:B------:R0:W1:Y:S02]  /*15610*/  SHFL.IDX P6, R14, R13, R12, R11 ;  /* 0x0000000c0d0e7389 */ /* 0x00006400000c000b */
[----:B01----:R-:W-:Y:S01]  /*15620*/  ENDCOLLECTIVE ;  /* 0x000000000000791b */ /* 0x003fe20003800000 */
.L_x_2736:
        /* <DEDUP_REMOVED lines=11> */
.L_x_2737:
[----:B------:R-:W-:Y:S02]  /*156e0*/  IMAD.MOV.U32 R13, RZ, RZ, R6 ;  /* 0x000000ffff0d7224 */ /* 0x000fe400078e0006 */
[----:B------:R-:W-:Y:S02]  /*156f0*/  IMAD.MOV.U32 R12, RZ, RZ, 0x3 ;  /* 0x00000003ff0c7424 */ /* 0x000fe400078e00ff */
[----:B------:R-:W-:-:S07]  /*15700*/  IMAD.MOV.U32 R17, RZ, RZ, R14 ;  /* 0x000000ffff117224 */ /* 0x000fce00078e000e */
[----:B------:R-:W-:Y:S05]  /*15710*/  WARPSYNC.COLLECTIVE R15, `(.L_x_2738) ;  /* 0x000000000f087348 */ /* 0x000fea0003c00000 */
[----:B------:R0:W1:Y:S02]  /*15720*/  SHFL.IDX P6, R14, R13, R12, R11 ;  /* 0x0000000c0d0e7389 */ /* 0x00006400000c000b */
[----:B01----:R-:W-:Y:S01]  /*15730*/  ENDCOLLECTIVE ;  /* 0x000000000000791b */ /* 0x003fe20003800000 */
.L_x_2738:
        /* <DEDUP_REMOVED lines=12> */
.L_x_2739:
[----:B------:R-:W-:Y:S02]  /*15800*/  IMAD.MOV.U32 R13, RZ, RZ, R6 ;  /* 0x000000ffff0d7224 */ /* 0x000fe400078e0006 */
[----:B------:R-:W-:Y:S01]  /*15810*/  IMAD.MOV.U32 R12, RZ, RZ, 0x4 ;  /* 0x00000004ff0c7424 */ /* 0x000fe200078e00ff */
[----:B------:R-:W-:-:S13]  /*15820*/  IADD3 R2, P1, R32, R14, RZ ;  /* 0x0000000e20027210 */ /* 0x000fda0007f3e0ff */
[----:B------:R-:W-:Y:S05]  /*15830*/  WARPSYNC.COLLECTIVE R15, `(.L_x_2740) ;  /* 0x000000000f087348 */ /* 0x000fea0003c00000 */
[----:B------:R0:W1:Y:S02]  /*15840*/  SHFL.IDX P6, R14, R13, R12, R11 ;  /* 0x0000000c0d0e7389 */ /* 0x00006400000c000b */
[----:B01----:R-:W-:Y:S01]  /*15850*/  ENDCOLLECTIVE ;  /* 0x000000000000791b */ /* 0x003fe20003800000 */
.L_x_2740:
        /* <DEDUP_REMOVED lines=11> */
.L_x_2741:
[----:B------:R-:W-:Y:S02]  /*15910*/  IMAD.MOV.U32 R13, RZ, RZ, R6 ;  /* 0x000000ffff0d7224 */ /* 0x000fe400078e0006 */
[----:B------:R-:W-:Y:S01]  /*15920*/  IMAD.MOV.U32 R12, RZ, RZ, 0x5 ;  /* 0x00000005ff0c7424 */ /* 0x000fe200078e00ff */
[----:B------:R-:W-:-:S13]  /*15930*/  IADD3 R2, P1, R32, R14, RZ ;  /* 0x0000000e20027210 */ /* 0x000fda0007f3e0ff */
[----:B------:R-:W-:Y:S05]  /*15940*/  WARPSYNC.COLLECTIVE R15, `(.L_x_2742) ;  /* 0x000000000f087348 */ /* 0x000fea0003c00000 */
[----:B------:R0:W1:Y:S02]  /*15950*/  SHFL.IDX P6, R14, R13, R12, R11 ;  /* 0x0000000c0d0e7389 */ /* 0x00006400000c000b */
[----:B01----:R-:W-:Y:S01]  /*15960*/  ENDCOLLECTIVE ;  /* 0x000000000000791b */ /* 0x003fe20003800000 */
.L_x_2742:
        /* <DEDUP_REMOVED lines=11> */
.L_x_2743:
[----:B------:R-:W-:Y:S02]  /*15a20*/  IMAD.MOV.U32 R13, RZ, RZ, R6 ;  /* 0x000000ffff0d7224 */ /* 0x000fe400078e0006 */
[----:B------:R-:W-:Y:S02]  /*15a30*/  IMAD.MOV.U32 R12, RZ, RZ, 0x6 ;  /* 0x00000006ff0c7424 */ /* 0x000fe400078e00ff */
[----:B------:R-:W-:-:S07]  /*15a40*/  IMAD.MOV.U32 R17, RZ, RZ, R14 ;  /* 0x000000ffff117224 */ /* 0x000fce00078e000e */
[----:B------:R-:W-:Y:S05]  /*15a50*/  WARPSYNC.COLLECTIVE R15, `(.L_x_2744) ;  /* 0x000000000f087348 */ /* 0x000fea0003c00000 */
[----:B------:R0:W1:Y:S02]  /*15a60*/  SHFL.IDX P6, R14, R13, R12, R11 ;  /* 0x0000000c0d0e7389 */ /* 0x00006400000c000b */
[----:B01----:R-:W-:Y:S01]  /*15a70*/  ENDCOLLECTIVE ;  /* 0x000000000000791b */ /* 0x003fe20003800000 */
.L_x_2744:
        /* <DEDUP_REMOVED lines=12> */
.L_x_2745:
[----:B------:R-:W-:Y:S02]  /*15b40*/  IMAD.MOV.U32 R13, RZ, RZ, R6 ;  /* 0x000000ffff0d7224 */ /* 0x000fe400078e0006 */
[----:B------:R-:W-:Y:S01]  /*15b50*/  IMAD.MOV.U32 R12, RZ, RZ, 0x7 ;  /* 0x00000007ff0c7424 */ /* 0x000fe200078e00ff */
[----:B------:R-:W-:-:S13]  /*15b60*/  IADD3 R2, P1, R32, R14, RZ ;  /* 0x0000000e20027210 */ /* 0x000fda0007f3e0ff */
[----:B------:R-:W-:Y:S05]  /*15b70*/  WARPSYNC.COLLECTIVE R15, `(.L_x_2746) ;  /* 0x000000000f087348 */ /* 0x000fea0003c00000 */
[----:B------:R0:W1:Y:S02]  /*15b80*/  SHFL.IDX P6, R14, R13, R12, R11 ;  /* 0x0000000c0d0e7389 */ /* 0x00006400000c000b */
[----:B01----:R-:W-:Y:S01]  /*15b90*/  ENDCOLLECTIVE ;  /* 0x000000000000791b */ /* 0x003fe20003800000 */
.L_x_2746:
        /* <DEDUP_REMOVED lines=11> */
.L_x_2747:
[----:B------:R-:W-:Y:S05]  /*15c50*/  BRA `(.L_x_2748) ;  /* 0xffffffb000a07947 */ /* 0x000fea000383ffff */
.L_x_2626:
[----:B0-----:R0:W2:Y:S02]  /*15c60*/  SYNCS.PHASECHK.TRANS64.TRYWAIT P2, [R5+URZ+0x38870], R2 ;  /* 0x03887002050075a7 */ /* 0x0010a4000804017f */
[----:B--2---:R-:W-:Y:S05]  /*15c70*/  @!P2 NANOSLEEP.SYNCS 0x989680 ;  /* 0x009896800000a95d */ /* 0x004fea0003900000 */
[----:B------:R-:W2:Y:S02]  /*15c80*/  @!P2 SYNCS.PHASECHK.TRANS64 P2, [R5+URZ+0x38870], R2 ;  /* 0x038870020500a5a7 */ /* 0x000ea4000804007f */
[----:B--2---:R-:W-:Y:S05]  /*15c90*/  @!P2 BRA `(.L_x_2626) ;  /* 0xfffffffc00f0a947 */ /* 0x004fea000383ffff */
[----:B------:R-:W-:Y:S05]  /*15ca0*/  BRA `(.L_x_2749) ;  /* 0xffffffb000fc7947 */ /* 0x000fea000383ffff */
.L_x_2628:
[----:B0-----:R0:W2:Y:S02]  /*15cb0*/  SYNCS.PHASECHK.TRANS64.TRYWAIT P2, [R5+URZ+0x38860], R2 ;  /* 0x03886002050075a7 */ /* 0x0010a4000804017f */
[----:B--2---:R-:W-:Y:S05]  /*15cc0*/  @!P2 NANOSLEEP.SYNCS 0x989680 ;  /* 0x009896800000a95d */ /* 0x004fea0003900000 */
[----:B------:R-:W2:Y:S02]  /*15cd0*/  @!P2 SYNCS.PHASECHK.TRANS64 P2, [R5+URZ+0x38860], R2 ;  /* 0x038860020500a5a7 */ /* 0x000ea4000804007f */
[----:B--2---:R-:W-:Y:S05]  /*15ce0*/  @!P2 BRA `(.L_x_2628) ;  /* 0xfffffffc00f0a947 */ /* 0x004fea000383ffff */
[----:B------:R-:W-:Y:S05]  /*15cf0*/  BRA `(.L_x_2750) ;  /* 0xffffffb4000c7947 */ /* 0x000fea000383ffff */
.L_x_2635:
[----:B---3--:R3:W4:Y:S02]  /*15d00*/  SYNCS.PHASECHK.TRANS64.TRYWAIT P0, [R17+URZ+0x38870], R2 ;  /* 0x03887002110075a7 */ /* 0x008724000800017f */
[----:B----4-:R-:W-:Y:S05]  /*15d10*/  @!P0 NANOSLEEP.SYNCS 0x989680 ;  /* 0x009896800000895d */ /* 0x010fea0003900000 */
[----:B------:R-:W4:Y:S02]  /*15d20*/  @!P0 SYNCS.PHASECHK.TRANS64 P0, [R17+URZ+0x38870], R2 ;  /* 0x03887002110085a7 */ /* 0x000f24000800007f */
[----:B----4-:R-:W-:Y:S05]  /*15d30*/  @!P0 BRA `(.L_x_2635) ;  /* 0xfffffffc00f08947 */ /* 0x010fea000383ffff */
[----:B------:R-:W-:Y:S05]  /*15d40*/  BRA `(.L_x_2751) ;  /* 0xffffffbc00347947 */ /* 0x000fea000383ffff */
.L_x_2637:
[----:B0-----:R0:W3:Y:S02]  /*15d50*/  SYNCS.PHASECHK.TRANS64.TRYWAIT P0, [R17+URZ+0x38860], R4 ;  /* 0x03886004110075a7 */ /* 0x0010e4000800017f */
[----:B---3--:R-:W-:Y:S05]  /*15d60*/  @!P0 NANOSLEEP.SYNCS 0x989680 ;  /* 0x009896800000895d */ /* 0x008fea0003900000 */
[----:B------:R-:W3:Y:S02]  /*15d70*/  @!P0 SYNCS.PHASECHK.TRANS64 P0, [R17+URZ+0x38860], R4 ;  /* 0x03886004110085a7 */ /* 0x000ee4000800007f */
[----:B---3--:R-:W-:Y:S05]  /*15d80*/  @!P0 BRA `(.L_x_2637) ;  /* 0xfffffffc00f08947 */ /* 0x008fea000383ffff */
[----:B------:R-:W-:Y:S05]  /*15d90*/  BRA `(.L_x_2752) ;  /* 0xffffffbc005c7947 */ /* 0x000fea000383ffff */
.L_x_2640:
[----:B-1----:R1:W2:Y:S02]  /*15da0*/  SYNCS.PHASECHK.TRANS64.TRYWAIT P0, [R5+URZ+0x38820], R2 ;  /* 0x03882002050075a7 */ /* 0x0022a4000800017f */
[----:B--2---:R-:W-:Y:S05]  /*15db0*/  @!P0 NANOSLEEP.SYNCS 0x989680 ;  /* 0x009896800000895d */ /* 0x004fea0003900000 */
[----:B------:R-:W2:Y:S02]  /*15dc0*/  @!P0 SYNCS.PHASECHK.TRANS64 P0, [R5+URZ+0x38820], R2 ;  /* 0x03882002050085a7 */ /* 0x000ea4000800007f */
[----:B--2---:R-:W-:Y:S05]  /*15dd0*/  @!P0 BRA `(.L_x_2640) ;  /* 0xfffffffc00f08947 */ /* 0x004fea000383ffff */
[----:B------:R-:W-:Y:S05]  /*15de0*/  BRA `(.L_x_2753) ;  /* 0xffffffc400607947 */ /* 0x000fea000383ffff */
.L_x_2642:
[----:B-1----:R1:W2:Y:S02]  /*15df0*/  SYNCS.PHASECHK.TRANS64.TRYWAIT P1, [R4+URZ+0x38840], R3 ;  /* 0x03884003040075a7 */ /* 0x0022a4000802017f */
[----:B--2---:R-:W-:Y:S05]  /*15e00*/  @!P1 NANOSLEEP.SYNCS 0x989680 ;  /* 0x009896800000995d */ /* 0x004fea0003900000 */
[----:B------:R-:W2:Y:S02]  /*15e10*/  @!P1 SYNCS.PHASECHK.TRANS64 P1, [R4+URZ+0x38840], R3 ;  /* 0x03884003040095a7 */ /* 0x000ea4000802007f */
[----:B--2---:R-:W-:Y:S05]  /*15e20*/  @!P1 BRA `(.L_x_2642) ;  /* 0xfffffffc00f09947 */ /* 0x004fea000383ffff */
[----:B------:R-:W-:Y:S05]  /*15e30*/  BRA `(.L_x_2754) ;  /* 0xffffffc4009c7947 */ /* 0x000fea000383ffff */
.L_x_2644:
[----:B--2---:R2:W3:Y:S02]  /*15e40*/  SYNCS.PHASECHK.TRANS64.TRYWAIT P1, [R5+URZ+0x38840], R0 ;  /* 0x03884000050075a7 */ /* 0x0044e4000802017f */
[----:B---3--:R-:W-:Y:S05]  /*15e50*/  @!P1 NANOSLEEP.SYNCS 0x989680 ;  /* 0x009896800000995d */ /* 0x008fea0003900000 */
[----:B------:R-:W3:Y:S02]  /*15e60*/  @!P1 SYNCS.PHASECHK.TRANS64 P1, [R5+URZ+0x38840], R0 ;  /* 0x03884000050095a7 */ /* 0x000ee4000802007f */
[----:B---3--:R-:W-:Y:S05]  /*15e70*/  @!P1 BRA `(.L_x_2644) ;  /* 0xfffffffc00f09947 */ /* 0x008fea000383ffff */
[----:B------:R-:W-:Y:S05]  /*15e80*/  BRA `(.L_x_2755) ;  /* 0xffffffc400a87947 */ /* 0x000fea000383ffff */
.L_x_2646:
[----:B---3--:R3:W4:Y:S02]  /*15e90*/  SYNCS.PHASECHK.TRANS64.TRYWAIT P1, [R4+URZ+0x38860], R3 ;  /* 0x03886003040075a7 */ /* 0x008724000802017f */
[----:B----4-:R-:W-:Y:S05]  /*15ea0*/  @!P1 NANOSLEEP.SYNCS 0x989680 ;  /* 0x009896800000995d */ /* 0x010fea0003900000 */
[----:B------:R-:W4:Y:S02]  /*15eb0*/  @!P1 SYNCS.PHASECHK.TRANS64 P1, [R4+URZ+0x38860], R3 ;  /* 0x03886003040095a7 */ /* 0x000f24000802007f */
[----:B----4-:R-:W-:Y:S05]  /*15ec0*/  @!P1 BRA `(.L_x_2646) ;  /* 0xfffffffc00f09947 */ /* 0x010fea000383ffff */
[----:B------:R-:W-:Y:S05]  /*15ed0*/  BRA `(.L_x_2756) ;  /* 0xffffffc400a47947 */ /* 0x000fea000383ffff */
.L_x_2648:
[----:B----4-:R4:W0:Y:S02]  /*15ee0*/  SYNCS.PHASECHK.TRANS64.TRYWAIT P1, [R5+URZ+0x38860], R0 ;  /* 0x03886000050075a7 */ /* 0x010824000802017f */
[----:B0-----:R-:W-:Y:S05]  /*15ef0*/  @!P1 NANOSLEEP.SYNCS 0x989680 ;  /* 0x009896800000995d */ /* 0x001fea0003900000 */
[----:B------:R-:W0:Y:S02]  /*15f00*/  @!P1 SYNCS.PHASECHK.TRANS64 P1, [R5+URZ+0x38860], R0 ;  /* 0x03886000050095a7 */ /* 0x000e24000802007f */
[----:B0-----:R-:W-:Y:S05]  /*15f10*/  @!P1 BRA `(.L_x_2648) ;  /* 0xfffffffc00f09947 */ /* 0x001fea000383ffff */
[----:B------:R-:W-:Y:S05]  /*15f20*/  BRA `(.L_x_2757) ;  /* 0xffffffc400a07947 */ /* 0x000fea000383ffff */
.L_x_2650:
[----:B------:R0:W0:Y:S02]  /*15f30*/  SYNCS.PHASECHK.TRANS64.TRYWAIT P1, [R4+URZ+0x38880], R3 ;  /* 0x03888003040075a7 */ /* 0x000024000802017f */
[----:B0-----:R-:W-:Y:S05]  /*15f40*/  @!P1 NANOSLEEP.SYNCS 0x989680 ;  /* 0x009896800000995d */ /* 0x001fea0003900000 */
[----:B------:R-:W0:Y:S02]  /*15f50*/  @!P1 SYNCS.PHASECHK.TRANS64 P1, [R4+URZ+0x38880], R3 ;  /* 0x03888003040095a7 */ /* 0x000e24000802007f */
[----:B0-----:R-:W-:Y:S05]  /*15f60*/  @!P1 BRA `(.L_x_2650) ;  /* 0xfffffffc00f09947 */ /* 0x001fea000383ffff */
[----:B------:R-:W-:Y:S05]  /*15f70*/  BRA `(.L_x_2758) ;  /* 0xffffffc4009c7947 */ /* 0x000fea000383ffff */
.L_x_2759:
        /* <DEDUP_REMOVED lines=16> */
.L_x_3858:


//--------------------- .text._ZN7cutlass13device_kernelIN5flash11enable_sm90INS1_16FlashAttnFwdSm90INS1_25CollectiveMainloopFwdSm90ILi2EN4cute5tupleIJNS5_1CILi1EEES8_S8_EEENS6_IJNS7_ILi128EEESA_NS7_ILi256EEEEEELi256ENS_12float_e4m3_tEfNS_4arch4Sm90ELb1ELb0ELb0ELb1ELb1ELb0ELb0ELb1ELb0ELb1ELb1ELb0EEENS1_21CollectiveEpilogueFwdINS6_IJSA_SB_SA_EEES9_NS_10bfloat16_tESF_Li256ELb1ELb1ELb1ELb1EEENS1_36VarlenDynamicPersistentTileSchedulerILi128ELi128ELi256ELi128ELb1ELb1ELb1ELb1ELb1ELb1EEEEEEEEEvNT_6ParamsE --------------------------
	.section	.text._ZN7cutlass13device_kernelIN5flash11enable_sm90INS1_16FlashAttnFwdSm90INS1_25CollectiveMainloopFwdSm90ILi2EN4cute5tupleIJNS5_1CILi1EEES8_S8_EEENS6_IJNS7_ILi128EEESA_NS7_ILi256EEEEEELi256ENS_12float_e4m3_tEfNS_4arch4Sm90ELb1ELb0ELb0ELb1ELb1ELb0ELb0ELb1ELb0ELb1ELb1ELb0EEENS1_21CollectiveEpilogueFwdINS6_IJSA_SB_SA_EEES9_NS_10bfloat16_tESF_Li256ELb1ELb1ELb1ELb1EEENS1_36VarlenDynamicPersistentTileSchedulerILi128ELi128ELi256ELi128ELb1ELb1ELb1ELb1ELb1ELb1EEEEEEEEEvNT_6ParamsE,"ax",@progbits
	.align	128
.text._ZN7cutlass13device_kernelIN5flash11enable_sm90INS1_16FlashAttnFwdSm90INS1_25CollectiveMainloopFwdSm90ILi2EN4cute5tupleIJNS5_1CILi1EEES8_S8_EEENS6_IJNS7_ILi128EEESA_NS7_ILi256EEEEEELi256ENS_12float_e4m3_tEfNS_4arch4Sm90ELb1ELb0ELb0ELb1ELb1ELb0ELb0ELb1ELb0ELb1ELb1ELb0EEENS1_21CollectiveEpilogueFwdINS6_IJSA_SB_SA_EEES9_NS_10bfloat16_tESF_Li256ELb1ELb1ELb1ELb1EEENS1_36VarlenDynamicPersistentTileSchedulerILi128ELi128ELi256ELi128ELb1ELb1ELb1ELb1ELb1ELb1EEEEEEEEEvNT_6ParamsE:
        .type           _ZN7cutlass13device_kernelIN5flash11enable_sm90INS1_16FlashAttnFwdSm90INS1_25CollectiveMainloopFwdSm90ILi2EN4cute5tupleIJNS5_1CILi1EEES8_S8_EEENS6_IJNS7_ILi128EEESA_NS7_ILi256EEEEEELi256ENS_12float_e4m3_tEfNS_4arch4Sm90ELb1ELb0ELb0ELb1ELb1ELb0ELb0ELb1ELb0ELb1ELb1ELb0EEENS1_21CollectiveEpilogueFwdINS6_IJSA_SB_SA_EEES9_NS_10bfloat16_tESF_Li256ELb1ELb1ELb1ELb1EEENS1_36VarlenDynamicPersistentTileSchedulerILi128ELi128ELi256ELi128ELb1ELb1ELb1ELb1ELb1ELb1EEEEEEEEEvNT_6ParamsE,@function
        .size           _ZN7cutlass13device_kernelIN5flash11enable_sm90INS1_16FlashAttnFwdSm90INS1_25CollectiveMainloopFwdSm90ILi2EN4cute5tupleIJNS5_1CILi1EEES8_S8_EEENS6_IJNS7_ILi128EEESA_NS7_ILi256EEEEEELi256ENS_12float_e4m3_tEfNS_4arch4Sm90ELb1ELb0ELb0ELb1ELb1ELb0ELb0ELb1ELb0ELb1ELb1ELb0EEENS1_21CollectiveEpilogueFwdINS6_IJSA_SB_SA_EEES9_NS_10bfloat16_tESF_Li256ELb1ELb1ELb1ELb1EEENS1_36VarlenDynamicPersistentTileSchedulerILi128ELi128ELi256ELi128ELb1ELb1ELb1ELb1ELb1ELb1EEEEEEEEEvNT_6ParamsE,(.L_x_3859 - _ZN7cutlass13device_kernelIN5flash11enable_sm90INS1_16FlashAttnFwdSm90INS1_25CollectiveMainloopFwdSm90ILi2EN4cute5tupleIJNS5_1CILi1EEES8_S8_EEENS6_IJNS7_ILi128EEESA_NS7_ILi256EEEEEELi256ENS_12float_e4m3_tEfNS_4arch4Sm90ELb1ELb0ELb0ELb1ELb1ELb0ELb0ELb1ELb0ELb1ELb1ELb0EEENS1_21CollectiveEpilogueFwdINS6_IJSA_SB_SA_EEES9_NS_10bfloat16_tESF_Li256ELb1ELb1ELb1ELb1EEENS1_36VarlenDynamicPersistentTileSchedulerILi128ELi128ELi256ELi128ELb1ELb1ELb1ELb1ELb1ELb1EEEEEEEEEvNT_6ParamsE)
        .other          _ZN7cutlass13device_kernelIN5flash11enable_sm90INS1_16FlashAttnFwdSm90INS1_25CollectiveMainloopFwdSm90ILi2EN4cute5tupleIJNS5_1CILi1EEES8_S8_EEENS6_IJNS7_ILi128EEESA_NS7_ILi256EEEEEELi256ENS_12float_e4m3_tEfNS_4arch4Sm90ELb1ELb0ELb0ELb1ELb1ELb0ELb0ELb1ELb0ELb1ELb1ELb0EEENS1_21CollectiveEpilogueFwdINS6_IJSA_SB_SA_EEES9_NS_10bfloat16_tESF_Li256ELb1ELb1ELb1ELb1EEENS1_36VarlenDynamicPersistentTileSchedulerILi128ELi128ELi256ELi128ELb1ELb1ELb1ELb1ELb1ELb1EEEEEEEEEvNT_6ParamsE,@"STO_CUDA_ENTRY STV_DEFAULT"
_ZN7cutlass13device_kernelIN5flash11enable_sm90INS1_16FlashAttnFwdSm90INS1_25CollectiveMainloopFwdSm90ILi2EN4cute5tupleIJNS5_1CILi1EEES8_S8_EEENS6_IJNS7_ILi128EEESA_NS7_ILi256EEEEEELi256ENS_12float_e4m3_tEfNS_4arch4Sm90ELb1ELb0ELb0ELb1ELb1ELb0ELb0ELb1ELb0ELb1ELb1ELb0EEENS1_21CollectiveEpilogueFwdINS6_IJSA_SB_SA_EEES9_NS_10bfloat16_tESF_Li256ELb1ELb1ELb1ELb1EEENS1_36VarlenDynamicPersistentTileSchedulerILi128ELi128ELi256ELi128ELb1ELb1ELb1ELb1ELb1ELb1EEEEEEEEEvNT_6ParamsE:
        /* <DEDUP_REMOVED lines=45> */
.L_x_2760:
        /* <DEDUP_REMOVED lines=22> */
.L_x_2761:
        /* <DEDUP_REMOVED lines=18> */
.L_x_2762:
        /* <DEDUP_REMOVED lines=22> */
.L_x_2763:
        /* <DEDUP_REMOVED lines=24> */
.L_x_2764:
        /* <DEDUP_REMOVED lines=8> */
.L_x_2766:
        /* <DEDUP_REMOVED lines=38> */
[----:B------:R-:W-:-:S02]  /*0b10*/  LOP3.LUT R5, R3, 0x3fffff0, RZ, 0xc0, !PT ;  /* 0x03fffff003057812 */ /* 0x000fc400078ec0ff */
[----:B------:R-:W-:Y:S01]  /*0b20*/  SHF.R.S32.HI R4, RZ, 0x4, R3 ;  /* 0x00000004ff047819 */ /* 0x000fe20000011403 */
[----:B------:R-:W-:Y:S01]  /*0b30*/  IMAD.IADD R12, R0, 0x1, -R11 ;  /* 0x00000001000c7824 */ /* 0x000fe200078e0a0b */
[----:B------:R-:W-:Y:S01]  /*0b40*/  LEA.HI R9, R8, R13, RZ, 0x2 ;  /* 0x0000000d08097211 */ /* 0x000fe200078f10ff */
[----:B------:R-:W-:Y:S01]  /*0b50*/  IMAD.IADD R5, R0, 0x1, -R5 ;  /* 0x0000000100057824 */ /* 0x000fe200078e0a05 */
[----:B------:R-:W-:Y:S02]  /*0b60*/  LEA.HI R0, R3, R4, RZ, 0x1 ;  /* 0x0000000403007211 */ /* 0x000fe400078f08ff */
[--C-:B------:R-:W-:Y:S02]  /*0b70*/  SHF.R.S32.HI R10, RZ, 0x2, R9.reuse ;  /* 0x00000002ff0a7819 */ /* 0x100fe40000011409 */
[----:B------:R-:W-:Y:S02]  /*0b80*/  SHF.R.S32.HI R7, RZ, 0x1f, R9 ;  /* 0x0000001fff077819 */ /* 0x000fe40000011409 */
[----:B------:R-:W-:-:S02]  /*0b90*/  SHF.R.S32.HI R3, RZ, 0x7, R2 ;  /* 0x00000007ff037819 */ /* 0x000fc40000011402 */
[----:B------:R-:W-:Y:S02]  /*0ba0*/  LEA.HI R11, R7, R10, RZ, 0x3 ;  /* 0x0000000a070b7211 */ /* 0x000fe400078f18ff */
[----:B------:R-:W-:Y:S02]  /*0bb0*/  LEA.HI R2, R2, R3, RZ, 0x1 ;  /* 0x0000000302027211 */ /* 0x000fe400078f08ff */
[----:B------:R-:W-:Y:S02]  /*0bc0*/  LOP3.LUT R6, R6, 0xfffffc00, RZ, 0xc0, !PT ;  /* 0xfffffc0006067812 */ /* 0x000fe400078ec0ff */
[----:B------:R-:W-:Y:S02]  /*0bd0*/  LOP3.LUT R7, R0, 0x1ffffffe, RZ, 0xc0, !PT ;  /* 0x1ffffffe00077812 */ /* 0x000fe400078ec0ff */
[----:B------:R-:W-:Y:S01]  /*0be0*/  LOP3.LUT R11, R11, 0xfffffff8, RZ, 0xc0, !PT ;  /* 0xfffffff80b0b7812 */ /* 0x000fe200078ec0ff */
[----:B------:R-:W-:Y:S01]  /*0bf0*/  IMAD R6, R5, 0x40, R6 ;  /* 0x0000004005067824 */ /* 0x000fe200078e0206 */
[----:B------:R-:W-:Y:S01]  /*0c00*/  LEA.HI R8, R8, R13, RZ, 0x5 ;  /* 0x0000000d08087211 */ /* 0x000fe200078f28ff */
[----:B------:R-:W-:Y:S01]  /*0c10*/  IMAD.IADD R7, R4, 0x1, -R7 ;  /* 0x0000000104077824 */ /* 0x000fe200078e0a07 */
[----:B------:R-:W-:Y:S01]  /*0c20*/  LOP3.LUT R2, R2, 0x3fffffe, RZ, 0xc0, !PT ;  /* 0x03fffffe02027812 */ /* 0x000fe200078ec0ff */
[----:B------:R-:W-:Y:S01]  /*0c30*/  IMAD.IADD R11, R10, 0x1, -R11 ;  /* 0x000000010a0b7824 */ /* 0x000fe200078e0a0b */
[----:B------:R-:W-:-:S02]  /*0c40*/  LEA.HI R0, R12, R12, RZ, 0x1 ;  /* 0x0000000c0c007211 */ /* 0x000fc400078f08ff */
[----:B------:R-:W-:Y:S01]  /*0c50*/  SHF.R.S32.HI R8, RZ, 0x5, R8 ;  /* 0x00000005ff087819 */ /* 0x000fe20000011408 */
[----:B------:R-:W-:Y:S01]  /*0c60*/  IMAD.IADD R2, R3, 0x1, -R2 ;  /* 0x0000000103027824 */ /* 0x000fe200078e0a02 */
[----:B------:R-:W-:Y:S01]  /*0c70*/  LOP3.LUT R3, R0, 0x1ffffffe, RZ, 0xc0, !PT ;  /* 0x1ffffffe00037812 */ /* 0x000fe200078ec0ff */
[----:B------:R-:W-:Y:S01]  /*0c80*/  IMAD R0, R7, 0x8, R6 ;  /* 0x0000000807007824 */ /* 0x000fe200078e0206 */
[----:B------:R-:W-:Y:S01]  /*0c90*/  LOP3.LUT R9, R9, 0x7ffffffc, RZ, 0xc0, !PT ;  /* 0x7ffffffc09097812 */ /* 0x000fe200078ec0ff */
[----:B------:R-:W-:Y:S02]  /*0ca0*/  IMAD R11, R8, 0x10, R11 ;  /* 0x00000010080b7824 */ /* 0x000fe400078e020b */
[----:B------:R-:W-:Y:S01]  /*0cb0*/  IMAD.IADD R3, R12, 0x1, -R3 ;  /* 0x000000010c037824 */ /* 0x000fe200078e0a03 */
[----:B------:R0:W-:Y:S01]  /*0cc0*/  STL [R1+0x20], R0 ;  /* 0x0000200001007387 */ /* 0x0001e20000100800 */
[----:B------:R-:W-:-:S04]  /*0cd0*/  IMAD.IADD R9, R13, 0x1, -R9 ;  /* 0x000000010d097824 */ /* 0x000fc800078e0a09 */
[----:B------:R-:W-:-:S04]  /*0ce0*/  IMAD.SHL.U32 R17, R9, 0x2, RZ ;  /* 0x0000000209117824 */ /* 0x000fc800078e00ff */
[C---:B------:R-:W-:Y:S02]  /*0cf0*/  VIADD R21, R17.reuse, 0x8 ;  /* 0x0000000811157836 */ /* 0x040fe40000000000 */
[----:B0-----:R-:W-:Y:S02]  /*0d00*/  IMAD R0, R2, 0x40, R11 ;  /* 0x0000004002007824 */ /* 0x001fe400078e020b */
        /* <DEDUP_REMOVED lines=54> */
[----:B0-----:R-:W-:-:S07]  /*1070*/  IMAD R18, R3, 0x8, R0 ;  /* 0x0000000803127824 */ /* 0x001fce00078e0200 */
.L_x_2830:
[----:B------:R-:W-:Y:S01]  /*1080*/  ULDC.64 UR8, c[0x0][0xc88] ;  /* 0x0003220000087ab9 */ /* 0x000fe20000000a00 */
[----:B------:R-:W-:Y:S01]  /*1090*/  ULDC.64 UR10, c[0x0][0xa18] ;  /* 0x00028600000a7ab9 */ /* 0x000fe20000000a00 */
[----:B------:R-:W-:Y:S02]  /*10a0*/  UIMAD.WIDE UR8, UR7, 0x4, UR8 ;  /* 0x00000004070878a5 */ /* 0x000fe4000f8e0208 */
[----:B------:R-:W-:Y:S01]  /*10b0*/  UISETP.NE.U32.AND UP1, UPT, UR10, URZ, UPT ;  /* 0x0000003f0a00728c */ /* 0x000fe2000bf25070 */
[----:B------:R-:W-:Y:S01]  /*10c0*/  ULDC UR4, c[0x0][0x424] ;  /* 0x0001090000047ab9 */ /* 0x000fe20000000800 */
[----:B------:R-:W-:Y:S02]  /*10d0*/  ULDC UR7, c[0x0][0x2f0] ;  /* 0x0000bc0000077ab9 */ /* 0x000fe40000000800 */
[----:B0123--:R-:W-:Y:S02]  /*10e0*/  IMAD.U32 R2, RZ, RZ, UR8 ;  /* 0x00000008ff027e24 */ /* 0x00ffe4000f8e00ff */
[----:B------:R-:W-:Y:S01]  /*10f0*/  IMAD.U32 R3, RZ, RZ, UR9 ;  /* 0x00000009ff037e24 */ /* 0x000fe2000f8e00ff */
[----:B------:R-:W-:-:S04]  /*1100*/  ULDC.64 UR8, c[0x0][0xa28] ;  /* 0x00028a0000087ab9 */ /* 0x000fc80000000a00 */
[----:B------:R-:W2:Y:S01]  /*1110*/  LDG.E R2, desc[UR54][R2.64] ;  /* 0x0000003602027981 */ /* 0x000ea2000c1e1900 */
[----:B------:R-:W-:Y:S02]  /*1120*/  UISETP.NE.U32.AND UP0, UPT, UR8, URZ, UPT ;  /* 0x0000003f0800728c */ /* 0x000fe4000bf05070 */
[----:B------:R-:W-:Y:S02]  /*1130*/  UISETP.NE.AND.EX UP1, UPT, UR11, URZ, UPT, UP1 ;  /* 0x0000003f0b00728c */ /* 0x000fe4000bf25310 */
[----:B------:R-:W-:-:S04]  /*1140*/  UISETP.NE.AND.EX UP0, UPT, UR9, URZ, UPT, UP0 ;  /* 0x0000003f0900728c */ /* 0x000fc8000bf05300 */
[----:B------:R-:W-:Y:S02]  /*1150*/  PLOP3.LUT P2, PT, PT, PT, UP1, 0x80, 0x0 ;  /* 0x000000000000781c */ /* 0x000fe40003f4f018 */
[----:B------:R-:W-:Y:S02]  /*1160*/  PLOP3.LUT P0, PT, PT, PT, UP0, 0x80, 0x0 ;  /* 0x000000000000781c */ /* 0x000fe40003f0f008 */
[----:B--2---:R-:W-:-:S13]  /*1170*/  R2UR UR36, R2 ;  /* 0x00000000022472ca */ /* 0x004fda00000e0000 */
[----:B------:R-:W-:Y:S02]  /*1180*/  USHF.R.S32.HI UR37, URZ, 0x1f, UR36 ;  /* 0x0000001f3f257899 */ /* 0x000fe40008011424 */
[----:B------:R-:W-:-:S04]  /*1190*/  @UP0 ULEA UR8, UP2, UR36, UR8, 0x2 ;  /* 0x0000000824080291 */ /* 0x000fc8000f84103f */
[----:B------:R-:W-:Y:S02]  /*11a0*/  @UP0 ULEA.HI.X UR9, UR36, UR9, UR37, 0x2, UP2 ;  /* 0x0000000924090291 */ /* 0x000fe400090f1425 */
[----:B------:R-:W-:Y:S01]  /*11b0*/  @UP1 ULEA UR10, UP0, UR36, UR10, 0x2 ;  /* 0x0000000a240a1291 */ /* 0x000fe2000f80103f */
[----:B------:R-:W-:-:S03]  /*11c0*/  IMAD.U32 R2, RZ, RZ, UR8 ;  /* 0x00000008ff027e24 */ /* 0x000fc6000f8e00ff */
[----:B------:R-:W-:Y:S01]  /*11d0*/  @UP1 ULEA.HI.X UR11, UR36, UR11, UR37, 0x2, UP0 ;  /* 0x0000000b240b1291 */ /* 0x000fe200080f1425 */
[----:B------:R-:W-:Y:S01]  /*11e0*/  IMAD.U32 R3, RZ, RZ, UR9 ;  /* 0x00000009ff037e24 */ /* 0x000fe2000f8e00ff */
[----:B------:R-:W-:Y:S01]  /*11f0*/  ULDC.64 UR8, c[0x0][0x418] ;  /* 0x0001060000087ab9 */ /* 0x000fe20000000a00 */
[----:B------:R-:W-:-:S03]  /*1200*/  IMAD.U32 R4, RZ, RZ, UR10 ;  /* 0x0000000aff047e24 */ /* 0x000fc6000f8e00ff */
[----:B------:R-:W-:Y:S01]  /*1210*/  IMAD.U32 R5, RZ, RZ, UR11 ;  /* 0x0000000bff057e24 */ /* 0x000fe2000f8e00ff */
[----:B------:R-:W2:Y:S01]  /*1220*/  @P0 LDG.E R2, desc[UR54][R2.64] ;  /* 0x0000003602020981 */ /* 0x000ea2000c1e1900 */
[----:B------:R-:W-:Y:S01]  /*1230*/  UISETP.NE.U32.AND UP0, UPT, UR8, URZ, UPT ;  /* 0x0000003f0800728c */ /* 0x000fe2000bf05070 */
[----:B------:R-:W-:Y:S02]  /*1240*/  ULDC.64 UR10, c[0x0][0xa20] ;  /* 0x00028800000a7ab9 */ /* 0x000fe40000000a00 */
[----:B------:R-:W3:Y:S01]  /*1250*/  @P2 LDG.E R4, desc[UR54][R4.64] ;  /* 0x0000003604042981 */ /* 0x000ee2000c1e1900 */
[----:B------:R-:W-:Y:S01]  /*1260*/  UISETP.NE.AND.EX UP0, UPT, UR9, URZ, UPT, UP0 ;  /* 0x0000003f0900728c */ /* 0x000fe2000bf05300 */
[----:B------:R-:W-:Y:S01]  /*1270*/  ISETP.NE.U32.AND P1, PT, RZ, UR10, PT ;  /* 0x0000000aff007c0c */ /* 0x000fe2000bf25070 */
[----:B------:R-:W-:Y:S01]  /*1280*/  UMOV UR50, URZ ;  /* 0x0000003f00327c82 */ /* 0x000fe20008000000 */
[----:B------:R-:W-:Y:S02]  /*1290*/  ULOP3.LUT UR42, UR5, 0xffff, URZ, 0xc0, !UPT ;  /* 0x0000ffff052a7892 */ /* 0x000fe4000f8ec03f */
[----:B------:R-:W-:Y:S01]  /*12a0*/  USEL UR4, UR4, 0x1, UP0 ;  /* 0x0000000104047887 */ /* 0x000fe20008000000 */
[----:B------:R-:W-:-:S03]  /*12b0*/  ISETP.NE.AND.EX P1, PT, RZ, UR11, PT, P1 ;  /* 0x0000000bff007c0c */ /* 0x000fc6000bf25310 */
[----:B------:R-:W-:Y:S01]  /*12c0*/  UIMAD UR4, UR4, UR7, URZ ;  /* 0x00000007040472a4 */ /* 0x000fe2000f8e023f */
[----:B--2---:R-:W-:Y:S02]  /*12d0*/  @P0 R2UR UR50, R2 ;  /* 0x00000000023202ca */ /* 0x004fe400000e0000 */
[----:B---3--:R-:W-:Y:S01]  /*12e0*/  @P2 R2UR UR51, R4 ;  /* 0x00000000043322ca */ /* 0x008fe200000e0000 */
[----:B----45:R-:W-:-:S14]  /*12f0*/  @P2 BRA `(.L_x_2767) ;  /* 0x0000000000382947 */ /* 0x030fdc0003800000 */
        /* <DEDUP_REMOVED lines=14> */
.L_x_2767:
[----:B------:R-:W-:Y:S05]  /*13e0*/  @!P1 BRA `(.L_x_2768) ;  /* 0x00000000001c9947 */ /* 0x000fea0003800000 */
[----:B------:R-:W-:-:S04]  /*13f0*/  ULEA UR4, UP0, UR36, UR10, 0x2 ;  /* 0x0000000a24047291 */ /* 0x000fc8000f80103f */
[----:B------:R-:W-:Y:S02]  /*1400*/  ULEA.HI.X UR7, UR36, UR11, UR37, 0x2, UP0 ;  /* 0x0000000b24077291 */ /* 0x000fe400080f1425 */
[----:B------:R-:W-:-:S04]  /*1410*/  IMAD.U32 R2, RZ, RZ, UR4 ;  /* 0x00000004ff027e24 */ /* 0x000fc8000f8e00ff */
[----:B------:R-:W-:-:S05]  /*1420*/  IMAD.U32 R3, RZ, RZ, UR7 ;  /* 0x00000007ff037e24 */ /* 0x000fca000f8e00ff */
[----:B------:R-:W2:Y:S02]  /*1430*/  LDG.E R2, desc[UR54][R2.64] ;  /* 0x0000003602027981 */ /* 0x000ea4000c1e1900 */
[----:B--2---:R-:W-:Y:S01]  /*1440*/  R2UR UR4, R2 ;  /* 0x00000000020472ca */ /* 0x004fe200000e0000 */
[----:B------:R-:W-:-:S14]  /*1450*/  BRA `(.L_x_2769) ;  /* 0x0000000000347947 */ /* 0x000fdc0003800000 */
.L_x_2768:
        /* <DEDUP_REMOVED lines=13> */
.L_x_2769:
[----:B------:R-:W-:Y:S01]  /*1530*/  ULDC.64 UR10, c[0x0][0x998] ;  /* 0x00026600000a7ab9 */ /* 0x000fe20000000a00 */
[----:B------:R-:W-:Y:S01]  /*1540*/  ULDC.64 UR8, c[0x0][0x990] ;  /* 0x0002640000087ab9 */ /* 0x000fe20000000a00 */
[----:B------:R-:W-:Y:S01]  /*1550*/  ISETP.NE.U32.AND P1, PT, RZ, UR10, PT ;  /* 0x0000000aff007c0c */ /* 0x000fe2000bf25070 */
[----:B------:R-:W-:Y:S01]  /*1560*/  ULDC UR7, c[0x0][0x448] ;  /* 0x0001120000077ab9 */ /* 0x000fe20000000800 */
[----:B------:R-:W-:Y:S02]  /*1570*/  ISETP.NE.U32.AND P0, PT, RZ, UR8, PT ;  /* 0x00000008ff007c0c */ /* 0x000fe4000bf05070 */
[----:B------:R-:W-:Y:S02]  /*1580*/  ISETP.NE.AND.EX P1, PT, RZ, UR11, PT, P1 ;  /* 0x0000000bff007c0c */ /* 0x000fe4000bf25310 */
[----:B------:R-:W-:-:S11]  /*1590*/  ISETP.NE.AND.EX P0, PT, RZ, UR9, PT, P0 ;  /* 0x00000009ff007c0c */ /* 0x000fd6000bf05300 */
[----:B------:R-:W0:Y:S08]  /*15a0*/  @P1 LDC.64 R8, c[0x0][0x9b8] ;  /* 0x00026e00ff081b82 */ /* 0x000e300000000a00 */
[----:B------:R-:W1:Y:S08]  /*15b0*/  @P0 LDC.64 R6, c[0x0][0x9a8] ;  /* 0x00026a00ff060b82 */ /* 0x000e700000000a00 */
[----:B------:R-:W2:Y:S08]  /*15c0*/  @P0 LDC.64 R10, c[0x0][0x9b0] ;  /* 0x00026c00ff0a0b82 */ /* 0x000eb00000000a00 */
[----:B------:R-:W3:Y:S01]  /*15d0*/  @P1 LDC.64 R12, c[0x0][0x9c0] ;  /* 0x00027000ff0c1b82 */ /* 0x000ee20000000a00 */
[----:B0-----:R-:W-:-:S02]  /*15e0*/  @P1 IMAD R2, R8, UR37, RZ ;  /* 0x0000002508021c24 */ /* 0x001fc4000f8e02ff */
[----:B------:R-:W-:-:S04]  /*15f0*/  @P1 IMAD.WIDE.U32 R4, R8, UR36, RZ ;  /* 0x0000002408041c25 */ /* 0x000fc8000f8e00ff */
[----:B------:R-:W-:Y:S02]  /*1600*/  @P1 IMAD R9, R9, UR36, R2 ;  /* 0x0000002409091c24 */ /* 0x000fe4000f8e0202 */
[C---:B-1----:R-:W-:Y:S02]  /*1610*/  @P0 IMAD R0, R6.reuse, UR37, RZ ;  /* 0x0000002506000c24 */ /* 0x042fe4000f8e02ff */
[----:B------:R-:W-:-:S04]  /*1620*/  @P0 IMAD.WIDE.U32 R2, R6, UR36, RZ ;  /* 0x0000002406020c25 */ /* 0x000fc8000f8e00ff */
[----:B------:R-:W-:Y:S02]  /*1630*/  @P0 IMAD R7, R7, UR36, R0 ;  /* 0x0000002407070c24 */ /* 0x000fe4000f8e0200 */
[----:B------:R-:W-:Y:S02]  /*1640*/  @P1 IMAD.IADD R5, R5, 0x1, R9 ;  /* 0x0000000105051824 */ /* 0x000fe400078e0209 */
[----:B------:R-:W-:Y:S02]  /*1650*/  @P0 IMAD.IADD R3, R3, 0x1, R7 ;  /* 0x0000000103030824 */ /* 0x000fe400078e0207 */
[----:B------:R-:W-:Y:S02]  /*1660*/  IMAD.MOV.U32 R0, RZ, RZ, 0x3f800000 ;  /* 0x3f800000ff007424 */ /* 0x000fe400078e00ff */
[----:B--2---:R-:W-:-:S04]  /*1670*/  @P0 IMAD.WIDE.U32 R2, R10, UR42, R2 ;  /* 0x0000002a0a020c25 */ /* 0x004fc8000f8e0002 */
[----:B---3--:R-:W-:Y:S01]  /*1680*/  @P1 IMAD.WIDE.U32 R6, R12, UR42, R4 ;  /* 0x0000002a0c061c25 */ /* 0x008fe2000f8e0004 */
[----:B------:R-:W-:-:S03]  /*1690*/  @P0 LEA R4, P2, R2, UR8, 0x2 ;  /* 0x0000000802040c11 */ /* 0x000fc6000f8410ff */
[----:B------:R-:W-:Y:S01]  /*16a0*/  @P0 IMAD R5, R11, UR42, R3 ;  /* 0x0000002a0b050c24 */ /* 0x000fe2000f8e0203 */
[----:B------:R-:W-:Y:S01]  /*16b0*/  @P1 LEA R8, P3, R6, UR10, 0x2 ;  /* 0x0000000a06081c11 */ /* 0x000fe2000f8610ff */
[----:B------:R-:W-:-:S03]  /*16c0*/  @P1 IMAD R3, R13, UR42, R7 ;  /* 0x0000002a0d031c24 */ /* 0x000fc6000f8e0207 */
[----:B------:R-:W-:Y:S02]  /*16d0*/  @P0 LEA.HI.X R5, R2, UR9, R5, 0x2, P2 ;  /* 0x0000000902050c11 */ /* 0x000fe400090f1405 */
[----:B------:R-:W-:Y:S01]  /*16e0*/  @P1 LEA.HI.X R9, R6, UR11, R3, 0x2, P3 ;  /* 0x0000000b06091c11 */ /* 0x000fe200098f1403 */
[----:B------:R-:W-:Y:S01]  /*16f0*/  IMAD.MOV.U32 R3, RZ, RZ, 0x3f800000 ;  /* 0x3f800000ff037424 */ /* 0x000fe200078e00ff */
[----:B------:R-:W-:Y:S02]  /*1700*/  UISETP.NE.AND UP0, UPT, UR7, 0x1, UPT ;  /* 0x000000010700788c */ /* 0x000fe4000bf05270 */
[----:B------:R-:W-:Y:S01]  /*1710*/  USHF.L.U32 UR38, UR6, 0x7, URZ ;  /* 0x0000000706267899 */ /* 0x000fe2000800063f */
[----:B------:R-:W2:Y:S01]  /*1720*/  @P1 LDG.E R0, desc[UR54][R8.64] ;  /* 0x0000003608001981 */ /* 0x000ea2000c1e1900 */
[----:B------:R-:W-:Y:S01]  /*1730*/  UIADD3 UR50, -UR50, UR4, URZ ;  /* 0x0000000432327290 */ /* 0x000fe2000fffe13f */
[----:B------:R-:W-:Y:S02]  /*1740*/  ULDC UR11, c[0x0][0x988] ;  /* 0x00026200000b7ab9 */ /* 0x000fe40000000800 */
[----:B------:R-:W2:Y:S01]  /*1750*/  @P0 LDG.E R3, desc[UR54][R4.64] ;  /* 0x0000003604030981 */ /* 0x000ea2000c1e1900 */
[----:B------:R-:W-:-:S03]  /*1760*/  UIADD3 UR8, UR38, 0x7f, URZ ;  /* 0x0000007f26087890 */ /* 0x000fc6000fffe03f */
[----:B------:R-:W-:Y:S01]  /*1770*/  @UP0 ULDC UR6, c[0x0][0x44c] ;  /* 0x0001130000060ab9 */ /* 0x000fe20000000800 */
[----:B------:R-:W-:Y:S01]  /*1780*/  @UP0 ULDC UR4, c[0x0][0x450] ;  /* 0x0001140000040ab9 */ /* 0x000fe20000000800 */
[----:B------:R-:W-:Y:S02]  /*1790*/  UIMAD.WIDE.U32 UR6, UR8, UR6, URZ ;  /* 0x00000006080672a5 */ /* 0x000fe4000f8e003f */
[----:B------:R-:W-:Y:S02]  /*17a0*/  UIADD3 UR9, UR50, 0x80, -UR51 ;  /* 0x0000008032097890 */ /* 0x000fe4000fffe833 */
[----:B------:R-:W-:Y:S02]  /*17b0*/  @UP0 USHF.R.U32.HI UR8, URZ, UR4, UR7 ;  /* 0x000000043f080299 */ /* 0x000fe40008011607 */
[----:B------:R-:W-:Y:S02]  /*17c0*/  UIADD3 UR4, UR50, 0x7f, URZ ;  /* 0x0000007f32047890 */ /* 0x000fe4000fffe03f */
[----:B------:R-:W-:-:S02]  /*17d0*/  UIADD3 UR8, UR9, UR8, URZ ;  /* 0x0000000809087290 */ /* 0x000fc4000fffe03f */
[----:B------:R-:W-:Y:S02]  /*17e0*/  USHF.R.S32.HI UR6, URZ, 0x1f, UR4 ;  /* 0x0000001f3f067899 */ /* 0x000fe40008011404 */
[----:B------:R-:W-:Y:S02]  /*17f0*/  USHF.R.S32.HI UR7, URZ, 0x1f, UR8 ;  /* 0x0000001f3f077899 */ /* 0x000fe40008011408 */
[----:B------:R-:W-:Y:S02]  /*1800*/  ULEA.HI UR6, UR6, UR4, URZ, 0x7 ;  /* 0x0000000406067291 */ /* 0x000fe4000f8f383f */
[----:B------:R-:W-:Y:S02]  /*1810*/  ULEA.HI UR7, UR7, UR8, URZ, 0x7 ;  /* 0x0000000807077291 */ /* 0x000fe4000f8f383f */
[----:B------:R-:W-:Y:S02]  /*1820*/  USHF.R.S32.HI UR6, URZ, 0x7, UR6 ;  /* 0x000000073f067899 */ /* 0x000fe40008011406 */
[----:B------:R-:W-:-:S02]  /*1830*/  USHF.R.S32.HI UR7, URZ, 0x7, UR7 ;  /* 0x000000073f077899 */ /* 0x000fc40008011407 */
[----:B------:R-:W-:Y:S02]  /*1840*/  UP2UR UR52, UPR, URZ, 0x1 ;  /* 0x000000013f347883 */ /* 0x000fe40008000000 */
[----:B------:R-:W-:-:S04]  /*1850*/  UISETP.LT.AND UP0, UPT, UR6, UR7, UPT ;  /* 0x000000070600728c */ /* 0x000fc8000bf01270 */
[----:B------:R-:W-:-:S04]  /*1860*/  USEL UR9, UR6, UR7, UP0 ;  /* 0x0000000706097287 */ /* 0x000fc80008000000 */
[----:B------:R-:W-:Y:S02]  /*1870*/  UISETP.GE.AND UP0, UPT, UR9, 0x1, UPT ;  /* 0x000000010900788c */ /* 0x000fe4000bf06270 */
[----:B------:R-:W-:-:S04]  /*1880*/  ULOP3.LUT UR4, UR5, 0xff000000, URZ, 0xc0, !UPT ;  /* 0xff00000005047892 */ /* 0x000fc8000f8ec03f */
[----:B------:R-:W-:Y:S01]  /*1890*/  PLOP3.LUT P0, PT, PT, PT, UP0, 0x80, 0x0 ;  /* 0x000000000000781c */ /* 0x000fe20003f0f008 */
[----:B------:R-:W-:Y:S02]  /*18a0*/  ULOP3.LUT UR5, UR5, 0xff0000, URZ, 0xc0, !UPT ;  /* 0x00ff000005057892 */ /* 0x000fe4000f8ec03f */
[----:B------:R-:W-:-:S04]  /*18b0*/  USHF.R.U32.HI UR4, URZ, 0x8, UR4 ;  /* 0x000000083f047899 */ /* 0x000fc80008011604 */
[----:B------:R-:W-:-:S03]  /*18c0*/  ULEA.HI UR5, UR5, UR4, URZ, 0x10 ;  /* 0x0000000405057291 */ /* 0x000fc6000f8f803f */
[----:B------:R-:W-:Y:S01]  /*18d0*/  UMOV UR4, URZ ;  /* 0x0000003f00047c82 */ /* 0x000fe20008000000 */
[----:B------:R-:W-:Y:S02]  /*18e0*/  ULOP3.LUT UR39, UR5, 0xff, URZ, 0xc0, !UPT ;  /* 0x000000ff05277892 */ /* 0x000fe4000f8ec03f */
[----:B------:R-:W-:Y:S01]  /*18f0*/  USHF.R.U32.HI UR44, URZ, 0x10, UR5 ;  /* 0x000000103f2c7899 */ /* 0x000fe20008011605 */
[----:B--2---:R-:W-:Y:S01]  /*1900*/  FMUL.FTZ R0, R3, R0 ;  /* 0x0000000003007220 */ /* 0x004fe20000410000 */
[----:B------:R-:W-:Y:S10]  /*1910*/  @!P0 BRA `(.L_x_2770) ;  /* 0x0000000000908947 */ /* 0x000ff40003800000 */
        /* <DEDUP_REMOVED lines=36> */
.L_x_2770:
[----:B------:R-:W-:Y:S01]  /*1b60*/  UIMAD UR40, UR39, UR4, URZ ;  /* 0x00000004272872a4 */ /* 0x000fe2000f8e023f */
[----:B------:R-:W-:Y:S02]  /*1b70*/  IMAD.U32 R2, RZ, RZ, UR9 ;  /* 0x00000009ff027e24 */ /* 0x000fe4000f8e00ff */
[----:B------:R-:W-:Y:S01]  /*1b80*/  FMUL.FTZ R0, R0, UR11 ;  /* 0x0000000b00007c20 */ /* 0x000fe20008410000 */
[----:B------:R-:W-:Y:S01]  /*1b90*/  IMAD.U32 R3, RZ, RZ, UR4 ;  /* 0x00000004ff037e24 */ /* 0x000fe2000f8e00ff */
[----:B------:R-:W-:Y:S02]  /*1ba0*/  PLOP3.LUT P0, PT, PT, PT, PT, 0x80, 0x0 ;  /* 0x000000000000781c */ /* 0x000fe40003f0f070 */
[----:B------:R-:W-:Y:S02]  /*1bb0*/  CS2R R28, SRZ ;  /* 0x00000000001c7805 */ /* 0x000fe4000001ff00 */
[----:B------:R-:W-:Y:S02]  /*1bc0*/  CS2R R24, SRZ ;  /* 0x0000000000187805 */ /* 0x000fe4000001ff00 */
[----:B------:R-:W-:Y:S01]  /*1bd0*/  R2UR UR41, R0 ;  /* 0x00000000002972ca */ /* 0x000fe200000e0000 */
[----:B------:R-:W-:Y:S01]  /*1be0*/  IMAD.MOV.U32 R0, RZ, RZ, RZ ;  /* 0x000000ffff007224 */ /* 0x000fe200078e00ff */
[----:B------:R-:W-:-:S02]  /*1bf0*/  VIADDMNMX R2, R3, UR40, R2, PT ;  /* 0x0000002803027c46 */ /* 0x000fc4000b800102 */
[----:B------:R-:W-:Y:S02]  /*1c00*/  CS2R R30, SRZ ;  /* 0x00000000001e7805 */ /* 0x000fe4000001ff00 */
[----:B------:R-:W-:Y:S02]  /*1c10*/  CS2R R26, SRZ ;  /* 0x00000000001a7805 */ /* 0x000fe4000001ff00 */
[----:B------:R-:W-:Y:S02]  /*1c20*/  CS2R R36, SRZ ;  /* 0x0000000000247805 */ /* 0x000fe4000001ff00 */
[----:B------:R-:W-:Y:S01]  /*1c30*/  R2UR UR57, R2 ;  /* 0x00000000023972ca */ /* 0x000fe200000e0000 */
[----:B------:R-:W-:Y:S01]  /*1c40*/  IMAD.MOV.U32 R2, RZ, RZ, RZ ;  /* 0x000000ffff027224 */ /* 0x000fe200078e00ff */
        /* <DEDUP_REMOVED lines=98> */
.L_x_2772:
        /* <DEDUP_REMOVED lines=9> */
.L_x_2933:
[----:B0-----:R-:W-:Y:S01]  /*2300*/  IMAD.U32 R0, RZ, RZ, UR48 ;  /* 0x00000030ff007e24 */ /* 0x001fe2000f8e00ff */
[----:B------:R-:W-:Y:S05]  /*2310*/  WARPSYNC.ALL ;  /* 0x0000000000007948 */ /* 0x000fea0003800000 */
[----:B------:R0:W-:Y:S01]  /*2320*/  BAR.SYNC.DEFER_BLOCKING R6, 0x100 ;  /* 0x000400060000751d */ /* 0x0001e20000010000 */
[----:B------:R-:W-:-:S13]  /*2330*/  ISETP.NE.AND P0, PT, R0, 0x3, PT ;  /* 0x000000030000780c */ /* 0x000fda0003f05270 */
[----:B0-----:R-:W-:Y:S05]  /*2340*/  @!P0 BRA `(.L_x_2774) ;  /* 0x0000000000048947 */ /* 0x001fea0003800000 */
[----:B------:R-:W-:Y:S01]  /*2350*/  BPT.TRAP 0x1 ;  /* 0x000000040000795c */ /* 0x000fe20000300000 */
.L_x_2774:
[----:B------:R-:W-:Y:S01]  /*2360*/  ULEA UR58, UR45, UR53, 0x3 ;  /* 0x000000352d3a7291 */ /* 0x000fe2000f8e183f */
[----:B------:R-:W-:-:S05]  /*2370*/  IMAD.U32 R7, RZ, RZ, UR46 ;  /* 0x0000002eff077e24 */ /* 0x000fca000f8e00ff */
[----:B------:R-:W-:-:S04]  /*2380*/  SHF.L.U32 R7, R7, 0x1f, RZ ;  /* 0x0000001f07077819 */ /* 0x000fc800000006ff */
[----:B------:R0:W1:Y:S01]  /*2390*/  SYNCS.PHASECHK.TRANS64.TRYWAIT P1, [UR58+0x38830], R7 ;  /* 0x03883007ff0075a7 */ /* 0x000062000802017a */
[----:B------:R-:W-:Y:S05]  /*23a0*/  @!P0 BRA `(.L_x_2775) ;  /* 0x0000000000048947 */ /* 0x000fea0003800000 */
[----:B------:R-:W-:Y:S01]  /*23b0*/  BPT.TRAP 0x1 ;  /* 0x000000040000795c */ /* 0x000fe20000300000 */
.L_x_2775:
[----:B-1----:R-:W-:Y:S05]  /*23c0*/  @P1 BRA `(.L_x_2776) ;  /* 0x0000000000081947 */ /* 0x002fea0003800000 */
[----:B------:R-:W1:Y:S02]  /*23d0*/  SYNCS.PHASECHK.TRANS64.TRYWAIT P1, [UR58+0x38830], R7 ;  /* 0x03883007ff0075a7 */ /* 0x000e64000802017a */
[----:B-1----:R-:W-:Y:S05]  /*23e0*/  @!P1 BRA `(.L_x_2777) ;  /* 0x0000015800489947 */ /* 0x002fea0003800000 */
.L_x_2776:
        /* <DEDUP_REMOVED lines=66> */
.L_x_2778:
[----:B------:R-:W-:Y:S01]  /*2810*/  UISETP.NE.AND UP0, UPT, UR52, URZ, UPT ;  /* 0x0000003f3400728c */ /* 0x000fe2000bf05270 */
[----:B------:R-:W-:Y:S02]  /*2820*/  VIADD R0, R18, UR38 ;  /* 0x0000002612007c36 */ /* 0x000fe40008000000 */
[----:B------:R-:W-:-:S03]  /*2830*/  IMAD.U32 R93, RZ, RZ, UR41 ;  /* 0x00000029ff5d7e24 */ /* 0x000fc6000f8e00ff */
        /* <DEDUP_REMOVED lines=8> */
[----:B------:R-:W2:Y:S02]  /*28c0*/  SHFL.IDX PT, R2, R0, 0x1, 0x1c1f ;  /* 0x003c1f0000027f89 */ /* 0x000ea400000e0000 */
[----:B------:R-:W-:Y:S02]  /*28d0*/  UIADD3 UR7, UR50, 0x1, UR6 ;  /* 0x0000000132077890 */ /* 0x000fe4000fffe006 */
[----:B------:R-:W-:Y:S01]  /*28e0*/  IMAD.U32 R8, RZ, RZ, UR6 ;  /* 0x00000006ff087e24 */ /* 0x000fe2000f8e00ff */
[----:B------:R-:W-:Y:S01]  /*28f0*/  SHFL.IDX PT, R0, R0, RZ, 0x1c1f ;  /* 0x001c1fff00007589 */ /* 0x000fe200000e0000 */
[----:B------:R-:W-:-:S02]  /*2900*/  UIADD3 UR6, UR58, 0x38840, URZ ;  /* 0x000388403a067890 */ /* 0x000fc4000fffe03f */
[----:B------:R-:W-:Y:S01]  /*2910*/  IMAD.U32 R4, RZ, RZ, UR7 ;  /* 0x00000007ff047e24 */ /* 0x000fe2000f8e00ff */
[----:B------:R-:W-:Y:S01]  /*2920*/  IADD3 R8, -R17, UR50, R8 ;  /* 0x0000003211087c10 */ /* 0x000fe2000fffe108 */
[----:B------:R-:W-:-:S03]  /*2930*/  UPRMT UR6, UR56, 0x654, UR6 ;  /* 0x0000065438067896 */ /* 0x000fc60008000006 */
[----:B------:R-:W-:-:S06]  /*2940*/  IADD3 R9, R4, -UR51, -R17 ;  /* 0x8000003304097c10 */ /* 0x000fcc000fffe811 */
[----:B------:R-:W-:Y:S01]  /*2950*/  SYNCS.ARRIVE.TRANS64.RED.A1T0 RZ, [UR6], RZ ;  /* 0x000000ffffff79a7 */ /* 0x000fe20008100406 */
[----:B--2---:R-:W-:-:S04]  /*2960*/  VIADDMNMX R2, R2, R9, R8, PT ;  /* 0x0000000902027246 */ /* 0x004fc80003800108 */
        /* <DEDUP_REMOVED lines=93> */
[----:B------:R-:W-:-:S04]  /*2f40*/  FMNMX.FTZ R2, R86, R21, !PT ;  /* 0x0000001556027209 */ /* 0x000fc80007810000 */
[----:B------:R-:W-:-:S05]  /*2f50*/  FMNMX.FTZ R10, R87, R2, !PT ;  /* 0x00000002570a7209 */ /* 0x000fca0007810000 */
[----:B------:R-:W2:Y:S02]  /*2f60*/  SHFL.BFLY PT, R21, R10, 0x2, 0x1f ;  /* 0x0c401f000a157f89 */ /* 0x000ea400000e0000 */
[----:B--2---:R-:W-:-:S05]  /*2f70*/  FMNMX.FTZ R12, R10, R21, !PT ;  /* 0x000000150a0c7209 */ /* 0x004fca0007810000 */
[----:B------:R-:W2:Y:S02]  /*2f80*/  SHFL.BFLY PT, R21, R12, 0x1, 0x1f ;  /* 0x0c201f000c157f89 */ /* 0x000ea400000e0000 */
[----:B--2---:R-:W-:Y:S02]  /*2f90*/  FMNMX.FTZ R4, R12, R21, !PT ;  /* 0x000000150c047209 */ /* 0x004fe40007810000 */
[----:B------:R-:W-:Y:S02]  /*2fa0*/  VIADDMNMX R21, R0, R9, R8, PT ;  /* 0x0000000900157246 */ /* 0x000fe40003800108 */
[C---:B------:R-:W-:Y:S01]  /*2fb0*/  FSETP.NEU.FTZ.AND P1, PT, R4.reuse, -INF , PT ;  /* 0xff8000000400780b */ /* 0x040fe20003f3d000 */
[----:B------:R-:W-:-:S01]  /*2fc0*/  FFMA.FTZ R2, R4, R93, -8 ;  /* 0xc100000004027423 */ /* 0x000fc2000001005d */
[C---:B------:R-:W-:Y:S02]  /*2fd0*/  ISETP.GT.AND P2, PT, R21.reuse, 0x1, PT ;  /* 0x000000011500780c */ /* 0x040fe40003f44270 */
[----:B------:R-:W-:-:S02]  /*2fe0*/  ISETP.GT.AND P3, PT, R21, 0x8, PT ;  /* 0x000000081500780c */ /* 0x000fc40003f64270 */
[----:B------:R-:W-:Y:S02]  /*2ff0*/  FSEL R2, R2, RZ, P1 ;  /* 0x000000ff02027208 */ /* 0x000fe40000800000 */
[----:B------:R-:W-:Y:S02]  /*3000*/  ISETP.GT.AND P1, PT, R21, RZ, PT ;  /* 0x000000ff1500720c */ /* 0x000fe40003f24270 */
[----:B------:R-:W-:Y:S01]  /*3010*/  FSEL R25, R25, -INF , P2 ;  /* 0xff80000019197808 */ /* 0x000fe20001000000 */
[----:B------:R-:W-:-:S01]  /*3020*/  FFMA.FTZ R153, R11, UR41, -R2 ;  /* 0x000000290b997c23 */ /* 0x000fc20008010802 */
[----:B------:R-:W-:Y:S01]  /*3030*/  FSEL R24, R24, -INF , P1 ;  /* 0xff80000018187808 */ /* 0x000fe20000800000 */
[----:B------:R-:W-:-:S01]  /*3040*/  FFMA.FTZ R0, R15, UR41, -R2 ;  /* 0x000000290f007c23 */ /* 0x000fc20008010802 */
[----:B------:R-:W-:Y:S01]  /*3050*/  ISETP.GT.AND P1, PT, R21, 0x9, PT ;  /* 0x000000091500780c */ /* 0x000fe20003f24270 */
[----:B------:R-:W-:-:S01]  /*3060*/  FFMA.FTZ R157, R13, UR41, -R2 ;  /* 0x000000290d9d7c23 */ /* 0x000fc20008010802 */
[----:B------:R-:W-:Y:S01]  /*3070*/  FSEL R28, R28, -INF , P3 ;  /* 0xff8000001c1c7808 */ /* 0x000fe20001800000 */
[----:B------:R-:W-:-:S01]  /*3080*/  FFMA.FTZ R159, R50, UR41, -R2 ;  /* 0x00000029329f7c23 */ /* 0x000fc20008010802 */
[----:B------:R-:W-:Y:S01]  /*3090*/  FMNMX.FTZ R9, R24, R25, !PT ;  /* 0x0000001918097209 */ /* 0x000fe20007810000 */
[----:B------:R-:W-:-:S01]  /*30a0*/  FFMA.FTZ R8, R27, UR41, -R2 ;  /* 0x000000291b087c23 */ /* 0x000fc20008010802 */
[----:B------:R-:W-:Y:S01]  /*30b0*/  ISETP.GT.AND P2, PT, R21, 0x10, PT ;  /* 0x000000101500780c */ /* 0x000fe20003f44270 */
[----:B------:R-:W-:Y:S01]  /*30c0*/  MUFU.EX2 R153, R153 ;  /* 0x0000009900997308 */ /* 0x000fe20000000800 */
[----:B------:R-:W-:Y:S01]  /*30d0*/  FSEL R29, R29, -INF , P1 ;  /* 0xff8000001d1d7808 */ /* 0x000fe20000800000 */
[--C-:B------:R-:W-:Y:S01]  /*30e0*/  FFMA.FTZ R31, R31, UR41, -R2.reuse ;  /* 0x000000291f1f7c23 */ /* 0x100fe20008010802 */
[----:B------:R-:W-:Y:S01]  /*30f0*/  FMNMX.FTZ R10, R28, R9, !PT ;  /* 0x000000091c0a7209 */ /* 0x000fe20007810000 */
[--C-:B------:R-:W-:Y:S01]  /*3100*/  FFMA.FTZ R155, R89, UR41, -R2.reuse ;  /* 0x00000029599b7c23 */ /* 0x100fe20008010802 */
[----:B------:R-:W-:Y:S01]  /*3110*/  ISETP.GT.AND P1, PT, R21, 0x11, PT ;  /* 0x000000111500780c */ /* 0x000fe20003f24270 */
[--C-:B------:R-:W-:Y:S01]  /*3120*/  FFMA.FTZ R91, R91, UR41, -R2.reuse ;  /* 0x000000295b5b7c23 */ /* 0x100fe20008010802 */
[----:B------:R-:W-:Y:S01]  /*3130*/  FSEL R32, R32, -INF , P2 ;  /* 0xff80000020207808 */ /* 0x000fe20001000000 */
[----:B------:R-:W2:Y:S01]  /*3140*/  MUFU.EX2 R8, R8 ;  /* 0x0000000800087308 */ /* 0x000ea20000000800 */
[----:B------:R-:W-:Y:S01]  /*3150*/  FMNMX.FTZ R11, R29, R10, !PT ;  /* 0x0000000a1d0b7209 */ /* 0x000fe20007810000 */
[--C-:B------:R-:W-:Y:S01]  /*3160*/  FFMA.FTZ R34, R55, UR41, -R2.reuse ;  /* 0x0000002937227c23 */ /* 0x100fe20008010802 */
[----:B------:R-:W-:Y:S01]  /*3170*/  ISETP.GT.AND P2, PT, R21, 0x18, PT ;  /* 0x000000181500780c */ /* 0x000fe20003f44270 */
[--C-:B------:R-:W-:Y:S01]  /*3180*/  FFMA.FTZ R161, R58, UR41, -R2.reuse ;  /* 0x000000293aa17c23 */ /* 0x100fe20008010802 */
[----:B------:R-:W-:Y:S01]  /*3190*/  FSEL R33, R33, -INF , P1 ;  /* 0xff80000021217808 */ /* 0x000fe20000800000 */
[--C-:B------:R-:W-:Y:S01]  /*31a0*/  FFMA.FTZ R46, R63, UR41, -R2.reuse ;  /* 0x000000293f2e7c23 */ /* 0x100fe20008010802 */
[----:B------:R-:W-:Y:S01]  /*31b0*/  FMNMX.FTZ R10, R32, R11, !PT ;  /* 0x0000000b200a7209 */ /* 0x000fe20007810000 */
[----:B------:R-:W3:Y:S01]  /*31c0*/  MUFU.EX2 R0, R0 ;  /* 0x0000000000007308 */ /* 0x000ee20000000800 */
[----:B------:R-:W-:Y:S01]  /*31d0*/  ISETP.GT.AND P1, PT, R21, 0x19, PT ;  /* 0x000000191500780c */ /* 0x000fe20003f24270 */
[--C-:B------:R-:W-:Y:S01]  /*31e0*/  FFMA.FTZ R163, R66, UR41, -R2.reuse ;  /* 0x0000002942a37c23 */ /* 0x100fe20008010802 */
[----:B------:R-:W-:Y:S01]  /*31f0*/  FSEL R36, R36, -INF , P2 ;  /* 0xff80000024247808 */ /* 0x000fe20001000000 */
[--C-:B------:R-:W-:Y:S01]  /*3200*/  FFMA.FTZ R27, R70, UR41, -R2.reuse ;  /* 0x00000029461b7c23 */ /* 0x100fe20008010802 */
[----:B------:R-:W-:Y:S01]  /*3210*/  FMNMX.FTZ R11, R33, R10, !PT ;  /* 0x0000000a210b7209 */ /* 0x000fe20007810000 */
[--C-:B------:R-:W-:Y:S01]  /*3220*/  FFMA.FTZ R10, R35, UR41, -R2.reuse ;  /* 0x00000029230a7c23 */ /* 0x100fe20008010802 */
[----:B------:R-:W-:Y:S01]  /*3230*/  ISETP.GT.AND P2, PT, R21, 0x20, PT ;  /* 0x000000201500780c */ /* 0x000fe20003f44270 */
[----:B------:R4:W5:Y:S01]  /*3240*/  MUFU.EX2 R9, R31 ;  /* 0x0000001f00097308 */ /* 0x0009620000000800 */
[----:B------:R-:W-:Y:S01]  /*3250*/  FSEL R37, R37, -INF , P1 ;  /* 0xff80000025257808 */ /* 0x000fe20000800000 */
[--C-:B------:R-:W-:Y:S01]  /*3260*/  FFMA.FTZ R165, R74, UR41, -R2.reuse ;  /* 0x000000294aa57c23 */ /* 0x100fe20008010802 */
[----:B------:R-:W-:Y:S01]  /*3270*/  FMNMX.FTZ R12, R36, R11, !PT ;  /* 0x0000000b240c7209 */ /* 0x000fe20007810000 */
[--C-:B------:R-:W-:Y:S01]  /*3280*/  FFMA.FTZ R58, R79, UR41, -R2.reuse ;  /* 0x000000294f3a7c23 */ /* 0x100fe20008010802 */
[----:B------:R-:W-:Y:S01]  /*3290*/  ISETP.GT.AND P1, PT, R21, 0x21, PT ;  /* 0x000000211500780c */ /* 0x000fe20003f24270 */
[--C-:B------:R-:W-:Y:S01]  /*32a0*/  FFMA.FTZ R167, R82, UR41, -R2.reuse ;  /* 0x0000002952a77c23 */ /* 0x100fe20008010802 */
[----:B------:R-:W-:Y:S01]  /*32b0*/  FSEL R40, R40, -INF , P2 ;  /* 0xff80000028287808 */ /* 0x000fe20001000000 */
[----:B------:R-:W0:Y:S01]  /*32c0*/  MUFU.EX2 R155, R155 ;  /* 0x0000009b009b7308 */ /* 0x000e220000000800 */
[----:B------:R-:W-:Y:S01]  /*32d0*/  FMNMX.FTZ R11, R37, R12, !PT ;  /* 0x0000000c250b7209 */ /* 0x000fe20007810000 */
[----:B----4-:R-:W-:Y:S01]  /*32e0*/  FFMA.FTZ R31, R78, UR41, -R2 ;  /* 0x000000294e1f7c23 */ /* 0x010fe20008010802 */
[----:B------:R-:W-:-:S02]  /*32f0*/  ISETP.GT.AND P2, PT, R21, 0x28, PT ;  /* 0x000000281500780c */ /* 0x000fc40003f44270 */
[----:B------:R-:W-:Y:S02]  /*3300*/  FSEL R41, R41, -INF , P1 ;  /* 0xff80000029297808 */ /* 0x000fe40000800000 */
[----:B------:R-:W-:Y:S01]  /*3310*/  FMNMX.FTZ R12, R40, R11, !PT ;  /* 0x0000000b280c7209 */ /* 0x000fe20007810000 */
[----:B------:R-:W4:Y:S01]  /*3320*/  MUFU.EX2 R10, R10 ;  /* 0x0000000a000a7308 */ /* 0x000f220000000800 */
[----:B------:R-:W-:Y:S02]  /*3330*/  ISETP.GT.AND P1, PT, R21, 0x29, PT ;  /* 0x000000291500780c */ /* 0x000fe40003f24270 */
[----:B------:R-:W-:Y:S02]  /*3340*/  FSEL R44, R44, -INF , P2 ;  /* 0xff8000002c2c7808 */ /* 0x000fe40001000000 */
[----:B------:R-:W-:Y:S01]  /*3350*/  FMNMX.FTZ R15, R41, R12, !PT ;  /* 0x0000000c290f7209 */ /* 0x000fe20007810000 */
[----:B------:R-:W-:Y:S01]  /*3360*/  FFMA.FTZ R12, R39, UR41, -R2 ;  /* 0x00000029270c7c23 */ /* 0x000fe20008010802 */
[----:B------:R-:W-:Y:S01]  /*3370*/  ISETP.GT.AND P2, PT, R21, 0x30, PT ;  /* 0x000000301500780c */ /* 0x000fe20003f44270 */
[----:B------:R-:W1:Y:S01]  /*3380*/  MUFU.EX2 R11, R91 ;  /* 0x0000005b000b7308 */ /* 0x000e620000000800 */
[----:B------:R-:W-:-:S02]  /*3390*/  FSEL R45, R45, -INF , P1 ;  /* 0xff8000002d2d7808 */ /* 0x000fc40000800000 */
[----:B------:R-:W-:Y:S02]  /*33a0*/  FMNMX.FTZ R14, R44, R15, !PT ;  /* 0x0000000f2c0e7209 */ /* 0x000fe40007810000 */
[----:B------:R-:W-:Y:S02]  /*33b0*/  ISETP.GT.AND P1, PT, R21, 0x31, PT ;  /* 0x000000311500780c */ /* 0x000fe40003f24270 */
[----:B------:R-:W-:Y:S01]  /*33c0*/  FSEL R48, R48, -INF , P2 ;  /* 0xff80000030307808 */ /* 0x000fe20001000000 */
[----:B------:R-:W1:Y:S01]  /*33d0*/  MUFU.EX2 R12, R12 ;  /* 0x0000000c000c7308 */ /* 0x000e620000000800 */
[----:B------:R-:W-:Y:S02]  /*33e0*/  FMNMX.FTZ R15, R45, R14, !PT ;  /* 0x0000000e2d0f7209 */ /* 0x000fe40007810000 */
[----:B------:R-:W-:Y:S02]  /*33f0*/  ISETP.GT.AND P2, PT, R21, 0x38, PT ;  /* 0x000000381500780c */ /* 0x000fe40003f44270 */
[----:B------:R-:W-:-:S02]  /*3400*/  FSEL R49, R49, -INF , P1 ;  /* 0xff80000031317808 */ /* 0x000fc40000800000 */
[----:B------:R-:W-:Y:S01]  /*3410*/  FMNMX.FTZ R14, R48, R15, !PT ;  /* 0x0000000f300e7209 */ /* 0x000fe20007810000 */
[----:B------:R-:W-:-:S01]  /*3420*/  FFMA.FTZ R15, R5, UR41, -R2 ;  /* 0x00000029050f7c23 */ /* 0x000fc20008010802 */
[----:B------:R-:W-:Y:S01]  /*3430*/  ISETP.GT.AND P1, PT, R21, 0x39, PT ;  /* 0x000000391500780c */ /* 0x000fe20003f24270 */
[----:B------:R-:W1:Y:S01]  /*3440*/  MUFU.EX2 R157, R157 ;  /* 0x0000009d009d7308 */ /* 0x000e620000000800 */
[----:B------:R-:W-:Y:S02]  /*3450*/  FSEL R52, R52, -INF , P2 ;  /* 0xff80000034347808 */ /* 0x000fe40001000000 */
[----:B------:R-:W-:Y:S01]  /*3460*/  FMNMX.FTZ R13, R49, R14, !PT ;  /* 0x0000000e310d7209 */ /* 0x000fe20007810000 */
[----:B------:R-:W-:-:S01]  /*3470*/  FFMA.FTZ R14, R43, UR41, -R2 ;  /* 0x000000292b0e7c23 */ /* 0x000fc20008010802 */
[----:B------:R-:W-:Y:S02]  /*3480*/  ISETP.GT.AND P2, PT, R21, 0x40, PT ;  /* 0x000000401500780c */ /* 0x000fe40003f44270 */
[----:B------:R-:W-:Y:S01]  /*3490*/  FSEL R53, R53, -INF , P1 ;  /* 0xff80000035357808 */ /* 0x000fe20000800000 */
[----:B------:R-:W-:Y:S01]  /*34a0*/  MUFU.EX2 R159, R159 ;  /* 0x0000009f009f7308 */ /* 0x000fe20000000800 */
[----:B------:R-:W-:-:S02]  /*34b0*/  FMNMX.FTZ R20, R52, R13, !PT ;  /* 0x0000000d34147209 */ /* 0x000fc40007810000 */
[----:B------:R-:W-:Y:S02]  /*34c0*/  ISETP.GT.AND P1, PT, R21, 0x41, PT ;  /* 0x000000411500780c */ /* 0x000fe40003f24270 */
[----:B------:R-:W-:Y:S02]  /*34d0*/  FSEL R56, R56, -INF , P2 ;  /* 0xff80000038387808 */ /* 0x000fe40001000000 */
[----:B------:R-:W-:Y:S01]  /*34e0*/  FMNMX.FTZ R13, R53, R20, !PT ;  /* 0x00000014350d7209 */ /* 0x000fe20007810000 */
[----:B------:R-:W1:Y:S01]  /*34f0*/  MUFU.EX2 R14, R14 ;  /* 0x0000000e000e7308 */ /* 0x000e620000000800 */
[----:B------:R-:W-:Y:S02]  /*3500*/  ISETP.GT.AND P2, PT, R21, 0x48, PT ;  /* 0x000000481500780c */ /* 0x000fe40003f44270 */
[----:B------:R-:W-:Y:S02]  /*3510*/  FSEL R57, R57, -INF , P1 ;  /* 0xff80000039397808 */ /* 0x000fe40000800000 */
[----:B------:R-:W-:-:S02]  /*3520*/  FMNMX.FTZ R20, R56, R13, !PT ;  /* 0x0000000d38147209 */ /* 0x000fc40007810000 */
[----:B------:R-:W-:Y:S01]  /*3530*/  ISETP.GT.AND P1, PT, R21, 0x49, PT ;  /* 0x000000491500780c */ /* 0x000fe20003f24270 */
[----:B------:R2:W1:Y:S01]  /*3540*/  MUFU.EX2 R13, R15 ;  /* 0x0000000f000d7308 */ /* 0x0004620000000800 */
[----:B------:R-:W-:Y:S02]  /*3550*/  FSEL R60, R60, -INF , P2 ;  /* 0xff8000003c3c7808 */ /* 0x000fe40001000000 */
[----:B------:R-:W-:Y:S01]  /*3560*/  FMNMX.FTZ R5, R57, R20, !PT ;  /* 0x0000001439057209 */ /* 0x000fe20007810000 */
[----:B------:R-:W-:-:S01]  /*3570*/  FFMA.FTZ R20, R47, UR41, -R2 ;  /* 0x000000292f147c23 */ /* 0x000fc20008010802 */
[----:B------:R-:W-:Y:S02]  /*3580*/  ISETP.GT.AND P2, PT, R21, 0x50, PT ;  /* 0x000000501500780c */ /* 0x000fe40003f44270 */
[----:B------:R-:W-:Y:S01]  /*3590*/  FSEL R61, R61, -INF , P1 ;  /* 0xff8000003d3d7808 */ /* 0x000fe20000800000 */
[----:B------:R-:W-:Y:S01]  /*35a0*/  MUFU.EX2 R34, R34 ;  /* 0x0000002200227308 */ /* 0x000fe20000000800 */
[----:B------:R-:W-:Y:S01]  /*35b0*/  FMNMX.FTZ R26, R60, R5, !PT ;  /* 0x000000053c1a7209 */ /* 0x000fe20007810000 */
[--C-:B--2---:R-:W-:Y:S01]  /*35c0*/  FFMA.FTZ R15, R54, UR41, -R2.reuse ;  /* 0x00000029360f7c23 */ /* 0x104fe20008010802 */
[----:B------:R-:W-:Y:S01]  /*35d0*/  ISETP.GT.AND P1, PT, R21, 0x51, PT ;  /* 0x000000511500780c */ /* 0x000fe20003f24270 */
[----:B------:R-:W-:Y:S01]  /*35e0*/  FFMA.FTZ R54, R71, UR41, -R2 ;  /* 0x0000002947367c23 */ /* 0x000fe20008010802 */
[----:B------:R-:W-:-:S02]  /*35f0*/  FSEL R64, R64, -INF , P2 ;  /* 0xff80000040407808 */ /* 0x000fc40001000000 */
[----:B------:R-:W-:Y:S01]  /*3600*/  FMNMX.FTZ R5, R61, R26, !PT ;  /* 0x0000001a3d057209 */ /* 0x000fe20007810000 */
[----:B------:R-:W2:Y:S01]  /*3610*/  MUFU.EX2 R20, R20 ;  /* 0x0000001400147308 */ /* 0x000ea20000000800 */
[----:B------:R-:W-:Y:S02]  /*3620*/  ISETP.GT.AND P2, PT, R21, 0x58, PT ;  /* 0x000000581500780c */ /* 0x000fe40003f44270 */
[----:B------:R-:W-:Y:S02]  /*3630*/  FSEL R65, R65, -INF , P1 ;  /* 0xff80000041417808 */ /* 0x000fe40000800000 */
[----:B------:R-:W-:Y:S02]  /*3640*/  FMNMX.FTZ R26, R64, R5, !PT ;  /* 0x00000005401a7209 */ /* 0x000fe40007810000 */
[----:B------:R-:W-:Y:S01]  /*3650*/  ISETP.GT.AND P1, PT, R21, 0x59, PT ;  /* 0x000000591500780c */ /* 0x000fe20003f24270 */
[----:B------:R-:W-:Y:S01]  /*3660*/  MUFU.EX2 R15, R15 ;  /* 0x0000000f000f7308 */ /* 0x000fe20000000800 */
[----:B------:R-:W-:-:S02]  /*3670*/  FSEL R68, R68, -INF , P2 ;  /* 0xff80000044447808 */ /* 0x000fc40001000000 */
[----:B------:R-:W-:Y:S01]  /*3680*/  FMNMX.FTZ R5, R65, R26, !PT ;  /* 0x0000001a41057209 */ /* 0x000fe20007810000 */
[----:B------:R-:W-:-:S01]  /*3690*/  FFMA.FTZ R26, R51, UR41, -R2 ;  /* 0x00000029331a7c23 */ /* 0x000fc20008010802 */
[----:B------:R-:W-:Y:S01]  /*36a0*/  ISETP.GT.AND P2, PT, R21, 0x60, PT ;  /* 0x000000601500780c */ /* 0x000fe20003f44270 */
[----:B------:R-:W-:-:S01]  /*36b0*/  FADD.FTZ R51, R153, R8 ;  /* 0x0000000899337221 */ /* 0x000fc20000010000 */
[----:B------:R-:W-:Y:S01]  /*36c0*/  FSEL R69, R69, -INF , P1 ;  /* 0xff80000045457808 */ /* 0x000fe20000800000 */
[----:B------:R-:W-:Y:S01]  /*36d0*/  MUFU.EX2 R161, R161 ;  /* 0x000000a100a17308 */ /* 0x000fe20000000800 */
[----:B------:R-:W-:Y:S02]  /*36e0*/  FMNMX.FTZ R30, R68, R5, !PT ;  /* 0x00000005441e7209 */ /* 0x000fe40007810000 */
[----:B------:R-:W-:Y:S02]  /*36f0*/  ISETP.GT.AND P1, PT, R21, 0x61, PT ;  /* 0x000000611500780c */ /* 0x000fe40003f24270 */
        /* <DEDUP_REMOVED lines=22> */
[----:B------:R-:W-:-:S01]  /*3860*/  FFMA.FTZ R21, R62, UR41, -R2 ;  /* 0x000000293e157c23 */ /* 0x000fc20008010802 */
[----:B------:R-:W-:Y:S01]  /*3870*/  FSEL R84, R84, -INF , P2 ;  /* 0xff80000054547808 */ /* 0x000fe20001000000 */
[----:B------:R-:W-:Y:S01]  /*3880*/  IMAD.U32 R62, RZ, RZ, UR41 ;  /* 0x00000029ff3e7e24 */ /* 0x000fe2000f8e00ff */
[----:B------:R-:W-:Y:S01]  /*3890*/  FMNMX.FTZ R5, R81, R30, !PT ;  /* 0x0000001e51057209 */ /* 0x000fe20007810000 */
[----:B------:R-:W-:-:S01]  /*38a0*/  FFMA.FTZ R30, R59, UR41, -R2 ;  /* 0x000000293b1e7c23 */ /* 0x000fc20008010802 */
[----:B------:R-:W-:Y:S01]  /*38b0*/  FSEL R85, R85, -INF , P1 ;  /* 0xff80000055557808 */ /* 0x000fe20000800000 */
[----:B------:R-:W-:Y:S01]  /*38c0*/  MUFU.EX2 R21, R21 ;  /* 0x0000001500157308 */ /* 0x000fe20000000800 */
[----:B------:R-:W-:-:S04]  /*38d0*/  FMNMX.FTZ R38, R84, R5, !PT ;  /* 0x0000000554267209 */ /* 0x000fc80007810000 */
[----:B------:R-:W-:Y:S01]  /*38e0*/  FMNMX.FTZ R5, R85, R38, !PT ;  /* 0x0000002655057209 */ /* 0x000fe20007810000 */
[----:B------:R-:W-:-:S02]  /*38f0*/  FFMA.FTZ R38, R67, UR41, -R2 ;  /* 0x0000002943267c23 */ /* 0x000fc40008010802 */
[----:B------:R-:W-:Y:S02]  /*3900*/  MUFU.EX2 R30, R30 ;  /* 0x0000001e001e7308 */ /* 0x000fe40000000800 */
[----:B------:R-:W3:Y:S06]  /*3910*/  SHFL.BFLY PT, R42, R5, 0x2, 0x1f ;  /* 0x0c401f00052a7f89 */ /* 0x000eec00000e0000 */
[----:B------:R-:W-:Y:S08]  /*3920*/  MUFU.EX2 R38, R38 ;  /* 0x0000002600267308 */ /* 0x000ff00000000800 */
[----:B------:R-:W-:Y:S08]  /*3930*/  MUFU.EX2 R54, R54 ;  /* 0x0000003600367308 */ /* 0x000ff00000000800 */
[----:B------:R-:W-:Y:S01]  /*3940*/  MUFU.EX2 R165, R165 ;  /* 0x000000a500a57308 */ /* 0x000fe20000000800 */
[----:B---3--:R-:W-:Y:S01]  /*3950*/  FMNMX.FTZ R35, R5, R42, !PT ;  /* 0x0000002a05237209 */ /* 0x008fe20007810000 */
[----:B------:R-:W-:-:S04]  /*3960*/  FFMA.FTZ R42, R75, UR41, -R2 ;  /* 0x000000294b2a7c23 */ /* 0x000fc80008010802 */
[----:B------:R-:W3:Y:S02]  /*3970*/  SHFL.BFLY PT, R50, R35, 0x1, 0x1f ;  /* 0x0c201f0023327f89 */ /* 0x000ee400000e0000 */
[----:B------:R-:W-:Y:S08]  /*3980*/  MUFU.EX2 R31, R31 ;  /* 0x0000001f001f7308 */ /* 0x000ff00000000800 */
[----:B------:R-:W-:Y:S08]  /*3990*/  MUFU.EX2 R42, R42 ;  /* 0x0000002a002a7308 */ /* 0x000ff00000000800 */
[----:B------:R-:W-:Y:S01]  /*39a0*/  MUFU.EX2 R58, R58 ;  /* 0x0000003a003a7308 */ /* 0x000fe20000000800 */
[----:B---3--:R-:W-:Y:S01]  /*39b0*/  FMNMX.FTZ R5, R35, R50, !PT ;  /* 0x0000003223057209 */ /* 0x008fe20007810000 */
[----:B------:R-:W-:-:S06]  /*39c0*/  FFMA.FTZ R50, R83, UR41, -R2 ;  /* 0x0000002953327c23 */ /* 0x000fcc0008010802 */
[----:B------:R-:W-:Y:S01]  /*39d0*/  MUFU.EX2 R167, R167 ;  /* 0x000000a700a77308 */ /* 0x000fe20000000800 */
[----:B------:R-:W-:-:S01]  /*39e0*/  FFMA.FTZ R35, R86, UR41, -R2 ;  /* 0x0000002956237c23 */ /* 0x000fc20008010802 */
[C---:B------:R-:W-:Y:S01]  /*39f0*/  FSETP.NEU.FTZ.AND P1, PT, R5.reuse, -INF , PT ;  /* 0xff8000000500780b */ /* 0x040fe20003f3d000 */
[----:B------:R-:W-:-:S01]  /*3a00*/  FFMA.FTZ R39, R5, R62, -8 ;  /* 0xc100000005277423 */ /* 0x000fc2000001003e */
[----:B------:R-:W-:-:S04]  /*3a10*/  FFMA.FTZ R2, R87, UR41, -R2 ;  /* 0x0000002957027c23 */ /* 0x000fc80008010802 */
[----:B------:R-:W-:Y:S01]  /*3a20*/  FSEL R39, R39, RZ, P1 ;  /* 0x000000ff27277208 */ /* 0x000fe20000800000 */
[----:B------:R-:W-:Y:S04]  /*3a30*/  MUFU.EX2 R50, R50 ;  /* 0x0000003200327308 */ /* 0x000fe80000000800 */
[----:B------:R-:W-:-:S01]  /*3a40*/  FFMA.FTZ R152, R24, UR41, -R39 ;  /* 0x0000002918987c23 */ /* 0x000fc20008010827 */
[--C-:B------:R-:W-:Y:S01]  /*3a50*/  FFMA.FTZ R25, R25, UR41, -R39.reuse ;  /* 0x0000002919197c23 */ /* 0x100fe20008010827 */
[----:B------:R-:W-:-:S01]  /*3a60*/  FFMA.FTZ R24, R28, UR41, -R39 ;  /* 0x000000291c187c23 */ /* 0x000fc20008010827 */
[--C-:B------:R-:W-:Y:S01]  /*3a70*/  FFMA.FTZ R43, R29, UR41, -R39.reuse ;  /* 0x000000291d2b7c23 */ /* 0x100fe20008010827 */
[----:B------:R-:W-:-:S01]  /*3a80*/  FFMA.FTZ R154, R32, UR41, -R39 ;  /* 0x00000029209a7c23 */ /* 0x000fc20008010827 */
[--C-:B------:R-:W-:Y:S01]  /*3a90*/  FFMA.FTZ R29, R33, UR41, -R39.reuse ;  /* 0x00000029211d7c23 */ /* 0x100fe20008010827 */
[----:B------:R-:W-:Y:S01]  /*3aa0*/  MUFU.EX2 R152, R152 ;  /* 0x0000009800987308 */ /* 0x000fe20000000800 */
[----:B------:R-:W-:-:S01]  /*3ab0*/  FFMA.FTZ R37, R37, UR41, -R39 ;  /* 0x0000002925257c23 */ /* 0x000fc20008010827 */
[----:B------:R-:W-:Y:S01]  /*3ac0*/  FFMA.FTZ R36, R36, UR41, -R39 ;  /* 0x0000002924247c23 */ /* 0x000fe20008010827 */
[----:B------:R-:W-:-:S01]  /*3ad0*/  FADD.FTZ R32, R0, R51 ;  /* 0x0000003300207221 */ /* 0x000fc20000010000 */
[--C-:B------:R-:W-:Y:S01]  /*3ae0*/  FFMA.FTZ R156, R40, UR41, -R39.reuse ;  /* 0x00000029289c7c23 */ /* 0x100fe20008010827 */
[----:B------:R-:W-:-:S01]  /*3af0*/  FFMA.FTZ R33, R41, UR41, -R39 ;  /* 0x0000002929217c23 */ /* 0x000fc20008010827 */
[----:B------:R-:W-:Y:S01]  /*3b00*/  FFMA.FTZ R44, R44, UR41, -R39 ;  /* 0x000000292c2c7c23 */ /* 0x000fe20008010827 */
[----:B-----5:R-:W-:-:S01]  /*3b10*/  FADD.FTZ R32, R9, R32 ;  /* 0x0000002009207221 */ /* 0x020fc20000010000 */
[----:B------:R-:W3:Y:S01]  /*3b20*/  MUFU.EX2 R25, R25 ;  /* 0x0000001900197308 */ /* 0x000ee20000000800 */
[----:B------:R-:W-:-:S01]  /*3b30*/  FFMA.FTZ R45, R45, UR41, -R39 ;  /* 0x000000292d2d7c23 */ /* 0x000fc20008010827 */
[----:B------:R-:W-:Y:S01]  /*3b40*/  FFMA.FTZ R158, R48, UR41, -R39 ;  /* 0x00000029309e7c23 */ /* 0x000fe20008010827 */
[----:B0-----:R-:W-:-:S01]  /*3b50*/  FADD.FTZ R51, R155, R32 ;  /* 0x000000209b337221 */ /* 0x001fc20000010000 */
[--C-:B------:R-:W-:Y:S01]  /*3b60*/  FFMA.FTZ R52, R52, UR41, -R39.reuse ;  /* 0x0000002934347c23 */ /* 0x100fe20008010827 */
[----:B------:R-:W-:-:S01]  /*3b70*/  FFMA.FTZ R53, R53, UR41, -R39 ;  /* 0x0000002935357c23 */ /* 0x000fc20008010827 */
[----:B------:R-:W-:Y:S01]  /*3b80*/  FFMA.FTZ R160, R56, UR41, -R39 ;  /* 0x0000002938a07c23 */ /* 0x000fe20008010827 */
[----:B----4-:R-:W-:-:S01]  /*3b90*/  FADD.FTZ R32, R10, R51 ;  /* 0x000000330a207221 */ /* 0x010fc20000010000 */
[----:B------:R-:W0:Y:S01]  /*3ba0*/  MUFU.EX2 R24, R24 ;  /* 0x0000001800187308 */ /* 0x000e220000000800 */
[----:B------:R-:W-:-:S01]  /*3bb0*/  FFMA.FTZ R41, R57, UR41, -R39 ;  /* 0x0000002939297c23 */ /* 0x000fc20008010827 */
[----:B------:R-:W-:Y:S01]  /*3bc0*/  FFMA.FTZ R60, R60, UR41, -R39 ;  /* 0x000000293c3c7c23 */ /* 0x000fe20008010827 */
[----:B-1----:R-:W-:-:S01]  /*3bd0*/  FADD.FTZ R51, R11, R32 ;  /* 0x000000200b337221 */ /* 0x002fc20000010000 */
[--C-:B------:R-:W-:Y:S01]  /*3be0*/  FFMA.FTZ R61, R61, UR41, -R39.reuse ;  /* 0x000000293d3d7c23 */ /* 0x100fe20008010827 */
[----:B------:R-:W-:-:S01]  /*3bf0*/  FFMA.FTZ R162, R64, UR41, -R39 ;  /* 0x0000002940a27c23 */ /* 0x000fc20008010827 */
[----:B------:R-:W-:Y:S01]  /*3c00*/  FFMA.FTZ R65, R65, UR41, -R39 ;  /* 0x0000002941417c23 */ /* 0x000fe20008010827 */
[----:B------:R-:W-:-:S01]  /*3c10*/  FADD.FTZ R32, R12, R51 ;  /* 0x000000330c207221 */ /* 0x000fc20000010000 */
[----:B------:R-:W1:Y:S01]  /*3c20*/  MUFU.EX2 R43, R43 ;  /* 0x0000002b002b7308 */ /* 0x000e620000000800 */
[----:B------:R-:W-:-:S01]  /*3c30*/  FFMA.FTZ R68, R68, UR41, -R39 ;  /* 0x0000002944447c23 */ /* 0x000fc20008010827 */
[----:B------:R-:W-:Y:S01]  /*3c40*/  FFMA.FTZ R69, R69, UR41, -R39 ;  /* 0x0000002945457c23 */ /* 0x000fe20008010827 */
[----:B------:R-:W-:-:S01]  /*3c50*/  FADD.FTZ R51, R157, R32 ;  /* 0x000000209d337221 */ /* 0x000fc20000010000 */
[--C-:B------:R-:W-:Y:S01]  /*3c60*/  FFMA.FTZ R72, R72, UR41, -R39.reuse ;  /* 0x0000002948487c23 */ /* 0x100fe20008010827 */
[----:B------:R-:W-:-:S01]  /*3c70*/  FFMA.FTZ R73, R73, UR41, -R39 ;  /* 0x0000002949497c23 */ /* 0x000fc20008010827 */
[----:B------:R-:W-:Y:S01]  /*3c80*/  FFMA.FTZ R76, R76, UR41, -R39 ;  /* 0x000000294c4c7c23 */ /* 0x000fe20008010827 */
[----:B------:R-:W-:-:S01]  /*3c90*/  FADD.FTZ R32, R14, R51 ;  /* 0x000000330e207221 */ /* 0x000fc20000010000 */
[----:B------:R-:W4:Y:S01]  /*3ca0*/  MUFU.EX2 R154, R154 ;  /* 0x0000009a009a7308 */ /* 0x000f220000000800 */
[----:B------:R-:W-:-:S01]  /*3cb0*/  FFMA.FTZ R77, R77, UR41, -R39 ;  /* 0x000000294d4d7c23 */ /* 0x000fc20008010827 */
[----:B------:R-:W-:Y:S01]  /*3cc0*/  F2FP.SATFINITE.E4M3.F32.PACK_AB_MERGE_C R40, R12, R11, RZ ;  /* 0x0000000b0c28723e */ /* 0x000fe200048070ff */
[----:B------:R-:W-:-:S01]  /*3cd0*/  FADD.FTZ R51, R13, R32 ;  /* 0x000000200d337221 */ /* 0x000fc20000010000 */
[--C-:B------:R-:W-:Y:S01]  /*3ce0*/  FFMA.FTZ R80, R80, UR41, -R39.reuse ;  /* 0x0000002950507c23 */ /* 0x100fe20008010827 */
[----:B------:R-:W-:-:S01]  /*3cf0*/  FFMA.FTZ R81, R81, UR41, -R39 ;  /* 0x0000002951517c23 */ /* 0x000fc20008010827 */
[----:B------:R-:W-:Y:S01]  /*3d00*/  FFMA.FTZ R84, R84, UR41, -R39 ;  /* 0x0000002954547c23 */ /* 0x000fe20008010827 */
[----:B--2---:R-:W-:-:S01]  /*3d10*/  FADD.FTZ R32, R20, R51 ;  /* 0x0000003314207221 */ /* 0x004fc20000010000 */
[----:B------:R2:W-:Y:S01]  /*3d20*/  MUFU.EX2 R47, R37 ;  /* 0x00000025002f7308 */ /* 0x0005e20000000800 */
[----:B------:R-:W-:-:S02]  /*3d30*/  F2FP.SATFINITE.E4M3.F32.PACK_AB_MERGE_C R13, R20, R13, RZ ;  /* 0x0000000d140d723e */ /* 0x000fc400048070ff */
[----:B------:R-:W-:Y:S01]  /*3d40*/  FADD.FTZ R51, R159, R32 ;  /* 0x000000209f337221 */ /* 0x000fe20000010000 */
[----:B------:R-:W-:Y:S02]  /*3d50*/  F2FP.SATFINITE.E4M3.F32.PACK_AB_MERGE_C R155, R10, R155, R40 ;  /* 0x0000009b0a9b723e */ /* 0x000fe40004807028 */
[----:B------:R-:W-:Y:S01]  /*3d60*/  F2FP.SATFINITE.E4M3.F32.PACK_AB_MERGE_C R157, R14, R157, R13 ;  /* 0x0000009d0e9d723e */ /* 0x000fe2000480700d */
[----:B------:R-:W-:-:S01]  /*3d70*/  FADD.FTZ R32, R26, R51 ;  /* 0x000000331a207221 */ /* 0x000fc20000010000 */
[----:B------:R-:W5:Y:S01]  /*3d80*/  MUFU.EX2 R29, R29 ;  /* 0x0000001d001d7308 */ /* 0x000f620000000800 */
[----:B--2---:R-:W-:-:S01]  /*3d90*/  FFMA.FTZ R37, R49, UR41, -R39 ;  /* 0x0000002931257c23 */ /* 0x004fc20008010827 */
[----:B---3--:R-:W-:Y:S01]  /*3da0*/  FADD.FTZ R49, R152, R25 ;  /* 0x0000001998317221 */ /* 0x008fe20000010000 */
[----:B------:R-:W-:-:S01]  /*3db0*/  FADD.FTZ R51, R15, R32 ;  /* 0x000000200f337221 */ /* 0x000fc20000010000 */
[----:B------:R-:W-:Y:S01]  /*3dc0*/  FFMA.FTZ R39, R85, UR41, -R39 ;  /* 0x0000002955277c23 */ /* 0x000fe20008010827 */
[----:B------:R-:W-:Y:S01]  /*3dd0*/  F2FP.SATFINITE.E4M3.F32.PACK_AB_MERGE_C R15, R34, R15, RZ ;  /* 0x0000000f220f723e */ /* 0x000fe200048070ff */
[----:B0-----:R-:W-:Y:S01]  /*3de0*/  FADD.FTZ R28, R24, R49 ;  /* 0x00000031181c7221 */ /* 0x001fe20000010000 */
[----:B------:R-:W-:-:S01]  /*3df0*/  FADD.FTZ R32, R34, R51 ;  /* 0x0000003322207221 */ /* 0x000fc20000010000 */
[----:B------:R-:W0:Y:S01]  /*3e00*/  MUFU.EX2 R36, R36 ;  /* 0x0000002400247308 */ /* 0x000e220000000800 */
[C---:B-1----:R-:W-:Y:S01]  /*3e10*/  F2FP.SATFINITE.E4M3.F32.PACK_AB_MERGE_C R24, R43.reuse, R24, RZ ;  /* 0x000000182b18723e */ /* 0x042fe200048070ff */
[----:B------:R-:W-:Y:S01]  /*3e20*/  FADD.FTZ R49, R43, R28 ;  /* 0x0000001c2b317221 */ /* 0x000fe20000010000 */
[----:B------:R-:W-:-:S01]  /*3e30*/  FADD.FTZ R51, R161, R32 ;  /* 0x00000020a1337221 */ /* 0x000fc20000010000 */
[----:B------:R-:W-:-:S02]  /*3e40*/  F2FP.SATFINITE.E4M3.F32.PACK_AB_MERGE_C R159, R26, R159, R15 ;  /* 0x0000009f1a9f723e */ /* 0x000fc4000480700f */
[----:B----4-:R-:W-:-:S01]  /*3e50*/  FADD.FTZ R28, R154, R49 ;  /* 0x000000319a1c7221 */ /* 0x010fc20000010000 */
[----:B------:R-:W-:Y:S01]  /*3e60*/  FADD.FTZ R32, R30, R51 ;  /* 0x000000331e207221 */ /* 0x000fe20000010000 */
[----:B------:R-:W1:Y:S01]  /*3e70*/  MUFU.EX2 R156, R156 ;  /* 0x0000009c009c7308 */ /* 0x000e620000000800 */
[----:B------:R-:W-:Y:S01]  /*3e80*/  F2FP.SATFINITE.E4M3.F32.PACK_AB_MERGE_C R152, R25, R152, R24 ;  /* 0x000000981998723e */ /* 0x000fe20004807018 */
[----:B-----5:R-:W-:Y:S01]  /*3e90*/  FADD.FTZ R49, R29, R28 ;  /* 0x0000001c1d317221 */ /* 0x020fe20000010000 */
[----:B------:R-:W-:-:S01]  /*3ea0*/  FADD.FTZ R51, R21, R32 ;  /* 0x0000002015337221 */ /* 0x000fc20000010000 */
[----:B------:R-:W-:-:S03]  /*3eb0*/  F2FP.SATFINITE.E4M3.F32.PACK_AB_MERGE_C R21, R46, R21, RZ ;  /* 0x000000152e15723e */ /* 0x000fc600048070ff */
[----:B------:R-:W-:Y:S01]  /*3ec0*/  FADD.FTZ R32, R46, R51 ;  /* 0x000000332e207221 */ /* 0x000fe20000010000 */
[----:B------:R-:W2:Y:S01]  /*3ed0*/  MUFU.EX2 R33, R33 ;  /* 0x0000002100217308 */ /* 0x000ea20000000800 */
[----:B0-----:R-:W-:-:S01]  /*3ee0*/  FADD.FTZ R28, R36, R49 ;  /* 0x00000031241c7221 */ /* 0x001fc20000010000 */
[----:B------:R-:W-:Y:S01]  /*3ef0*/  F2FP.SATFINITE.E4M3.F32.PACK_AB_MERGE_C R36, R47, R36, RZ ;  /* 0x000000242f24723e */ /* 0x000fe200048070ff */
[----:B------:R-:W-:-:S01]  /*3f00*/  FADD.FTZ R51, R163, R32 ;  /* 0x00000020a3337221 */ /* 0x000fc20000010000 */
[----:B------:R-:W-:Y:S01]  /*3f10*/  F2FP.SATFINITE.E4M3.F32.PACK_AB_MERGE_C R32, R9, R0, RZ ;  /* 0x000000000920723e */ /* 0x000fe200048070ff */
[----:B------:R-:W-:-:S01]  /*3f20*/  FADD.FTZ R49, R47, R28 ;  /* 0x0000001c2f317221 */ /* 0x000fc20000010000 */
[----:B------:R-:W-:Y:S02]  /*3f30*/  F2FP.SATFINITE.E4M3.F32.PACK_AB_MERGE_C R154, R29, R154, R36 ;  /* 0x0000009a1d9a723e */ /* 0x000fe40004807024 */
[----:B------:R-:W0:Y:S01]  /*3f40*/  MUFU.EX2 R44, R44 ;  /* 0x0000002c002c7308 */ /* 0x000e220000000800 */
[----:B-1----:R-:W-:-:S01]  /*3f50*/  FADD.FTZ R28, R156, R49 ;  /* 0x000000319c1c7221 */ /* 0x002fc20000010000 */
[----:B------:R-:W-:-:S02]  /*3f60*/  F2FP.SATFINITE.E4M3.F32.PACK_AB_MERGE_C R153, R8, R153, R32 ;  /* 0x000000990899723e */ /* 0x000fc40004807020 */
[----:B------:R-:W-:-:S04]  /*3f70*/  F2FP.SATFINITE.E4M3.F32.PACK_AB_MERGE_C R161, R30, R161, R21 ;  /* 0x000000a11ea1723e */ /* 0x000fc80004807015 */
        /* <DEDUP_REMOVED lines=25> */
[----:B0-----:R-:W-:-:S01]  /*4110*/  FADD.FTZ R49, R61, R28 ;  /* 0x0000001c3d317221 */ /* 0x001fc20000010000 */
[----:B------:R-:W-:Y:S01]  /*4120*/  FADD.FTZ R28, R38, R51 ;  /* 0x00000033261c7221 */ /* 0x000fe20000010000 */
[----:B------:R-:W-:-:S03]  /*4130*/  F2FP.SATFINITE.E4M3.F32.PACK_AB_MERGE_C R60, R61, R60, RZ ;  /* 0x0000003c3d3c723e */ /* 0x000fc600048070ff */
[----:B------:R-:W-:Y:S01]  /*4140*/  FADD.FTZ R11, R27, R28 ;  /* 0x0000001c1b0b7221 */ /* 0x000fe20000010000 */
[----:B------:R-:W-:Y:S01]  /*4150*/  F2FP.SATFINITE.E4M3.F32.PACK_AB_MERGE_C R27, R54, R27, RZ ;  /* 0x0000001b361b723e */ /* 0x000fe200048070ff */
[----:B------:R-:W0:Y:S01]  /*4160*/  MUFU.EX2 R68, R68 ;  /* 0x0000004400447308 */ /* 0x000e220000000800 */
[----:B-1----:R-:W-:-:S01]  /*4170*/  FADD.FTZ R0, R162, R49 ;  /* 0x00000031a2007221 */ /* 0x002fc20000010000 */
[----:B------:R-:W-:Y:S01]  /*4180*/  FADD.FTZ R12, R54, R11 ;  /* 0x0000000b360c7221 */ /* 0x000fe20000010000 */
[----:B------:R-:W-:Y:S02]  /*4190*/  F2FP.SATFINITE.E4M3.F32.PACK_AB_MERGE_C R160, R41, R160, R60 ;  /* 0x000000a029a0723e */ /* 0x000fe4000480703c */
[----:B------:R-:W-:Y:S01]  /*41a0*/  F2FP.SATFINITE.E4M3.F32.PACK_AB_MERGE_C R163, R38, R163, R27 ;  /* 0x000000a326a3723e */ /* 0x000fe2000480701b */
[----:B------:R-:W-:-:S02]  /*41b0*/  FADD.FTZ R11, R165, R12 ;  /* 0x0000000ca50b7221 */ /* 0x000fc40000010000 */
[----:B------:R-:W1:Y:S01]  /*41c0*/  MUFU.EX2 R69, R69 ;  /* 0x0000004500457308 */ /* 0x000e620000000800 */
[----:B--2---:R-:W-:-:S01]  /*41d0*/  FADD.FTZ R9, R65, R0 ;  /* 0x0000000041097221 */ /* 0x004fc20000010000 */
[----:B------:R-:W-:-:S04]  /*41e0*/  FADD.FTZ R12, R42, R11 ;  /* 0x0000000b2a0c7221 */ /* 0x000fc80000010000 */
[----:B------:R-:W-:Y:S01]  /*41f0*/  FADD.FTZ R11, R31, R12 ;  /* 0x0000000c1f0b7221 */ /* 0x000fe20000010000 */
[----:B------:R-:W-:Y:S01]  /*4200*/  F2FP.SATFINITE.E4M3.F32.PACK_AB_MERGE_C R31, R58, R31, RZ ;  /* 0x0000001f3a1f723e */ /* 0x000fe200048070ff */
[----:B------:R-:W2:Y:S01]  /*4210*/  MUFU.EX2 R72, R72 ;  /* 0x0000004800487308 */ /* 0x000ea20000000800 */
[----:B0-----:R-:W-:-:S01]  /*4220*/  FADD.FTZ R0, R68, R9 ;  /* 0x0000000944007221 */ /* 0x001fc20000010000 */
[----:B------:R-:W-:Y:S01]  /*4230*/  FADD.FTZ R12, R58, R11 ;  /* 0x0000000b3a0c7221 */ /* 0x000fe20000010000 */
[----:B------:R-:W-:-:S03]  /*4240*/  F2FP.SATFINITE.E4M3.F32.PACK_AB_MERGE_C R165, R42, R165, R31 ;  /* 0x000000a52aa5723e */ /* 0x000fc6000480701f */
[----:B------:R-:W-:Y:S02]  /*4250*/  FADD.FTZ R11, R167, R12 ;  /* 0x0000000ca70b7221 */ /* 0x000fe40000010000 */
[----:B------:R-:W0:Y:S01]  /*4260*/  MUFU.EX2 R73, R73 ;  /* 0x0000004900497308 */ /* 0x000e220000000800 */
[----:B-1----:R-:W-:-:S01]  /*4270*/  FADD.FTZ R9, R69, R0 ;  /* 0x0000000045097221 */ /* 0x002fc20000010000 */
[----:B------:R-:W-:Y:S01]  /*4280*/  FADD.FTZ R12, R50, R11 ;  /* 0x0000000b320c7221 */ /* 0x000fe20000010000 */
[----:B------:R-:W-:-:S04]  /*4290*/  F2FP.SATFINITE.E4M3.F32.PACK_AB_MERGE_C R68, R69, R68, RZ ;  /* 0x000000444544723e */ /* 0x000fc800048070ff */
[----:B------:R-:W-:Y:S01]  /*42a0*/  F2FP.SATFINITE.E4M3.F32.PACK_AB_MERGE_C R162, R65, R162, R68 ;  /* 0x000000a241a2723e */ /* 0x000fe20004807044 */
        /* <DEDUP_REMOVED lines=18> */
[C---:B-1----:R-:W-:Y:S01]  /*43d0*/  F2FP.SATFINITE.E4M3.F32.PACK_AB_MERGE_C R35, R2.reuse, R35, RZ ;  /* 0x000000230223723e */ /* 0x042fe200048070ff */
[----:B------:R-:W-:-:S03]  /*43e0*/  FADD.FTZ R0, R2, R11 ;  /* 0x0000000b02007221 */ /* 0x000fc60000010000 */
[----:B------:R-:W-:Y:S02]  /*43f0*/  F2FP.SATFINITE.E4M3.F32.PACK_AB_MERGE_C R167, R50, R167, R35 ;  /* 0x000000a732a7723e */ /* 0x000fe40004807023 */
[C---:B--2---:R-:W-:Y:S01]  /*4400*/  F2FP.SATFINITE.E4M3.F32.PACK_AB_MERGE_C R84, R39.reuse, R84, RZ ;  /* 0x000000542754723e */ /* 0x044fe200048070ff */
[----:B------:R-:W-:-:S03]  /*4410*/  FADD.FTZ R2, R39, R12 ;  /* 0x0000000c27027221 */ /* 0x000fc60000010000 */
[----:B------:R-:W-:Y:S01]  /*4420*/  F2FP.SATFINITE.E4M3.F32.PACK_AB_MERGE_C R166, R81, R80, R84 ;  /* 0x0000005051a6723e */ /* 0x000fe20004807054 */
[----:B------:R-:W-:Y:S06]  /*4430*/  @!P0 BRA `(.L_x_2779) ;  /* 0x0000000000048947 */ /* 0x000fec0003800000 */
[----:B------:R-:W-:Y:S01]  /*4440*/  BPT.TRAP 0x1 ;  /* 0x000000040000795c */ /* 0x000fe20000300000 */
.L_x_2779:
[----:B------:R0:W1:Y:S01]  /*4450*/  SYNCS.PHASECHK.TRANS64.TRYWAIT P1, [UR58+0x38850], R7 ;  /* 0x03885007ff0075a7 */ /* 0x000062000802017a */
[----:B------:R-:W-:Y:S05]  /*4460*/  @!P0 BRA `(.L_x_2780) ;  /* 0x0000000000048947 */ /* 0x000fea0003800000 */
[----:B------:R-:W-:Y:S01]  /*4470*/  BPT.TRAP 0x1 ;  /* 0x000000040000795c */ /* 0x000fe20000300000 */
.L_x_2780:
[----:B-1----:R-:W-:Y:S05]  /*4480*/  @P1 BRA `(.L_x_2781) ;  /* 0x0000000000081947 */ /* 0x002fea0003800000 */
[----:B------:R-:W1:Y:S02]  /*4490*/  SYNCS.PHASECHK.TRANS64.TRYWAIT P1, [UR58+0x38850], R7 ;  /* 0x03885007ff0075a7 */ /* 0x000e64000802017a */
[----:B-1----:R-:W-:Y:S05]  /*44a0*/  @!P1 BRA `(.L_x_2782) ;  /* 0x0000013800309947 */ /* 0x002fea0003800000 */
.L_x_2781:
        /* <DEDUP_REMOVED lines=31> */
.L_x_2783:
[----:B------:R-:W-:Y:S01]  /*46a0*/  UISETP.NE.AND UP0, UPT, UR52, URZ, UPT ;  /* 0x0000003f3400728c */ /* 0x000fe2000bf05270 */
[----:B------:R-:W-:Y:S01]  /*46b0*/  UMOV UR10, UR38 ;  /* 0x00000026000a7c82 */ /* 0x000fe20008000000 */
[----:B------:R-:W-:Y:S02]  /*46c0*/  UIADD3 UR58, UR58, 0x38860, URZ ;  /* 0x000388603a3a7890 */ /* 0x000fe4000fffe03f */
[----:B------:R-:W-:Y:S02]  /*46d0*/  UIADD3 UR59, UR57, -0x2, URZ ;  /* 0xfffffffe393b7890 */ /* 0x000fe4000fffe03f */
[----:B------:R-:W-:-:S05]  /*46e0*/  UPRMT UR58, UR56, 0x654, UR58 ;  /* 0x00000654383a7896 */ /* 0x000fca000800003a */
[----:B------:R-:W-:Y:S01]  /*46f0*/  @UP0 ULDC UR6, c[0x0][0x44c] ;  /* 0x0001130000060ab9 */ /* 0x000fe20000000800 */
[----:B------:R-:W-:Y:S01]  /*4700*/  @UP0 ULDC UR11, c[0x0][0x450] ;  /* 0x00011400000b0ab9 */ /* 0x000fe20000000800 */
[----:B------:R-:W-:Y:S02]  /*4710*/  UIMAD.WIDE.U32 UR6, UR38, UR6, URZ ;  /* 0x00000006260672a5 */ /* 0x000fe4000f8e003f */
[----:B------:R-:W-:Y:S02]  /*4720*/  SYNCS.ARRIVE.TRANS64.RED.A1T0 RZ, [UR58], RZ ;  /* 0x000000ffffff79a7 */ /* 0x000fe4000810043a */
[----:B------:R-:W-:-:S04]  /*4730*/  @UP0 USHF.R.U32.HI UR10, URZ, UR11, UR7 ;  /* 0x0000000b3f0a0299 */ /* 0x000fc80008011607 */
[----:B------:R-:W-:-:S04]  /*4740*/  UIADD3 UR6, UR10, UR50, -UR51 ;  /* 0x000000320a067290 */ /* 0x000fc8000fffe833 */
        /* <DEDUP_REMOVED lines=8> */
[----:B-1----:R-:W-:Y:S02]  /*47d0*/  IMAD.MOV.U32 R8, RZ, RZ, R4 ;  /* 0x000000ffff087224 */ /* 0x002fe400078e0004 */
[----:B0-----:R-:W-:-:S07]  /*47e0*/  IMAD.MOV.U32 R7, RZ, RZ, R5 ;  /* 0x000000ffff077224 */ /* 0x001fce00078e0005 */
.L_x_2795:
[----:B------:R-:W-:-:S04]  /*47f0*/  UIADD3 UR45, UR45, 0x1, URZ ;  /* 0x000000012d2d7890 */ /* 0x000fc8000fffe03f */
[----:B------:R-:W-:-:S04]  /*4800*/  UISETP.NE.AND UP0, UPT, UR45, 0x2, UPT ;  /* 0x000000022d00788c */ /* 0x000fc8000bf05270 */
[----:B------:R-:W-:Y:S02]  /*4810*/  USEL UR6, URZ, 0x1, UP0 ;  /* 0x000000013f067887 */ /* 0x000fe40008000000 */
[----:B------:R-:W-:Y:S02]  /*4820*/  USEL UR45, UR45, URZ, UP0 ;  /* 0x0000003f2d2d7287 */ /* 0x000fe40008000000 */
[----:B------:R-:W-:Y:S01]  /*4830*/  ULOP3.LUT UR46, UR46, UR6, URZ, 0x3c, !UPT ;  /* 0x000000062e2e7292 */ /* 0x000fe2000f8e3c3f */
[----:B-1----:R-:W-:Y:S11]  /*4840*/  @!P0 BRA `(.L_x_2785) ;  /* 0x0000000000048947 */ /* 0x002ff60003800000 */
[----:B------:R-:W-:Y:S01]  /*4850*/  BPT.TRAP 0x1 ;  /* 0x000000040000795c */ /* 0x000fe20000300000 */
.L_x_2785:
[----:B------:R-:W0:Y:S01]  /*4860*/  S2UR UR57, SR_CgaCtaId ;  /* 0x00000000003979c3 */ /* 0x000e220000008800 */
[----:B------:R-:W-:Y:S01]  /*4870*/  UMOV UR6, 0x400 ;  /* 0x0000040000067882 */ /* 0x000fe20000000000 */
[----:B------:R-:W-:-:S05]  /*4880*/  IMAD.U32 R6, RZ, RZ, UR46 ;  /* 0x0000002eff067e24 */ /* 0x000fca000f8e00ff */
[----:B------:R-:W-:Y:S01]  /*4890*/  SHF.L.U32 R6, R6, 0x1f, RZ ;  /* 0x0000001f06067819 */ /* 0x000fe200000006ff */
[----:B0-----:R-:W-:-:S04]  /*48a0*/  ULEA UR6, UR57, UR6, 0x18 ;  /* 0x0000000639067291 */ /* 0x001fc8000f8ec03f */
[----:B------:R-:W-:-:S09]  /*48b0*/  ULEA UR56, UR45, UR6, 0x3 ;  /* 0x000000062d387291 */ /* 0x000fd2000f8e183f */
[----:B------:R0:W1:Y:S01]  /*48c0*/  SYNCS.PHASECHK.TRANS64.TRYWAIT P1, [UR56+0x38830], R6 ;  /* 0x03883006ff0075a7 */ /* 0x0000620008020178 */
[----:B------:R-:W-:Y:S05]  /*48d0*/  @!P0 BRA `(.L_x_2786) ;  /* 0x0000000000048947 */ /* 0x000fea0003800000 */
[----:B------:R-:W-:Y:S01]  /*48e0*/  BPT.TRAP 0x1 ;  /* 0x000000040000795c */ /* 0x000fe20000300000 */
.L_x_2786:
[----:B-1----:R-:W-:Y:S05]  /*48f0*/  @P1 BRA `(.L_x_2787) ;  /* 0x0000000000081947 */ /* 0x002fea0003800000 */
[----:B------:R-:W1:Y:S02]  /*4900*/  SYNCS.PHASECHK.TRANS64.TRYWAIT P1, [UR56+0x38830], R6 ;  /* 0x03883006ff0075a7 */ /* 0x000e640008020178 */
[----:B-1----:R-:W-:Y:S05]  /*4910*/  @!P1 BRA `(.L_x_2788) ;  /* 0x00000134002c9947 */ /* 0x002fea0003800000 */
.L_x_2787:
        /* <DEDUP_REMOVED lines=46> */
.L_x_2789:
[----:B------:R-:W-:Y:S01]  /*4c00*/  UISETP.NE.AND UP0, UPT, UR52, URZ, UPT ;  /* 0x0000003f3400728c */ /* 0x000fe2000bf05270 */
[----:B------:R-:W-:Y:S01]  /*4c10*/  VIADD R4, R18, UR38 ;  /* 0x0000002612047c36 */ /* 0x000fe20008000000 */
[----:B------:R-:W-:Y:S01]  /*4c20*/  LOP3.LUT R16, R16, 0xfffffbff, RZ, 0xc0, !PT ;  /* 0xfffffbff10107812 */ /* 0x000fe200078ec0ff */
[----:B------:R-:W-:-:S03]  /*4c30*/  IMAD.U32 R9, RZ, RZ, UR50 ;  /* 0x00000032ff097e24 */ /* 0x000fc6000f8e00ff */
[----:B------:R-:W-:Y:S02]  /*4c40*/  PLOP3.LUT P1, PT, PT, PT, UP0, 0x80, 0x0 ;  /* 0x000000000000781c */ /* 0x000fe40003f2f008 */
[----:B------:R-:W-:Y:S02]  /*4c50*/  PLOP3.LUT P2, PT, PT, PT, UP0, 0x80, 0x0 ;  /* 0x000000000000781c */ /* 0x000fe40003f4f008 */
[----:B------:R-:W-:Y:S01]  /*4c60*/  @P0 LOP3.LUT R16, R16, 0x400, RZ, 0xfc, !PT ;  /* 0x0000040010100812 */ /* 0x000fe200078efcff */
[----:B------:R-:W-:-:S03]  /*4c70*/  @UP0 ULDC UR6, c[0x0][0x44c] ;  /* 0x0001130000060ab9 */ /* 0x000fc60000000800 */
[----:B------:R-:W-:-:S05]  /*4c80*/  LOP3.LUT R16, R16, 0xfffff7ff, RZ, 0xc0, !PT ;  /* 0xfffff7ff10107812 */ /* 0x000fca00078ec0ff */
[----:B------:R-:W-:Y:S01]  /*4c90*/  @P1 IMAD.HI.U32 R5, R4, UR6, RZ ;  /* 0x0000000604051c27 */ /* 0x000fe2000f8e00ff */
[----:B------:R-:W-:-:S04]  /*4ca0*/  @UP0 ULDC UR6, c[0x0][0x450] ;  /* 0x0001140000060ab9 */ /* 0x000fc80000000800 */
[----:B------:R-:W-:Y:S01]  /*4cb0*/  @P2 SHF.R.U32.HI R4, RZ, UR6, R5 ;  /* 0x00000006ff042c19 */ /* 0x000fe20008011605 */
[----:B------:R-:W-:Y:S02]  /*4cc0*/  UMOV UR6, 0xffffff80 ;  /* 0xffffff8000067882 */ /* 0x000fe40000000000 */
[----:B------:R-:W-:Y:S02]  /*4cd0*/  UIMAD UR6, UR59, UR6, 0x1 ;  /* 0x000000013b0674a4 */ /* 0x000fe4000f8e0206 */
[----:B------:R-:W2:Y:S04]  /*4ce0*/  SHFL.IDX PT, R5, R4, RZ, 0x1c1f ;  /* 0x001c1fff04057589 */ /* 0x000ea800000e0000 */
[----:B------:R-:W-:Y:S01]  /*4cf0*/  IADD3 R9, R9, UR6, -R17 ;  /* 0x0000000609097c10 */ /* 0x000fe2000fffe811 */
[----:B------:R-:W3:Y:S01]  /*4d00*/  SHFL.IDX PT, R4, R4, 0x1, 0x1c1f ;  /* 0x003c1f0004047f89 */ /* 0x000ee200000e0000 */
[----:B------:R-:W-:-:S03]  /*4d10*/  UIADD3 UR6, UR56, 0x38840, URZ ;  /* 0x0003884038067890 */ /* 0x000fc6000fffe03f */
[----:B------:R-:W-:Y:S01]  /*4d20*/  VIADD R10, R9, -UR51 ;  /* 0x80000033090a7c36 */ /* 0x000fe20008000000 */
[----:B------:R-:W-:-:S09]  /*4d30*/  UPRMT UR6, UR57, 0x654, UR6 ;  /* 0x0000065439067896 */ /* 0x000fd20008000006 */
[----:B------:R-:W-:Y:S01]  /*4d40*/  SYNCS.ARRIVE.TRANS64.RED.A1T0 RZ, [UR6], RZ ;  /* 0x000000ffffff79a7 */ /* 0x000fe20008100406 */
[----:B--2---:R-:W-:-:S05]  /*4d50*/  IMAD.IADD R5, R10, 0x1, R5 ;  /* 0x000000010a057824 */ /* 0x004fca00078e0205 */
[C---:B------:R-:W-:Y:S01]  /*4d60*/  ISETP.GT.AND P6, PT, R5.reuse, 0x10, PT ;  /* 0x000000100500780c */ /* 0x040fe20003fc4270 */
[----:B---3--:R-:W-:Y:S01]  /*4d70*/  IMAD.IADD R4, R10, 0x1, R4 ;  /* 0x000000010a047824 */ /* 0x008fe200078e0204 */
[C---:B------:R-:W-:Y:S02]  /*4d80*/  ISETP.GT.AND P4, PT, R5.reuse, RZ, PT ;  /* 0x000000ff0500720c */ /* 0x040fe40003f84270 */
[----:B------:R-:W-:Y:S02]  /*4d90*/  FSEL R160, R160, -INF , P6 ;  /* 0xff800000a0a07808 */ /* 0x000fe40003000000 */
[C---:B------:R-:W-:Y:S02]  /*4da0*/  ISETP.GT.AND P6, PT, R5.reuse, 0x28, PT ;  /* 0x000000280500780c */ /* 0x040fe40003fc4270 */
[----:B------:R-:W-:Y:S02]  /*4db0*/  ISETP.GT.AND P3, PT, R5, 0x1, PT ;  /* 0x000000010500780c */ /* 0x000fe40003f64270 */
[----:B------:R-:W-:-:S02]  /*4dc0*/  FSEL R172, R172, -INF , P6 ;  /* 0xff800000acac7808 */ /* 0x000fc40003000000 */
[C---:B------:R-:W-:Y:S02]  /*4dd0*/  ISETP.GT.AND P6, PT, R5.reuse, 0x40, PT ;  /* 0x000000400500780c */ /* 0x040fe40003fc4270 */
[----:B------:R-:W-:Y:S02]  /*4de0*/  FSEL R152, R152, -INF , P4 ;  /* 0xff80000098987808 */ /* 0x000fe40002000000 */
[----:B------:R-:W-:Y:S02]  /*4df0*/  FSEL R184, R184, -INF , P6 ;  /* 0xff800000b8b87808 */ /* 0x000fe40003000000 */
[----:B------:R-:W-:Y:S02]  /*4e00*/  ISETP.GT.AND P6, PT, R4, RZ, PT ;  /* 0x000000ff0400720c */ /* 0x000fe40003fc4270 */
[----:B------:R-:W-:Y:S02]  /*4e10*/  ISETP.GT.AND P2, PT, R5, 0x8, PT ;  /* 0x000000080500780c */ /* 0x000fe40003f44270 */
[----:B------:R-:W-:-:S02]  /*4e20*/  FSEL R154, R154, -INF , P6 ;  /* 0xff8000009a9a7808 */ /* 0x000fc40003000000 */
[C---:B------:R-:W-:Y:S02]  /*4e30*/  ISETP.GT.AND P6, PT, R4.reuse, 0x1, PT ;  /* 0x000000010400780c */ /* 0x040fe40003fc4270 */
[----:B------:R-:W-:Y:S02]  /*4e40*/  FSEL R9, R153, -INF , P3 ;  /* 0xff80000099097808 */ /* 0x000fe40001800000 */
[----:B------:R-:W-:Y:S02]  /*4e50*/  FSEL R155, R155, -INF , P6 ;  /* 0xff8000009b9b7808 */ /* 0x000fe40003000000 */
[----:B------:R-:W-:Y:S02]  /*4e60*/  ISETP.GT.AND P6, PT, R4, 0x8, PT ;  /* 0x000000080400780c */ /* 0x000fe40003fc4270 */
[----:B------:R-:W-:Y:S02]  /*4e70*/  ISETP.GT.AND P1, PT, R5, 0x9, PT ;  /* 0x000000090500780c */ /* 0x000fe40003f24270 */
[----:B------:R-:W-:-:S02]  /*4e80*/  FSEL R158, R158, -INF , P6 ;  /* 0xff8000009e9e7808 */ /* 0x000fc40003000000 */
[----:B------:R-:W-:Y:S02]  /*4e90*/  ISETP.GT.AND P6, PT, R4, 0x9, PT ;  /* 0x000000090400780c */ /* 0x000fe40003fc4270 */
[----:B------:R-:W-:Y:S02]  /*4ea0*/  FSEL R156, R156, -INF , P2 ;  /* 0xff8000009c9c7808 */ /* 0x000fe40001000000 */
[----:B------:R-:W-:Y:S02]  /*4eb0*/  FSEL R159, R159, -INF , P6 ;  /* 0xff8000009f9f7808 */ /* 0x000fe40003000000 */
[----:B------:R-:W-:Y:S02]  /*4ec0*/  ISETP.GT.AND P6, PT, R4, 0x10, PT ;  /* 0x000000100400780c */ /* 0x000fe40003fc4270 */
[----:B------:R-:W-:Y:S02]  /*4ed0*/  FSEL R157, R157, -INF , P1 ;  /* 0xff8000009d9d7808 */ /* 0x000fe40000800000 */
[----:B------:R-:W-:-:S02]  /*4ee0*/  FSEL R162, R162, -INF , P6 ;  /* 0xff800000a2a27808 */ /* 0x000fc40003000000 */
[C---:B------:R-:W-:Y:S02]  /*4ef0*/  ISETP.GT.AND P6, PT, R4.reuse, 0x11, PT ;  /* 0x000000110400780c */ /* 0x040fe40003fc4270 */
[----:B------:R-:W-:Y:S02]  /*4f00*/  ISETP.GT.AND P5, PT, R5, 0x11, PT ;  /* 0x000000110500780c */ /* 0x000fe40003fa4270 */
[----:B------:R-:W-:Y:S02]  /*4f10*/  FSEL R163, R163, -INF , P6 ;  /* 0xff800000a3a37808 */ /* 0x000fe40003000000 */
[----:B------:R-:W-:Y:S02]  /*4f20*/  ISETP.GT.AND P6, PT, R4, 0x18, PT ;  /* 0x000000180400780c */ /* 0x000fe40003fc4270 */
        /* <DEDUP_REMOVED lines=63> */
[----:B------:R-:W-:Y:S02]  /*5320*/  ISETP.GT.AND P4, PT, R5, 0x48, PT ;  /* 0x000000480500780c */ /* 0x000fe40003f84270 */
        /* <DEDUP_REMOVED lines=10> */
[----:B------:R-:W-:Y:S02]  /*53d0*/  ISETP.GT.AND P6, PT, R4, 0x79, PT ;  /* 0x000000790400780c */ /* 0x000fe40003fc4270 */
[----:B------:R-:W-:Y:S02]  /*53e0*/  FMNMX.FTZ R4, R154, R8, !PT ;  /* 0x000000089a047209 */ /* 0x000fe40007810000 */
[----:B------:R-:W-:Y:S02]  /*53f0*/  FSEL R215, R215, -INF , P6 ;  /* 0xff800000d7d77808 */ /* 0x000fe40003000000 */
[----:B------:R-:W-:Y:S02]  /*5400*/  FMNMX.FTZ R4, R155, R4, !PT ;  /* 0x000000049b047209 */ /* 0x000fe40007810000 */
[----:B------:R-:W-:Y:S02]  /*5410*/  FSEL R188, R188, -INF , P4 ;  /* 0xff800000bcbc7808 */ /* 0x000fe40002000000 */
[----:B------:R-:W-:-:S02]  /*5420*/  FMNMX.FTZ R4, R158, R4, !PT ;  /* 0x000000049e047209 */ /* 0x000fc40007810000 */
[----:B------:R-:W-:Y:S02]  /*5430*/  @P0 LOP3.LUT R16, R16, 0x800, RZ, 0xfc, !PT ;  /* 0x0000080010100812 */ /* 0x000fe400078efcff */
[----:B------:R-:W-:Y:S02]  /*5440*/  FMNMX.FTZ R4, R159, R4, !PT ;  /* 0x000000049f047209 */ /* 0x000fe40007810000 */
[----:B------:R-:W-:Y:S02]  /*5450*/  ISETP.GT.AND P2, PT, R5, 0x50, PT ;  /* 0x000000500500780c */ /* 0x000fe40003f44270 */
[----:B------:R-:W-:Y:S02]  /*5460*/  FMNMX.FTZ R4, R162, R4, !PT ;  /* 0x00000004a2047209 */ /* 0x000fe40007810000 */
[----:B------:R-:W-:Y:S02]  /*5470*/  FSEL R189, R189, -INF , P3 ;  /* 0xff800000bdbd7808 */ /* 0x000fe40001800000 */
[----:B------:R-:W-:-:S02]  /*5480*/  FMNMX.FTZ R4, R163, R4, !PT ;  /* 0x00000004a3047209 */ /* 0x000fc40007810000 */
[----:B------:R-:W-:Y:S02]  /*5490*/  LOP3.LUT R16, R16, 0xffffefff, RZ, 0xc0, !PT ;  /* 0xffffefff10107812 */ /* 0x000fe400078ec0ff */
[----:B------:R-:W-:Y:S02]  /*54a0*/  FMNMX.FTZ R4, R166, R4, !PT ;  /* 0x00000004a6047209 */ /* 0x000fe40007810000 */
[----:B------:R-:W-:Y:S02]  /*54b0*/  ISETP.GT.AND P1, PT, R5, 0x51, PT ;  /* 0x000000510500780c */ /* 0x000fe40003f24270 */
[----:B------:R-:W-:Y:S02]  /*54c0*/  FMNMX.FTZ R4, R167, R4, !PT ;  /* 0x00000004a7047209 */ /* 0x000fe40007810000 */
[----:B------:R-:W-:Y:S02]  /*54d0*/  FSEL R192, R192, -INF , P2 ;  /* 0xff800000c0c07808 */ /* 0x000fe40001000000 */
[----:B------:R-:W-:-:S02]  /*54e0*/  FMNMX.FTZ R4, R170, R4, !PT ;  /* 0x00000004aa047209 */ /* 0x000fc40007810000 */
[----:B------:R-:W-:Y:S02]  /*54f0*/  @P5 LOP3.LUT R16, R16, 0x1000, RZ, 0xfc, !PT ;  /* 0x0000100010105812 */ /* 0x000fe400078efcff */
[----:B------:R-:W-:Y:S02]  /*5500*/  FMNMX.FTZ R4, R171, R4, !PT ;  /* 0x00000004ab047209 */ /* 0x000fe40007810000 */
[----:B------:R-:W-:Y:S02]  /*5510*/  FSEL R193, R193, -INF , P1 ;  /* 0xff800000c1c17808 */ /* 0x000fe40000800000 */
[----:B------:R-:W-:Y:S02]  /*5520*/  FMNMX.FTZ R4, R174, R4, !PT ;  /* 0x00000004ae047209 */ /* 0x000fe40007810000 */
[----:B------:R-:W-:Y:S02]  /*5530*/  ISETP.GT.AND P5, PT, R5, 0x58, PT ;  /* 0x000000580500780c */ /* 0x000fe40003fa4270 */
[----:B------:R-:W-:-:S02]  /*5540*/  FMNMX.FTZ R4, R175, R4, !PT ;  /* 0x00000004af047209 */ /* 0x000fc40007810000 */
[----:B------:R-:W-:Y:S02]  /*5550*/  ISETP.GT.AND P0, PT, R5, 0x59, PT ;  /* 0x000000590500780c */ /* 0x000fe40003f04270 */
[----:B------:R-:W-:Y:S02]  /*5560*/  FMNMX.FTZ R4, R178, R4, !PT ;  /* 0x00000004b2047209 */ /* 0x000fe40007810000 */
[----:B------:R-:W-:Y:S02]  /*5570*/  FSEL R196, R196, -INF , P5 ;  /* 0xff800000c4c47808 */ /* 0x000fe40002800000 */
[----:B------:R-:W-:Y:S02]  /*5580*/  FMNMX.FTZ R4, R179, R4, !PT ;  /* 0x00000004b3047209 */ /* 0x000fe40007810000 */
[----:B------:R-:W-:Y:S02]  /*5590*/  FSEL R197, R197, -INF , P0 ;  /* 0xff800000c5c57808 */ /* 0x000fe40000000000 */
[----:B------:R-:W-:-:S02]  /*55a0*/  FMNMX.FTZ R4, R182, R4, !PT ;  /* 0x00000004b6047209 */ /* 0x000fc40007810000 */
[----:B------:R-:W-:Y:S02]  /*55b0*/  LOP3.LUT P0, RZ, R16, 0x800, RZ, 0xc0, !PT ;  /* 0x0000080010ff7812 */ /* 0x000fe4000780c0ff */
[----:B------:R-:W-:Y:S02]  /*55c0*/  FMNMX.FTZ R4, R183, R4, !PT ;  /* 0x00000004b7047209 */ /* 0x000fe40007810000 */
[C---:B------:R-:W-:Y:S02]  /*55d0*/  ISETP.GT.AND P4, PT, R5.reuse, 0x70, PT ;  /* 0x000000700500780c */ /* 0x040fe40003f84270 */
[----:B------:R-:W-:Y:S02]  /*55e0*/  FMNMX.FTZ R4, R186, R4, !PT ;  /* 0x00000004ba047209 */ /* 0x000fe40007810000 */
[----:B------:R-:W-:Y:S02]  /*55f0*/  ISETP.GT.AND P3, PT, R5, 0x71, PT ;  /* 0x000000710500780c */ /* 0x000fe40003f64270 */
[----:B------:R-:W-:-:S02]  /*5600*/  FMNMX.FTZ R4, R187, R4, !PT ;  /* 0x00000004bb047209 */ /* 0x000fc40007810000 */
[C---:B------:R-:W-:Y:S02]  /*5610*/  ISETP.GT.AND P2, PT, R5.reuse, 0x78, PT ;  /* 0x000000780500780c */ /* 0x040fe40003f44270 */
[----:B------:R-:W-:Y:S02]  /*5620*/  FMNMX.FTZ R4, R190, R4, !PT ;  /* 0x00000004be047209 */ /* 0x000fe40007810000 */
[----:B------:R-:W-:Y:S02]  /*5630*/  ISETP.GT.AND P1, PT, R5, 0x79, PT ;  /* 0x000000790500780c */ /* 0x000fe40003f24270 */
[----:B------:R-:W-:Y:S02]  /*5640*/  FMNMX.FTZ R4, R191, R4, !PT ;  /* 0x00000004bf047209 */ /* 0x000fe40007810000 */
[----:B------:R-:W-:Y:S02]  /*5650*/  FSEL R200, R200, -INF , P0 ;  /* 0xff800000c8c87808 */ /* 0x000fe40000000000 */
[----:B------:R-:W-:-:S02]  /*5660*/  FMNMX.FTZ R4, R194, R4, !PT ;  /* 0x00000004c2047209 */ /* 0x000fc40007810000 */
[----:B------:R-:W-:Y:S02]  /*5670*/  LOP3.LUT P5, RZ, R16, 0x1000, RZ, 0xc0, !PT ;  /* 0x0000100010ff7812 */ /* 0x000fe400078ac0ff */
[----:B------:R-:W-:Y:S02]  /*5680*/  FMNMX.FTZ R4, R195, R4, !PT ;  /* 0x00000004c3047209 */ /* 0x000fe40007810000 */
[----:B------:R-:W-:Y:S02]  /*5690*/  FSEL R205, R205, -INF , P5 ;  /* 0xff800000cdcd7808 */ /* 0x000fe40002800000 */
[----:B------:R-:W-:Y:S02]  /*56a0*/  FMNMX.FTZ R4, R198, R4, !PT ;  /* 0x00000004c6047209 */ /* 0x000fe40007810000 */
[----:B------:R-:W-:Y:S02]  /*56b0*/  FSEL R208, R208, -INF , P4 ;  /* 0xff800000d0d07808 */ /* 0x000fe40002000000 */
[----:B------:R-:W-:-:S02]  /*56c0*/  FMNMX.FTZ R4, R199, R4, !PT ;  /* 0x00000004c7047209 */ /* 0x000fc40007810000 */
[----:B------:R-:W-:Y:S02]  /*56d0*/  FSEL R209, R209, -INF , P3 ;  /* 0xff800000d1d17808 */ /* 0x000fe40001800000 */
[----:B------:R-:W-:Y:S02]  /*56e0*/  FMNMX.FTZ R4, R202, R4, !PT ;  /* 0x00000004ca047209 */ /* 0x000fe40007810000 */
[----:B------:R-:W-:Y:S02]  /*56f0*/  FSEL R212, R212, -INF , P2 ;  /* 0xff800000d4d47808 */ /* 0x000fe40001000000 */
[----:B------:R-:W-:Y:S02]  /*5700*/  FMNMX.FTZ R4, R203, R4, !PT ;  /* 0x00000004cb047209 */ /* 0x000fe40007810000 */
[----:B------:R-:W-:Y:S02]  /*5710*/  FSEL R213, R213, -INF , P1 ;  /* 0xff800000d5d57808 */ /* 0x000fe40000800000 */
[----:B------:R-:W-:-:S02]  /*5720*/  FMNMX.FTZ R4, R206, R4, !PT ;  /* 0x00000004ce047209 */ /* 0x000fc40007810000 */
[----:B------:R-:W-:Y:S02]  /*5730*/  LOP3.LUT P0, RZ, R16, 0x400, RZ, 0xc0, !PT ;  /* 0x0000040010ff7812 */ /* 0x000fe4000780c0ff */
        /* <DEDUP_REMOVED lines=8> */
[----:B--2---:R-:W-:-:S04]  /*57c0*/  FMNMX.FTZ R4, R4, R10, !PT ;  /* 0x0000000a04047209 */ /* 0x004fc80007810000 */
[----:B------:R-:W-:-:S04]  /*57d0*/  FSETP.NEU.FTZ.AND P6, PT, R4, -INF , PT ;  /* 0xff8000000400780b */ /* 0x000fc80003fdd000 */
[----:B------:R-:W-:-:S05]  /*57e0*/  FSEL R10, R4, RZ, P6 ;  /* 0x000000ff040a7208 */ /* 0x000fca0003000000 */
[----:B------:R-:W-:Y:S01]  /*57f0*/  FADD.FTZ R10, -R10, R8 ;  /* 0x000000080a0a7221 */ /* 0x000fe20000010100 */
[----:B------:R-:W-:-:S04]  /*5800*/  IMAD.U32 R8, RZ, RZ, UR41 ;  /* 0x00000029ff087e24 */ /* 0x000fc8000f8e00ff */
[----:B------:R-:W-:-:S05]  /*5810*/  FFMA.FTZ R8, R4, R8, -8 ;  /* 0xc100000004087423 */ /* 0x000fca0000010008 */
[----:B------:R-:W-:Y:S02]  /*5820*/  FSEL R8, R8, RZ, P6 ;  /* 0x000000ff08087208 */ /* 0x000fe40003000000 */
[----:B------:R-:W-:-:S03]  /*5830*/  ISETP.GT.AND P6, PT, R5, 0x61, PT ;  /* 0x000000610500780c */ /* 0x000fc60003fc4270 */
        /* <DEDUP_REMOVED lines=32> */
[----:B------:R-:W-:Y:S01]  /*5a40*/  FMUL.FTZ R8, R10, UR41 ;  /* 0x000000290a087c20 */ /* 0x000fe20008410000 */
[----:B------:R-:W-:Y:S01]  /*5a50*/  FMNMX.FTZ R10, R152, R7, !PT ;  /* 0x00000007980a7209 */ /* 0x000fe20007810000 */
[----:B------:R-:W-:Y:S01]  /*5a60*/  MUFU.EX2 R158, R158 ;  /* 0x0000009e009e7308 */ /* 0x000fe20000000800 */
[----:B------:R-:W-:-:S02]  /*5a70*/  FSEL R201, R201, -INF , P6 ;  /* 0xff800000c9c97808 */ /* 0x000fc40003000000 */
[----:B------:R-:W-:Y:S02]  /*5a80*/  FMNMX.FTZ R10, R9, R10, !PT ;  /* 0x0000000a090a7209 */ /* 0x000fe40007810000 */
[----:B------:R-:W-:Y:S02]  /*5a90*/  ISETP.GT.AND P6, PT, R5, 0x68, PT ;  /* 0x000000680500780c */ /* 0x000fe40003fc4270 */
[----:B------:R-:W-:Y:S01]  /*5aa0*/  FMNMX.FTZ R10, R156, R10, !PT ;  /* 0x0000000a9c0a7209 */ /* 0x000fe20007810000 */
[----:B------:R-:W2:Y:S01]  /*5ab0*/  MUFU.EX2 R159, R159 ;  /* 0x0000009f009f7308 */ /* 0x000ea20000000800 */
[----:B------:R-:W-:Y:S02]  /*5ac0*/  FSEL R204, R204, -INF , P6 ;  /* 0xff800000cccc7808 */ /* 0x000fe40003000000 */
[----:B------:R-:W-:-:S04]  /*5ad0*/  FMNMX.FTZ R10, R157, R10, !PT ;  /* 0x0000000a9d0a7209 */ /* 0x000fc80007810000 */
[----:B------:R-:W-:Y:S01]  /*5ae0*/  FMNMX.FTZ R10, R160, R10, !PT ;  /* 0x0000000aa00a7209 */ /* 0x000fe20007810000 */
[----:B------:R-:W-:Y:S03]  /*5af0*/  MUFU.EX2 R154, R154 ;  /* 0x0000009a009a7308 */ /* 0x000fe60000000800 */
[----:B------:R-:W-:-:S04]  /*5b00*/  FMNMX.FTZ R10, R161, R10, !PT ;  /* 0x0000000aa10a7209 */ /* 0x000fc80007810000 */
[----:B------:R-:W-:Y:S01]  /*5b10*/  FMNMX.FTZ R10, R164, R10, !PT ;  /* 0x0000000aa40a7209 */ /* 0x000fe20007810000 */
[----:B------:R-:W3:Y:S01]  /*5b20*/  MUFU.EX2 R155, R155 ;  /* 0x0000009b009b7308 */ /* 0x000ee20000000800 */
[----:B--2---:R-:W-:Y:S02]  /*5b30*/  F2FP.SATFINITE.E4M3.F32.PACK_AB_MERGE_C R153, R159, R158, RZ ;  /* 0x0000009e9f99723e */ /* 0x004fe400048070ff */
[----:B------:R-:W-:-:S04]  /*5b40*/  FMNMX.FTZ R10, R165, R10, !PT ;  /* 0x0000000aa50a7209 */ /* 0x000fc80007810000 */
[----:B------:R-:W-:Y:S01]  /*5b50*/  FMNMX.FTZ R10, R168, R10, !PT ;  /* 0x0000000aa80a7209 */ /* 0x000fe20007810000 */
[----:B------:R-:W2:Y:S03]  /*5b60*/  MUFU.EX2 R8, R8 ;  /* 0x0000000800087308 */ /* 0x000ea60000000800 */
[----:B------:R-:W-:-:S04]  /*5b70*/  FMNMX.FTZ R10, R169, R10, !PT ;  /* 0x0000000aa90a7209 */ /* 0x000fc80007810000 */
[----:B------:R-:W-:Y:S01]  /*5b80*/  FMNMX.FTZ R10, R172, R10, !PT ;  /* 0x0000000aac0a7209 */ /* 0x000fe20007810000 */
[----:B------:R-:W4:Y:S01]  /*5b90*/  MUFU.EX2 R162, R162 ;  /* 0x000000a200a27308 */ /* 0x000f220000000800 */
[----:B---3--:R-:W-:Y:S02]  /*5ba0*/  F2FP.SATFINITE.E4M3.F32.PACK_AB_MERGE_C R153, R155, R154, R153 ;  /* 0x0000009a9b99723e */ /* 0x008fe40004807099 */
[----:B------:R-:W-:-:S04]  /*5bb0*/  FMNMX.FTZ R10, R173, R10, !PT ;  /* 0x0000000aad0a7209 */ /* 0x000fc80007810000 */
[----:B------:R-:W-:Y:S01]  /*5bc0*/  FMNMX.FTZ R10, R176, R10, !PT ;  /* 0x0000000ab00a7209 */ /* 0x000fe20007810000 */
[----:B------:R-:W3:Y:S01]  /*5bd0*/  MUFU.EX2 R163, R163 ;  /* 0x000000a300a37308 */ /* 0x000ee20000000800 */
[----:B--2---:R-:W-:-:S01]  /*5be0*/  FFMA.FTZ R0, R8, R0, R154 ;  /* 0x0000000008007223 */ /* 0x004fc2000001009a */
[----:B------:R-:W-:Y:S01]  /*5bf0*/  FMUL.FTZ R26, R26, R8 ;  /* 0x000000081a1a7220 */ /* 0x000fe20000410000 */
[----:B------:R-:W-:Y:S01]  /*5c00*/  FMNMX.FTZ R10, R177, R10, !PT ;  /* 0x0000000ab10a7209 */ /* 0x000fe20007810000 */
[----:B------:R-:W-:Y:S01]  /*5c10*/  FMUL.FTZ R27, R27, R8 ;  /* 0x000000081b1b7220 */ /* 0x000fe20000410000 */
[----:B------:R-:W-:-:S01]  /*5c20*/  FADD.FTZ R0, R155, R0 ;  /* 0x000000009b007221 */ /* 0x000fc20000010000 */
[----:B------:R-:W-:Y:S01]  /*5c30*/  FMUL.FTZ R30, R30, R8 ;  /* 0x000000081e1e7220 */ /* 0x000fe20000410000 */
[----:B------:R-:W-:Y:S01]  /*5c40*/  FMNMX.FTZ R10, R180, R10, !PT ;  /* 0x0000000ab40a7209 */ /* 0x000fe20007810000 */
[----:B------:R-:W2:Y:S01]  /*5c50*/  MUFU.EX2 R166, R166 ;  /* 0x000000a600a67308 */ /* 0x000ea20000000800 */
[----:B------:R-:W-:-:S01]  /*5c60*/  FADD.FTZ R0, R158, R0 ;  /* 0x000000009e007221 */ /* 0x000fc20000010000 */
[----:B------:R-:W-:Y:S01]  /*5c70*/  FMUL.FTZ R31, R31, R8 ;  /* 0x000000081f1f7220 */ /* 0x000fe20000410000 */
[----:B------:R-:W-:Y:S01]  /*5c80*/  FMNMX.FTZ R10, R181, R10, !PT ;  /* 0x0000000ab50a7209 */ /* 0x000fe20007810000 */
[----:B------:R-:W-:Y:S01]  /*5c90*/  FMUL.FTZ R34, R34, R8 ;  /* 0x0000000822227220 */ /* 0x000fe20000410000 */
[----:B------:R-:W-:-:S01]  /*5ca0*/  FADD.FTZ R0, R159, R0 ;  /* 0x000000009f007221 */ /* 0x000fc20000010000 */
[----:B------:R-:W-:Y:S01]  /*5cb0*/  FMUL.FTZ R35, R35, R8 ;  /* 0x0000000823237220 */ /* 0x000fe20000410000 */
[----:B------:R-:W-:Y:S01]  /*5cc0*/  FMNMX.FTZ R10, R184, R10, !PT ;  /* 0x0000000ab80a7209 */ /* 0x000fe20007810000 */
[----:B------:R-:W5:Y:S01]  /*5cd0*/  MUFU.EX2 R167, R167 ;  /* 0x000000a700a77308 */ /* 0x000f620000000800 */
[----:B----4-:R-:W-:-:S01]  /*5ce0*/  FADD.FTZ R0, R162, R0 ;  /* 0x00000000a2007221 */ /* 0x010fc20000010000 */
[----:B------:R-:W-:Y:S01]  /*5cf0*/  FMUL.FTZ R38, R38, R8 ;  /* 0x0000000826267220 */ /* 0x000fe20000410000 */
[----:B------:R-:W-:Y:S01]  /*5d00*/  FMNMX.FTZ R10, R185, R10, !PT ;  /* 0x0000000ab90a7209 */ /* 0x000fe20007810000 */
[----:B------:R-:W-:Y:S01]  /*5d10*/  FMUL.FTZ R39, R39, R8 ;  /* 0x0000000827277220 */ /* 0x000fe20000410000 */
[----:B---3--:R-:W-:-:S01]  /*5d20*/  FADD.FTZ R0, R163, R0 ;  /* 0x00000000a3007221 */ /* 0x008fc20000010000 */
[----:B------:R-:W-:Y:S01]  /*5d30*/  FMUL.FTZ R42, R42, R8 ;  /* 0x000000082a2a7220 */ /* 0x000fe20000410000 */
[----:B------:R-:W-:Y:S01]  /*5d40*/  FMNMX.FTZ R10, R188, R10, !PT ;  /* 0x0000000abc0a7209 */ /* 0x000fe20007810000 */
[----:B------:R-:W3:Y:S01]  /*5d50*/  MUFU.EX2 R170, R170 ;  /* 0x000000aa00aa7308 */ /* 0x000ee20000000800 */
[----:B--2---:R-:W-:-:S01]  /*5d60*/  FADD.FTZ R0, R166, R0 ;  /* 0x00000000a6007221 */ /* 0x004fc20000010000 */
[----:B------:R-:W-:Y:S01]  /*5d70*/  FMUL.FTZ R43, R43, R8 ;  /* 0x000000082b2b7220 */ /* 0x000fe20000410000 */
[----:B------:R-:W-:Y:S01]  /*5d80*/  FMNMX.FTZ R10, R189, R10, !PT ;  /* 0x0000000abd0a7209 */ /* 0x000fe20007810000 */
[-C--:B------:R-:W-:Y:S01]  /*5d90*/  FMUL.FTZ R46, R46, R8.reuse ;  /* 0x000000082e2e7220 */ /* 0x080fe20000410000 */
[-C--:B------:R-:W-:Y:S01]  /*5da0*/  FMUL.FTZ R47, R47, R8.reuse ;  /* 0x000000082f2f7220 */ /* 0x080fe20000410000 */
[----:B------:R-:W-:Y:S01]  /*5db0*/  FMUL.FTZ R50, R50, R8 ;  /* 0x0000000832327220 */ /* 0x000fe20000410000 */
[----:B------:R-:W-:Y:S01]  /*5dc0*/  FMNMX.FTZ R10, R192, R10, !PT ;  /* 0x0000000ac00a7209 */ /* 0x000fe20007810000 */
[----:B------:R-:W2:Y:S01]  /*5dd0*/  MUFU.EX2 R171, R171 ;  /* 0x000000ab00ab7308 */ /* 0x000ea20000000800 */
[----:B-----5:R-:W-:-:S01]  /*5de0*/  FADD.FTZ R0, R167, R0 ;  /* 0x00000000a7007221 */ /* 0x020fc20000010000 */
[----:B------:R-:W-:Y:S01]  /*5df0*/  F2FP.SATFINITE.E4M3.F32.PACK_AB_MERGE_C R166, R167, R166, RZ ;  /* 0x000000a6a7a6723e */ /* 0x000fe200048070ff */
[----:B------:R-:W-:Y:S01]  /*5e00*/  FMUL.FTZ R51, R51, R8 ;  /* 0x0000000833337220 */ /* 0x000fe20000410000 */
[----:B------:R-:W-:Y:S01]  /*5e10*/  FMNMX.FTZ R10, R193, R10, !PT ;  /* 0x0000000ac10a7209 */ /* 0x000fe20007810000 */
[-C--:B------:R-:W-:Y:S01]  /*5e20*/  FMUL.FTZ R54, R54, R8.reuse ;  /* 0x0000000836367220 */ /* 0x080fe20000410000 */
[-C--:B------:R-:W-:Y:S01]  /*5e30*/  FMUL.FTZ R55, R55, R8.reuse ;  /* 0x0000000837377220 */ /* 0x080fe20000410000 */
[----:B------:R-:W-:Y:S01]  /*5e40*/  FMUL.FTZ R58, R58, R8 ;  /* 0x000000083a3a7220 */ /* 0x000fe20000410000 */
[----:B------:R-:W-:Y:S01]  /*5e50*/  FMNMX.FTZ R10, R196, R10, !PT ;  /* 0x0000000ac40a7209 */ /* 0x000fe20007810000 */
[----:B------:R-:W4:Y:S01]  /*5e60*/  MUFU.EX2 R174, R174 ;  /* 0x000000ae00ae7308 */ /* 0x000f220000000800 */
[----:B---3--:R-:W-:-:S01]  /*5e70*/  FADD.FTZ R0, R170, R0 ;  /* 0x00000000aa007221 */ /* 0x008fc20000010000 */
[----:B------:R-:W-:Y:S01]  /*5e80*/  FMUL.FTZ R59, R59, R8 ;  /* 0x000000083b3b7220 */ /* 0x000fe20000410000 */
[----:B------:R-:W-:Y:S01]  /*5e90*/  FMNMX.FTZ R5, R197, R10, !PT ;  /* 0x0000000ac5057209 */ /* 0x000fe20007810000 */
[-C--:B------:R-:W-:Y:S01]  /*5ea0*/  FMUL.FTZ R62, R62, R8.reuse ;  /* 0x000000083e3e7220 */ /* 0x080fe20000410000 */
[-C--:B------:R-:W-:Y:S01]  /*5eb0*/  FMUL.FTZ R63, R63, R8.reuse ;  /* 0x000000083f3f7220 */ /* 0x080fe20000410000 */
[----:B------:R-:W-:Y:S01]  /*5ec0*/  FMUL.FTZ R66, R66, R8 ;  /* 0x0000000842427220 */ /* 0x000fe20000410000 */
[----:B------:R-:W-:Y:S01]  /*5ed0*/  FMNMX.FTZ R5, R200, R5, !PT ;  /* 0x00000005c8057209 */ /* 0x000fe20007810000 */
[----:B------:R-:W3:Y:S01]  /*5ee0*/  MUFU.EX2 R175, R175 ;  /* 0x000000af00af7308 */ /* 0x000ee20000000800 */
[----:B--2---:R-:W-:-:S01]  /*5ef0*/  FADD.FTZ R0, R171, R0 ;  /* 0x00000000ab007221 */ /* 0x004fc20000010000 */
[-C--:B------:R-:W-:Y:S01]  /*5f00*/  FMUL.FTZ R67, R67, R8.reuse ;  /* 0x0000000843437220 */ /* 0x080fe20000410000 */
[----:B------:R-:W-:Y:S01]  /*5f10*/  FMNMX.FTZ R5, R201, R5, !PT ;  /* 0x00000005c9057209 */ /* 0x000fe20007810000 */
[-C--:B------:R-:W-:Y:S01]  /*5f20*/  FMUL.FTZ R70, R70, R8.reuse ;  /* 0x0000000846467220 */ /* 0x080fe20000410000 */
[-C--:B------:R-:W-:Y:S01]  /*5f30*/  FMUL.FTZ R71, R71, R8.reuse ;  /* 0x0000000847477220 */ /* 0x080fe20000410000 */
        /* <DEDUP_REMOVED lines=8> */
[----:B------:R-:W-:Y:S01]  /*5fc0*/  FMUL.FTZ R82, R82, R8 ;  /* 0x0000000852527220 */ /* 0x000fe20000410000 */
[----:B------:R-:W-:Y:S01]  /*5fd0*/  FMNMX.FTZ R5, R208, R5, !PT ;  /* 0x00000005d0057209 */ /* 0x000fe20007810000 */
[----:B------:R-:W4:Y:S01]  /*5fe0*/  MUFU.EX2 R179, R179 ;  /* 0x000000b300b37308 */ /* 0x000f220000000800 */
[----:B---3--:R-:W-:-:S01]  /*5ff0*/  FADD.FTZ R0, R175, R0 ;  /* 0x00000000af007221 */ /* 0x008fc20000010000 */
[----:B------:R-:W-:Y:S01]  /*6000*/  F2FP.SATFINITE.E4M3.F32.PACK_AB_MERGE_C R174, R175, R174, RZ ;  /* 0x000000aeafae723e */ /* 0x000fe200048070ff */
[-C--:B------:R-:W-:Y:S01]  /*6010*/  FMUL.FTZ R83, R83, R8.reuse ;  /* 0x0000000853537220 */ /* 0x080fe20000410000 */
        /* <DEDUP_REMOVED lines=11> */
[-C--:B------:R-:W-:Y:S01]  /*60d0*/  FMUL.FTZ R98, R98, R8.reuse ;  /* 0x0000000862627220 */ /* 0x080fe20000410000 */
[----:B------:R-:W-:Y:S01]  /*60e0*/  FMUL.FTZ R99, R99, R8 ;  /* 0x0000000863637220 */ /* 0x000fe20000410000 */
[----:B------:R-:W2:Y:S01]  /*60f0*/  SHFL.BFLY PT, R10, R5, 0x2, 0x1f ;  /* 0x0c401f00050a7f89 */ /* 0x000ea200000e0000 */
        /* <DEDUP_REMOVED lines=23> */
[----:B--2---:R-:W-:Y:S01]  /*6270*/  FMNMX.FTZ R5, R5, R10, !PT ;  /* 0x0000000a05057209 */ /* 0x004fe20007810000 */
[----:B------:R-:W2:Y:S01]  /*6280*/  MUFU.EX2 R190, R190 ;  /* 0x000000be00be7308 */ /* 0x000ea20000000800 */
[----:B----4-:R-:W-:-:S01]  /*6290*/  FADD.FTZ R0, R186, R0 ;  /* 0x00000000ba007221 */ /* 0x010fc20000010000 */
[-C--:B------:R-:W-:Y:S01]  /*62a0*/  FMUL.FTZ R135, R135, R8.reuse ;  /* 0x0000000887877220 */ /* 0x080fe20000410000 */
[-C--:B------:R-:W-:Y:S01]  /*62b0*/  FMUL.FTZ R138, R138, R8.reuse ;  /* 0x000000088a8a7220 */ /* 0x080fe20000410000 */
[----:B------:R-:W4:Y:S01]  /*62c0*/  SHFL.BFLY PT, R10, R5, 0x1, 0x1f ;  /* 0x0c201f00050a7f89 */ /* 0x000f2200000e0000 */
        /* <DEDUP_REMOVED lines=8> */
[----:B------:R-:W-:-:S03]  /*6350*/  FMUL.FTZ R151, R151, R8 ;  /* 0x0000000897977220 */ /* 0x000fc60000410000 */
[----:B------:R-:W3:Y:S01]  /*6360*/  MUFU.EX2 R194, R194 ;  /* 0x000000c200c27308 */ /* 0x000ee20000000800 */
[----:B--2---:R-:W-:-:S07]  /*6370*/  FADD.FTZ R0, R190, R0 ;  /* 0x00000000be007221 */ /* 0x004fce0000010000 */
[----:B------:R-:W2:Y:S01]  /*6380*/  MUFU.EX2 R195, R195 ;  /* 0x000000c300c37308 */ /* 0x000ea20000000800 */
[----:B-----5:R-:W-:-:S01]  /*6390*/  FADD.FTZ R0, R191, R0 ;  /* 0x00000000bf007221 */ /* 0x020fc20000010000 */
[----:B----4-:R-:W-:-:S04]  /*63a0*/  FMNMX.FTZ R5, R5, R10, !PT ;  /* 0x0000000a05057209 */ /* 0x010fc80007810000 */
[----:B------:R-:W-:Y:S02]  /*63b0*/  FSETP.NEU.FTZ.AND P1, PT, R5, -INF , PT ;  /* 0xff8000000500780b */ /* 0x000fe40003f3d000 */
[----:B------:R-:W4:Y:S01]  /*63c0*/  MUFU.EX2 R198, R198 ;  /* 0x000000c600c67308 */ /* 0x000f220000000800 */
[----:B---3--:R-:W-:-:S01]  /*63d0*/  FADD.FTZ R0, R194, R0 ;  /* 0x00000000c2007221 */ /* 0x008fc20000010000 */
[----:B------:R-:W-:-:S05]  /*63e0*/  FSEL R10, R5, RZ, P1 ;  /* 0x000000ff050a7208 */ /* 0x000fca0000800000 */
[----:B------:R-:W-:Y:S01]  /*63f0*/  FADD.FTZ R7, -R10, R7 ;  /* 0x000000070a077221 */ /* 0x000fe20000010100 */
[----:B------:R-:W-:Y:S01]  /*6400*/  IMAD.U32 R10, RZ, RZ, UR41 ;  /* 0x00000029ff0a7e24 */ /* 0x000fe2000f8e00ff */
[----:B------:R-:W-:Y:S01]  /*6410*/  MUFU.EX2 R199, R199 ;  /* 0x000000c700c77308 */ /* 0x000fe20000000800 */
[----:B--2---:R-:W-:-:S01]  /*6420*/  FADD.FTZ R0, R195, R0 ;  /* 0x00000000c3007221 */ /* 0x004fc20000010000 */
[----:B------:R-:W-:Y:S01]  /*6430*/  FMUL.FTZ R7, R7, UR41 ;  /* 0x0000002907077c20 */ /* 0x000fe20008410000 */
[----:B------:R-:W-:-:S02]  /*6440*/  FFMA.FTZ R10, R5, R10, -8 ;  /* 0xc1000000050a7423 */ /* 0x000fc4000001000a */
[----:B----4-:R-:W-:-:S03]  /*6450*/  FADD.FTZ R0, R198, R0 ;  /* 0x00000000c6007221 */ /* 0x010fc60000010000 */
        /* <DEDUP_REMOVED lines=25> */
[----:B--2---:R-:W-:-:S01]  /*65f0*/  FFMA.FTZ R2, R7, R2, R152 ;  /* 0x0000000207027223 */ /* 0x004fc20000010098 */
[--C-:B------:R-:W-:Y:S01]  /*6600*/  FFMA.FTZ R196, R196, UR41, -R10.reuse ;  /* 0x00000029c4c47c23 */ /* 0x100fe2000801080a */
[----:B------:R-:W-:-:S01]  /*6610*/  FFMA.FTZ R197, R197, UR41, -R10 ;  /* 0x00000029c5c57c23 */ /* 0x000fc2000801080a */
[--C-:B------:R-:W-:Y:S01]  /*6620*/  FFMA.FTZ R200, R200, UR41, -R10.reuse ;  /* 0x00000029c8c87c23 */ /* 0x100fe2000801080a */
[----:B------:R-:W-:-:S01]  /*6630*/  FFMA.FTZ R201, R201, UR41, -R10 ;  /* 0x00000029c9c97c23 */ /* 0x000fc2000801080a */
[--C-:B------:R-:W-:Y:S01]  /*6640*/  FFMA.FTZ R204, R204, UR41, -R10.reuse ;  /* 0x00000029cccc7c23 */ /* 0x100fe2000801080a */
[----:B------:R-:W-:-:S01]  /*6650*/  FFMA.FTZ R205, R205, UR41, -R10 ;  /* 0x00000029cdcd7c23 */ /* 0x000fc2000801080a */
[----:B------:R-:W2:Y:S01]  /*6660*/  MUFU.EX2 R12, R12 ;  /* 0x0000000c000c7308 */ /* 0x000ea20000000800 */
[----:B---3--:R-:W-:-:S01]  /*6670*/  FADD.FTZ R2, R9, R2 ;  /* 0x0000000209027221 */ /* 0x008fc20000010000 */
[----:B------:R-:W-:Y:S01]  /*6680*/  FFMA.FTZ R208, R208, UR41, -R10 ;  /* 0x00000029d0d07c23 */ /* 0x000fe2000801080a */
[----:B------:R-:W-:-:S01]  /*6690*/  FADD.FTZ R0, R199, R0 ;  /* 0x00000000c7007221 */ /* 0x000fc20000010000 */
[--C-:B------:R-:W-:Y:S01]  /*66a0*/  FFMA.FTZ R209, R209, UR41, -R10.reuse ;  /* 0x00000029d1d17c23 */ /* 0x100fe2000801080a */
[----:B------:R-:W-:-:S01]  /*66b0*/  FFMA.FTZ R212, R212, UR41, -R10 ;  /* 0x00000029d4d47c23 */ /* 0x000fc2000801080a */
[----:B------:R-:W-:Y:S01]  /*66c0*/  F2FP.SATFINITE.E4M3.F32.PACK_AB_MERGE_C R198, R199, R198, RZ ;  /* 0x000000c6c7c6723e */ /* 0x000fe200048070ff */
        /* <DEDUP_REMOVED lines=9> */
[----:B------:R-:W-:Y:S01]  /*6760*/  MUFU.EX2 R13, R13 ;  /* 0x0000000d000d7308 */ /* 0x000fe20000000800 */
[C---:B--2---:R-:W-:Y:S01]  /*6770*/  F2FP.SATFINITE.E4M3.F32.PACK_AB_MERGE_C R11, R12.reuse, R11, RZ ;  /* 0x0000000b0c0b723e */ /* 0x044fe200048070ff */
[----:B------:R-:W-:Y:S01]  /*6780*/  FADD.FTZ R2, R12, R2 ;  /* 0x000000020c027221 */ /* 0x000fe20000010000 */
[-C--:B------:R-:W-:Y:S01]  /*6790*/  FMUL.FTZ R37, R37, R7.reuse ;  /* 0x0000000725257220 */ /* 0x080fe20000410000 */
[----:B------:R-:W-:Y:S01]  /*67a0*/  FMUL.FTZ R40, R40, R7 ;  /* 0x0000000728287220 */ /* 0x000fe20000410000 */
[----:B------:R-:W-:Y:S01]  /*67b0*/  F2FP.SATFINITE.E4M3.F32.PACK_AB_MERGE_C R152, R9, R152, R11 ;  /* 0x000000980998723e */ /* 0x000fe2000480700b */
[--C-:B------:R-:W-:Y:S01]  /*67c0*/  FFMA.FTZ R9, R161, UR41, -R10.reuse ;  /* 0x00000029a1097c23 */ /* 0x100fe2000801080a */
[----:B------:R-:W-:-:S01]  /*67d0*/  FFMA.FTZ R11, R169, UR41, -R10 ;  /* 0x00000029a90b7c23 */ /* 0x000fc2000801080a */
[----:B------:R-:W-:Y:S01]  /*67e0*/  MUFU.EX2 R15, R15 ;  /* 0x0000000f000f7308 */ /* 0x000fe20000000800 */
[----:B---3--:R-:W-:-:S01]  /*67f0*/  FADD.FTZ R2, R154, R2 ;  /* 0x000000029a027221 */ /* 0x008fc20000010000 */
[----:B------:R-:W-:Y:S01]  /*6800*/  FFMA.FTZ R10, R213, UR41, -R10 ;  /* 0x00000029d50a7c23 */ /* 0x000fe2000801080a */
[----:B------:R-:W-:Y:S01]  /*6810*/  F2FP.SATFINITE.E4M3.F32.PACK_AB_MERGE_C R161, R191, R190, RZ ;  /* 0x000000bebfa1723e */ /* 0x000fe200048070ff */
[-C--:B------:R-:W-:Y:S01]  /*6820*/  FMUL.FTZ R41, R41, R7.reuse ;  /* 0x0000000729297220 */ /* 0x080fe20000410000 */
[-C--:B------:R-:W-:Y:S01]  /*6830*/  FMUL.FTZ R44, R44, R7.reuse ;  /* 0x000000072c2c7220 */ /* 0x080fe20000410000 */
[-C--:B------:R-:W-:Y:S01]  /*6840*/  FMUL.FTZ R45, R45, R7.reuse ;  /* 0x000000072d2d7220 */ /* 0x080fe20000410000 */
[----:B------:R-:W-:Y:S01]  /*6850*/  F2FP.SATFINITE.E4M3.F32.PACK_AB_MERGE_C R161, R187, R186, R161 ;  /* 0x000000babba1723e */ /* 0x000fe200048070a1 */
[----:B------:R-:W2:Y:S01]  /*6860*/  MUFU.EX2 R9, R9 ;  /* 0x0000000900097308 */ /* 0x000ea20000000800 */
        /* <DEDUP_REMOVED lines=19> */
[----:B------:R-:W-:Y:S01]  /*69a0*/  FMUL.FTZ R80, R80, R7 ;  /* 0x0000000750507220 */ /* 0x000fe20000410000 */
[----:B------:R-:W-:-:S01]  /*69b0*/  FADD.FTZ R2, R13, R2 ;  /* 0x000000020d027221 */ /* 0x000fc20000010000 */
[----:B------:R-:W-:Y:S01]  /*69c0*/  F2FP.SATFINITE.E4M3.F32.PACK_AB_MERGE_C R13, R15, R13, RZ ;  /* 0x0000000d0f0d723e */ /* 0x000fe200048070ff */
[----:B------:R-:W-:Y:S01]  /*69d0*/  FMUL.FTZ R81, R81, R7 ;  /* 0x0000000751517220 */ /* 0x000fe20000410000 */
[----:B------:R-:W2:Y:S01]  /*69e0*/  MUFU.EX2 R21, R21 ;  /* 0x0000001500157308 */ /* 0x000ea20000000800 */
[----:B------:R-:W-:-:S01]  /*69f0*/  FADD.FTZ R2, R15, R2 ;  /* 0x000000020f027221 */ /* 0x000fc20000010000 */
[----:B------:R-:W-:Y:S01]  /*6a00*/  F2FP.SATFINITE.E4M3.F32.PACK_AB_MERGE_C R154, R9, R154, R13 ;  /* 0x0000009a099a723e */ /* 0x000fe2000480700d */
[-C--:B------:R-:W-:Y:S01]  /*6a10*/  FMUL.FTZ R84, R84, R7.reuse ;  /* 0x0000000754547220 */ /* 0x080fe20000410000 */
[----:B------:R-:W-:Y:S01]  /*6a20*/  FMUL.FTZ R85, R85, R7 ;  /* 0x0000000755557220 */ /* 0x000fe20000410000 */
[----:B---3--:R-:W-:-:S01]  /*6a30*/  FADD.FTZ R2, R156, R2 ;  /* 0x000000029c027221 */ /* 0x008fc20000010000 */
        /* <DEDUP_REMOVED lines=23> */
[-C--:B------:R-:W-:Y:S01]  /*6bb0*/  FMUL.FTZ R117, R117, R7.reuse ;  /* 0x0000000775757220 */ /* 0x080fe20000410000 */
[----:B------:R-:W-:Y:S01]  /*6bc0*/  F2FP.SATFINITE.E4M3.F32.PACK_AB_MERGE_C R156, R11, R156, R21 ;  /* 0x0000009c0b9c723e */ /* 0x000fe20004807015 */
[----:B------:R-:W-:Y:S01]  /*6bd0*/  FMUL.FTZ R120, R120, R7 ;  /* 0x0000000778787220 */ /* 0x000fe20000410000 */
[----:B------:R-:W3:Y:S01]  /*6be0*/  MUFU.EX2 R157, R157 ;  /* 0x0000009d009d7308 */ /* 0x000ee20000000800 */
[----:B----4-:R-:W-:-:S01]  /*6bf0*/  FADD.FTZ R2, R158, R2 ;  /* 0x000000029e027221 */ /* 0x010fc20000010000 */
[----:B------:R-:W-:Y:S01]  /*6c00*/  F2FP.SATFINITE.E4M3.F32.PACK_AB_MERGE_C R163, R195, R194, R198 ;  /* 0x000000c2c3a3723e */ /* 0x000fe200048070c6 */
        /* <DEDUP_REMOVED lines=18> */
[----:B------:R-:W-:-:S03]  /*6d30*/  FMUL.FTZ R149, R149, R7 ;  /* 0x0000000795957220 */ /* 0x000fc60000410000 */
[----:B------:R-:W3:Y:S01]  /*6d40*/  MUFU.EX2 R20, R20 ;  /* 0x0000001400147308 */ /* 0x000ee20000000800 */
[----:B----4-:R-:W-:-:S01]  /*6d50*/  FADD.FTZ R2, R159, R2 ;  /* 0x000000029f027221 */ /* 0x010fc20000010000 */
[----:B------:R-:W-:Y:S02]  /*6d60*/  F2FP.SATFINITE.E4M3.F32.PACK_AB_MERGE_C R12, R159, R157, RZ ;  /* 0x0000009d9f0c723e */ /* 0x000fe400048070ff */
[----:B------:R-:W-:Y:S02]  /*6d70*/  F2FP.SATFINITE.E4M3.F32.PACK_AB_MERGE_C R159, R183, R182, RZ ;  /* 0x000000b6b79f723e */ /* 0x000fe400048070ff */
[----:B------:R-:W-:Y:S02]  /*6d80*/  F2FP.SATFINITE.E4M3.F32.PACK_AB_MERGE_C R157, R171, R170, R174 ;  /* 0x000000aaab9d723e */ /* 0x000fe400048070ae */
[----:B------:R-:W4:Y:S01]  /*6d90*/  MUFU.EX2 R188, R188 ;  /* 0x000000bc00bc7308 */ /* 0x000f220000000800 */
[----:B--2---:R-:W-:-:S01]  /*6da0*/  FADD.FTZ R2, R160, R2 ;  /* 0x00000002a0027221 */ /* 0x004fc20000010000 */
[----:B------:R-:W-:-:S02]  /*6db0*/  F2FP.SATFINITE.E4M3.F32.PACK_AB_MERGE_C R158, R14, R158, R12 ;  /* 0x0000009e0e9e723e */ /* 0x000fc4000480700c */
[----:B------:R-:W-:-:S04]  /*6dc0*/  F2FP.SATFINITE.E4M3.F32.PACK_AB_MERGE_C R159, R179, R178, R159 ;  /* 0x000000b2b39f723e */ /* 0x000fc8000480709f */
        /* <DEDUP_REMOVED lines=29> */
[C---:B---3--:R-:W-:Y:S01]  /*6fa0*/  F2FP.SATFINITE.E4M3.F32.PACK_AB_MERGE_C R164, R205.reuse, R204, RZ ;  /* 0x000000cccda4723e */ /* 0x048fe200048070ff */
[----:B------:R-:W-:-:S03]  /*6fb0*/  FADD.FTZ R205, R205, R2 ;  /* 0x00000002cdcd7221 */ /* 0x000fc60000010000 */
[----:B------:R-:W-:-:S03]  /*6fc0*/  F2FP.SATFINITE.E4M3.F32.PACK_AB_MERGE_C R164, R201, R200, R164 ;  /* 0x000000c8c9a4723e */ /* 0x000fc600048070a4 */
        /* <DEDUP_REMOVED lines=19> */
[----:B------:R-:W-:Y:S01]  /*7100*/  F2FP.SATFINITE.E4M3.F32.PACK_AB_MERGE_C R167, R211, R210, R167 ;  /* 0x000000d2d3a7723e */ /* 0x000fe200048070a7 */
[----:B---3--:R-:W-:-:S01]  /*7110*/  FADD.FTZ R15, R212, R15 ;  /* 0x0000000fd40f7221 */ /* 0x008fc20000010000 */
[----:B----4-:R-:W-:-:S03]  /*7120*/  F2FP.SATFINITE.E4M3.F32.PACK_AB_MERGE_C R10, R2, R212, RZ ;  /* 0x000000d4020a723e */ /* 0x010fc600048070ff */
[----:B------:R-:W-:Y:S01]  /*7130*/  FADD.FTZ R2, R2, R15 ;  /* 0x0000000f02027221 */ /* 0x000fe20000010000 */
[----:B------:R-:W-:Y:S01]  /*7140*/  F2FP.SATFINITE.E4M3.F32.PACK_AB_MERGE_C R166, R209, R208, R10 ;  /* 0x000000d0d1a6723e */ /* 0x000fe2000480700a */
[----:B------:R-:W-:Y:S06]  /*7150*/  @!P0 BRA `(.L_x_2790) ;  /* 0x0000000000048947 */ /* 0x000fec0003800000 */
[----:B------:R-:W-:Y:S01]  /*7160*/  BPT.TRAP 0x1 ;  /* 0x000000040000795c */ /* 0x000fe20000300000 */
.L_x_2790:
[----:B------:R2:W3:Y:S01]  /*7170*/  SYNCS.PHASECHK.TRANS64.TRYWAIT P1, [UR56+0x38850], R6 ;  /* 0x03885006ff0075a7 */ /* 0x0004e20008020178 */
[----:B------:R-:W-:Y:S05]  /*7180*/  @!P0 BRA `(.L_x_2791) ;  /* 0x0000000000048947 */ /* 0x000fea0003800000 */
[----:B------:R-:W-:Y:S01]  /*7190*/  BPT.TRAP 0x1 ;  /* 0x000000040000795c */ /* 0x000fe20000300000 */
.L_x_2791:
[----:B---3--:R-:W-:Y:S05]  /*71a0*/  @P1 BRA `(.L_x_2792) ;  /* 0x0000000000081947 */ /* 0x008fea0003800000 */
[----:B------:R-:W3:Y:S02]  /*71b0*/  SYNCS.PHASECHK.TRANS64.TRYWAIT P1, [UR56+0x38850], R6 ;  /* 0x03885006ff0075a7 */ /* 0x000ee40008020178 */
[----:B---3--:R-:W-:Y:S05]  /*71c0*/  @!P1 BRA `(.L_x_2793) ;  /* 0x0000010c00189947 */ /* 0x008fea0003800000 */
.L_x_2792:
[----:B---3--:R-:W3:Y:S01]  /*71d0*/  S2R R7, SR_TID.X ;  /* 0x0000000000077919 */ /* 0x008ee20000002100 */
[----:B------:R-:W-:Y:S01]  /*71e0*/  ULEA UR10, UR45, UR53, 0xb ;  /* 0x000000352d0a7291 */ /* 0x000fe2000f8e583f */
[----:B------:R-:W-:-:S06]  /*71f0*/  UMOV UR7, 0x40000040 ;  /* 0x4000004000077882 */ /* 0x000fcc0000000000 */
[----:B------:R-:W-:Y:S01]  /*7200*/  UMOV UR6, UR10 ;  /* 0x0000000a00067c82 */ /* 0x000fe20008000000 */
[----:B---3--:R-:W-:-:S05]  /*7210*/  SHF.R.U32.HI R7, RZ, 0x7, R7 ;  /* 0x00000007ff077819 */ /* 0x008fca0000011607 */
[----:B0-2---:R-:W-:-:S05]  /*7220*/  VIADD R6, R7, 0x8 ;  /* 0x0000000807067836 */ /* 0x005fca0000000000 */
[----:B------:R0:W-:Y:S06]  /*7230*/  BAR.SYNC.DEFER_BLOCKING R6, 0x100 ;  /* 0x000400060000751d */ /* 0x0001ec0000010000 */
        /* <DEDUP_REMOVED lines=21> */
[----:B0-----:R-:W-:Y:S05]  /*7390*/  @!P0 BRA `(.L_x_2794) ;  /* 0x0000000000048947 */ /* 0x001fea0003800000 */
[----:B------:R-:W-:Y:S01]  /*73a0*/  BPT.TRAP 0x1 ;  /* 0x000000040000795c */ /* 0x000fe20000300000 */
.L_x_2794:
        /* <DEDUP_REMOVED lines=9> */
.L_x_2784:
[----:B------:R-:W-:-:S06]  /*7440*/  UISETP.GE.AND UP0, UPT, UR59, UR40, UPT ;  /* 0x000000283b00728c */ /* 0x000fcc000bf06270 */
[----:B------:R-:W-:-:S13]  /*7450*/  PLOP3.LUT P1, PT, PT, PT, UP0, 0x80, 0x0 ;  /* 0x000000000000781c */ /* 0x000fda0003f2f008 */
[----:B------:R-:W-:Y:S05]  /*7460*/  @!P1 BRA `(.L_x_2796) ;  /* 0x00000020009c9947 */ /* 0x000fea0003800000 */
[----:B01----:R-:W-:Y:S02]  /*7470*/  IMAD.MOV.U32 R7, RZ, RZ, R4 ;  /* 0x000000ffff077224 */ /* 0x003fe400078e0004 */
[----:B------:R-:W-:-:S07]  /*7480*/  IMAD.MOV.U32 R8, RZ, RZ, R5 ;  /* 0x000000ffff087224 */ /* 0x000fce00078e0005 */
.L_x_2807:
[----:B------:R-:W-:-:S04]  /*7490*/  UIADD3 UR45, UR45, 0x1, URZ ;  /* 0x000000012d2d7890 */ /* 0x000fc8000fffe03f */
[----:B------:R-:W-:-:S04]  /*74a0*/  UISETP.NE.AND UP0, UPT, UR45, 0x2, UPT ;  /* 0x000000022d00788c */ /* 0x000fc8000bf05270 */
[----:B------:R-:W-:Y:S02]  /*74b0*/  USEL UR6, URZ, 0x1, UP0 ;  /* 0x000000013f067887 */ /* 0x000fe40008000000 */
[----:B------:R-:W-:Y:S02]  /*74c0*/  USEL UR45, UR45, URZ, UP0 ;  /* 0x0000003f2d2d7287 */ /* 0x000fe40008000000 */
[----:B------:R-:W-:Y:S01]  /*74d0*/  ULOP3.LUT UR46, UR46, UR6, URZ, 0x3c, !UPT ;  /* 0x000000062e2e7292 */ /* 0x000fe2000f8e3c3f */
[----:B-1----:R-:W-:Y:S11]  /*74e0*/  @!P0 BRA `(.L_x_2797) ;  /* 0x0000000000048947 */ /* 0x002ff60003800000 */
[----:B------:R-:W-:Y:S01]  /*74f0*/  BPT.TRAP 0x1 ;  /* 0x000000040000795c */ /* 0x000fe20000300000 */
.L_x_2797:
        /* <DEDUP_REMOVED lines=9> */
.L_x_2798:
[----:B-1----:R-:W-:Y:S05]  /*7590*/  @P1 BRA `(.L_x_2799) ;  /* 0x0000000000081947 */ /* 0x002fea0003800000 */
[----:B------:R-:W1:Y:S02]  /*75a0*/  SYNCS.PHASECHK.TRANS64.TRYWAIT P1, [UR50+0x38830], R6 ;  /* 0x03883006ff0075a7 */ /* 0x000e640008020172 */
[----:B-1----:R-:W-:Y:S05]  /*75b0*/  @!P1 BRA `(.L_x_2800) ;  /* 0x0000010800349947 */ /* 0x002fea0003800000 */
.L_x_2799:
        /* <DEDUP_REMOVED lines=46> */
.L_x_2801:
[----:B------:R-:W-:Y:S01]  /*78a0*/  FMNMX.FTZ R4, R152, R8, !PT ;  /* 0x0000000898047209 */ /* 0x000fe20007810000 */
        /* <DEDUP_REMOVED lines=39> */
[C---:B------:R-:W-:Y:S01]  /*7b20*/  FFMA.FTZ R4, R5.reuse, R4, -8 ;  /* 0xc100000005047423 */ /* 0x040fe20000010004 */
[----:B------:R-:W-:-:S03]  /*7b30*/  FADD.FTZ R8, -R5, R8 ;  /* 0x0000000805087221 */ /* 0x000fc60000010100 */
        /* <DEDUP_REMOVED lines=32> */
[----:B------:R-:W-:Y:S01]  /*7d40*/  FMNMX.FTZ R4, R154, R7, !PT ;  /* 0x000000079a047209 */ /* 0x000fe20007810000 */
[----:B------:R-:W-:Y:S01]  /*7d50*/  FMUL.FTZ R8, R8, UR41 ;  /* 0x0000002908087c20 */ /* 0x000fe20008410000 */
[----:B------:R-:W-:Y:S02]  /*7d60*/  MUFU.EX2 R152, R152 ;  /* 0x0000009800987308 */ /* 0x000fe40000000800 */
[----:B------:R-:W-:-:S04]  /*7d70*/  FMNMX.FTZ R4, R155, R4, !PT ;  /* 0x000000049b047209 */ /* 0x000fc80007810000 */
[----:B------:R-:W-:Y:S02]  /*7d80*/  FMNMX.FTZ R4, R158, R4, !PT ;  /* 0x000000049e047209 */ /* 0x000fe40007810000 */
[----:B------:R-:W2:Y:S02]  /*7d90*/  MUFU.EX2 R8, R8 ;  /* 0x0000000800087308 */ /* 0x000ea40000000800 */
[----:B------:R-:W-:-:S04]  /*7da0*/  FMNMX.FTZ R4, R159, R4, !PT ;  /* 0x000000049f047209 */ /* 0x000fc80007810000 */
[----:B------:R-:W-:Y:S02]  /*7db0*/  FMNMX.FTZ R4, R162, R4, !PT ;  /* 0x00000004a2047209 */ /* 0x000fe40007810000 */
[----:B------:R-:W3:Y:S02]  /*7dc0*/  MUFU.EX2 R153, R153 ;  /* 0x0000009900997308 */ /* 0x000ee40000000800 */
[----:B------:R-:W-:-:S04]  /*7dd0*/  FMNMX.FTZ R4, R163, R4, !PT ;  /* 0x00000004a3047209 */ /* 0x000fc80007810000 */
[----:B------:R-:W-:Y:S02]  /*7de0*/  FMNMX.FTZ R4, R166, R4, !PT ;  /* 0x00000004a6047209 */ /* 0x000fe40007810000 */
[----:B------:R-:W4:Y:S01]  /*7df0*/  MUFU.EX2 R156, R156 ;  /* 0x0000009c009c7308 */ /* 0x000f220000000800 */
[----:B--2---:R-:W-:-:S01]  /*7e00*/  FFMA.FTZ R2, R8, R2, R152 ;  /* 0x0000000208027223 */ /* 0x004fc20000010098 */
[----:B------:R-:W-:Y:S01]  /*7e10*/  FMNMX.FTZ R4, R167, R4, !PT ;  /* 0x00000004a7047209 */ /* 0x000fe20007810000 */
[-C--:B------:R-:W-:Y:S01]  /*7e20*/  FMUL.FTZ R24, R24, R8.reuse ;  /* 0x0000000818187220 */ /* 0x080fe20000410000 */
[-C--:B------:R-:W-:Y:S01]  /*7e30*/  FMUL.FTZ R25, R25, R8.reuse ;  /* 0x0000000819197220 */ /* 0x080fe20000410000 */
[----:B------:R-:W-:Y:S01]  /*7e40*/  FMUL.FTZ R28, R28, R8 ;  /* 0x000000081c1c7220 */ /* 0x000fe20000410000 */
[----:B------:R-:W-:Y:S01]  /*7e50*/  FMNMX.FTZ R4, R170, R4, !PT ;  /* 0x00000004aa047209 */ /* 0x000fe20007810000 */
[----:B------:R-:W-:Y:S01]  /*7e60*/  FMUL.FTZ R29, R29, R8 ;  /* 0x000000081d1d7220 */ /* 0x000fe20000410000 */
[----:B------:R-:W2:Y:S01]  /*7e70*/  MUFU.EX2 R157, R157 ;  /* 0x0000009d009d7308 */ /* 0x000ea20000000800 */
[----:B---3--:R-:W-:-:S01]  /*7e80*/  FADD.FTZ R2, R153, R2 ;  /* 0x0000000299027221 */ /* 0x008fc20000010000 */
[----:B------:R-:W-:Y:S01]  /*7e90*/  FMNMX.FTZ R4, R171, R4, !PT ;  /* 0x00000004ab047209 */ /* 0x000fe20007810000 */
[-C--:B------:R-:W-:Y:S01]  /*7ea0*/  FMUL.FTZ R32, R32, R8.reuse ;  /* 0x0000000820207220 */ /* 0x080fe20000410000 */
[-C--:B------:R-:W-:Y:S01]  /*7eb0*/  FMUL.FTZ R33, R33, R8.reuse ;  /* 0x0000000821217220 */ /* 0x080fe20000410000 */
[----:B------:R-:W-:Y:S01]  /*7ec0*/  FMUL.FTZ R36, R36, R8 ;  /* 0x0000000824247220 */ /* 0x000fe20000410000 */
[----:B------:R-:W-:Y:S01]  /*7ed0*/  FMNMX.FTZ R4, R174, R4, !PT ;  /* 0x00000004ae047209 */ /* 0x000fe20007810000 */
[----:B------:R-:W-:Y:S01]  /*7ee0*/  FMUL.FTZ R37, R37, R8 ;  /* 0x0000000825257220 */ /* 0x000fe20000410000 */
[----:B------:R-:W3:Y:S01]  /*7ef0*/  MUFU.EX2 R160, R160 ;  /* 0x000000a000a07308 */ /* 0x000ee20000000800 */
[----:B----4-:R-:W-:-:S01]  /*7f00*/  FADD.FTZ R2, R156, R2 ;  /* 0x000000029c027221 */ /* 0x010fc20000010000 */
[----:B------:R-:W-:Y:S01]  /*7f10*/  FMNMX.FTZ R4, R175, R4, !PT ;  /* 0x00000004af047209 */ /* 0x000fe20007810000 */
[-C--:B------:R-:W-:Y:S01]  /*7f20*/  FMUL.FTZ R40, R40, R8.reuse ;  /* 0x0000000828287220 */ /* 0x080fe20000410000 */
[-C--:B------:R-:W-:Y:S01]  /*7f30*/  FMUL.FTZ R41, R41, R8.reuse ;  /* 0x0000000829297220 */ /* 0x080fe20000410000 */
[----:B------:R-:W-:Y:S01]  /*7f40*/  FMUL.FTZ R44, R44, R8 ;  /* 0x000000082c2c7220 */ /* 0x000fe20000410000 */
[----:B------:R-:W-:Y:S01]  /*7f50*/  FMNMX.FTZ R4, R178, R4, !PT ;  /* 0x00000004b2047209 */ /* 0x000fe20007810000 */
[----:B------:R-:W-:Y:S01]  /*7f60*/  FMUL.FTZ R45, R45, R8 ;  /* 0x000000082d2d7220 */ /* 0x000fe20000410000 */
[----:B------:R-:W4:Y:S01]  /*7f70*/  MUFU.EX2 R161, R161 ;  /* 0x000000a100a17308 */ /* 0x000f220000000800 */
[----:B--2---:R-:W-:-:S01]  /*7f80*/  FADD.FTZ R2, R157, R2 ;  /* 0x000000029d027221 */ /* 0x004fc20000010000 */
[----:B------:R-:W-:Y:S01]  /*7f90*/  FMNMX.FTZ R4, R179, R4, !PT ;  /* 0x00000004b3047209 */ /* 0x000fe20007810000 */
[----:B------:R-:W-:Y:S01]  /*7fa0*/  FMUL.FTZ R48, R48, R8 ;  /* 0x0000000830307220 */ /* 0x000fe20000410000 */
[----:B------:R-:W-:Y:S01]  /*7fb0*/  F2FP.SATFINITE.E4M3.F32.PACK_AB_MERGE_C R156, R157, R156, RZ ;  /* 0x0000009c9d9c723e */ /* 0x000fe200048070ff */
[----:B------:R-:W-:Y:S01]  /*7fc0*/  FMUL.FTZ R49, R49, R8 ;  /* 0x0000000831317220 */ /* 0x000fe20000410000 */
[----:B------:R-:W-:Y:S01]  /*7fd0*/  FMNMX.FTZ R4, R182, R4, !PT ;  /* 0x00000004b6047209 */ /* 0x000fe20007810000 */
[----:B------:R-:W-:Y:S01]  /*7fe0*/  FMUL.FTZ R52, R52, R8 ;  /* 0x0000000834347220 */ /* 0x000fe20000410000 */
[----:B------:R-:W2:Y:S01]  /*7ff0*/  MUFU.EX2 R164, R164 ;  /* 0x000000a400a47308 */ /* 0x000ea20000000800 */
[----:B---3--:R-:W-:-:S01]  /*8000*/  FADD.FTZ R2, R160, R2 ;  /* 0x00000002a0027221 */ /* 0x008fc20000010000 */
[----:B------:R-:W-:Y:S01]  /*8010*/  FMNMX.FTZ R4, R183, R4, !PT ;  /* 0x00000004b7047209 */ /* 0x000fe20007810000 */
[----:B------:R-:W-:Y:S01]  /*8020*/  FMUL.FTZ R53, R53, R8 ;  /* 0x0000000835357220 */ /* 0x000fe20000410000 */
[----:B------:R-:W-:Y:S01]  /*8030*/  F2FP.SATFINITE.E4M3.F32.PACK_AB_MERGE_C R152, R153, R152, R156 ;  /* 0x000000989998723e */ /* 0x000fe2000480709c */
        /* <DEDUP_REMOVED lines=11> */
[----:B------:R-:W-:Y:S01]  /*80f0*/  MUFU.EX2 R168, R168 ;  /* 0x000000a800a87308 */ /* 0x000fe20000000800 */
[----:B--2---:R-:W-:-:S01]  /*8100*/  FADD.FTZ R10, R164, R2 ;  /* 0x00000002a40a7221 */ /* 0x004fc20000010000 */
[----:B------:R-:W-:Y:S01]  /*8110*/  FMNMX.FTZ R4, R191, R4, !PT ;  /* 0x00000004bf047209 */ /* 0x000fe20007810000 */
[-C--:B------:R-:W-:Y:S01]  /*8120*/  FMUL.FTZ R68, R68, R8.reuse ;  /* 0x0000000844447220 */ /* 0x080fe20000410000 */
[-C--:B------:R-:W-:Y:S01]  /*8130*/  FMUL.FTZ R69, R69, R8.reuse ;  /* 0x0000000845457220 */ /* 0x080fe20000410000 */
[----:B------:R-:W-:Y:S01]  /*8140*/  FMUL.FTZ R72, R72, R8 ;  /* 0x0000000848487220 */ /* 0x000fe20000410000 */
[----:B------:R-:W-:Y:S01]  /*8150*/  FMNMX.FTZ R4, R194, R4, !PT ;  /* 0x00000004c2047209 */ /* 0x000fe20007810000 */
[----:B------:R-:W-:Y:S01]  /*8160*/  FMUL.FTZ R73, R73, R8 ;  /* 0x0000000849497220 */ /* 0x000fe20000410000 */
[----:B------:R-:W-:Y:S01]  /*8170*/  MUFU.EX2 R169, R169 ;  /* 0x000000a900a97308 */ /* 0x000fe20000000800 */
[----:B---3--:R-:W-:Y:S01]  /*8180*/  F2FP.SATFINITE.E4M3.F32.PACK_AB_MERGE_C R164, R165, R164, RZ ;  /* 0x000000a4a5a4723e */ /* 0x008fe200048070ff */
[----:B------:R-:W-:Y:S01]  /*8190*/  FMUL.FTZ R76, R76, R8 ;  /* 0x000000084c4c7220 */ /* 0x000fe20000410000 */
        /* <DEDUP_REMOVED lines=9> */
[-C--:B------:R-:W-:Y:S01]  /*8230*/  FMUL.FTZ R88, R88, R8.reuse ;  /* 0x0000000858587220 */ /* 0x080fe20000410000 */
[-C--:B------:R-:W-:Y:S01]  /*8240*/  FMUL.FTZ R89, R89, R8.reuse ;  /* 0x0000000859597220 */ /* 0x080fe20000410000 */
[----:B------:R-:W-:Y:S01]  /*8250*/  FMUL.FTZ R92, R92, R8 ;  /* 0x000000085c5c7220 */ /* 0x000fe20000410000 */
[----:B------:R-:W-:Y:S01]  /*8260*/  FMNMX.FTZ R4, R202, R4, !PT ;  /* 0x00000004ca047209 */ /* 0x000fe20007810000 */
[----:B------:R-:W2:Y:S01]  /*8270*/  MUFU.EX2 R173, R173 ;  /* 0x000000ad00ad7308 */ /* 0x000ea20000000800 */
[-C--:B------:R-:W-:Y:S01]  /*8280*/  FMUL.FTZ R93, R93, R8.reuse ;  /* 0x000000085d5d7220 */ /* 0x080fe20000410000 */
        /* <DEDUP_REMOVED lines=15> */
[----:B--2---:R-:W-:Y:S01]  /*8380*/  F2FP.SATFINITE.E4M3.F32.PACK_AB_MERGE_C R156, R173, R172, RZ ;  /* 0x000000acad9c723e */ /* 0x004fe200048070ff */
        /* <DEDUP_REMOVED lines=26> */
[----:B------:R-:W-:-:S05]  /*8530*/  F2FP.SATFINITE.E4M3.F32.PACK_AB_MERGE_C R156, R169, R168, R156 ;  /* 0x000000a8a99c723e */ /* 0x000fca000480709c */
[----:B------:R-:W-:Y:S01]  /*8540*/  MUFU.EX2 R185, R185 ;  /* 0x000000b900b97308 */ /* 0x000fe20000000800 */
[----:B--2---:R-:W-:-:S07]  /*8550*/  FMNMX.FTZ R4, R4, R9, !PT ;  /* 0x0000000904047209 */ /* 0x004fce0007810000 */
[----:B------:R-:W-:Y:S01]  /*8560*/  MUFU.EX2 R188, R188 ;  /* 0x000000bc00bc7308 */ /* 0x000fe20000000800 */
[----:B------:R-:W2:Y:S07]  /*8570*/  SHFL.BFLY PT, R9, R4, 0x1, 0x1f ;  /* 0x0c201f0004097f89 */ /* 0x000eae00000e0000 */
[----:B------:R-:W-:Y:S08]  /*8580*/  MUFU.EX2 R189, R189 ;  /* 0x000000bd00bd7308 */ /* 0x000ff00000000800 */
[----:B------:R-:W-:Y:S08]  /*8590*/  MUFU.EX2 R192, R192 ;  /* 0x000000c000c07308 */ /* 0x000ff00000000800 */
[----:B------:R-:W-:Y:S01]  /*85a0*/  MUFU.EX2 R193, R193 ;  /* 0x000000c100c17308 */ /* 0x000fe20000000800 */
[----:B--2---:R-:W-:Y:S01]  /*85b0*/  FMNMX.FTZ R4, R4, R9, !PT ;  /* 0x0000000904047209 */ /* 0x004fe20007810000 */
[----:B------:R-:W-:-:S06]  /*85c0*/  IMAD.U32 R9, RZ, RZ, UR41 ;  /* 0x00000029ff097e24 */ /* 0x000fcc000f8e00ff */
[----:B------:R-:W-:Y:S01]  /*85d0*/  MUFU.EX2 R196, R196 ;  /* 0x000000c400c47308 */ /* 0x000fe20000000800 */
        /* <DEDUP_REMOVED lines=60> */
[----:B------:R-:W-:Y:S01]  /*89a0*/  F2FP.SATFINITE.E4M3.F32.PACK_AB_MERGE_C R158, R181, R180, RZ ;  /* 0x000000b4b59e723e */ /* 0x000fe200048070ff */
[-C--:B------:R-:W-:Y:S01]  /*89b0*/  FMUL.FTZ R51, R51, R7.reuse ;  /* 0x0000000733337220 */ /* 0x080fe20000410000 */
[----:B------:R-:W-:Y:S01]  /*89c0*/  F2FP.SATFINITE.E4M3.F32.PACK_AB_MERGE_C R153, R155, R154, R153 ;  /* 0x0000009a9b99723e */ /* 0x000fe20004807099 */
[----:B------:R-:W-:Y:S01]  /*89d0*/  FMUL.FTZ R54, R54, R7 ;  /* 0x0000000736367220 */ /* 0x000fe20000410000 */
[----:B------:R-:W2:Y:S01]  /*89e0*/  MUFU.EX2 R166, R166 ;  /* 0x000000a600a67308 */ /* 0x000ea20000000800 */
[----:B---3--:R-:W-:-:S01]  /*89f0*/  FADD.FTZ R0, R162, R0 ;  /* 0x00000000a2007221 */ /* 0x008fc20000010000 */
[----:B------:R-:W-:Y:S01]  /*8a00*/  F2FP.SATFINITE.E4M3.F32.PACK_AB_MERGE_C R154, R161, R160, R164 ;  /* 0x000000a0a19a723e */ /* 0x000fe200048070a4 */
        /* <DEDUP_REMOVED lines=48> */
[-C--:B------:R-:W-:Y:S01]  /*8d10*/  FMUL.FTZ R102, R102, R7.reuse ;  /* 0x0000000766667220 */ /* 0x080fe20000410000 */
[-C--:B------:R-:W-:Y:S01]  /*8d20*/  FMUL.FTZ R103, R103, R7.reuse ;  /* 0x0000000767677220 */ /* 0x080fe20000410000 */
[----:B------:R-:W-:Y:S01]  /*8d30*/  FMUL.FTZ R106, R106, R7 ;  /* 0x000000076a6a7220 */ /* 0x000fe20000410000 */
[----:B------:R-:W-:Y:S01]  /*8d40*/  FADD.FTZ R0, R188, R0 ;  /* 0x00000000bc007221 */ /* 0x000fe20000010000 */
[----:B------:R-:W-:Y:S01]  /*8d50*/  F2FP.SATFINITE.E4M3.F32.PACK_AB_MERGE_C R188, R189, R188, RZ ;  /* 0x000000bcbdbc723e */ /* 0x000fe200048070ff */
[----:B------:R-:W3:Y:S01]  /*8d60*/  MUFU.EX2 R179, R179 ;  /* 0x000000b300b37308 */ /* 0x000ee20000000800 */
[----:B----4-:R-:W-:-:S01]  /*8d70*/  FADD.FTZ R2, R175, R2 ;  /* 0x00000002af027221 */ /* 0x010fc20000010000 */
[----:B------:R-:W-:Y:S01]  /*8d80*/  FADD.FTZ R0, R189, R0 ;  /* 0x00000000bd007221 */ /* 0x000fe20000010000 */
[----:B------:R-:W-:Y:S01]  /*8d90*/  F2FP.SATFINITE.E4M3.F32.PACK_AB_MERGE_C R157, R175, R174, RZ ;  /* 0x000000aeaf9d723e */ /* 0x000fe200048070ff */
        /* <DEDUP_REMOVED lines=34> */
[----:B------:R-:W-:Y:S01]  /*8fc0*/  FMUL.FTZ R151, R151, R7 ;  /* 0x0000000797977220 */ /* 0x000fe20000410000 */
[----:B------:R-:W-:Y:S01]  /*8fd0*/  F2FP.SATFINITE.E4M3.F32.PACK_AB_MERGE_C R157, R171, R170, R157 ;  /* 0x000000aaab9d723e */ /* 0x000fe2000480709d */
[----:B------:R-:W2:Y:S01]  /*8fe0*/  MUFU.EX2 R190, R190 ;  /* 0x000000be00be7308 */ /* 0x000ea20000000800 */
[----:B---3--:R-:W-:-:S01]  /*8ff0*/  FADD.FTZ R2, R186, R2 ;  /* 0x00000002ba027221 */ /* 0x008fc20000010000 */
[----:B------:R-:W-:-:S02]  /*9000*/  F2FP.SATFINITE.E4M3.F32.PACK_AB_MERGE_C R158, R177, R176, R158 ;  /* 0x000000b0b19e723e */ /* 0x000fc4000480709e */
[----:B------:R-:W-:Y:S02]  /*9010*/  F2FP.SATFINITE.E4M3.F32.PACK_AB_MERGE_C R159, R179, R178, R159 ;  /* 0x000000b2b39f723e */ /* 0x000fe4000480709f */
[----:B------:R-:W-:Y:S02]  /*9020*/  F2FP.SATFINITE.E4M3.F32.PACK_AB_MERGE_C R160, R185, R184, R188 ;  /* 0x000000b8b9a0723e */ /* 0x000fe400048070bc */
        /* <DEDUP_REMOVED lines=53> */
[C---:B----4-:R-:W-:Y:S01]  /*9380*/  F2FP.SATFINITE.E4M3.F32.PACK_AB_MERGE_C R212, R213.reuse, R212, RZ ;  /* 0x000000d4d5d4723e */ /* 0x050fe200048070ff */
[----:B------:R-:W-:-:S03]  /*9390*/  FADD.FTZ R2, R213, R10 ;  /* 0x0000000ad5027221 */ /* 0x000fc60000010000 */
[----:B------:R-:W-:Y:S01]  /*93a0*/  F2FP.SATFINITE.E4M3.F32.PACK_AB_MERGE_C R166, R209, R208, R212 ;  /* 0x000000d0d1a6723e */ /* 0x000fe200048070d4 */
[----:B--2---:R-:W-:-:S01]  /*93b0*/  FADD.FTZ R0, R214, R0 ;  /* 0x00000000d6007221 */ /* 0x004fc20000010000 */
[----:B---3--:R-:W-:-:S03]  /*93c0*/  F2FP.SATFINITE.E4M3.F32.PACK_AB_MERGE_C R167, R9, R214, RZ ;  /* 0x000000d609a7723e */ /* 0x008fc600048070ff */
[----:B------:R-:W-:Y:S01]  /*93d0*/  FADD.FTZ R0, R9, R0 ;  /* 0x0000000009007221 */ /* 0x000fe20000010000 */
[----:B------:R-:W-:Y:S01]  /*93e0*/  F2FP.SATFINITE.E4M3.F32.PACK_AB_MERGE_C R167, R211, R210, R167 ;  /* 0x000000d2d3a7723e */ /* 0x000fe200048070a7 */
[----:B------:R-:W-:Y:S06]  /*93f0*/  @!P0 BRA `(.L_x_2802) ;  /* 0x0000000000048947 */ /* 0x000fec0003800000 */
[----:B------:R-:W-:Y:S01]  /*9400*/  BPT.TRAP 0x1 ;  /* 0x000000040000795c */ /* 0x000fe20000300000 */
.L_x_2802:
[----:B------:R2:W3:Y:S01]  /*9410*/  SYNCS.PHASECHK.TRANS64.TRYWAIT P1, [UR50+0x38850], R6 ;  /* 0x03885006ff0075a7 */ /* 0x0004e20008020172 */
[----:B------:R-:W-:Y:S05]  /*9420*/  @!P0 BRA `(.L_x_2803) ;  /* 0x0000000000048947 */ /* 0x000fea0003800000 */
[----:B------:R-:W-:Y:S01]  /*9430*/  BPT.TRAP 0x1 ;  /* 0x000000040000795c */ /* 0x000fe20000300000 */
.L_x_2803:
[----:B---3--:R-:W-:Y:S05]  /*9440*/  @P1 BRA `(.L_x_2804) ;  /* 0x0000000000081947 */ /* 0x008fea0003800000 */
[----:B------:R-:W3:Y:S02]  /*9450*/  SYNCS.PHASECHK.TRANS64.TRYWAIT P1, [UR50+0x38850], R6 ;  /* 0x03885006ff0075a7 */ /* 0x000ee40008020172 */
[----:B---3--:R-:W-:Y:S05]  /*9460*/  @!P1 BRA `(.L_x_2805) ;  /* 0x000000e800a09947 */ /* 0x008fea0003800000 */
.L_x_2804:
        /* <DEDUP_REMOVED lines=30> */
.L_x_2806:
        /* <DEDUP_REMOVED lines=9> */
.L_x_2796:
[----:B------:R-:W-:Y:S01]  /*96e0*/  ULDC.64 UR4, c[0x0][0x9a0] ;  /* 0x0002680000047ab9 */ /* 0x000fe20000000a00 */
[----:B------:R2:W-:Y:S08]  /*96f0*/  BAR.ARV R3, 0x100 ;  /* 0x000400030000751d */ /* 0x0005f00000002000 */
[----:B------:R-:W-:Y:S06]  /*9700*/  BAR.ARV 0x8, 0x180 ;  /* 0x0206000000007b1d */ /* 0x000fec0000002000 */
[----:B------:R-:W-:-:S04]  /*9710*/  ISETP.NE.U32.AND P0, PT, RZ, UR4, PT ;  /* 0x00000004ff007c0c */ /* 0x000fc8000bf05070 */
[----:B------:R-:W-:-:S13]  /*9720*/  ISETP.NE.AND.EX P0, PT, RZ, UR5, PT, P0 ;  /* 0x00000005ff007c0c */ /* 0x000fda000bf05300 */
[----:B01----:R-:W0:Y:S08]  /*9730*/  @P0 LDC.64 R6, c[0x0][0x9c8] ;  /* 0x00027200ff060b82 */ /* 0x003e300000000a00 */
[----:B------:R-:W1:Y:S01]  /*9740*/  @P0 LDC.64 R8, c[0x0][0x9d0] ;  /* 0x00027400ff080b82 */ /* 0x000e620000000a00 */
[C---:B0-----:R-:W-:Y:S02]  /*9750*/  @P0 IMAD R12, R6.reuse, UR37, RZ ;  /* 0x00000025060c0c24 */ /* 0x041fe4000f8e02ff */
[----:B------:R-:W-:-:S04]  /*9760*/  @P0 IMAD.WIDE.U32 R10, R6, UR36, RZ ;  /* 0x00000024060a0c25 */ /* 0x000fc8000f8e00ff */
[----:B------:R-:W-:Y:S02]  /*9770*/  @P0 IMAD R7, R7, UR36, R12 ;  /* 0x0000002407070c24 */ /* 0x000fe4000f8e020c */
[----:B------:R-:W-:Y:S02]  /*9780*/  @P0 IMAD.MOV.U32 R6, RZ, RZ, R10 ;  /* 0x000000ffff060224 */ /* 0x000fe400078e000a */
[----:B------:R-:W-:Y:S02]  /*9790*/  @P0 IMAD.IADD R7, R11, 0x1, R7 ;  /* 0x000000010b070824 */ /* 0x000fe400078e0207 */
[----:B-1----:R-:W-:-:S04]  /*97a0*/  @P0 IMAD.WIDE.U32 R6, R8, UR42, R6 ;  /* 0x0000002a08060c25 */ /* 0x002fc8000f8e0006 */
[----:B------:R-:W-:Y:S01]  /*97b0*/  @P0 IMAD R9, R9, UR42, R7 ;  /* 0x0000002a09090c24 */ /* 0x000fe2000f8e0207 */
[----:B------:R-:W-:Y:S01]  /*97c0*/  @P0 LEA R8, P1, R6, UR4, 0x2 ;  /* 0x0000000406080c11 */ /* 0x000fe2000f8210ff */
[----:B------:R-:W-:-:S03]  /*97d0*/  IMAD.MOV.U32 R7, RZ, RZ, 0x3f800000 ;  /* 0x3f800000ff077424 */ /* 0x000fc600078e00ff */
[----:B------:R-:W-:-:S05]  /*97e0*/  @P0 LEA.HI.X R9, R6, UR5, R9, 0x2, P1 ;  /* 0x0000000506090c11 */ /* 0x000fca00088f1409 */
[----:B------:R0:W3:Y:S01]  /*97f0*/  @P0 LDG.E R7, desc[UR54][R8.64] ;  /* 0x0000003608070981 */ /* 0x0000e2000c1e1900 */
[----:B------:R-:W-:Y:S02]  /*9800*/  UIADD3 UR45, UR45, 0x1, URZ ;  /* 0x000000012d2d7890 */ /* 0x000fe4000fffe03f */
[----:B------:R-:W-:Y:S01]  /*9810*/  UIADD3 UR47, UR47, 0x1, URZ ;  /* 0x000000012f2f7890 */ /* 0x000fe2000fffe03f */
[----:B------:R-:W1:Y:S01]  /*9820*/  SHFL.BFLY PT, R11, R2, 0x2, 0x1f ;  /* 0x0c401f00020b7f89 */ /* 0x000e6200000e0000 */
[----:B------:R-:W-:-:S03]  /*9830*/  UISETP.NE.AND UP0, UPT, UR45, 0x2, UPT ;  /* 0x000000022d00788c */ /* 0x000fc6000bf05270 */
[----:B------:R-:W4:Y:S01]  /*9840*/  SHFL.BFLY PT, R13, R0, 0x2, 0x1f ;  /* 0x0c401f00000d7f89 */ /* 0x000f2200000e0000 */
[----:B------:R-:W-:Y:S01]  /*9850*/  USEL UR4, URZ, 0x1, UP0 ;  /* 0x000000013f047887 */ /* 0x000fe20008000000 */
[----:B0-----:R-:W-:Y:S01]  /*9860*/  IMAD.U32 R8, RZ, RZ, UR41 ;  /* 0x00000029ff087e24 */ /* 0x001fe2000f8e00ff */
[----:B------:R-:W-:Y:S02]  /*9870*/  USEL UR45, UR45, URZ, UP0 ;  /* 0x0000003f2d2d7287 */ /* 0x000fe40008000000 */
[----:B------:R-:W-:Y:S01]  /*9880*/  ULOP3.LUT UR46, UR46, UR4, URZ, 0x3c, !UPT ;  /* 0x000000042e2e7292 */ /* 0x000fe2000f8e3c3f */
[----:B-1----:R-:W-:Y:S01]  /*9890*/  FADD.FTZ R11, R11, R2 ;  /* 0x000000020b0b7221 */ /* 0x002fe20000010000 */
[----:B------:R-:W-:Y:S02]  /*98a0*/  IMAD.MOV.U32 R2, RZ, RZ, -0x800000 ;  /* 0xff800000ff027424 */ /* 0x000fe400078e00ff */
[----:B----4-:R-:W-:Y:S02]  /*98b0*/  FADD.FTZ R13, R13, R0 ;  /* 0x000000000d0d7221 */ /* 0x010fe40000010000 */
[----:B------:R-:W0:Y:S01]  /*98c0*/  SHFL.BFLY PT, R6, R11, 0x1, 0x1f ;  /* 0x0c201f000b067f89 */ /* 0x000e2200000e0000 */
[----:B------:R-:W-:-:S03]  /*98d0*/  IMAD.MOV.U32 R0, RZ, RZ, -0x800000 ;  /* 0xff800000ff007424 */ /* 0x000fc600078e00ff */
[----:B------:R-:W1:Y:S01]  /*98e0*/  SHFL.BFLY PT, R10, R13, 0x1, 0x1f ;  /* 0x0c201f000d0a7f89 */ /* 0x000e6200000e0000 */
[----:B0-----:R-:W-:Y:S01]  /*98f0*/  FADD.FTZ R12, R11, R6 ;  /* 0x000000060b0c7221 */ /* 0x001fe20000010000 */
[----:B------:R-:W-:Y:S02]  /*9900*/  IMAD.MOV.U32 R6, RZ, RZ, RZ ;  /* 0x000000ffff067224 */ /* 0x000fe400078e00ff */
[----:B------:R-:W-:Y:S02]  /*9910*/  IMAD.U32 R11, RZ, RZ, UR41 ;  /* 0x00000029ff0b7e24 */ /* 0x000fe4000f8e00ff */
[----:B-1----:R-:W-:Y:S01]  /*9920*/  FADD.FTZ R14, R13, R10 ;  /* 0x0000000a0d0e7221 */ /* 0x002fe20000010000 */
[C---:B------:R-:W-:Y:S01]  /*9930*/  FSETP.NE.FTZ.AND P0, PT, R12.reuse, RZ, PT ;  /* 0x000000ff0c00720b */ /* 0x040fe20003f15000 */
[----:B--2---:R-:W-:Y:S01]  /*9940*/  FMUL.FTZ R3, R12, 0.00390625 ;  /* 0x3b8000000c037820 */ /* 0x004fe20000410000 */
[----:B------:R-:W-:Y:S02]  /*9950*/  IMAD.MOV.U32 R10, RZ, RZ, RZ ;  /* 0x000000ffff0a7224 */ /* 0x000fe400078e00ff */
[----:B------:R-:W-:-:S02]  /*9960*/  FMUL.FTZ R15, R14, 0.00390625 ;  /* 0x3b8000000e0f7820 */ /* 0x000fc40000410000 */
[----:B------:R-:W-:-:S03]  /*9970*/  FSETP.NE.FTZ.AND P1, PT, R3, RZ, PT ;  /* 0x000000ff0300720b */ /* 0x000fc60003f35000 */
[----:B------:R-:W-:-:S04]  /*9980*/  FSETP.NE.FTZ.AND P2, PT, R15, RZ, PT ;  /* 0x000000ff0f00720b */ /* 0x000fc80003f55000 */
        /* <DEDUP_REMOVED lines=142> */
.L_x_2771:
        /* <DEDUP_REMOVED lines=18> */
[----:B------:R-:W-:Y:S01]  /*a390*/  ULDC.64 UR12, c[0x0][0xc00] ;  /* 0x00030000000c7ab9 */ /* 0x000fe20000000a00 */
[----:B------:R-:W-:Y:S01]  /*a3a0*/  ULDC.64 UR14, c[0x0][0xc08] ;  /* 0x00030200000e7ab9 */ /* 0x000fe20000000a00 */
[----:B------:R-:W-:Y:S01]  /*a3b0*/  ULDC UR9, c[0x0][0xbe8] ;  /* 0x0002fa0000097ab9 */ /* 0x000fe20000000800 */
[----:B0-----:R-:W-:-:S05]  /*a3c0*/  IMAD.SHL.U32 R3, R191, 0x4, RZ ;  /* 0x00000004bf037824 */ /* 0x001fca00078e00ff */
[----:B------:R-:W-:Y:S01]  /*a3d0*/  LOP3.LUT R3, R3, 0xc, RZ, 0xc0, !PT ;  /* 0x0000000c03037812 */ /* 0x000fe200078ec0ff */
[----:B------:R-:W-:Y:S03]  /*a3e0*/  BAR.SYNC.DEFER_BLOCKING 0x1, 0x100 ;  /* 0x0044000000007b1d */ /* 0x000fe60000010000 */
[----:B------:R-:W-:-:S05]  /*a3f0*/  IADD3 R4, P0, R3, UR10, RZ ;  /* 0x0000000a03047c10 */ /* 0x000fca000ff1e0ff */
[----:B------:R-:W-:-:S06]  /*a400*/  IMAD.X R5, RZ, RZ, UR11, P0 ;  /* 0x0000000bff057e24 */ /* 0x000fcc00080e06ff */
[----:B------:R0:W3:Y:S01]  /*a410*/  LDG.E.CONSTANT R5, desc[UR54][R4.64] ;  /* 0x0000003604057981 */ /* 0x0000e2000c1e9900 */
[----:B------:R-:W-:Y:S01]  /*a420*/  LOP3.LUT P0, R3, R191, 0x3, RZ, 0xc0, !PT ;  /* 0x00000003bf037812 */ /* 0x000fe2000780c0ff */
[----:B------:R-:W-:Y:S01]  /*a430*/  UMOV UR10, UR8 ;  /* 0x00000008000a7c82 */ /* 0x000fe20008000000 */
[----:B-1----:R-:W-:Y:S01]  /*a440*/  UMOV UR11, UR4 ;  /* 0x00000004000b7c82 */ /* 0x002fe20008000000 */
[----:B------:R-:W-:Y:S01]  /*a450*/  UIMAD.WIDE UR12, UR36, 0x4, UR12 ;  /* 0x00000004240c78a5 */ /* 0x000fe2000f8e020c */
        /* <DEDUP_REMOVED lines=17> */
[----:B------:R-:W-:Y:S01]  /*a570*/  IMAD.MOV.U32 R42, RZ, RZ, 0x2 ;  /* 0x00000002ff2a7424 */ /* 0x000fe200078e00ff */
        /* <DEDUP_REMOVED lines=55> */
[----:B0-----:R-:W-:-:S02]  /*a8f0*/  SEL R4, R24, R25, P0 ;  /* 0x0000001918047207 */ /* 0x001fc40000000000 */
        /* <DEDUP_REMOVED lines=46> */
[----:B--2---:R-:W-:Y:S01]  /*abe0*/  IMAD.WIDE R42, R173, R42, UR10 ;  /* 0x0000000aad2a7e25 */ /* 0x004fe2000f8e022a */
[----:B------:R-:W-:Y:S02]  /*abf0*/  SEL R173, R130, R131, P0 ;  /* 0x0000008382ad7207 */ /* 0x000fe40000000000 */
[----:B------:R-:W-:-:S02]  /*ac00*/  SEL R130, R131, R130, P0 ;  /* 0x0000008283827207 */ /* 0x000fc40000000000 */
[C---:B------:R-:W-:Y:S02]  /*ac10*/  IADD3 R63, P3, R42.reuse, 0xc040, RZ ;  /* 0x0000c0402a3f7810 */ /* 0x040fe40007f7e0ff */
[C---:B------:R-:W-:Y:S02]  /*ac20*/  IADD3 R59, P4, R42.reuse, 0xc060, RZ ;  /* 0x0000c0602a3b7810 */ /* 0x040fe40007f9e0ff */
[----:B------:R-:W-:Y:S02]  /*ac30*/  LOP3.LUT R62, R63, 0x380, RZ, 0xc0, !PT ;  /* 0x000003803f3e7812 */ /* 0x000fe400078ec0ff */
[----:B------:R-:W-:Y:S02]  /*ac40*/  IADD3 R67, P2, R42, 0xc020, RZ ;  /* 0x0000c0202a437810 */ /* 0x000fe40007f5e0ff */
[----:B------:R-:W-:Y:S02]  /*ac50*/  SHF.R.U64 R62, R62, 0x3, RZ ;  /* 0x000000033e3e7819 */ /* 0x000fe400000012ff */
[----:B------:R-:W-:-:S02]  /*ac60*/  LOP3.LUT R58, R59, 0x380, RZ, 0xc0, !PT ;  /* 0x000003803b3a7812 */ /* 0x000fc400078ec0ff */
[----:B------:R-:W-:Y:S01]  /*ac70*/  LOP3.LUT R62, R62, R63, RZ, 0x3c, !PT ;  /* 0x0000003f3e3e7212 */ /* 0x000fe200078e3cff */
[----:B------:R-:W-:Y:S01]  /*ac80*/  IMAD.X R63, RZ, RZ, R43, P3 ;  /* 0x000000ffff3f7224 */ /* 0x000fe200018e062b */
[C---:B------:R-:W-:Y:S02]  /*ac90*/  IADD3 R87, P3, R42.reuse, 0x8000, RZ ;  /* 0x000080002a577810 */ /* 0x040fe40007f7e0ff */
[----:B------:R-:W-:Y:S02]  /*aca0*/  LOP3.LUT R66, R67, 0x380, RZ, 0xc0, !PT ;  /* 0x0000038043427812 */ /* 0x000fe400078ec0ff */
[----:B------:R-:W-:Y:S02]  /*acb0*/  IADD3 R71, P1, R42, 0xc000, RZ ;  /* 0x0000c0002a477810 */ /* 0x000fe40007f3e0ff */
[----:B------:R-:W-:Y:S02]  /*acc0*/  SHF.R.U64 R58, R58, 0x3, RZ ;  /* 0x000000033a3a7819 */ /* 0x000fe400000012ff */
[----:B------:R-:W-:-:S02]  /*acd0*/  LOP3.LUT R86, R87, 0x380, RZ, 0xc0, !PT ;  /* 0x0000038057567812 */ /* 0x000fc400078ec0ff */
[----:B------:R-:W-:Y:S02]  /*ace0*/  SHF.R.U64 R66, R66, 0x3, RZ ;  /* 0x0000000342427819 */ /* 0x000fe400000012ff */
[----:B------:R-:W-:Y:S02]  /*acf0*/  LOP3.LUT R70, R71, 0x380, RZ, 0xc0, !PT ;  /* 0x0000038047467812 */ /* 0x000fe400078ec0ff */
[----:B------:R-:W-:Y:S01]  /*ad00*/  LOP3.LUT R58, R58, R59, RZ, 0x3c, !PT ;  /* 0x0000003b3a3a7212 */ /* 0x000fe200078e3cff */
[--C-:B------:R-:W-:Y:S01]  /*ad10*/  IMAD.X R59, RZ, RZ, R43.reuse, P4 ;  /* 0x000000ffff3b7224 */ /* 0x100fe200020e062b */
[----:B------:R-:W-:Y:S02]  /*ad20*/  SHF.R.U64 R86, R86, 0x3, RZ ;  /* 0x0000000356567819 */ /* 0x000fe400000012ff */
[----:B------:R-:W-:Y:S01]  /*ad30*/  LOP3.LUT R66, R66, R67, RZ, 0x3c, !PT ;  /* 0x0000004342427212 */ /* 0x000fe200078e3cff */
[----:B------:R-:W-:Y:S01]  /*ad40*/  IMAD.X R67, RZ, RZ, R43, P2 ;  /* 0x000000ffff437224 */ /* 0x000fe200010e062b */
[----:B------:R-:W-:-:S02]  /*ad50*/  SHF.R.U64 R70, R70, 0x3, RZ ;  /* 0x0000000346467819 */ /* 0x000fc400000012ff */
[C---:B------:R-:W-:Y:S02]  /*ad60*/  IADD3 R83, P4, R42.reuse, 0x8020, RZ ;  /* 0x000080202a537810 */ /* 0x040fe40007f9e0ff */
[----:B------:R-:W-:Y:S02]  /*ad70*/  IADD3 R91, P2, R42, 0x4060, RZ ;  /* 0x000040602a5b7810 */ /* 0x000fe40007f5e0ff */
[----:B------:R-:W-:Y:S01]  /*ad80*/  LOP3.LUT R86, R86, R87, RZ, 0x3c, !PT ;  /* 0x0000005756567212 */ /* 0x000fe200078e3cff */
[--C-:B------:R-:W-:Y:S01]  /*ad90*/  IMAD.X R87, RZ, RZ, R43.reuse, P3 ;  /* 0x000000ffff577224 */ /* 0x100fe200018e062b */
[----:B------:R-:W-:Y:S01]  /*ada0*/  LOP3.LUT R70, R70, R71, RZ, 0x3c, !PT ;  /* 0x0000004746467212 */ /* 0x000fe200078e3cff */
[----:B------:R-:W-:Y:S01]  /*adb0*/  IMAD.X R71, RZ, RZ, R43, P1 ;  /* 0x000000ffff477224 */ /* 0x000fe200008e062b */
[----:B------:R-:W-:Y:S02]  /*adc0*/  LOP3.LUT R82, R83, 0x380, RZ, 0xc0, !PT ;  /* 0x0000038053527812 */ /* 0x000fe400078ec0ff */
[----:B------:R-:W-:-:S02]  /*add0*/  IADD3 R47, P3, R42, 0x4000, RZ ;  /* 0x000040002a2f7810 */ /* 0x000fc40007f7e0ff */
[----:B------:R-:W-:Y:S02]  /*ade0*/  LOP3.LUT R90, R91, 0x380, RZ, 0xc0, !PT ;  /* 0x000003805b5a7812 */ /* 0x000fe400078ec0ff */
[C---:B------:R-:W-:Y:S01]  /*adf0*/  IADD3 R95, P1, R42.reuse, 0x4040, RZ ;  /* 0x000040402a5f7810 */ /* 0x040fe20007f3e0ff */
[----:B---3--:R-:W-:Y:S01]  /*ae00*/  SHFL.IDX PT, R143, R97, R5, 0x1c1f ;  /* 0x001c1f05618f7589 */ /* 0x008fe200000e0000 */
[C---:B------:R-:W-:Y:S02]  /*ae10*/  IADD3 R75, P6, R42.reuse, 0x8060, RZ ;  /* 0x000080602a4b7810 */ /* 0x040fe40007fde0ff */
[----:B------:R-:W-:Y:S01]  /*ae20*/  IADD3 R79, P5, R42, 0x8040, RZ ;  /* 0x000080402a4f7810 */ /* 0x000fe20007fbe0ff */
[----:B------:R-:W-:Y:S01]  /*ae30*/  SHFL.IDX PT, R113, R113, R5, 0x1c1f ;  /* 0x001c1f0571717589 */ /* 0x000fe200000e0000 */
[----:B------:R-:W-:Y:S02]  /*ae40*/  SHF.R.U64 R82, R82, 0x3, RZ ;  /* 0x0000000352527819 */ /* 0x000fe400000012ff */
[----:B------:R-:W-:Y:S01]  /*ae50*/  LOP3.LUT R46, R47, 0x380, RZ, 0xc0, !PT ;  /* 0x000003802f2e7812 */ /* 0x000fe200078ec0ff */
[----:B------:R-:W-:Y:S01]  /*ae60*/  SHFL.IDX PT, R144, R144, R5, 0x1c1f ;  /* 0x001c1f0590907589 */ /* 0x000fe200000e0000 */
[----:B------:R-:W-:-:S02]  /*ae70*/  SHF.R.U64 R90, R90, 0x3, RZ ;  /* 0x000000035a5a7819 */ /* 0x000fc400000012ff */
[----:B------:R-:W-:Y:S01]  /*ae80*/  LOP3.LUT R94, R95, 0x380, RZ, 0xc0, !PT ;  /* 0x000003805f5e7812 */ /* 0x000fe200078ec0ff */
[----:B------:R-:W-:Y:S01]  /*ae90*/  SHFL.IDX PT, R25, R25, R5, 0x1c1f ;  /* 0x001c1f0519197589 */ /* 0x000fe200000e0000 */
[----:B------:R-:W-:Y:S02]  /*aea0*/  LOP3.LUT R74, R75, 0x380, RZ, 0xc0, !PT ;  /* 0x000003804b4a7812 */ /* 0x000fe400078ec0ff */
[----:B------:R-:W-:Y:S01]  /*aeb0*/  LOP3.LUT R78, R79, 0x380, RZ, 0xc0, !PT ;  /* 0x000003804f4e7812 */ /* 0x000fe200078ec0ff */
[----:B------:R-:W-:Y:S01]  /*aec0*/  SHFL.IDX PT, R29, R29, R5, 0x1c1f ;  /* 0x001c1f051d1d7589 */ /* 0x000fe200000e0000 */
[----:B------:R-:W-:Y:S01]  /*aed0*/  LOP3.LUT R82, R82, R83, RZ, 0x3c, !PT ;  /* 0x0000005352527212 */ /* 0x000fe200078e3cff */
[--C-:B------:R-:W-:Y:S01]  /*aee0*/  IMAD.X R83, RZ, RZ, R43.reuse, P4 ;  /* 0x000000ffff537224 */ /* 0x100fe200020e062b */
[----:B------:R-:W-:Y:S01]  /*aef0*/  SHF.R.U64 R46, R46, 0x3, RZ ;  /* 0x000000032e2e7819 */ /* 0x000fe200000012ff */
[----:B------:R-:W-:Y:S01]  /*af00*/  SHFL.IDX PT, R172, R172, R5, 0x1c1f ;  /* 0x001c1f05acac7589 */ /* 0x000fe200000e0000 */
[----:B------:R-:W-:Y:S01]  /*af10*/  LOP3.LUT R90, R90, R91, RZ, 0x3c, !PT ;  /* 0x0000005b5a5a7212 */ /* 0x000fe200078e3cff */
[----:B------:R-:W-:Y:S01]  /*af20*/  IMAD.X R91, RZ, RZ, R43, P2 ;  /* 0x000000ffff5b7224 */ /* 0x000fe200010e062b */
[----:B------:R-:W-:Y:S01]  /*af30*/  SHF.R.U64 R94, R94, 0x3, RZ ;  /* 0x000000035e5e7819 */ /* 0x000fe200000012ff */
[----:B------:R-:W-:Y:S01]  /*af40*/  SHFL.IDX PT, R24, R24, R5, 0x1c1f ;  /* 0x001c1f0518187589 */ /* 0x000fe200000e0000 */
[----:B------:R-:W-:-:S02]  /*af50*/  IADD3 R55, P4, R42, 0x40, RZ ;  /* 0x000000402a377810 */ /* 0x000fc40007f9e0ff */
[----:B------:R-:W-:Y:S01]  /*af60*/  SHF.R.U64 R74, R74, 0x3, RZ ;  /* 0x000000034a4a7819 */ /* 0x000fe200000012ff */
[----:B------:R-:W-:Y:S01]  /*af70*/  SHFL.IDX PT, R65, R65, R5, 0x1c1f ;  /* 0x001c1f0541417589 */ /* 0x000fe200000e0000 */
[----:B------:R-:W-:Y:S02]  /*af80*/  SHF.R.U64 R78, R78, 0x3, RZ ;  /* 0x000000034e4e7819 */ /* 0x000fe400000012ff */
[----:B------:R-:W-:Y:S01]  /*af90*/  IADD3 R51, P2, R42, 0x60, RZ ;  /* 0x000000602a337810 */ /* 0x000fe20007f5e0ff */
[----:B------:R-:W-:Y:S01]  /*afa0*/  SHFL.IDX PT, R117, R117, R5, 0x1c1f ;  /* 0x001c1f0575757589 */ /* 0x000fe200000e0000 */
[----:B------:R-:W-:Y:S02]  /*afb0*/  LOP3.LUT R46, R46, R47, RZ, 0x3c, !PT ;  /* 0x0000002f2e2e7212 */ /* 0x000fe400078e3cff */
[----:B------:R-:W-:Y:S01]  /*afc0*/  LOP3.LUT R47, R42, 0x380, RZ, 0xc0, !PT ;  /* 0x000003802a2f7812 */ /* 0x000fe200078ec0ff */
[----:B------:R-:W-:Y:S01]  /*afd0*/  SHFL.IDX PT, R137, R137, R5, 0x1c1f ;  /* 0x001c1f0589897589 */ /* 0x000fe200000e0000 */
[----:B------:R-:W-:Y:S01]  /*afe0*/  LOP3.LUT R94, R94, R95, RZ, 0x3c, !PT ;  /* 0x0000005f5e5e7212 */ /* 0x000fe200078e3cff */
[--C-:B------:R-:W-:Y:S01]  /*aff0*/  IMAD.X R95, RZ, RZ, R43.reuse, P1 ;  /* 0x000000ffff5f7224 */ /* 0x100fe200008e062b */
[----:B------:R-:W-:Y:S01]  /*b000*/  LOP3.LUT R54, R55, 0x380, RZ, 0xc0, !PT ;  /* 0x0000038037367812 */ /* 0x000fe200078ec0ff */
[----:B------:R-:W-:Y:S01]  /*b010*/  SHFL.IDX PT, R142, R93, R5, 0x1c1f ;  /* 0x001c1f055d8e7589 */ /* 0x000fe200000e0000 */
[----:B------:R-:W-:Y:S01]  /*b020*/  LOP3.LUT R74, R74, R75, RZ, 0x3c, !PT ;  /* 0x0000004b4a4a7212 */ /* 0x000fe200078e3cff */
[--C-:B------:R-:W-:Y:S01]  /*b030*/  IMAD.X R75, RZ, RZ, R43.reuse, P6 ;  /* 0x000000ffff4b7224 */ /* 0x100fe200030e062b */
[----:B------:R-:W-:Y:S01]  /*b040*/  LOP3.LUT R78, R78, R79, RZ, 0x3c, !PT ;  /* 0x0000004f4e4e7212 */ /* 0x000fe200078e3cff */
[----:B------:R-:W-:Y:S01]  /*b050*/  IMAD.X R79, RZ, RZ, R43, P5 ;  /* 0x000000ffff4f7224 */ /* 0x000fe200028e062b */
[----:B------:R-:W-:Y:S01]  /*b060*/  LOP3.LUT R50, R51, 0x380, RZ, 0xc0, !PT ;  /* 0x0000038033327812 */ /* 0x000fe200078ec0ff */
[----:B------:R-:W-:Y:S01]  /*b070*/  SHFL.IDX PT, R93, R146, R5, 0x1c1f ;  /* 0x001c1f05925d7589 */ /* 0x000fe200000e0000 */
[----:B------:R-:W-:-:S02]  /*b080*/  IADD3 R99, P6, R42, 0x4020, RZ ;  /* 0x000040202a637810 */ /* 0x000fc40007fde0ff */
[----:B------:R-:W-:Y:S01]  /*b090*/  IADD3 R103, P5, R42, 0x20, RZ ;  /* 0x000000202a677810 */ /* 0x000fe20007fbe0ff */
[----:B------:R-:W-:Y:S01]  /*b0a0*/  SHFL.IDX PT, R37, R37, R5, 0x1c1f ;  /* 0x001c1f0525257589 */ /* 0x000fe200000e0000 */
[----:B------:R-:W-:Y:S02]  /*b0b0*/  SHF.R.U64 R47, R47, 0x3, RZ ;  /* 0x000000032f2f7819 */ /* 0x000fe400000012ff */
[----:B------:R-:W-:Y:S01]  /*b0c0*/  SHF.R.U64 R54, R54, 0x3, RZ ;  /* 0x0000000336367819 */ /* 0x000fe200000012ff */
[----:B------:R-:W-:Y:S01]  /*b0d0*/  SHFL.IDX PT, R159, R159, R5, 0x1c1f ;  /* 0x001c1f059f9f7589 */ /* 0x000fe200000e0000 */
[----:B------:R-:W-:Y:S02]  /*b0e0*/  SHF.R.U64 R50, R50, 0x3, RZ ;  /* 0x0000000332327819 */ /* 0x000fe400000012ff */
[----:B------:R-:W-:Y:S01]  /*b0f0*/  MOV R181, R94 ;  /* 0x0000005e00b57202 */ /* 0x000fe20000000f00 */
[----:B------:R-:W-:Y:S01]  /*b100*/  SHFL.IDX PT, R161, R161, R5, 0x1c1f ;  /* 0x001c1f05a1a17589 */ /* 0x000fe200000e0000 */
[----:B------:R-:W-:-:S02]  /*b110*/  LOP3.LUT R98, R99, 0x380, RZ, 0xc0, !PT ;  /* 0x0000038063627812 */ /* 0x000fc400078ec0ff */
        /* <DEDUP_REMOVED lines=10> */
[----:B------:R-:W-:Y:S01]  /*b1c0*/  MOV R190, R58 ;  /* 0x0000003a00be7202 */ /* 0x000fe20000000f00 */
[----:B------:R-:W-:Y:S01]  /*b1d0*/  SHFL.IDX PT, R97, R56, R95, 0x1c1f ;  /* 0x001c1f5f38617589 */ /* 0x000fe200000e0000 */
[----:B------:R-:W-:-:S02]  /*b1e0*/  SHF.R.U64 R98, R98, 0x3, RZ ;  /* 0x0000000362627819 */ /* 0x000fc400000012ff */
[----:B------:R-:W-:Y:S01]  /*b1f0*/  SHF.R.U64 R102, R102, 0x3, RZ ;  /* 0x0000000366667819 */ /* 0x000fe200000012ff */
[----:B------:R-:W-:Y:S01]  /*b200*/  SHFL.IDX PT, R59, R6, R5, 0x1c1f ;  /* 0x001c1f05063b7589 */ /* 0x000fe200000e0000 */
[----:B------:R-:W-:Y:S02]  /*b210*/  MOV R189, R62 ;  /* 0x0000003e00bd7202 */ /* 0x000fe40000000f00 */
[----:B------:R-:W-:Y:S01]  /*b220*/  MOV R182, R90 ;  /* 0x0000005a00b67202 */ /* 0x000fe20000000f00 */
[----:B------:R-:W-:Y:S01]  /*b230*/  SHFL.IDX PT, R6, R81, R5, 0x1c1f ;  /* 0x001c1f0551067589 */ /* 0x000fe200000e0000 */
[----:B------:R-:W-:Y:S02]  /*b240*/  MOV R178, R46 ;  /* 0x0000002e00b27202 */ /* 0x000fe40000000f00 */
[----:B------:R-:W-:Y:S01]  /*b250*/  SEL R149, R149, R148, P0 ;  /* 0x0000009495957207 */ /* 0x000fe20000000000 */
[----:B------:R-:W-:Y:S01]  /*b260*/  SHFL.IDX PT, R81, R14, R95, 0x1c1f ;  /* 0x001c1f5f0e517589 */ /* 0x000fe200000e0000 */
[----:B------:R-:W-:-:S02]  /*b270*/  SEL R131, R134, R135, P0 ;  /* 0x0000008786837207 */ /* 0x000fc40000000000 */
[----:B------:R-:W-:Y:S01]  /*b280*/  MOV R76, R54 ;  /* 0x00000036004c7202 */ /* 0x000fe20000000f00 */
[----:B------:R-:W-:Y:S01]  /*b290*/  SHFL.IDX PT, R63, R109, R5, 0x1c1f ;  /* 0x001c1f056d3f7589 */ /* 0x000fe200000e0000 */
[----:B------:R-:W-:Y:S02]  /*b2a0*/  SEL R69, R69, R68, P0 ;  /* 0x0000004445457207 */ /* 0x000fe40000000000 */
[----:B------:R-:W-:Y:S01]  /*b2b0*/  SEL R135, R135, R134, P0 ;  /* 0x0000008687877207 */ /* 0x000fe20000000000 */
[----:B------:R-:W-:Y:S01]  /*b2c0*/  SHFL.IDX PT, R91, R28, R95, 0x1c1f ;  /* 0x001c1f5f1c5b7589 */ /* 0x000fe200000e0000 */
[----:B------:R-:W-:Y:S01]  /*b2d0*/  LOP3.LUT R98, R98, R99, RZ, 0x3c, !PT ;  /* 0x0000006362627212 */ /* 0x000fe200078e3cff */
[--C-:B------:R-:W-:Y:S01]  /*b2e0*/  IMAD.X R99, RZ, RZ, R43.reuse, P6 ;  /* 0x000000ffff637224 */ /* 0x100fe200030e062b */
[----:B------:R-:W-:Y:S01]  /*b2f0*/  LOP3.LUT R102, R102, R103, RZ, 0x3c, !PT ;  /* 0x0000006766667212 */ /* 0x000fe200078e3cff */
[----:B------:R-:W-:Y:S01]  /*b300*/  SHFL.IDX PT, R14, R116, R95, 0x1c1f ;  /* 0x001c1f5f740e7589 */ /* 0x000fe200000e0000 */
[----:B------:R-:W-:Y:S01]  /*b310*/  MOV R183, R86 ;  /* 0x0000005600b77202 */ /* 0x000fe20000000f00 */
[----:B------:R-:W-:Y:S01]  /*b320*/  IMAD.X R103, RZ, RZ, R43, P5 ;  /* 0x000000ffff677224 */ /* 0x000fe200028e062b */
[----:B------:R-:W-:Y:S01]  /*b330*/  MOV R148, R50 ;  /* 0x0000003200947202 */ /* 0x000fe20000000f00 */
[----:B------:R-:W-:Y:S01]  /*b340*/  SHFL.IDX PT, R58, R7, R5, 0x1c1f ;  /* 0x001c1f05073a7589 */ /* 0x000fe200000e0000 */
[----:B------:R-:W-:-:S02]  /*b350*/  MOV R184, R82 ;  /* 0x0000005200b87202 */ /* 0x000fc40000000f00 */
[----:B------:R-:W-:Y:S01]  /*b360*/  MOV R68, R42 ;  /* 0x0000002a00447202 */ /* 0x000fe20000000f00 */
[----:B------:R-:W0:Y:S01]  /*b370*/  SHFL.IDX PT, R46, R13, R5, 0x1c1f ;  /* 0x001c1f050d2e7589 */ /* 0x000e2200000e0000 */
        /* <DEDUP_REMOVED lines=9> */
[----:B------:R-:W-:Y:S02]  /*b410*/  MOV R180, R98 ;  /* 0x0000006200b47202 */ /* 0x000fe40000000f00 */
[----:B------:R-:W-:Y:S01]  /*b420*/  SEL R174, R138, R139, P0 ;  /* 0x0000008b8aae7207 */ /* 0x000fe20000000000 */
[----:B------:R-:W-:Y:S01]  /*b430*/  SHFL.IDX PT, R62, R4, R5, 0x1c1f ;  /* 0x001c1f05043e7589 */ /* 0x000fe200000e0000 */
[----:B------:R-:W-:Y:S02]  /*b440*/  SEL R139, R139, R138, P0 ;  /* 0x0000008a8b8b7207 */ /* 0x000fe40000000000 */
[----:B------:R-:W-:Y:S01]  /*b450*/  MOV R185, R78 ;  /* 0x0000004e00b97202 */ /* 0x000fe20000000f00 */
[----:B------:R-:W-:Y:S04]  /*b460*/  SHFL.IDX PT, R55, R8, R5, 0x1c1f ;  /* 0x001c1f0508377589 */ /* 0x000fe800000e0000 */
[----:B------:R-:W-:Y:S01]  /*b470*/  SHFL.IDX PT, R54, R9, R5, 0x1c1f ;  /* 0x001c1f0509367589 */ /* 0x000fe200000e0000 */
[----:B0-----:R-:W-:-:S03]  /*b480*/  SEL R98, R46, R97, P0 ;  /* 0x000000612e627207 */ /* 0x001fc60000000000 */
        /* <DEDUP_REMOVED lines=10> */
[----:B------:R-:W-:Y:S01]  /*b530*/  SHFL.IDX PT, R73, R89, R5, 0x1c1f ;  /* 0x001c1f0559497589 */ /* 0x000fe200000e0000 */
[----:B0-----:R-:W-:-:S03]  /*b540*/  SEL R103, R144, R34, P0 ;  /* 0x0000002290677207 */ /* 0x001fc60000000000 */
        /* <DEDUP_REMOVED lines=10> */
[----:B0-----:R-:W-:-:S03]  /*b5f0*/  SEL R129, R91, R59, P0 ;  /* 0x0000003b5b817207 */ /* 0x001fc60000000000 */
[----:B------:R-:W0:Y:S04]  /*b600*/  SHFL.IDX PT, R105, R48, R95, 0x1c1f ;  /* 0x001c1f5f30697589 */ /* 0x000e2800000e0000 */
[----:B------:R-:W1:Y:S04]  /*b610*/  SHFL.IDX PT, R82, R60, R95, 0x1c1f ;  /* 0x001c1f5f3c527589 */ /* 0x000e6800000e0000 */
[----:B------:R-:W-:Y:S04]  /*b620*/  SHFL.IDX PT, R89, R64, R95, 0x1c1f ;  /* 0x001c1f5f40597589 */ /* 0x000fe800000e0000 */
[----:B------:R-:W2:Y:S04]  /*b630*/  SHFL.IDX PT, R80, R30, R95, 0x1c1f ;  /* 0x001c1f5f1e507589 */ /* 0x000ea800000e0000 */
[----:B------:R-:W-:Y:S04]  /*b640*/  SHFL.IDX PT, R35, R35, R95, 0x1c1f ;  /* 0x001c1f5f23237589 */ /* 0x000fe800000e0000 */
[----:B------:R-:W-:Y:S04]  /*b650*/  SHFL.IDX PT, R145, R145, R95, 0x1c1f ;  /* 0x001c1f5f91917589 */ /* 0x000fe800000e0000 */
[----:B------:R-:W-:Y:S01]  /*b660*/  SHFL.IDX PT, R47, R12, R5, 0x1c1f ;  /* 0x001c1f050c2f7589 */ /* 0x000fe200000e0000 */
[----:B0-----:R-:W-:-:S03]  /*b670*/  SEL R104, R105, R50, P0 ;  /* 0x0000003269687207 */ /* 0x001fc60000000000 */
[----:B------:R-:W-:Y:S01]  /*b680*/  SHFL.IDX PT, R27, R157, R5, 0x1c1f ;  /* 0x001c1f059d1b7589 */ /* 0x000fe200000e0000 */
[----:B-1----:R-:W-:-:S03]  /*b690*/  SEL R99, R43, R82, P0 ;  /* 0x000000522b637207 */ /* 0x002fc60000000000 */
[----:B------:R-:W-:Y:S04]  /*b6a0*/  SHFL.IDX PT, R90, R36, R95, 0x1c1f ;  /* 0x001c1f5f245a7589 */ /* 0x000fe800000e0000 */
[----:B------:R-:W0:Y:S01]  /*b6b0*/  SHFL.IDX PT, R83, R52, R95, 0x1c1f ;  /* 0x001c1f5f34537589 */ /* 0x000e2200000e0000 */
[----:B--2---:R-:W-:-:S03]  /*b6c0*/  SEL R125, R80, R61, P0 ;  /* 0x0000003d507d7207 */ /* 0x004fc60000000000 */
[----:B------:R-:W-:Y:S04]  /*b6d0*/  SHFL.IDX PT, R64, R124, R95, 0x1c1f ;  /* 0x001c1f5f7c407589 */ /* 0x000fe800000e0000 */
[----:B------:R-:W-:Y:S04]  /*b6e0*/  SHFL.IDX PT, R30, R152, R95, 0x1c1f ;  /* 0x001c1f5f981e7589 */ /* 0x000fe800000e0000 */
[----:B------:R-:W-:Y:S04]  /*b6f0*/  SHFL.IDX PT, R42, R21, R5, 0x1c1f ;  /* 0x001c1f05152a7589 */ /* 0x000fe800000e0000 */
[----:B------:R-:W1:Y:S04]  /*b700*/  SHFL.IDX PT, R57, R20, R95, 0x1c1f ;  /* 0x001c1f5f14397589 */ /* 0x000e6800000e0000 */
[----:B------:R-:W-:Y:S04]  /*b710*/  SHFL.IDX PT, R124, R26, R95, 0x1c1f ;  /* 0x001c1f5f1a7c7589 */ /* 0x000fe800000e0000 */
[----:B------:R2:W-:Y:S04]  /*b720*/  SHFL.IDX PT, R31, R106, R95, 0x1c1f ;  /* 0x001c1f5f6a1f7589 */ /* 0x0005e800000e0000 */
[----:B------:R3:W-:Y:S04]  /*b730*/  SHFL.IDX PT, R21, R107, R5, 0x1c1f ;  /* 0x001c1f056b157589 */ /* 0x0007e800000e0000 */
[----:B------:R-:W-:Y:S01]  /*b740*/  SHFL.IDX PT, R60, R69, R95, 0x1c1f ;  /* 0x001c1f5f453c7589 */ /* 0x000fe200000e0000 */
[----:B--2---:R-:W-:-:S03]  /*b750*/  SEL R106, R50, R105, P0 ;  /* 0x00000069326a7207 */ /* 0x004fc60000000000 */
[----:B------:R2:W-:Y:S01]  /*b760*/  SHFL.IDX PT, R26, R110, R95, 0x1c1f ;  /* 0x001c1f5f6e1a7589 */ /* 0x0005e200000e0000 */
[----:B0-----:R-:W-:Y:S02]  /*b770*/  SEL R105, R83, R47, P0 ;  /* 0x0000002f53697207 */ /* 0x001fe40000000000 */
[----:B---3--:R-:W-:Y:S01]  /*b780*/  SEL R107, R47, R83, P0 ;  /* 0x000000532f6b7207 */ /* 0x008fe20000000000 */
[----:B------:R0:W-:Y:S01]  /*b790*/  SHFL.IDX PT, R20, R112, R95, 0x1c1f ;  /* 0x001c1f5f70147589 */ /* 0x0001e200000e0000 */
[----:B-1----:R-:W-:-:S03]  /*b7a0*/  SEL R83, R29, R57, P0 ;  /* 0x000000391d537207 */ /* 0x002fc60000000000 */
[----:B------:R-:W-:Y:S01]  /*b7b0*/  SHFL.IDX PT, R155, R140, R95, 0x1c1f ;  /* 0x001c1f5f8c9b7589 */ /* 0x000fe200000e0000 */
[----:B--2---:R-:W-:-:S03]  /*b7c0*/  SEL R110, R109, R108, P0 ;  /* 0x0000006c6d6e7207 */ /* 0x004fc60000000000 */
[----:B------:R-:W-:Y:S01]  /*b7d0*/  SHFL.IDX PT, R11, R41, R5, 0x1c1f ;  /* 0x001c1f05290b7589 */ /* 0x000fe200000e0000 */
[----:B------:R-:W-:Y:S02]  /*b7e0*/  SEL R108, R108, R109, P0 ;  /* 0x0000006d6c6c7207 */ /* 0x000fe40000000000 */
[----:B0-----:R-:W-:Y:S01]  /*b7f0*/  SEL R112, R87, R54, P0 ;  /* 0x0000003657707207 */ /* 0x001fe20000000000 */
[----:B------:R0:W-:Y:S01]  /*b800*/  SHFL.IDX PT, R15, R111, R5, 0x1c1f ;  /* 0x001c1f056f0f7589 */ /* 0x0001e200000e0000 */
[----:B------:R-:W-:-:S03]  /*b810*/  SEL R109, R35, R53, P0 ;  /* 0x00000035236d7207 */ /* 0x000fc60000000000 */
[----:B------:R-:W-:Y:S04]  /*b820*/  SHFL.IDX PT, R177, R177, R95, 0x1c1f ;  /* 0x001c1f5fb1b17589 */ /* 0x000fe800000e0000 */
[----:B------:R1:W2:Y:S01]  /*b830*/  SHFL.IDX PT, R48, R88, R95, 0x1c1f ;  /* 0x001c1f5f58307589 */ /* 0x0002a200000e0000 */
[----:B0-----:R-:W-:-:S03]  /*b840*/  SEL R111, R53, R35, P0 ;  /* 0x00000023356f7207 */ /* 0x001fc60000000000 */
[----:B------:R-:W-:Y:S01]  /*b850*/  SHFL.IDX PT, R157, R136, R95, 0x1c1f ;  /* 0x001c1f5f889d7589 */ /* 0x000fe200000e0000 */
[----:B------:R-:W-:-:S03]  /*b860*/  SEL R35, R8, R28, P0 ;  /* 0x0000001c08237207 */ /* 0x000fc60000000000 */
[----:B------:R0:W-:Y:S01]  /*b870*/  SHFL.IDX PT, R140, R114, R95, 0x1c1f ;  /* 0x001c1f5f728c7589 */ /* 0x0001e200000e0000 */
[----:B-1----:R-:W-:-:S03]  /*b880*/  SEL R88, R89, R42, P0 ;  /* 0x0000002a59587207 */ /* 0x002fc60000000000 */
[----:B------:R1:W-:Y:S04]  /*b890*/  SHFL.IDX PT, R12, R115, R5, 0x1c1f ;  /* 0x001c1f05730c7589 */ /* 0x0003e800000e0000 */
[----:B------:R3:W-:Y:S01]  /*b8a0*/  SHFL.IDX PT, R136, R118, R95, 0x1c1f ;  /* 0x001c1f5f76887589 */ /* 0x0007e200000e0000 */
[----:B0-----:R-:W-:-:S03]  /*b8b0*/  SEL R114, R54, R87, P0 ;  /* 0x0000005736727207 */ /* 0x001fc60000000000 */
[----:B------:R-:W-:Y:S01]  /*b8c0*/  SHFL.IDX PT, R10, R77, R5, 0x1c1f ;  /* 0x001c1f054d0a7589 */ /* 0x000fe200000e0000 */
[----:B------:R-:W-:Y:S02]  /*b8d0*/  SEL R87, R27, R30, P0 ;  /* 0x0000001e1b577207 */ /* 0x000fe40000000000 */
[----:B-1----:R-:W-:Y:S01]  /*b8e0*/  SEL R115, R51, R86, P0 ;  /* 0x0000005633737207 */ /* 0x002fe20000000000 */
[----:B------:R0:W-:Y:S01]  /*b8f0*/  SHFL.IDX PT, R67, R120, R95, 0x1c1f ;  /* 0x001c1f5f78437589 */ /* 0x0001e200000e0000 */
[----:B--2---:R-:W-:Y:S02]  /*b900*/  SEL R50, R11, R48, P0 ;  /* 0x000000300b327207 */ /* 0x004fe40000000000 */
[----:B---3--:R-:W-:Y:S01]  /*b910*/  SEL R118, R113, R116, P0 ;  /* 0x0000007471767207 */ /* 0x008fe20000000000 */
[----:B------:R-:W-:Y:S01]  /*b920*/  SHFL.IDX PT, R66, R119, R5, 0x1c1f ;  /* 0x001c1f0577427589 */ /* 0x000fe200000e0000 */
[----:B------:R-:W-:Y:S02]  /*b930*/  SEL R116, R116, R113, P0 ;  /* 0x0000007174747207 */ /* 0x000fe40000000000 */
[----:B------:R-:W-:Y:S01]  /*b940*/  SEL R113, R86, R51, P0 ;  /* 0x0000003356717207 */ /* 0x000fe20000000000 */
[----:B------:R1:W2:Y:S01]  /*b950*/  SHFL.IDX PT, R71, R122, R95, 0x1c1f ;  /* 0x001c1f5f7a477589 */ /* 0x0002a200000e0000 */
[----:B------:R-:W-:-:S02]  /*b960*/  SEL R86, R85, R145, P0 ;  /* 0x0000009155567207 */ /* 0x000fc40000000000 */
[----:B0-----:R-:W-:Y:S01]  /*b970*/  SEL R120, R121, R58, P0 ;  /* 0x0000003a79787207 */ /* 0x001fe20000000000 */
[----:B------:R-:W0:Y:S01]  /*b980*/  SHFL.IDX PT, R38, R38, R95, 0x1c1f ;  /* 0x001c1f5f26267589 */ /* 0x000e2200000e0000 */
[----:B------:R-:W-:Y:S02]  /*b990*/  SEL R48, R48, R11, P0 ;  /* 0x0000000b30307207 */ /* 0x000fe40000000000 */
[----:B------:R-:W-:Y:S01]  /*b9a0*/  SEL R11, R64, R6, P0 ;  /* 0x00000006400b7207 */ /* 0x000fe20000000000 */
[----:B------:R-:W-:Y:S01]  /*b9b0*/  SHFL.IDX PT, R41, R49, R5, 0x1c1f ;  /* 0x001c1f0531297589 */ /* 0x000fe200000e0000 */
[----:B-1----:R-:W-:-:S03]  /*b9c0*/  SEL R122, R58, R121, P0 ;  /* 0x000000793a7a7207 */ /* 0x002fc60000000000 */
[----:B------:R1:W3:Y:S01]  /*b9d0*/  SHFL.IDX PT, R40, R96, R95, 0x1c1f ;  /* 0x001c1f5f60287589 */ /* 0x0002e200000e0000 */
[----:B------:R-:W-:Y:S02]  /*b9e0*/  SEL R121, R90, R55, P0 ;  /* 0x000000375a797207 */ /* 0x000fe40000000000 */
[----:B------:R-:W-:Y:S01]  /*b9f0*/  SEL R58, R13, R56, P0 ;  /* 0x000000380d3a7207 */ /* 0x000fe20000000000 */
[----:B------:R-:W4:Y:S01]  /*ba00*/  SHFL.IDX PT, R36, R100, R95, 0x1c1f ;  /* 0x001c1f5f64247589 */ /* 0x000f2200000e0000 */
[----:B------:R-:W-:Y:S02]  /*ba10*/  SEL R56, R56, R13, P0 ;  /* 0x0000000d38387207 */ /* 0x000fe40000000000 */
[----:B------:R-:W-:Y:S01]  /*ba20*/  SEL R13, R6, R64, P0 ;  /* 0x00000040060d7207 */ /* 0x000fe20000000000 */
[----:B------:R5:W-:Y:S01]  /*ba30*/  SHFL.IDX PT, R70, R123, R5, 0x1c1f ;  /* 0x001c1f057b467589 */ /* 0x000be200000e0000 */
[----:B-1----:R-:W-:-:S03]  /*ba40*/  SEL R96, R97, R46, P0 ;  /* 0x0000002e61607207 */ /* 0x002fc60000000000 */
[----:B------:R1:W4:Y:S01]  /*ba50*/  SHFL.IDX PT, R69, R126, R95, 0x1c1f ;  /* 0x001c1f5f7e457589 */ /* 0x00032200000e0000 */
[----:B------:R-:W-:Y:S02]  /*ba60*/  SEL R97, R82, R43, P0 ;  /* 0x0000002b52617207 */ /* 0x000fe40000000000 */
[----:B------:R-:W-:Y:S01]  /*ba70*/  SEL R82, R25, R81, P0 ;  /* 0x0000005119527207 */ /* 0x000fe20000000000 */
[----:B------:R0:W-:Y:S01]  /*ba80*/  SHFL.IDX PT, R75, R128, R95, 0x1c1f ;  /* 0x001c1f5f804b7589 */ /* 0x0001e200000e0000 */
[----:B--2---:R-:W-:Y:S02]  /*ba90*/  SEL R6, R71, R66, P0 ;  /* 0x0000004247067207 */ /* 0x004fe40000000000 */
[----:B-----5:R-:W-:Y:S01]  /*baa0*/  SEL R123, R55, R90, P0 ;  /* 0x0000005a377b7207 */ /* 0x020fe20000000000 */
[----:B------:R-:W2:Y:S01]  /*bab0*/  SHFL.IDX PT, R39, R39, R95, 0x1c1f ;  /* 0x001c1f5f27277589 */ /* 0x000ea200000e0000 */
[----:B------:R-:W-:Y:S02]  /*bac0*/  SEL R90, R42, R89, P0 ;  /* 0x000000592a5a7207 */ /* 0x000fe40000000000 */
[----:B------:R-:W-:Y:S01]  /*bad0*/  SEL R89, R60, R24, P0 ;  /* 0x000000183c597207 */ /* 0x000fe20000000000 */
[----:B------:R-:W5:Y:S01]  /*bae0*/  SHFL.IDX PT, R74, R132, R95, 0x1c1f ;  /* 0x001c1f5f844a7589 */ /* 0x000f6200000e0000 */
[----:B-1----:R-:W-:-:S02]  /*baf0*/  SEL R126, R63, R124, P0 ;  /* 0x0000007c3f7e7207 */ /* 0x002fc40000000000 */
[----:B0-----:R-:W-:Y:S01]  /*bb00*/  SEL R128, R177, R62, P0 ;  /* 0x0000003eb1807207 */ /* 0x001fe20000000000 */
[----:B------:R0:W-:Y:S01]  /*bb10*/  SHFL.IDX PT, R151, R101, R5, 0x1c1f ;  /* 0x001c1f0565977589 */ /* 0x0001e200000e0000 */
[----:B------:R-:W-:Y:S02]  /*bb20*/  SEL R124, R124, R63, P0 ;  /* 0x0000003f7c7c7207 */ /* 0x000fe40000000000 */
[----:B------:R-:W-:Y:S01]  /*bb30*/  SEL R119, R117, R38, P0 ;  /* 0x0000002675777207 */ /* 0x000fe20000000000 */
[----:B------:R-:W-:Y:S01]  /*bb40*/  SHFL.IDX PT, R44, R92, R95, 0x1c1f ;  /* 0x001c1f5f5c2c7589 */ /* 0x000fe200000e0000 */
[----:B------:R-:W-:Y:S02]  /*bb50*/  SEL R117, R38, R117, P0 ;  /* 0x0000007526757207 */ /* 0x000fe40000000000 */
[----:B---3--:R-:W-:Y:S01]  /*bb60*/  SEL R42, R41, R40, P0 ;  /* 0x00000028292a7207 */ /* 0x008fe20000000000 */
[----:B------:R1:W-:Y:S01]  /*bb70*/  SHFL.IDX PT, R52, R84, R95, 0x1c1f ;  /* 0x001c1f5f54347589 */ /* 0x0003e200000e0000 */
[----:B------:R-:W-:-:S02]  /*bb80*/  SEL R40, R40, R41, P0 ;  /* 0x0000002928287207 */ /* 0x000fc40000000000 */
[----:B0-----:R-:W-:Y:S01]  /*bb90*/  SEL R101, R34, R144, P0 ;  /* 0x0000009022657207 */ /* 0x001fe20000000000 */
[----:B------:R-:W0:Y:S01]  /*bba0*/  SHFL.IDX PT, R92, R133, R95, 0x1c1f ;  /* 0x001c1f5f855c7589 */ /* 0x000e2200000e0000 */
[----:B------:R-:W-:Y:S02]  /*bbb0*/  SEL R34, R33, R32, P0 ;  /* 0x0000002021227207 */ /* 0x000fe40000000000 */
[----:B------:R-:W-:Y:S01]  /*bbc0*/  SEL R32, R32, R33, P0 ;  /* 0x0000002120207207 */ /* 0x000fe20000000000 */
[----:B------:R3:W-:Y:S01]  /*bbd0*/  SHFL.IDX PT, R152, R127, R95, 0x1c1f ;  /* 0x001c1f5f7f987589 */ /* 0x0007e200000e0000 */
[----:B------:R-:W-:Y:S02]  /*bbe0*/  SEL R33, R28, R8, P0 ;  /* 0x000000081c217207 */ /* 0x000fe40000000000 */
[----:B-1----:R-:W-:Y:S01]  /*bbf0*/  SEL R84, R145, R85, P0 ;  /* 0x0000005591547207 */ /* 0x002fe20000000000 */
[----:B------:R-:W-:Y:S01]  /*bc00*/  SHFL.IDX PT, R49, R147, R5, 0x1c1f ;  /* 0x001c1f0593317589 */ /* 0x000fe200000e0000 */
[----:B------:R-:W-:-:S02]  /*bc10*/  SEL R85, R30, R27, P0 ;  /* 0x0000001b1e557207 */ /* 0x000fc40000000000 */
[----:B------:R-:W-:Y:S01]  /*bc20*/  SEL R30, R172, R31, P0 ;  /* 0x0000001fac1e7207 */ /* 0x000fe20000000000 */
[----:B------:R-:W-:Y:S01]  /*bc30*/  SHFL.IDX PT, R138, R173, R5, 0x1c1f ;  /* 0x001c1f05ad8a7589 */ /* 0x000fe200000e0000 */
[----:B------:R-:W-:Y:S02]  /*bc40*/  SEL R28, R31, R172, P0 ;  /* 0x000000ac1f1c7207 */ /* 0x000fe40000000000 */
[----:B---3--:R-:W-:Y:S01]  /*bc50*/  SEL R127, R61, R80, P0 ;  /* 0x000000503d7f7207 */ /* 0x008fe20000000000 */
[----:B------:R1:W-:Y:S01]  /*bc60*/  SHFL.IDX PT, R77, R131, R5, 0x1c1f ;  /* 0x001c1f05834d7589 */ /* 0x0003e200000e0000 */
[----:B------:R-:W-:Y:S02]  /*bc70*/  SEL R80, R81, R25, P0 ;  /* 0x0000001951507207 */ /* 0x000fe40000000000 */
[----:B------:R-:W-:Y:S01]  /*bc80*/  SEL R81, R57, R29, P0 ;  /* 0x0000001d39517207 */ /* 0x000fe20000000000 */
[----:B------:R-:W3:Y:S01]  /*bc90*/  SHFL.IDX PT, R141, R141, R95, 0x1c1f ;  /* 0x001c1f5f8d8d7589 */ /* 0x000ee200000e0000 */
[----:B------:R-:W-:-:S02]  /*bca0*/  SEL R31, R21, R26, P0 ;  /* 0x0000001a151f7207 */ /* 0x000fc40000000000 */
[----:B------:R-:W-:Y:S01]  /*bcb0*/  SEL R29, R26, R21, P0 ;  /* 0x000000151a1d7207 */ /* 0x000fe20000000000 */
[----:B------:R4:W3:Y:S01]  /*bcc0*/  SHFL.IDX PT, R79, R130, R95, 0x1c1f ;  /* 0x001c1f5f824f7589 */ /* 0x0008e200000e0000 */
[----:B------:R-:W-:Y:S02]  /*bcd0*/  SEL R26, R65, R20, P0 ;  /* 0x00000014411a7207 */ /* 0x000fe40000000000 */
[----:B-1----:R-:W-:Y:S01]  /*bce0*/  SEL R131, R59, R91, P0 ;  /* 0x0000005b3b837207 */ /* 0x002fe20000000000 */
[----:B------:R1:W3:Y:S01]  /*bcf0*/  SHFL.IDX PT, R78, R135, R95, 0x1c1f ;  /* 0x001c1f5f874e7589 */ /* 0x0002e200000e0000 */
[----:B------:R-:W-:Y:S02]  /*bd00*/  SEL R91, R24, R60, P0 ;  /* 0x0000003c185b7207 */ /* 0x000fe40000000000 */
[----:B------:R-:W-:Y:S01]  /*bd10*/  SEL R24, R20, R65, P0 ;  /* 0x0000004114187207 */ /* 0x000fe20000000000 */
[----:B------:R-:W-:Y:S01]  /*bd20*/  SHFL.IDX PT, R156, R156, R95, 0x1c1f ;  /* 0x001c1f5f9c9c7589 */ /* 0x000fe200000e0000 */
[----:B------:R-:W-:-:S02]  /*bd30*/  SEL R27, R7, R14, P0 ;  /* 0x0000000e071b7207 */ /* 0x000fc40000000000 */
[----:B------:R-:W-:Y:S01]  /*bd40*/  SEL R25, R14, R7, P0 ;  /* 0x000000070e197207 */ /* 0x000fe20000000000 */
[----:B------:R-:W3:Y:S01]  /*bd50*/  SHFL.IDX PT, R154, R154, R95, 0x1c1f ;  /* 0x001c1f5f9a9a7589 */ /* 0x000ee200000e0000 */
[----:B----4-:R-:W-:Y:S02]  /*bd60*/  SEL R130, R62, R177, P0 ;  /* 0x000000b13e827207 */ /* 0x010fe40000000000 */
[----:B------:R-:W-:Y:S01]  /*bd70*/  SEL R20, R15, R140, P0 ;  /* 0x0000008c0f147207 */ /* 0x000fe20000000000 */
[----:B------:R-:W-:Y:S01]  /*bd80*/  SHFL.IDX PT, R160, R160, R95, 0x1c1f ;  /* 0x001c1f5fa0a07589 */ /* 0x000fe200000e0000 */
        /* <DEDUP_REMOVED lines=8> */
[----:B------:R-:W-:Y:S01]  /*be10*/  SHFL.IDX PT, R168, R168, R5, 0x1c1f ;  /* 0x001c1f05a8a87589 */ /* 0x000fe200000e0000 */
[----:B------:R-:W-:Y:S02]  /*be20*/  F2FP.BF16.F32.PACK_AB R64, R131, R130 ;  /* 0x000000828340723e */ /* 0x000fe400000010ff */
[----:B------:R-:W-:Y:S01]  /*be30*/  F2FP.BF16.F32.PACK_AB R65, R127, R126 ;  /* 0x0000007e7f41723e */ /* 0x000fe200000010ff */
[----:B------:R-:W-:Y:S01]  /*be40*/  SHFL.IDX PT, R169, R169, R5, 0x1c1f ;  /* 0x001c1f05a9a97589 */ /* 0x000fe200000e0000 */
[----:B------:R-:W-:-:S02]  /*be50*/  F2FP.BF16.F32.PACK_AB R66, R129, R128 ;  /* 0x000000808142723e */ /* 0x000fc400000010ff */
[----:B------:R-:W-:Y:S01]  /*be60*/  F2FP.BF16.F32.PACK_AB R67, R125, R124 ;  /* 0x0000007c7d43723e */ /* 0x000fe200000010ff */
[----:B------:R-:W-:Y:S01]  /*be70*/  SHFL.IDX PT, R164, R164, R95, 0x1c1f ;  /* 0x001c1f5fa4a47589 */ /* 0x000fe200000e0000 */
[----:B------:R-:W-:Y:S02]  /*be80*/  SEL R43, R9, R36, P0 ;  /* 0x00000024092b7207 */ /* 0x000fe40000000000 */
[----:B------:R-:W-:Y:S01]  /*be90*/  SEL R41, R36, R9, P0 ;  /* 0x0000000924297207 */ /* 0x000fe20000000000 */
[----:B------:R-:W4:Y:S01]  /*bea0*/  SHFL.IDX PT, R162, R162, R95, 0x1c1f ;  /* 0x001c1f5fa2a27589 */ /* 0x000f2200000e0000 */
[----:B------:R-:W-:Y:S02]  /*beb0*/  SEL R9, R70, R69, P0 ;  /* 0x0000004546097207 */ /* 0x000fe40000000000 */
[----:B------:R-:W-:Y:S01]  /*bec0*/  SEL R7, R69, R70, P0 ;  /* 0x0000004645077207 */ /* 0x000fe20000000000 */
[----:B------:R-:W-:Y:S01]  /*bed0*/  SHFL.IDX PT, R170, R170, R5, 0x1c1f ;  /* 0x001c1f05aaaa7589 */ /* 0x000fe200000e0000 */
[----:B------:R-:W-:-:S02]  /*bee0*/  F2FP.BF16.F32.PACK_AB R69, R119, R118 ;  /* 0x000000767745723e */ /* 0x000fc400000010ff */
[----:B------:R-:W-:Y:S01]  /*bef0*/  F2FP.BF16.F32.PACK_AB R70, R121, R120 ;  /* 0x000000787946723e */ /* 0x000fe200000010ff */
[----:B------:R-:W-:Y:S01]  /*bf00*/  SHFL.IDX PT, R171, R171, R5, 0x1c1f ;  /* 0x001c1f05abab7589 */ /* 0x000fe200000e0000 */
[----:B------:R-:W-:Y:S02]  /*bf10*/  F2FP.BF16.F32.PACK_AB R71, R117, R116 ;  /* 0x000000747547723e */ /* 0x000fe400000010ff */
[----:B--2---:R-:W-:Y:S01]  /*bf20*/  SEL R102, R137, R39, P0 ;  /* 0x0000002789667207 */ /* 0x004fe20000000000 */
[----:B------:R-:W-:Y:S01]  /*bf30*/  SHFL.IDX PT, R167, R167, R95, 0x1c1f ;  /* 0x001c1f5fa7a77589 */ /* 0x000fe200000e0000 */
[----:B------:R-:W-:Y:S02]  /*bf40*/  SEL R100, R39, R137, P0 ;  /* 0x0000008927647207 */ /* 0x000fe40000000000 */
[----:B------:R-:W-:Y:S01]  /*bf50*/  SEL R136, R134, R75, P0 ;  /* 0x0000004b86887207 */ /* 0x000fe20000000000 */
[----:B------:R-:W2:Y:S01]  /*bf60*/  SHFL.IDX PT, R165, R165, R95, 0x1c1f ;  /* 0x001c1f5fa5a57589 */ /* 0x000ea200000e0000 */
[----:B------:R-:W-:-:S02]  /*bf70*/  SEL R134, R75, R134, P0 ;  /* 0x000000864b867207 */ /* 0x000fc40000000000 */
[----:B-----5:R-:W-:Y:S01]  /*bf80*/  SEL R137, R73, R74, P0 ;  /* 0x0000004a49897207 */ /* 0x020fe20000000000 */
[----:B------:R-:W-:Y:S01]  /*bf90*/  SHFL.IDX PT, R132, R149, R95, 0x1c1f ;  /* 0x001c1f5f95847589 */ /* 0x000fe200000e0000 */
[----:B-1----:R-:W-:Y:S02]  /*bfa0*/  SEL R135, R74, R73, P0 ;  /* 0x000000494a877207 */ /* 0x002fe40000000000 */
[----:B------:R-:W-:Y:S01]  /*bfb0*/  F2FP.BF16.F32.PACK_AB R73, R111, R110 ;  /* 0x0000006e6f49723e */ /* 0x000fe200000010ff */
[----:B------:R-:W-:Y:S01]  /*bfc0*/  SHFL.IDX PT, R146, R174, R5, 0x1c1f ;  /* 0x001c1f05ae927589 */ /* 0x000fe200000e0000 */
[----:B------:R-:W-:Y:S02]  /*bfd0*/  F2FP.BF16.F32.PACK_AB R74, R113, R112 ;  /* 0x00000070714a723e */ /* 0x000fe400000010ff */
[----:B------:R-:W-:Y:S01]  /*bfe0*/  F2FP.BF16.F32.PACK_AB R75, R109, R108 ;  /* 0x0000006c6d4b723e */ /* 0x000fe200000010ff */
[----:B------:R1:W5:Y:S01]  /*bff0*/  SHFL.IDX PT, R149, R139, R95, 0x1c1f ;  /* 0x001c1f5f8b957589 */ /* 0x00036200000e0000 */
[----:B0-----:R-:W-:-:S02]  /*c000*/  SEL R94, R93, R92, P0 ;  /* 0x0000005c5d5e7207 */ /* 0x001fc40000000000 */
[----:B------:R-:W-:Y:S01]  /*c010*/  SEL R92, R92, R93, P0 ;  /* 0x0000005d5c5c7207 */ /* 0x000fe20000000000 */
[----:B------:R-:W0:Y:S01]  /*c020*/  SHFL.IDX PT, R147, R175, R5, 0x1c1f ;  /* 0x001c1f05af937589 */ /* 0x000e2200000e0000 */
[----:B---3--:R-:W-:Y:S02]  /*c030*/  SEL R93, R141, R49, P0 ;  /* 0x000000318d5d7207 */ /* 0x008fe40000000000 */
[----:B------:R-:W-:Y:S01]  /*c040*/  SEL R140, R138, R79, P0 ;  /* 0x0000004f8a8c7207 */ /* 0x000fe20000000000 */
[----:B------:R3:W-:Y:S01]  /*c050*/  STSM.16.M88.4 [R68], R64 ;  /* 0x0000004044007844 */ /* 0x0007e20000000200 */
[----:B------:R-:W-:Y:S02]  /*c060*/  SEL R138, R79, R138, P0 ;  /* 0x0000008a4f8a7207 */ /* 0x000fe40000000000 */
[----:B-1----:R-:W-:Y:S01]  /*c070*/  SEL R139, R78, R77, P0 ;  /* 0x0000004d4e8b7207 */ /* 0x002fe20000000000 */
[----:B------:R-:W-:Y:S01]  /*c080*/  SHFL.IDX PT, R3, R3, R5, 0x1c1f ;  /* 0x001c1f0503037589 */ /* 0x000fe200000e0000 */
[----:B------:R-:W-:-:S02]  /*c090*/  F2FP.BF16.F32.PACK_AB R79, R101, R100 ;  /* 0x00000064654f723e */ /* 0x000fc400000010ff */
[----:B------:R-:W-:Y:S01]  /*c0a0*/  SEL R62, R159, R154, P0 ;  /* 0x0000009a9f3e7207 */ /* 0x000fe20000000000 */
[----:B------:R-:W-:Y:S01]  /*c0b0*/  SHFL.IDX PT, R176, R176, R5, 0x1c1f ;  /* 0x001c1f05b0b07589 */ /* 0x000fe200000e0000 */
[----:B------:R-:W-:Y:S02]  /*c0c0*/  SEL R60, R154, R159, P0 ;  /* 0x0000009f9a3c7207 */ /* 0x000fe40000000000 */
[----:B------:R-:W-:Y:S01]  /*c0d0*/  SEL R63, R161, R156, P0 ;  /* 0x0000009ca13f7207 */ /* 0x000fe20000000000 */
[----:B------:R-:W1:Y:S01]  /*c0e0*/  SHFL.IDX PT, R153, R153, R95, 0x1c1f ;  /* 0x001c1f5f99997589 */ /* 0x000e6200000e0000 */
[----:B------:R-:W-:Y:S02]  /*c0f0*/  SEL R61, R156, R161, P0 ;  /* 0x000000a19c3d7207 */ /* 0x000fe40000000000 */
[----:B------:R-:W-:Y:S01]  /*c100*/  SEL R59, R37, R52, P0 ;  /* 0x00000034253b7207 */ /* 0x000fe20000000000 */
[----:B------:R-:W1:Y:S01]  /*c110*/  SHFL.IDX PT, R5, R150, R95, 0x1c1f ;  /* 0x001c1f5f96057589 */ /* 0x000e6200000e0000 */
[----:B---3--:R-:W-:-:S02]  /*c120*/  F2FP.BF16.F32.PACK_AB R68, R123, R122 ;  /* 0x0000007a7b44723e */ /* 0x008fc400000010ff */
[----:B------:R-:W-:Y:S01]  /*c130*/  SEL R57, R52, R37, P0 ;  /* 0x0000002534397207 */ /* 0x000fe20000000000 */
[----:B------:R3:W1:Y:S01]  /*c140*/  SHFL.IDX PT, R150, R179, R95, 0x1c1f ;  /* 0x001c1f5fb3967589 */ /* 0x00066200000e0000 */
[----:B----4-:R-:W-:Y:S02]  /*c150*/  SEL R54, R163, R158, P0 ;  /* 0x0000009ea3367207 */ /* 0x010fe40000000000 */
[----:B------:R-:W-:Y:S01]  /*c160*/  SEL R52, R158, R163, P0 ;  /* 0x000000a39e347207 */ /* 0x000fe20000000000 */
[----:B------:R4:W-:Y:S01]  /*c170*/  STSM.16.M88.4 [R72], R68 ;  /* 0x0000004448007844 */ /* 0x0009e20000000200 */
[----:B------:R-:W-:Y:S02]  /*c180*/  SEL R55, R166, R160, P0 ;  /* 0x000000a0a6377207 */ /* 0x000fe40000000000 */
[----:B------:R-:W-:Y:S02]  /*c190*/  SEL R53, R160, R166, P0 ;  /* 0x000000a6a0357207 */ /* 0x000fe40000000000 */
[----:B------:R-:W-:-:S02]  /*c1a0*/  F2FP.BF16.F32.PACK_AB R64, R99, R98 ;  /* 0x000000626340723e */ /* 0x000fc400000010ff */
[----:B---3--:R-:W-:Y:S02]  /*c1b0*/  SEL R95, R49, R141, P0 ;  /* 0x0000008d315f7207 */ /* 0x008fe40000000000 */
[----:B------:R-:W-:Y:S02]  /*c1c0*/  SEL R141, R77, R78, P0 ;  /* 0x0000004e4d8d7207 */ /* 0x000fe40000000000 */
[----:B------:R-:W-:Y:S02]  /*c1d0*/  F2FP.BF16.F32.PACK_AB R78, R105, R104 ;  /* 0x00000068694e723e */ /* 0x000fe400000010ff */
[----:B------:R-:W-:Y:S02]  /*c1e0*/  F2FP.BF16.F32.PACK_AB R77, R103, R102 ;  /* 0x00000066674d723e */ /* 0x000fe400000010ff */
[----:B------:R-:W-:Y:S02]  /*c1f0*/  F2FP.BF16.F32.PACK_AB R66, R97, R96 ;  /* 0x000000606142723e */ /* 0x000fe400000010ff */
[----:B----4-:R-:W-:-:S02]  /*c200*/  F2FP.BF16.F32.PACK_AB R72, R115, R114 ;  /* 0x000000727348723e */ /* 0x010fc400000010ff */
[----:B------:R-:W-:Y:S02]  /*c210*/  F2FP.BF16.F32.PACK_AB R67, R93, R92 ;  /* 0x0000005c5d43723e */ /* 0x000fe400000010ff */
[----:B------:R-:W-:Y:S01]  /*c220*/  F2FP.BF16.F32.PACK_AB R65, R95, R94 ;  /* 0x0000005e5f41723e */ /* 0x000fe200000010ff */
[----:B------:R3:W-:Y:S01]  /*c230*/  STSM.16.M88.4 [R76], R72 ;  /* 0x000000484c007844 */ /* 0x0007e20000000200 */
        /* <DEDUP_REMOVED lines=8> */
[----:B---3--:R-:W-:Y:S02]  /*c2c0*/  F2FP.BF16.F32.PACK_AB R76, R107, R106 ;  /* 0x0000006a6b4c723e */ /* 0x008fe400000010ff */
[----:B------:R-:W-:-:S02]  /*c2d0*/  SEL R47, R169, R164, P0 ;  /* 0x000000a4a92f7207 */ /* 0x000fc40000000000 */
[----:B------:R-:W-:Y:S01]  /*c2e0*/  SEL R45, R164, R169, P0 ;  /* 0x000000a9a42d7207 */ /* 0x000fe20000000000 */
[----:B------:R3:W-:Y:S01]  /*c2f0*/  STSM.16.M88.4 [R148], R76 ;  /* 0x0000004c94007844 */ /* 0x0007e20000000200 */
[----:B------:R-:W-:Y:S02]  /*c300*/  F2FP.BF16.F32.PACK_AB R72, R83, R82 ;  /* 0x000000525348723e */ /* 0x000fe400000010ff */
[----:B------:R-:W-:Y:S01]  /*c310*/  F2FP.BF16.F32.PACK_AB R74, R81, R80 ;  /* 0x00000050514a723e */ /* 0x000fe200000010ff */
[----:B------:R4:W-:Y:S01]  /*c320*/  STSM.16.M88.4 [R178], R64 ;  /* 0x00000040b2007844 */ /* 0x0009e20000000200 */
[----:B------:R-:W-:Y:S02]  /*c330*/  F2FP.BF16.F32.PACK_AB R75, R61, R60 ;  /* 0x0000003c3d4b723e */ /* 0x000fe400000010ff */
[----:B------:R-:W-:Y:S01]  /*c340*/  F2FP.BF16.F32.PACK_AB R73, R63, R62 ;  /* 0x0000003e3f49723e */ /* 0x000fe200000010ff */
[----:B------:R1:W-:Y:S01]  /*c350*/  STSM.16.M88.4 [R180], R68 ;  /* 0x00000044b4007844 */ /* 0x0003e20000000200 */
[----:B--2---:R-:W-:-:S02]  /*c360*/  SEL R38, R170, R165, P0 ;  /* 0x000000a5aa267207 */ /* 0x004fc40000000000 */
[----:B------:R-:W-:Y:S01]  /*c370*/  SEL R36, R165, R170, P0 ;  /* 0x000000aaa5247207 */ /* 0x000fe20000000000 */
[----:B------:R2:W-:Y:S01]  /*c380*/  STSM.16.M88.4 [R181], R72 ;  /* 0x00000048b5007844 */ /* 0x0005e20000000200 */
[----:B------:R-:W-:Y:S02]  /*c390*/  SEL R39, R171, R167, P0 ;  /* 0x000000a7ab277207 */ /* 0x000fe40000000000 */
[----:B------:R-:W-:Y:S02]  /*c3a0*/  SEL R37, R167, R171, P0 ;  /* 0x000000aba7257207 */ /* 0x000fe40000000000 */
[----:B---3--:R-:W-:Y:S02]  /*c3b0*/  F2FP.BF16.F32.PACK_AB R76, R59, R58 ;  /* 0x0000003a3b4c723e */ /* 0x008fe400000010ff */
[----:B------:R-:W-:Y:S02]  /*c3c0*/  F2FP.BF16.F32.PACK_AB R78, R57, R56 ;  /* 0x00000038394e723e */ /* 0x000fe400000010ff */
[----:B------:R-:W-:-:S02]  /*c3d0*/  F2FP.BF16.F32.PACK_AB R79, R53, R52 ;  /* 0x00000034354f723e */ /* 0x000fc400000010ff */
[----:B------:R-:W-:Y:S02]  /*c3e0*/  F2FP.BF16.F32.PACK_AB R77, R55, R54 ;  /* 0x00000036374d723e */ /* 0x000fe400000010ff */
[----:B-----5:R-:W-:Y:S02]  /*c3f0*/  SEL R148, R146, R149, P0 ;  /* 0x0000009592947207 */ /* 0x020fe40000000000 */
[----:B------:R-:W-:Y:S01]  /*c400*/  SEL R146, R149, R146, P0 ;  /* 0x0000009295927207 */ /* 0x000fe20000000000 */
[----:B------:R3:W-:Y:S01]  /*c410*/  STSM.16.M88.4 [R182], R76 ;  /* 0x0000004cb6007844 */ /* 0x0007e20000000200 */
[----:B----4-:R-:W-:Y:S02]  /*c420*/  F2FP.BF16.F32.PACK_AB R64, R51, R50 ;  /* 0x000000323340723e */ /* 0x010fe400000010ff */
[----:B------:R-:W-:Y:S02]  /*c430*/  F2FP.BF16.F32.PACK_AB R66, R49, R48 ;  /* 0x000000303142723e */ /* 0x000fe400000010ff */
[----:B------:R-:W-:-:S02]  /*c440*/  F2FP.BF16.F32.PACK_AB R67, R45, R44 ;  /* 0x0000002c2d43723e */ /* 0x000fc400000010ff */
[----:B------:R-:W-:Y:S02]  /*c450*/  F2FP.BF16.F32.PACK_AB R65, R47, R46 ;  /* 0x0000002e2f41723e */ /* 0x000fe400000010ff */
[----:B0-----:R-:W-:Y:S02]  /*c460*/  SEL R149, R147, R152, P0 ;  /* 0x0000009893957207 */ /* 0x001fe40000000000 */
[----:B-1----:R-:W-:Y:S01]  /*c470*/  F2FP.BF16.F32.PACK_AB R68, R43, R42 ;  /* 0x0000002a2b44723e */ /* 0x002fe200000010ff */
[----:B------:R0:W-:Y:S01]  /*c480*/  STSM.16.M88.4 [R183], R64 ;  /* 0x00000040b7007844 */ /* 0x0001e20000000200 */
[----:B------:R-:W-:Y:S02]  /*c490*/  F2FP.BF16.F32.PACK_AB R70, R41, R40 ;  /* 0x000000282946723e */ /* 0x000fe400000010ff */
[----:B------:R-:W-:Y:S02]  /*c4a0*/  F2FP.BF16.F32.PACK_AB R71, R37, R36 ;  /* 0x000000242547723e */ /* 0x000fe400000010ff */
[----:B------:R-:W-:-:S02]  /*c4b0*/  F2FP.BF16.F32.PACK_AB R69, R39, R38 ;  /* 0x000000262745723e */ /* 0x000fc400000010ff */
[----:B------:R-:W-:Y:S02]  /*c4c0*/  SEL R145, R143, R155, P0 ;  /* 0x0000009b8f917207 */ /* 0x000fe40000000000 */
[----:B------:R-:W-:Y:S01]  /*c4d0*/  SEL R147, R152, R147, P0 ;  /* 0x0000009398937207 */ /* 0x000fe20000000000 */
[----:B------:R1:W-:Y:S01]  /*c4e0*/  STSM.16.M88.4 [R184], R68 ;  /* 0x00000044b8007844 */ /* 0x0003e20000000200 */
[----:B--2---:R-:W-:Y:S02]  /*c4f0*/  F2FP.BF16.F32.PACK_AB R72, R35, R34 ;  /* 0x000000222348723e */ /* 0x004fe400000010ff */
[----:B------:R-:W-:Y:S02]  /*c500*/  F2FP.BF16.F32.PACK_AB R74, R33, R32 ;  /* 0x00000020214a723e */ /* 0x000fe400000010ff */
[----:B------:R-:W-:Y:S02]  /*c510*/  F2FP.BF16.F32.PACK_AB R75, R29, R28 ;  /* 0x0000001c1d4b723e */ /* 0x000fe400000010ff */
[----:B------:R-:W-:-:S02]  /*c520*/  F2FP.BF16.F32.PACK_AB R73, R31, R30 ;  /* 0x0000001e1f49723e */ /* 0x000fc400000010ff */
[----:B------:R-:W-:Y:S02]  /*c530*/  SEL R144, R142, R157, P0 ;  /* 0x0000009d8e907207 */ /* 0x000fe40000000000 */
[----:B------:R-:W-:Y:S01]  /*c540*/  SEL R143, R155, R143, P0 ;  /* 0x0000008f9b8f7207 */ /* 0x000fe20000000000 */
[----:B------:R2:W-:Y:S01]  /*c550*/  STSM.16.M88.4 [R185], R72 ;  /* 0x00000048b9007844 */ /* 0x0005e20000000200 */
[----:B------:R-:W-:Y:S02]  /*c560*/  SEL R152, R151, R153, P0 ;  /* 0x0000009997987207 */ /* 0x000fe40000000000 */
[----:B------:R-:W-:Y:S02]  /*c570*/  SEL R154, R153, R151, P0 ;  /* 0x00000097999a7207 */ /* 0x000fe40000000000 */
[----:B---3--:R-:W-:Y:S02]  /*c580*/  F2FP.BF16.F32.PACK_AB R76, R27, R26 ;  /* 0x0000001a1b4c723e */ /* 0x008fe400000010ff */
[----:B------:R-:W-:-:S02]  /*c590*/  F2FP.BF16.F32.PACK_AB R78, R25, R24 ;  /* 0x00000018194e723e */ /* 0x000fc400000010ff */
[----:B------:R-:W-:Y:S02]  /*c5a0*/  F2FP.BF16.F32.PACK_AB R79, R15, R14 ;  /* 0x0000000e0f4f723e */ /* 0x000fe400000010ff */
[----:B------:R-:W-:Y:S02]  /*c5b0*/  F2FP.BF16.F32.PACK_AB R77, R21, R20 ;  /* 0x00000014154d723e */ /* 0x000fe400000010ff */
        /* <DEDUP_REMOVED lines=8> */
[----:B0-----:R-:W-:Y:S02]  /*c640*/  F2FP.BF16.F32.PACK_AB R64, R13, R12 ;  /* 0x0000000c0d40723e */ /* 0x001fe400000010ff */
[----:B------:R-:W-:Y:S02]  /*c650*/  F2FP.BF16.F32.PACK_AB R66, R11, R10 ;  /* 0x0000000a0b42723e */ /* 0x000fe400000010ff */
[----:B------:R-:W-:-:S02]  /*c660*/  F2FP.BF16.F32.PACK_AB R67, R7, R6 ;  /* 0x000000060743723e */ /* 0x000fc400000010ff */
[----:B------:R-:W-:Y:S02]  /*c670*/  F2FP.BF16.F32.PACK_AB R65, R9, R8 ;  /* 0x000000080941723e */ /* 0x000fe400000010ff */
[----:B-1----:R-:W-:Y:S02]  /*c680*/  F2FP.BF16.F32.PACK_AB R68, R137, R136 ;  /* 0x000000888944723e */ /* 0x002fe400000010ff */
[----:B------:R-:W-:Y:S01]  /*c690*/  F2FP.BF16.F32.PACK_AB R70, R135, R134 ;  /* 0x000000868746723e */ /* 0x000fe200000010ff */
[----:B------:R0:W-:Y:S01]  /*c6a0*/  STSM.16.M88.4 [R187], R64 ;  /* 0x00000040bb007844 */ /* 0x0001e20000000200 */
[----:B------:R-:W-:Y:S02]  /*c6b0*/  F2FP.BF16.F32.PACK_AB R71, R139, R138 ;  /* 0x0000008a8b47723e */ /* 0x000fe400000010ff */
[----:B------:R-:W-:Y:S02]  /*c6c0*/  F2FP.BF16.F32.PACK_AB R69, R141, R140 ;  /* 0x0000008c8d45723e */ /* 0x000fe400000010ff */
[----:B--2---:R-:W-:-:S02]  /*c6d0*/  F2FP.BF16.F32.PACK_AB R72, R145, R144 ;  /* 0x000000909148723e */ /* 0x004fc400000010ff */
[----:B------:R-:W-:Y:S01]  /*c6e0*/  F2FP.BF16.F32.PACK_AB R74, R143, R142 ;  /* 0x0000008e8f4a723e */ /* 0x000fe200000010ff */
[----:B------:R-:W-:Y:S01]  /*c6f0*/  STSM.16.M88.4 [R188], R68 ;  /* 0x00000044bc007844 */ /* 0x000fe20000000200 */
[----:B------:R-:W-:Y:S02]  /*c700*/  F2FP.BF16.F32.PACK_AB R75, R147, R146 ;  /* 0x00000092934b723e */ /* 0x000fe400000010ff */
[----:B------:R-:W-:Y:S02]  /*c710*/  F2FP.BF16.F32.PACK_AB R73, R149, R148 ;  /* 0x000000949549723e */ /* 0x000fe400000010ff */
[----:B---3--:R-:W-:Y:S02]  /*c720*/  F2FP.BF16.F32.PACK_AB R77, R133, R132 ;  /* 0x00000084854d723e */ /* 0x008fe400000010ff */
[----:B------:R-:W-:Y:S01]  /*c730*/  F2FP.BF16.F32.PACK_AB R78, R155, R154 ;  /* 0x0000009a9b4e723e */ /* 0x000fe200000010ff */
[----:B------:R1:W-:Y:S01]  /*c740*/  STSM.16.M88.4 [R189], R72 ;  /* 0x00000048bd007844 */ /* 0x0003e20000000200 */
[----:B------:R-:W-:Y:S01]  /*c750*/  F2FP.BF16.F32.PACK_AB R79, R5, R4 ;  /* 0x00000004054f723e */ /* 0x000fe200000010ff */
[----:B0-----:R-:W-:Y:S01]  /*c760*/  IMAD.U32 R64, RZ, RZ, UR12 ;  /* 0x0000000cff407e24 */ /* 0x001fe2000f8e00ff */
[----:B------:R-:W-:Y:S01]  /*c770*/  F2FP.BF16.F32.PACK_AB R76, R153, R152 ;  /* 0x00000098994c723e */ /* 0x000fe200000010ff */
[----:B------:R-:W-:Y:S01]  /*c780*/  IMAD.U32 R65, RZ, RZ, UR13 ;  /* 0x0000000dff417e24 */ /* 0x000fe2000f8e00ff */
[----:B------:R-:W-:-:S03]  /*c790*/  ISETP.NE.U32.AND P0, PT, RZ, UR16, PT ;  /* 0x00000010ff007c0c */ /* 0x000fc6000bf05070 */
[----:B------:R0:W-:Y:S01]  /*c7a0*/  STSM.16.M88.4 [R190], R76 ;  /* 0x0000004cbe007844 */ /* 0x0001e20000000200 */
[----:B------:R-:W-:Y:S01]  /*c7b0*/  BAR.SYNC.DEFER_BLOCKING 0x1, 0x100 ;  /* 0x0044000000007b1d */ /* 0x000fe20000010000 */
[----:B------:R-:W-:Y:S01]  /*c7c0*/  ISETP.NE.AND.EX P0, PT, RZ, UR17, PT, P0 ;  /* 0x00000011ff007c0c */ /* 0x000fe2000bf05300 */
[----:B------:R-:W-:-:S04]  /*c7d0*/  UISETP.NE.U32.AND UP0, UPT, UR14, URZ, UPT ;  /* 0x0000003f0e00728c */ /* 0x000fc8000bf05070 */
[----:B------:R-:W-:-:S08]  /*c7e0*/  UISETP.NE.AND.EX UP0, UPT, UR15, URZ, UPT, UP0 ;  /* 0x0000003f0f00728c */ /* 0x000fd0000bf05300 */
[----:B------:R2:W3:Y:S03]  /*c7f0*/  @P0 LDG.E R3, desc[UR54][R64.64] ;  /* 0x0000003640030981 */ /* 0x0004e6000c1e1900 */
[----:B------:R-:W-:Y:S01]  /*c800*/  @UP0 ULEA UR14, UP1, UR36, UR14, 0x2 ;  /* 0x0000000e240e0291 */ /* 0x000fe2000f82103f */
[----:B------:R-:W-:-:S03]  /*c810*/  PLOP3.LUT P4, PT, PT, PT, UP0, 0x80, 0x0 ;  /* 0x000000000000781c */ /* 0x000fc60003f8f008 */
[----:B------:R-:W-:Y:S02]  /*c820*/  @UP0 ULEA.HI.X UR15, UR36, UR15, UR37, 0x2, UP1 ;  /* 0x0000000f240f0291 */ /* 0x000fe400088f1425 */
[----:B--2---:R-:W-:-:S04]  /*c830*/  IMAD.U32 R64, RZ, RZ, UR14 ;  /* 0x0000000eff407e24 */ /* 0x004fc8000f8e00ff */
[----:B------:R-:W-:-:S05]  /*c840*/  IMAD.U32 R65, RZ, RZ, UR15 ;  /* 0x0000000fff417e24 */ /* 0x000fca000f8e00ff */
[----:B------:R2:W4:Y:S01]  /*c850*/  @P4 LDG.E R66, desc[UR54][R64.64] ;  /* 0x0000003640424981 */ /* 0x000522000c1e1900 */
[----:B------:R-:W-:Y:S01]  /*c860*/  UISETP.NE.AND UP2, UPT, UR9, 0x1, UPT ;  /* 0x000000010900788c */ /* 0x000fe2000bf45270 */
[----:B-1----:R-:W-:Y:S01]  /*c870*/  VIADD R72, R18, UR38 ;  /* 0x0000002612487c36 */ /* 0x002fe20008000000 */
[----:B------:R-:W-:Y:S01]  /*c880*/  UISETP.GT.AND UP1, UPT, UR44, 0x1, UPT ;  /* 0x000000012c00788c */ /* 0x000fe2000bf24270 */
[----:B------:R-:W-:Y:S01]  /*c890*/  UMOV UR23, 0x9b8 ;  /* 0x000009b800177882 */ /* 0x000fe20000000000 */
[----:B------:R-:W-:Y:S02]  /*c8a0*/  UISETP.NE.U32.AND UP0, UPT, UR16, URZ, UPT ;  /* 0x0000003f1000728c */ /* 0x000fe4000bf05070 */
[----:B------:R-:W-:Y:S01]  /*c8b0*/  PLOP3.LUT P1, PT, PT, PT, UP2, 0x80, 0x0 ;  /* 0x000000000000781c */ /* 0x000fe20003f2f028 */
[----:B------:R-:W-:Y:S02]  /*c8c0*/  USEL UR23, UR23, 0x978, UP1 ;  /* 0x0000097817177887 */ /* 0x000fe40008800000 */
[----:B------:R-:W-:Y:S01]  /*c8d0*/  UISETP.NE.AND.EX UP0, UPT, UR17, URZ, UPT, UP0 ;  /* 0x0000003f1100728c */ /* 0x000fe2000bf05300 */
[----:B------:R-:W-:Y:S01]  /*c8e0*/  UMOV UR4, URZ ;  /* 0x0000003f00047c82 */ /* 0x000fe20008000000 */
[----:B------:R-:W-:-:S02]  /*c8f0*/  USEL UR22, UR39, URZ, UP1 ;  /* 0x0000003f27167287 */ /* 0x000fc40008800000 */
[----:B------:R-:W-:Y:S01]  /*c900*/  USEL UR36, UR36, URZ, !UP0 ;  /* 0x0000003f24247287 */ /* 0x000fe2000c000000 */
[----:B------:R-:W-:Y:S01]  /*c910*/  @UP2 ULDC UR26, c[0x0][0xbec] ;  /* 0x0002fb00001a2ab9 */ /* 0x000fe20000000800 */
[----:B------:R-:W-:-:S04]  /*c920*/  USEL UR37, UR37, URZ, !UP0 ;  /* 0x0000003f25257287 */ /* 0x000fc8000c000000 */
[----:B------:R-:W-:Y:S01]  /*c930*/  ULDC.64 UR16, c[0x0][UR23+0x220] ;  /* 0x0000880017107abb */ /* 0x000fe20008000a00 */
[----:B------:R-:W-:Y:S01]  /*c940*/  ULDC.64 UR20, c[0x0][UR23+0x218] ;  /* 0x0000860017147abb */ /* 0x000fe20008000a00 */
[----:B------:R-:W-:Y:S01]  /*c950*/  ULDC.64 UR18, c[0x0][UR23+0x228] ;  /* 0x00008a0017127abb */ /* 0x000fe20008000a00 */
[----:B--2---:R-:W-:Y:S01]  /*c960*/  @P1 IMAD.HI.U32 R64, R72, UR26, RZ ;  /* 0x0000001a48401c27 */ /* 0x004fe2000f8e00ff */
[----:B------:R-:W-:Y:S02]  /*c970*/  UIMAD UR17, UR17, UR36, URZ ;  /* 0x00000024111172a4 */ /* 0x000fe4000f8e023f */
[----:B------:R-:W-:Y:S02]  /*c980*/  UIMAD.WIDE.U32 UR14, UR20, UR42, URZ ;  /* 0x0000002a140e72a5 */ /* 0x000fe4000f8e003f */
[----:B------:R-:W-:Y:S01]  /*c990*/  UIMAD.WIDE.U32 UR24, UR18, UR22, URZ ;  /* 0x00000016121872a5 */ /* 0x000fe2000f8e003f */
[----:B------:R-:W-:Y:S01]  /*c9a0*/  @UP2 ULDC UR27, c[0x0][0xbf0] ;  /* 0x0002fc00001b2ab9 */ /* 0x000fe20000000800 */
[----:B------:R-:W-:-:S02]  /*c9b0*/  UIMAD UR20, UR21, UR42, URZ ;  /* 0x0000002a151472a4 */ /* 0x000fc4000f8e023f */
[----:B------:R-:W-:Y:S02]  /*c9c0*/  UIMAD UR22, UR19, UR22, URZ ;  /* 0x00000016131672a4 */ /* 0x000fe4000f8e023f */
[----:B------:R-:W-:Y:S02]  /*c9d0*/  UIMAD.WIDE.U32 UR18, UR16, UR36, URZ ;  /* 0x00000024101272a5 */ /* 0x000fe4000f8e003f */
[----:B------:R-:W-:Y:S02]  /*c9e0*/  UIMAD UR17, UR16, UR37, UR17 ;  /* 0x00000025101172a4 */ /* 0x000fe4000f8e0211 */
[----:B------:R-:W-:Y:S02]  /*c9f0*/  UIADD3 UR16, UR15, UR20, URZ ;  /* 0x000000140f107290 */ /* 0x000fe4000fffe03f */
[----:B------:R-:W-:Y:S02]  /*ca00*/  UIADD3 UR22, UR25, UR22, URZ ;  /* 0x0000001619167290 */ /* 0x000fe4000fffe03f */
[----:B------:R-:W-:-:S04]  /*ca10*/  UIADD3 UR15, UR19, UR17, URZ ;  /* 0x00000011130f7290 */ /* 0x000fc8000fffe03f */
[----:B------:R-:W-:Y:S01]  /*ca20*/  IMAD.U32 R70, RZ, RZ, UR22 ;  /* 0x00000016ff467e24 */ /* 0x000fe2000f8e00ff */
[----:B---3--:R-:W-:Y:S01]  /*ca30*/  @P0 R2UR UR4, R3 ;  /* 0x00000000030402ca */ /* 0x008fe200000e0000 */
[----:B------:R-:W-:Y:S01]  /*ca40*/  IMAD.MOV.U32 R3, RZ, RZ, R72 ;  /* 0x000000ffff037224 */ /* 0x000fe200078e0048 */
[----:B------:R-:W-:Y:S01]  /*ca50*/  @P1 SHF.R.U32.HI R3, RZ, UR27, R64 ;  /* 0x0000001bff031c19 */ /* 0x000fe20008011640 */
[----:B------:R-:W-:-:S03]  /*ca60*/  IMAD.U32 R64, RZ, RZ, UR24 ;  /* 0x00000018ff407e24 */ /* 0x000fc6000f8e00ff */
[--C-:B------:R-:W-:Y:S01]  /*ca70*/  SHF.R.S32.HI R65, RZ, 0x1f, R3.reuse ;  /* 0x0000001fff417819 */ /* 0x100fe20000011403 */
[----:B------:R-:W-:-:S04]  /*ca80*/  IMAD.MOV R67, RZ, RZ, -R3 ;  /* 0x000000ffff437224 */ /* 0x000fc800078e0a03 */
[----:B------:R-:W-:Y:S02]  /*ca90*/  IMAD R67, R67, UR9, R72 ;  /* 0x0000000943437c24 */ /* 0x000fe4000f8e0248 */
[----:B------:R-:W-:Y:S02]  /*caa0*/  UIADD3 UR14, UP0, UP3, UR18, UR14, UR4 ;  /* 0x0000000e120e7290 */ /* 0x000fe4000fb1e004 */
[----:B------:R-:W-:Y:S01]  /*cab0*/  USHF.R.S32.HI UR17, URZ, 0x1f, UR4 ;  /* 0x0000001f3f117899 */ /* 0x000fe20008011404 */
[----:B------:R-:W-:Y:S01]  /*cac0*/  ULDC.64 UR18, c[0x0][0xba8] ;  /* 0x0002ea0000127ab9 */ /* 0x000fe20000000a00 */
[----:B------:R-:W-:Y:S02]  /*cad0*/  @!UP1 ULDC UR18, c[0x0][0xb50] ;  /* 0x0002d40000129ab9 */ /* 0x000fe40000000800 */
[----:B------:R-:W-:Y:S01]  /*cae0*/  UIADD3.X UR16, UR15, UR16, UR17, UP0, UP3 ;  /* 0x000000100f107290 */ /* 0x000fe200087e6411 */
[----:B------:R-:W-:Y:S01]  /*caf0*/  IADD3 R64, P2, P3, R3, UR14, R64 ;  /* 0x0000000e03407c10 */ /* 0x000fe2000fb5e040 */
[----:B------:R-:W-:Y:S01]  /*cb00*/  @!UP1 ULDC UR19, c[0x0][0xb54] ;  /* 0x0002d50000139ab9 */ /* 0x000fe20000000800 */
[----:B------:R-:W-:Y:S01]  /*cb10*/  ULDC.64 UR14, c[0x0][UR23+0x210] ;  /* 0x00008400170e7abb */ /* 0x000fe20008000a00 */
[----:B------:R-:W-:Y:S01]  /*cb20*/  SHF.R.S32.HI R3, RZ, 0x1f, R67 ;  /* 0x0000001fff037819 */ /* 0x000fe20000011443 */
[----:B------:R-:W-:Y:S01]  /*cb30*/  IMAD R68, R67, UR15, RZ ;  /* 0x0000000f43447c24 */ /* 0x000fe2000f8e02ff */
[----:B------:R-:W-:-:S03]  /*cb40*/  IADD3.X R65, R65, UR16, R70, P2, P3 ;  /* 0x0000001041417c10 */ /* 0x000fc600097e6446 */
[----:B------:R-:W-:Y:S02]  /*cb50*/  IMAD R3, R3, UR14, R68 ;  /* 0x0000000e03037c24 */ /* 0x000fe4000f8e0244 */
[----:B------:R-:W-:Y:S01]  /*cb60*/  IMAD.WIDE.U32 R64, R67, UR14, R64 ;  /* 0x0000000e43407c25 */ /* 0x000fe2000f8e0040 */
[----:B------:R-:W-:Y:S01]  /*cb70*/  ULDC UR14, c[0x0][0xa88] ;  /* 0x0002a200000e7ab9 */ /* 0x000fe20000000800 */
[----:B----4-:R-:W-:Y:S02]  /*cb80*/  @P4 R2UR UR14, R66 ;  /* 0x00000000420e42ca */ /* 0x010fe400000e0000 */
[----:B------:R-:W-:Y:S01]  /*cb90*/  IMAD.IADD R3, R65, 0x1, R3 ;  /* 0x0000000141037824 */ /* 0x000fe200078e0203 */
[----:B------:R-:W-:-:S04]  /*cba0*/  LEA R68, P2, R64, UR18, 0x2 ;  /* 0x0000001240447c11 */ /* 0x000fc8000f8410ff */
[----:B------:R-:W-:Y:S01]  /*cbb0*/  LEA.HI.X R69, R64, UR19, R3, 0x2, P2 ;  /* 0x0000001340457c11 */ /* 0x000fe200090f1403 */
[----:B0-----:R-:W-:Y:S08]  /*cbc0*/  @P4 BRA `(.L_x_2810) ;  /* 0x0000000000284947 */ /* 0x001ff00003800000 */
        /* <DEDUP_REMOVED lines=10> */
.L_x_2810:
[----:B------:R-:W2:Y:S04]  /*cc70*/  LDL R70, [R1+0x1c] ;  /* 0x00001c0001467983 */ /* 0x000ea80000100800 */
[----:B------:R-:W3:Y:S01]  /*cc80*/  LDL R3, [R1+0x18] ;  /* 0x0000180001037983 */ /* 0x000ee20000100800 */
[----:B------:R-:W-:Y:S01]  /*cc90*/  UIMAD UR16, UR14, UR9, URZ ;  /* 0x000000090e1072a4 */ /* 0x000fe2000f8e023f */
[----:B------:R-:W-:Y:S02]  /*cca0*/  PLOP3.LUT P3, PT, PT, PT, UP1, 0x80, 0x0 ;  /* 0x000000000000781c */ /* 0x000fe40003f6f018 */
[----:B------:R-:W-:Y:S04]  /*ccb0*/  SHFL.IDX PT, R64, R68, RZ, 0x1c1f ;  /* 0x001c1fff44407589 */ /* 0x000fe800000e0000 */
[----:B------:R-:W0:Y:S04]  /*ccc0*/  SHFL.IDX PT, R65, R69, RZ, 0x1c1f ;  /* 0x001c1fff45417589 */ /* 0x000e2800000e0000 */
[----:B------:R-:W-:Y:S04]  /*ccd0*/  SHFL.IDX PT, R66, R68, 0x1, 0x1c1f ;  /* 0x003c1f0044427f89 */ /* 0x000fe800000e0000 */
[----:B------:R-:W1:Y:S01]  /*cce0*/  SHFL.IDX PT, R67, R69, 0x1, 0x1c1f ;  /* 0x003c1f0045437f89 */ /* 0x000e6200000e0000 */
[----:B--2---:R-:W-:Y:S01]  /*ccf0*/  VIADD R70, R70, UR38 ;  /* 0x0000002646467c36 */ /* 0x004fe20008000000 */
        /* <DEDUP_REMOVED lines=14> */
[----:B------:R-:W-:Y:S01]  /*cde0*/  SHF.R.S32.HI R21, RZ, 0x3, R3 ;  /* 0x00000003ff157819 */ /* 0x000fe20000011403 */
[----:B------:R-:W-:Y:S02]  /*cdf0*/  IMAD.MOV.U32 R3, RZ, RZ, 0x2 ;  /* 0x00000002ff037424 */ /* 0x000fe400078e00ff */
[----:B------:R-:W-:-:S04]  /*ce00*/  IMAD.IADD R20, R0, 0x1, -R5 ;  /* 0x0000000100147824 */ /* 0x000fc800078e0a05 */
[----:B------:R-:W-:-:S04]  /*ce10*/  IMAD.SHL.U32 R0, R20, 0x8, RZ ;  /* 0x0000000814007824 */ /* 0x000fc800078e00ff */
[----:B------:R-:W-:-:S04]  /*ce20*/  IMAD R2, R21, 0x40, R0 ;  /* 0x0000004015027824 */ /* 0x000fc800078e0200 */
[----:B------:R-:W-:-:S03]  /*ce30*/  IMAD.WIDE R2, R2, R3, UR10 ;  /* 0x0000000a02027e25 */ /* 0x000fc6000f8e0203 */
[C---:B------:R-:W-:Y:S02]  /*ce40*/  IADD3 R25, P2, R2.reuse, 0x3000, RZ ;  /* 0x0000300002197810 */ /* 0x040fe40007f5e0ff */
[C---:B------:R-:W-:Y:S02]  /*ce50*/  IADD3 R9, P4, R2.reuse, 0x1000, RZ ;  /* 0x0000100002097810 */ /* 0x040fe40007f9e0ff */
[----:B------:R-:W-:Y:S02]  /*ce60*/  LOP3.LUT R24, R25, 0x380, RZ, 0xc0, !PT ;  /* 0x0000038019187812 */ /* 0x000fe400078ec0ff */
[----:B------:R-:W-:Y:S02]  /*ce70*/  IADD3 R13, P3, R2, 0x2000, RZ ;  /* 0x00002000020d7810 */ /* 0x000fe40007f7e0ff */
[----:B------:R-:W-:Y:S02]  /*ce80*/  SHF.R.U64 R24, R24, 0x3, RZ ;  /* 0x0000000318187819 */ /* 0x000fe400000012ff */
[----:B------:R-:W-:-:S02]  /*ce90*/  LOP3.LUT R8, R9, 0x380, RZ, 0xc0, !PT ;  /* 0x0000038009087812 */ /* 0x000fc400078ec0ff */
[----:B------:R-:W-:Y:S02]  /*cea0*/  LOP3.LUT R12, R13, 0x380, RZ, 0xc0, !PT ;  /* 0x000003800d0c7812 */ /* 0x000fe400078ec0ff */
[----:B------:R-:W-:Y:S01]  /*ceb0*/  LOP3.LUT R24, R24, R25, RZ, 0x3c, !PT ;  /* 0x0000001918187212 */ /* 0x000fe200078e3cff */
[--C-:B------:R-:W-:Y:S01]  /*cec0*/  IMAD.X R25, RZ, RZ, R3.reuse, P2 ;  /* 0x000000ffff197224 */ /* 0x100fe200010e0603 */
[----:B------:R-:W-:Y:S02]  /*ced0*/  IADD3 R49, P2, R2, 0x9000, RZ ;  /* 0x0000900002317810 */ /* 0x000fe40007f5e0ff */
[----:B------:R-:W-:Y:S02]  /*cee0*/  SHF.R.U64 R8, R8, 0x3, RZ ;  /* 0x0000000308087819 */ /* 0x000fe400000012ff */
[----:B------:R-:W-:Y:S01]  /*cef0*/  SHF.R.U64 R12, R12, 0x3, RZ ;  /* 0x000000030c0c7819 */ /* 0x000fe200000012ff */
[----:B------:R-:W-:Y:S01]  /*cf00*/  UIMAD UR12, UR17, UR14, URZ ;  /* 0x0000000e110c72a4 */ /* 0x000fe2000f8e023f */
[----:B------:R-:W-:Y:S01]  /*cf10*/  LOP3.LUT R48, R49, 0x380, RZ, 0xc0, !PT ;  /* 0x0000038031307812 */ /* 0x000fe200078ec0ff */
[----:B------:R-:W-:Y:S01]  /*cf20*/  UIMAD.WIDE.U32 UR10, UR4, UR14, URZ ;  /* 0x0000000e040a72a5 */ /* 0x000fe2000f8e003f */
[----:B------:R-:W-:Y:S01]  /*cf30*/  LOP3.LUT R8, R8, R9, RZ, 0x3c, !PT ;  /* 0x0000000908087212 */ /* 0x000fe200078e3cff */
[--C-:B------:R-:W-:Y:S01]  /*cf40*/  IMAD.X R9, RZ, RZ, R3.reuse, P4 ;  /* 0x000000ffff097224 */ /* 0x100fe200020e0603 */
[----:B------:R-:W-:Y:S01]  /*cf50*/  LOP3.LUT R12, R12, R13, RZ, 0x3c, !PT ;  /* 0x0000000d0c0c7212 */ /* 0x000fe200078e3cff */
[----:B------:R-:W-:Y:S01]  /*cf60*/  IMAD.X R13, RZ, RZ, R3, P3 ;  /* 0x000000ffff0d7224 */ /* 0x000fe200018e0603 */
[----:B------:R-:W-:-:S02]  /*cf70*/  IADD3 R29, P0, R2, 0x4000, RZ ;  /* 0x00004000021d7810 */ /* 0x000fc40007f1e0ff */
[C---:B------:R-:W-:Y:S02]  /*cf80*/  IADD3 R33, P6, R2.reuse, 0x5000, RZ ;  /* 0x0000500002217810 */ /* 0x040fe40007fde0ff */
[C---:B------:R-:W-:Y:S02]  /*cf90*/  IADD3 R37, P5, R2.reuse, 0x6000, RZ ;  /* 0x0000600002257810 */ /* 0x040fe40007fbe0ff */
[C---:B------:R-:W-:Y:S01]  /*cfa0*/  LOP3.LUT R7, R2.reuse, 0x380, RZ, 0xc0, !PT ;  /* 0x0000038002077812 */ /* 0x040fe200078ec0ff */
[----:B------:R-:W-:Y:S01]  /*cfb0*/  UIMAD UR12, UR4, UR15, UR12 ;  /* 0x0000000f040c72a4 */ /* 0x000fe2000f8e020c */
[C---:B------:R-:W-:Y:S01]  /*cfc0*/  IADD3 R41, P4, R2.reuse, 0x7000, RZ ;  /* 0x0000700002297810 */ /* 0x040fe20007f9e0ff */
[----:B------:R-:W-:Y:S01]  /*cfd0*/  @UP2 ULDC UR14, c[0x0][0xbec] ;  /* 0x0002fb00000e2ab9 */ /* 0x000fe20000000800 */
[----:B------:R-:W-:Y:S01]  /*cfe0*/  IADD3 R45, P3, R2, 0x8000, RZ ;  /* 0x00008000022d7810 */ /* 0x000fe20007f7e0ff */
[----:B------:R-:W5:Y:S01]  /*cff0*/  LD.E.128 R8, desc[UR54][R8.64] ;  /* 0x0000003608087980 */ /* 0x000f62000c101d00 */
[----:B------:R-:W-:-:S02]  /*d000*/  SHF.R.U64 R48, R48, 0x3, RZ ;  /* 0x0000000330307819 */ /* 0x000fc400000012ff */
[----:B------:R-:W-:Y:S01]  /*d010*/  LOP3.LUT R28, R29, 0x380, RZ, 0xc0, !PT ;  /* 0x000003801d1c7812 */ /* 0x000fe200078ec0ff */
[----:B------:R-:W5:Y:S01]  /*d020*/  LD.E.128 R12, desc[UR54][R12.64] ;  /* 0x000000360c0c7980 */ /* 0x000f62000c101d00 */
[----:B------:R-:W-:Y:S02]  /*d030*/  LOP3.LUT R32, R33, 0x380, RZ, 0xc0, !PT ;  /* 0x0000038021207812 */ /* 0x000fe400078ec0ff */
[----:B------:R-:W-:Y:S01]  /*d040*/  LOP3.LUT R36, R37, 0x380, RZ, 0xc0, !PT ;  /* 0x0000038025247812 */ /* 0x000fe200078ec0ff */
[----:B------:R-:W5:Y:S01]  /*d050*/  LD.E.128 R24, desc[UR54][R24.64] ;  /* 0x0000003618187980 */ /* 0x000f62000c101d00 */
[----:B------:R-:W-:Y:S02]  /*d060*/  LOP3.LUT R40, R41, 0x380, RZ, 0xc0, !PT ;  /* 0x0000038029287812 */ /* 0x000fe400078ec0ff */
[----:B------:R-:W-:Y:S02]  /*d070*/  LOP3.LUT R44, R45, 0x380, RZ, 0xc0, !PT ;  /* 0x000003802d2c7812 */ /* 0x000fe400078ec0ff */
[----:B------:R-:W-:Y:S01]  /*d080*/  LOP3.LUT R48, R48, R49, RZ, 0x3c, !PT ;  /* 0x0000003130307212 */ /* 0x000fe200078e3cff */
[----:B------:R-:W-:Y:S01]  /*d090*/  IMAD.X R49, RZ, RZ, R3, P2 ;  /* 0x000000ffff317224 */ /* 0x000fe200010e0603 */
[----:B------:R-:W-:-:S02]  /*d0a0*/  IADD3 R5, P2, R2, 0xf000, RZ ;  /* 0x0000f00002057810 */ /* 0x000fc40007f5e0ff */
[----:B------:R-:W-:Y:S02]  /*d0b0*/  SHF.R.U64 R28, R28, 0x3, RZ ;  /* 0x000000031c1c7819 */ /* 0x000fe400000012ff */
[----:B------:R-:W-:Y:S02]  /*d0c0*/  SHF.R.U64 R32, R32, 0x3, RZ ;  /* 0x0000000320207819 */ /* 0x000fe400000012ff */
[----:B------:R-:W-:Y:S01]  /*d0d0*/  SHF.R.U64 R7, R7, 0x3, RZ ;  /* 0x0000000307077819 */ /* 0x000fe200000012ff */
[----:B------:R-:W-:Y:S01]  /*d0e0*/  UIADD3 UR11, UR11, UR12, URZ ;  /* 0x0000000c0b0b7290 */ /* 0x000fe2000fffe03f */
[----:B------:R-:W-:Y:S01]  /*d0f0*/  SHF.R.U64 R36, R36, 0x3, RZ ;  /* 0x0000000324247819 */ /* 0x000fe200000012ff */
[----:B------:R-:W-:Y:S01]  /*d100*/  USHF.R.S32.HI UR4, URZ, 0x1f, UR36 ;  /* 0x0000001f3f047899 */ /* 0x000fe20008011424 */
[----:B------:R-:W-:Y:S01]  /*d110*/  SHF.R.U64 R40, R40, 0x3, RZ ;  /* 0x0000000328287819 */ /* 0x000fe200000012ff */
[----:B------:R-:W-:Y:S01]  /*d120*/  ULDC.64 UR12, c[0x0][0xae8] ;  /* 0x0002ba00000c7ab9 */ /* 0x000fe20000000a00 */
[----:B------:R-:W-:Y:S01]  /*d130*/  SHF.R.U64 R44, R44, 0x3, RZ ;  /* 0x000000032c2c7819 */ /* 0x000fe200000012ff */
[--C-:B------:R-:W-:Y:S01]  /*d140*/  IMAD.X R73, RZ, RZ, R3.reuse, P2 ;  /* 0x000000ffff497224 */ /* 0x100fe200010e0603 */
[----:B------:R-:W-:Y:S01]  /*d150*/  LOP3.LUT R4, R5, 0x380, RZ, 0xc0, !PT ;  /* 0x0000038005047812 */ /* 0x000fe200078ec0ff */
[----:B------:R-:W5:Y:S01]  /*d160*/  LD.E.128 R48, desc[UR54][R48.64] ;  /* 0x0000003630307980 */ /* 0x000f62000c101d00 */
        /* <DEDUP_REMOVED lines=17> */
[----:B------:R-:W-:Y:S02]  /*d280*/  IADD3 R69, P3, R2, 0xe000, RZ ;  /* 0x0000e00002457810 */ /* 0x000fe40007f7e0ff */
[----:B------:R-:W-:Y:S01]  /*d290*/  SHF.R.U64 R4, R4, 0x3, RZ ;  /* 0x0000000304047819 */ /* 0x000fe200000012ff */
[----:B------:R-:W5:Y:S01]  /*d2a0*/  LD.E.128 R36, desc[UR54][R36.64] ;  /* 0x0000003624247980 */ /* 0x000f62000c101d00 */
[----:B------:R-:W-:Y:S02]  /*d2b0*/  LOP3.LUT R2, R7, R2, RZ, 0x3c, !PT ;  /* 0x0000000207027212 */ /* 0x000fe400078e3cff */
[----:B------:R-:W-:Y:S01]  /*d2c0*/  LOP3.LUT R72, R4, R5, RZ, 0x3c, !PT ;  /* 0x0000000504487212 */ /* 0x000fe200078e3cff */
[----:B------:R-:W-:Y:S01]  /*d2d0*/  UIMAD UR11, UR42, UR13, UR11 ;  /* 0x0000000d2a0b72a4 */ /* 0x000fe2000f8e020b */
[----:B------:R-:W-:Y:S01]  /*d2e0*/  LOP3.LUT R52, R53, 0x380, RZ, 0xc0, !PT ;  /* 0x0000038035347812 */ /* 0x000fe200078ec0ff */
[----:B------:R0:W5:Y:S01]  /*d2f0*/  LD.E.128 R4, desc[UR54][R2.64] ;  /* 0x0000003602047980 */ /* 0x000162000c101d00 */
[----:B------:R-:W-:Y:S01]  /*d300*/  ULDC.64 UR12, c[0x0][0xaf0] ;  /* 0x0002bc00000c7ab9 */ /* 0x000fe20000000a00 */
[----:B------:R-:W-:Y:S01]  /*d310*/  LOP3.LUT R56, R57, 0x380, RZ, 0xc0, !PT ;  /* 0x0000038039387812 */ /* 0x000fe200078ec0ff */
[----:B------:R-:W-:Y:S01]  /*d320*/  UIMAD UR4, UR4, UR12, URZ ;  /* 0x0000000c040472a4 */ /* 0x000fe2000f8e023f */
[----:B------:R-:W-:Y:S01]  /*d330*/  LOP3.LUT R60, R61, 0x380, RZ, 0xc0, !PT ;  /* 0x000003803d3c7812 */ /* 0x000fe200078ec0ff */
[----:B------:R-:W5:Y:S01]  /*d340*/  LD.E.128 R40, desc[UR54][R40.64] ;  /* 0x0000003628287980 */ /* 0x000f62000c101d00 */
[----:B------:R-:W-:-:S02]  /*d350*/  LOP3.LUT R64, R65, 0x380, RZ, 0xc0, !PT ;  /* 0x0000038041407812 */ /* 0x000fc400078ec0ff */
[----:B------:R-:W-:Y:S01]  /*d360*/  LOP3.LUT R68, R69, 0x380, RZ, 0xc0, !PT ;  /* 0x0000038045447812 */ /* 0x000fe200078ec0ff */
[----:B------:R-:W5:Y:S01]  /*d370*/  LD.E.128 R44, desc[UR54][R44.64] ;  /* 0x000000362c2c7980 */ /* 0x000f62000c101d00 */
[----:B0-----:R-:W-:Y:S01]  /*d380*/  IMAD R2, R20, 0x20, R21 ;  /* 0x0000002014027824 */ /* 0x001fe200078e0215 */
[----:B------:R-:W-:Y:S01]  /*d390*/  UIMAD UR4, UR36, UR13, UR4 ;  /* 0x0000000d240472a4 */ /* 0x000fe2000f8e0204 */
[----:B------:R-:W-:Y:S01]  /*d3a0*/  SHF.R.U64 R52, R52, 0x3, RZ ;  /* 0x0000000334347819 */ /* 0x000fe200000012ff */
[----:B------:R-:W5:Y:S01]  /*d3b0*/  LD.E.128 R72, desc[UR54][R72.64] ;  /* 0x0000003648487980 */ /* 0x000f62000c101d00 */
[----:B------:R-:W-:Y:S01]  /*d3c0*/  VIADD R76, R2, UR38 ;  /* 0x00000026024c7c36 */ /* 0x000fe20008000000 */
[----:B------:R-:W-:Y:S01]  /*d3d0*/  UIMAD.WIDE.U32 UR36, UR36, UR12, UR10 ;  /* 0x0000000c242472a5 */ /* 0x000fe2000f8e000a */
[----:B------:R-:W-:Y:S02]  /*d3e0*/  SHF.R.U64 R56, R56, 0x3, RZ ;  /* 0x0000000338387819 */ /* 0x000fe400000012ff */
[----:B------:R-:W-:Y:S01]  /*d3f0*/  @P1 IMAD.HI.U32 R2, R76, UR14, RZ ;  /* 0x0000000e4c021c27 */ /* 0x000fe2000f8e00ff */
[----:B------:R-:W-:Y:S01]  /*d400*/  @UP2 ULDC UR10, c[0x0][0xbf0] ;  /* 0x0002fc00000a2ab9 */ /* 0x000fe20000000800 */
[----:B------:R-:W-:-:S02]  /*d410*/  SHF.R.U64 R60, R60, 0x3, RZ ;  /* 0x000000033c3c7819 */ /* 0x000fc400000012ff */
[----:B------:R-:W-:Y:S01]  /*d420*/  IMAD.MOV.U32 R77, RZ, RZ, R76 ;  /* 0x000000ffff4d7224 */ /* 0x000fe200078e004c */
[----:B------:R-:W-:Y:S01]  /*d430*/  @P1 SHF.R.U32.HI R77, RZ, UR10, R2 ;  /* 0x0000000aff4d1c19 */ /* 0x000fe20008011602 */
[----:B------:R-:W-:Y:S01]  /*d440*/  UIADD3 UR4, UR37, UR4, URZ ;  /* 0x0000000425047290 */ /* 0x000fe2000fffe03f */
[----:B------:R-:W-:Y:S01]  /*d450*/  SHF.R.U64 R64, R64, 0x3, RZ ;  /* 0x0000000340407819 */ /* 0x000fe200000012ff */
[----:B------:R-:W-:Y:S01]  /*d460*/  ULDC.64 UR10, c[0x0][0xae0] ;  /* 0x0002b800000a7ab9 */ /* 0x000fe20000000a00 */
[----:B------:R-:W-:Y:S01]  /*d470*/  SHF.R.U64 R68, R68, 0x3, RZ ;  /* 0x0000000344447819 */ /* 0x000fe200000012ff */
[--C-:B------:R-:W-:Y:S01]  /*d480*/  IMAD.MOV R79, RZ, RZ, -R77.reuse ;  /* 0x000000ffff4f7224 */ /* 0x100fe200078e0a4d */
[----:B------:R-:W-:Y:S02]  /*d490*/  SHF.R.S32.HI R20, RZ, 0x1f, R77 ;  /* 0x0000001fff147819 */ /* 0x000fe4000001144d */
        /* <DEDUP_REMOVED lines=10> */
[----:B------:R-:W5:Y:S01]  /*d540*/  LD.E.128 R52, desc[UR54][R52.64] ;  /* 0x0000003634347980 */ /* 0x000f62000c101d00 */
[----:B------:R-:W-:-:S02]  /*d550*/  IMAD R20, R20, UR10, RZ ;  /* 0x0000000a14147c24 */ /* 0x000fc4000f8e02ff */
[----:B------:R-:W-:Y:S01]  /*d560*/  IMAD R79, R79, UR9, R76 ;  /* 0x000000094f4f7c24 */ /* 0x000fe2000f8e024c */
[----:B------:R-:W5:Y:S01]  /*d570*/  LD.E.128 R56, desc[UR54][R56.64] ;  /* 0x0000003638387980 */ /* 0x000f62000c101d00 */
[----:B------:R-:W-:Y:S02]  /*d580*/  IMAD.U32 R3, RZ, RZ, UR37 ;  /* 0x00000025ff037e24 */ /* 0x000fe4000f8e00ff */
[----:B------:R-:W-:Y:S01]  /*d590*/  IMAD.U32 R2, RZ, RZ, UR36 ;  /* 0x00000024ff027e24 */ /* 0x000fe2000f8e00ff */
[----:B------:R-:W5:Y:S01]  /*d5a0*/  LD.E.128 R60, desc[UR54][R60.64] ;  /* 0x000000363c3c7980 */ /* 0x000f62000c101d00 */
[----:B------:R-:W-:Y:S02]  /*d5b0*/  IMAD.U32 R3, RZ, RZ, UR4 ;  /* 0x00000004ff037e24 */ /* 0x000fe4000f8e00ff */
[C---:B------:R-:W-:Y:S01]  /*d5c0*/  IMAD R81, R77.reuse, UR11, R20 ;  /* 0x0000000b4d517c24 */ /* 0x040fe2000f8e0214 */
[----:B------:R-:W-:Y:S01]  /*d5d0*/  SHF.R.S32.HI R20, RZ, 0x1f, R79 ;  /* 0x0000001fff147819 */ /* 0x000fe2000001144f */
[----:B------:R-:W-:Y:S01]  /*d5e0*/  IMAD.WIDE.U32 R2, R77, UR10, R2 ;  /* 0x0000000a4d027c25 */ /* 0x000fe2000f8e0002 */
[----:B------:R-:W-:Y:S01]  /*d5f0*/  ULDC.64 UR10, c[0x0][0xad8] ;  /* 0x0002b600000a7ab9 */ /* 0x000fe20000000a00 */
[----:B------:R-:W5:Y:S02]  /*d600*/  LD.E.128 R64, desc[UR54][R64.64] ;  /* 0x0000003640407980 */ /* 0x000f64000c101d00 */
[----:B------:R-:W-:-:S02]  /*d610*/  IMAD.IADD R3, R3, 0x1, R81 ;  /* 0x0000000103037824 */ /* 0x000fc400078e0251 */
[----:B------:R-:W-:Y:S01]  /*d620*/  IMAD R20, R20, UR10, RZ ;  /* 0x0000000a14147c24 */ /* 0x000fe2000f8e02ff */
[----:B------:R-:W5:Y:S01]  /*d630*/  LD.E.128 R68, desc[UR54][R68.64] ;  /* 0x0000003644447980 */ /* 0x000f62000c101d00 */
[----:B------:R-:W-:Y:S01]  /*d640*/  VIADD R82, R21, UR38 ;  /* 0x0000002615527c36 */ /* 0x000fe20008000000 */
[----:B------:R-:W-:Y:S01]  /*d650*/  @!PT LDS RZ, [RZ] ;  /* 0x00000000fffff984 */ /* 0x000fe20000000800 */
[----:B------:R-:W-:Y:S01]  /*d660*/  @!PT LDS RZ, [RZ] ;  /* 0x00000000fffff984 */ /* 0x000fe20000000800 */
[----:B------:R-:W-:Y:S01]  /*d670*/  @!PT LDS RZ, [RZ] ;  /* 0x00000000fffff984 */ /* 0x000fe20000000800 */
[----:B------:R-:W-:Y:S01]  /*d680*/  @!PT LDS RZ, [RZ] ;  /* 0x00000000fffff984 */ /* 0x000fe20000000800 */
[----:B------:R0:W-:Y:S06]  /*d690*/  MEMBAR.ALL.CTA ;  /* 0x0000000000007992 */ /* 0x0001ec0000008000 */
[----:B0-----:R-:W0:Y:S01]  /*d6a0*/  FENCE.VIEW.ASYNC.S ;  /* 0x00000000000073c6 */ /* 0x001e220000000000 */
[----:B------:R-:W-:-:S02]  /*d6b0*/  IMAD R21, R79, UR11, R20 ;  /* 0x0000000b4f157c24 */ /* 0x000fc4000f8e0214 */
[----:B------:R-:W-:Y:S01]  /*d6c0*/  IMAD.WIDE.U32 R2, R79, UR10, R2 ;  /* 0x0000000a4f027c25 */ /* 0x000fe2000f8e0002 */
[----:B------:R-:W-:-:S03]  /*d6d0*/  ULDC.64 UR10, c[0x0][0xa80] ;  /* 0x0002a000000a7ab9 */ /* 0x000fc60000000a00 */
        /* <DEDUP_REMOVED lines=11> */
[----:B0-----:R-:W-:Y:S01]  /*d790*/  SYNCS.ARRIVE.TRANS64.RED.A1T0 RZ, [UR8], RZ ;  /* 0x000000ffffff79a7 */ /* 0x001fe20008100408 */
[----:B------:R0:W1:Y:S01]  /*d7a0*/  SHFL.IDX PT, R83, R80, RZ, 0x181f ;  /* 0x00181fff50537589 */ /* 0x00006200000e0000 */
[----:B------:R-:W-:Y:S03]  /*d7b0*/  BSSY B1, `(.L_x_2812) ;  /* 0x000001a000017945 */ /* 0x000fe60003800000 */
[----:B------:R0:W2:Y:S01]  /*d7c0*/  SHFL.IDX PT, R79, R81, RZ, 0x181f ;  /* 0x00181fff514f7589 */ /* 0x0000a200000e0000 */
        /* <DEDUP_REMOVED lines=24> */
.L_x_2813:
[----:B------:R-:W-:Y:S05]  /*d950*/  BSYNC B1 ;  /* 0x0000000000017941 */ /* 0x000fea0003800000 */
.L_x_2812:
[----:B0-----:R0:W3:Y:S01]  /*d960*/  SHFL.IDX PT, R21, R81, 0x1, 0x181f ;  /* 0x00381f0051157f89 */ /* 0x0010e200000e0000 */
[----:B------:R-:W-:Y:S03]  /*d970*/  BSSY B1, `(.L_x_2814) ;  /* 0x0000014000017945 */ /* 0x000fe60003800000 */
[----:B-----5:R0:W4:Y:S01]  /*d980*/  SHFL.IDX PT, R7, R80, 0x1, 0x181f ;  /* 0x00381f0050077f89 */ /* 0x02012200000e0000 */
[----:B------:R-:W-:Y:S05]  /*d990*/  @P1 BRA `(.L_x_2815) ;  /* 0x0000000000441947 */ /* 0x000fea0003800000 */
[----:B------:R-:W-:Y:S02]  /*d9a0*/  ULDC UR4, c[0x0][0xac8] ;  /* 0x0002b20000047ab9 */ /* 0x000fe40000000800 */
[----:B------:R-:W-:Y:S02]  /*d9b0*/  ISETP.GE.AND P4, PT, R0, UR4, PT ;  /* 0x0000000400007c0c */ /* 0x000fe4000bf86270 */
[----:B------:R-:W-:Y:S02]  /*d9c0*/  ISETP.GE.AND P3, PT, R84, UR4, PT ;  /* 0x0000000454007c0c */ /* 0x000fe4000bf66270 */
[----:B------:R-:W-:Y:S02]  /*d9d0*/  ISETP.GE.AND P2, PT, R86, UR4, PT ;  /* 0x0000000456007c0c */ /* 0x000fe4000bf46270 */
[----:B------:R-:W-:-:S07]  /*d9e0*/  ISETP.GE.AND P1, PT, R88, UR4, PT ;  /* 0x0000000458007c0c */ /* 0x000fce000bf26270 */
[-C--:B----4-:R-:W-:Y:S02]  /*d9f0*/  @!P4 LEA R2, P6, R0, R7.reuse, 0x1 ;  /* 0x000000070002c211 */ /* 0x090fe400078c08ff */
        /* <DEDUP_REMOVED lines=11> */
.L_x_2815:
[----:B------:R-:W-:Y:S05]  /*dab0*/  BSYNC B1 ;  /* 0x0000000000017941 */ /* 0x000fea0003800000 */
.L_x_2814:
[----:B---3--:R3:W0:Y:S01]  /*dac0*/  SHFL.IDX PT, R9, R81, 0x2, 0x181f ;  /* 0x00581f0051097f89 */ /* 0x00862200000e0000 */
[----:B------:R-:W-:Y:S03]  /*dad0*/  BSSY B1, `(.L_x_2816) ;  /* 0x0000014000017945 */ /* 0x000fe60003800000 */
[----:B------:R3:W0:Y:S01]  /*dae0*/  SHFL.IDX PT, R5, R80, 0x2, 0x181f ;  /* 0x00581f0050057f89 */ /* 0x00062200000e0000 */
        /* <DEDUP_REMOVED lines=8> */
[----:B------:R-:W-:Y:S02]  /*db70*/  @!P1 LEA R6, P4, R86, R5, 0x1 ;  /* 0x0000000556069211 */ /* 0x000fe400078808ff */
[----:B------:R-:W-:Y:S02]  /*db80*/  @!P3 LEA.HI.X R3, R0, R9, R90, 0x1, P6 ;  /* 0x000000090003b211 */ /* 0x000fe400030f0c5a */
[----:B------:R-:W-:Y:S02]  /*db90*/  @!P0 LEA R8, P6, R88, R5, 0x1 ;  /* 0x0000000558088211 */ /* 0x000fe400078c08ff */
[-C--:B------:R-:W-:Y:S01]  /*dba0*/  @!P2 LEA.HI.X R5, R84, R9.reuse, R89, 0x1, P5 ;  /* 0x000000095405a211 */ /* 0x080fe200028f0c59 */
[----:B------:R0:W-:Y:S01]  /*dbb0*/  @!P3 ST.E.128 desc[UR54][R2.64], R12 ;  /* 0x0000000c0200b985 */ /* 0x0001e2000c101d36 */
[----:B----4-:R-:W-:-:S02]  /*dbc0*/  @!P1 LEA.HI.X R7, R86, R9, R85, 0x1, P4 ;  /* 0x0000000956079211 */ /* 0x010fc400020f0c55 */
[----:B------:R-:W-:Y:S01]  /*dbd0*/  @!P0 LEA.HI.X R9, R88, R9, R87, 0x1, P6 ;  /* 0x0000000958098211 */ /* 0x000fe200030f0c57 */
[----:B------:R0:W-:Y:S04]  /*dbe0*/  @!P2 ST.E.128 desc[UR54][R4.64], R36 ;  /* 0x000000240400a985 */ /* 0x0001e8000c101d36 */
[----:B------:R0:W-:Y:S04]  /*dbf0*/  @!P1 ST.E.128 desc[UR54][R6.64], R52 ;  /* 0x0000003406009985 */ /* 0x0001e8000c101d36 */
[----:B------:R0:W-:Y:S02]  /*dc00*/  @!P0 ST.E.128 desc[UR54][R8.64], R68 ;  /* 0x0000004408008985 */ /* 0x0001e4000c101d36 */
.L_x_2817:
[----:B------:R-:W-:Y:S05]  /*dc10*/  BSYNC B1 ;  /* 0x0000000000017941 */ /* 0x000fea0003800000 */
.L_x_2816:
[----:B0-----:R-:W-:Y:S01]  /*dc20*/  VIADD R2, R82, 0x60 ;  /* 0x0000006052027836 */ /* 0x001fe20000000000 */
[----:B---3--:R-:W0:Y:S04]  /*dc30*/  SHFL.IDX PT, R81, R81, 0x3, 0x181f ;  /* 0x00781f0051517f89 */ /* 0x008e2800000e0000 */
[----:B------:R-:W-:Y:S01]  /*dc40*/  ISETP.GE.AND P0, PT, R2, UR16, PT ;  /* 0x0000001002007c0c */ /* 0x000fe2000bf06270 */
[----:B------:R3:W0:-:S12]  /*dc50*/  SHFL.IDX PT, R9, R80, 0x3, 0x181f ;  /* 0x00781f0050097f89 */ /* 0x00061800000e0000 */
[----:B---3--:R-:W-:Y:S05]  /*dc60*/  @P0 BRA `(.L_x_2818) ;  /* 0x0000002400f00947 */ /* 0x008fea0003800000 */
[----:B------:R-:W-:Y:S02]  /*dc70*/  ULDC UR4, c[0x0][0xac8] ;  /* 0x0002b20000047ab9 */ /* 0x000fe40000000800 */
[----:B------:R-:W-:Y:S02]  /*dc80*/  ISETP.GE.AND P3, PT, R0, UR4, PT ;  /* 0x0000000400007c0c */ /* 0x000fe4000bf66270 */
[----:B------:R-:W-:Y:S02]  /*dc90*/  ISETP.GE.AND P4, PT, R84, UR4, PT ;  /* 0x0000000454007c0c */ /* 0x000fe4000bf86270 */
[----:B------:R-:W-:-:S09]  /*dca0*/  ISETP.GE.AND P5, PT, R86, UR4, PT ;  /* 0x0000000456007c0c */ /* 0x000fd2000bfa6270 */
[-C--:B0-----:R-:W-:Y:S02]  /*dcb0*/  @!P3 LEA R2, P0, R0, R9.reuse, 0x1 ;  /* 0x000000090002b211 */ /* 0x081fe400078008ff */
[-C--:B------:R-:W-:Y:S02]  /*dcc0*/  @!P4 LEA R4, P1, R84, R9.reuse, 0x1 ;  /* 0x000000095404c211 */ /* 0x080fe400078208ff */
[----:B------:R-:W-:Y:S02]  /*dcd0*/  @!P5 LEA R6, P2, R86, R9, 0x1 ;  /* 0x000000095606d211 */ /* 0x000fe400078408ff */
[-C--:B------:R-:W-:Y:S02]  /*dce0*/  @!P3 LEA.HI.X R3, R0, R81.reuse, R90, 0x1, P0 ;  /* 0x000000510003b211 */ /* 0x080fe400000f0c5a */
[-C--:B------:R-:W-:Y:S02]  /*dcf0*/  @!P4 LEA.HI.X R5, R84, R81.reuse, R89, 0x1, P1 ;  /* 0x000000515405c211 */ /* 0x080fe400008f0c59 */
[----:B----4-:R-:W-:Y:S01]  /*dd00*/  @!P5 LEA.HI.X R7, R86, R81, R85, 0x1, P2 ;  /* 0x000000515607d211 */ /* 0x010fe200010f0c55 */
        /* <DEDUP_REMOVED lines=9> */
.L_x_2811:
[----:B------:R-:W-:Y:S01]  /*dda0*/  ULDC.64 UR14, c[0x0][0xb08] ;  /* 0x0002c200000e7ab9 */ /* 0x000fe20000000a00 */
[----:B0-----:R-:W-:Y:S01]  /*ddb0*/  IMAD.MOV.U32 R65, RZ, RZ, R72 ;  /* 0x000000ffff417224 */ /* 0x001fe200078e0048 */
        /* <DEDUP_REMOVED lines=12> */
[----:B------:R-:W-:Y:S01]  /*de80*/  UIMAD UR4, UR4, UR14, URZ ;  /* 0x0000000e040472a4 */ /* 0x000fe2000f8e023f */
[C---:B------:R-:W-:Y:S01]  /*de90*/  VIADD R173, R17.reuse, 0x30 ;  /* 0x0000003011ad7836 */ /* 0x040fe20000000000 */
[----:B------:R-:W-:Y:S01]  /*dea0*/  UIMAD.WIDE.U32 UR10, UR42, UR12, UR10 ;  /* 0x0000000c2a0a72a5 */ /* 0x000fe2000f8e000a */
[C---:B------:R-:W-:Y:S01]  /*deb0*/  VIADD R175, R17.reuse, 0x28 ;  /* 0x0000002811af7836 */ /* 0x040fe20000000000 */
[----:B------:R-:W-:Y:S01]  /*dec0*/  UIMAD UR4, UR36, UR15, UR4 ;  /* 0x0000000f240472a4 */ /* 0x000fe2000f8e0204 */
[C---:B------:R-:W-:Y:S01]  /*ded0*/  VIADD R177, R17.reuse, 0x20 ;  /* 0x0000002011b17836 */ /* 0x040fe20000000000 */
[----:B------:R-:W-:Y:S01]  /*dee0*/  UIMAD UR11, UR42, UR13, UR11 ;  /* 0x0000000d2a0b72a4 */ /* 0x000fe2000f8e020b */
[C---:B------:R-:W-:Y:S01]  /*def0*/  VIADD R179, R17.reuse, 0x18 ;  /* 0x0000001811b37836 */ /* 0x040fe20000000000 */
[----:B------:R-:W-:Y:S01]  /*df00*/  UIADD3 UR8, UR8, 0x38820, URZ ;  /* 0x0003882008087890 */ /* 0x000fe2000fffe03f */
[C---:B------:R-:W-:Y:S01]  /*df10*/  VIADD R181, R17.reuse, 0x10 ;  /* 0x0000001011b57836 */ /* 0x040fe20000000000 */
[----:B------:R-:W-:Y:S01]  /*df20*/  UIMAD.WIDE.U32 UR36, UR36, UR14, UR10 ;  /* 0x0000000e242472a5 */ /* 0x000fe2000f8e000a */
[C---:B------:R-:W-:Y:S01]  /*df30*/  VIADD R183, R17.reuse, 0x8 ;  /* 0x0000000811b77836 */ /* 0x040fe20000000000 */
[----:B------:R-:W-:Y:S01]  /*df40*/  ULDC.64 UR12, c[0x0][0xb48] ;  /* 0x0002d200000c7ab9 */ /* 0x000fe20000000a00 */
[----:B------:R-:W-:Y:S01]  /*df50*/  @UP2 ULDC UR10, c[0x0][0xbec] ;  /* 0x0002fb00000a2ab9 */ /* 0x000fe20000000800 */
[----:B------:R-:W-:Y:S01]  /*df60*/  UIADD3 UR11, UR37, UR4, URZ ;  /* 0x00000004250b7290 */ /* 0x000fe2000fffe03f */
[----:B------:R-:W-:Y:S01]  /*df70*/  @P1 IMAD.HI.U32 R0, R72, UR10, RZ ;  /* 0x0000000a48001c27 */ /* 0x000fe2000f8e00ff */
[----:B------:R-:W-:Y:S01]  /*df80*/  UPRMT UR8, URZ, 0x654, UR8 ;  /* 0x000006543f087896 */ /* 0x000fe20008000008 */
[----:B------:R-:W-:Y:S01]  /*df90*/  BSSY B1, `(.L_x_2819) ;  /* 0x00000cb000017945 */ /* 0x000fe20003800000 */
[----:B------:R-:W-:Y:S01]  /*dfa0*/  @UP2 ULDC UR4, c[0x0][0xbf0] ;  /* 0x0002fc0000042ab9 */ /* 0x000fe20000000800 */
[----:B------:R-:W-:Y:S01]  /*dfb0*/  UMOV UR10, UR36 ;  /* 0x00000024000a7c82 */ /* 0x000fe20008000000 */
[----:B------:R-:W-:Y:S01]  /*dfc0*/  @P1 SHF.R.U32.HI R65, RZ, UR4, R0 ;  /* 0x00000004ff411c19 */ /* 0x000fe20008011600 */
[----:B------:R-:W-:Y:S01]  /*dfd0*/  UIMAD.WIDE.U32 UR10, UR39, UR12, UR10 ;  /* 0x0000000c270a72a5 */ /* 0x000fe2000f8e000a */
[----:B------:R-:W-:Y:S01]  /*dfe0*/  SHF.R.S32.HI R73, RZ, 0x1f, R23 ;  /* 0x0000001fff497819 */ /* 0x000fe20000011417 */
[----:B------:R-:W-:Y:S01]  /*dff0*/  VIADD R162, R17, 0x58 ;  /* 0x0000005811a27836 */ /* 0x000fe20000000000 */
[--C-:B------:R-:W-:Y:S01]  /*e000*/  SHF.R.S32.HI R0, RZ, 0x1f, R65.reuse ;  /* 0x0000001fff007819 */ /* 0x100fe20000011441 */
[----:B------:R-:W-:Y:S01]  /*e010*/  IMAD.MOV R67, RZ, RZ, -R65 ;  /* 0x000000ffff437224 */ /* 0x000fe200078e0a41 */
[----:B------:R-:W-:-:S02]  /*e020*/  UIMAD UR39, UR39, UR13, UR11 ;  /* 0x0000000d272772a4 */ /* 0x000fc4000f8e020b */
[----:B------:R-:W-:Y:S01]  /*e030*/  IMAD.U32 R3, RZ, RZ, UR11 ;  /* 0x0000000bff037e24 */ /* 0x000fe2000f8e00ff */
[----:B------:R-:W-:Y:S01]  /*e040*/  SYNCS.ARRIVE.TRANS64.RED.A1T0 RZ, [UR8], RZ ;  /* 0x000000ffffff79a7 */ /* 0x000fe20008100408 */
[----:B------:R-:W-:Y:S01]  /*e050*/  ULDC.64 UR12, c[0x0][0xb30] ;  /* 0x0002cc00000c7ab9 */ /* 0x000fe20000000a00 */
        /* <DEDUP_REMOVED lines=11> */
[----:B------:R-:W-:-:S02]  /*e110*/  SHF.R.S32.HI R77, RZ, 0x1f, R219 ;  /* 0x0000001fff4d7819 */ /* 0x000fc400000114db */
[----:B------:R-:W-:Y:S01]  /*e120*/  SHF.R.S32.HI R78, RZ, 0x1f, R220 ;  /* 0x0000001fff4e7819 */ /* 0x000fe200000114dc */
        /* <DEDUP_REMOVED lines=10> */
[C---:B------:R-:W-:Y:S01]  /*e1d0*/  LEA R0, P1, R2.reuse, UR10, 0x2 ;  /* 0x0000000a02007c11 */ /* 0x040fe2000f8210ff */
[C---:B------:R-:W-:Y:S01]  /*e1e0*/  VIADD R164, R17.reuse, 0x50 ;  /* 0x0000005011a47836 */ /* 0x040fe20000000000 */
[----:B------:R-:W-:Y:S01]  /*e1f0*/  SHF.R.S32.HI R157, RZ, 0x1f, R225 ;  /* 0x0000001fff9d7819 */ /* 0x000fe200000114e1 */
[C---:B------:R-:W-:Y:S01]  /*e200*/  VIADD R166, R17.reuse, 0x48 ;  /* 0x0000004811a67836 */ /* 0x040fe20000000000 */
        /* <DEDUP_REMOVED lines=90> */
[----:B-1----:R-:W-:-:S03]  /*e7b0*/  @!P4 LEA R66, P6, R226, R2, 0x2 ;  /* 0x00000002e242c211 */ /* 0x002fc600078c10ff */
[----:B------:R0:W-:Y:S01]  /*e7c0*/  @!P1 ST.E.64 desc[UR54][R64.64], R58 ;  /* 0x0000003a40009985 */ /* 0x0001e2000c101b36 */
[----:B------:R-:W-:-:S05]  /*e7d0*/  @!P4 LEA.HI.X R67, R226, R3, R158, 0x2, P6 ;  /* 0x00000003e243c211 */ /* 0x000fca00030f149e */
[----:B------:R1:W-:Y:S01]  /*e7e0*/  @!P4 ST.E.64 desc[UR54][R66.64], R56 ;  /* 0x000000384200c985 */ /* 0x0003e2000c101b36 */
[----:B------:R-:W-:Y:S02]  /*e7f0*/  ISETP.GE.AND P4, PT, R222, UR4, PT ;  /* 0x00000004de007c0c */ /* 0x000fe4000bf86270 */
[----:B0-----:R-:W-:-:S04]  /*e800*/  @!P3 LEA R58, P1, R225, R2, 0x2 ;  /* 0x00000002e13ab211 */ /* 0x001fc800078210ff */
[-C--:B------:R-:W-:Y:S02]  /*e810*/  @!P3 LEA.HI.X R59, R225, R3.reuse, R157, 0x2, P1 ;  /* 0x00000003e13bb211 */ /* 0x080fe400008f149d */
[----:B------:R-:W-:Y:S02]  /*e820*/  ISETP.GE.AND P1, PT, R221, UR4, PT ;  /* 0x00000004dd007c0c */ /* 0x000fe4000bf26270 */
[CC--:B-1----:R-:W-:Y:S01]  /*e830*/  @!P2 LEA R56, P6, R224.reuse, R2.reuse, 0x2 ;  /* 0x00000002e038a211 */ /* 0x0c2fe200078c10ff */
[----:B------:R0:W-:Y:S01]  /*e840*/  @!P3 ST.E.64 desc[UR54][R58.64], R50 ;  /* 0x000000323a00b985 */ /* 0x0001e2000c101b36 */
[C---:B------:R-:W-:Y:S02]  /*e850*/  @!P5 LEA R70, P3, R223.reuse, R2, 0x2 ;  /* 0x00000002df46d211 */ /* 0x040fe400078610ff */
[-C--:B------:R-:W-:Y:S02]  /*e860*/  @!P2 LEA.HI.X R57, R224, R3.reuse, R156, 0x2, P6 ;  /* 0x00000003e039a211 */ /* 0x080fe400030f149c */
[----:B------:R-:W-:-:S02]  /*e870*/  @!P5 LEA.HI.X R71, R223, R3, R151, 0x2, P3 ;  /* 0x00000003df47d211 */ /* 0x000fc400018f1497 */
[----:B------:R-:W-:Y:S01]  /*e880*/  ISETP.GE.AND P6, PT, R220, UR4, PT ;  /* 0x00000004dc007c0c */ /* 0x000fe2000bfc6270 */
[----:B------:R1:W-:Y:S01]  /*e890*/  @!P2 ST.E.64 desc[UR54][R56.64], R48 ;  /* 0x000000303800a985 */ /* 0x0003e2000c101b36 */
[CC--:B------:R-:W-:Y:S02]  /*e8a0*/  @!P4 LEA R64, P2, R222.reuse, R2.reuse, 0x2 ;  /* 0x00000002de40c211 */ /* 0x0c0fe400078410ff */
[----:B------:R-:W-:Y:S01]  /*e8b0*/  ISETP.GE.AND P3, PT, R219, UR4, PT ;  /* 0x00000004db007c0c */ /* 0x000fe2000bf66270 */
[----:B------:R2:W-:Y:S01]  /*e8c0*/  @!P5 ST.E.64 desc[UR54][R70.64], R42 ;  /* 0x0000002a4600d985 */ /* 0x0005e2000c101b36 */
[C---:B------:R-:W-:Y:S02]  /*e8d0*/  @!P1 LEA R66, P5, R221.reuse, R2, 0x2 ;  /* 0x00000002dd429211 */ /* 0x040fe400078a10ff */
[-C--:B------:R-:W-:Y:S02]  /*e8e0*/  @!P4 LEA.HI.X R65, R222, R3.reuse, R150, 0x2, P2 ;  /* 0x00000003de41c211 */ /* 0x080fe400010f1496 */
[----:B------:R-:W-:-:S02]  /*e8f0*/  @!P1 LEA.HI.X R67, R221, R3, R79, 0x2, P5 ;  /* 0x00000003dd439211 */ /* 0x000fc400028f144f */
[----:B------:R-:W-:Y:S01]  /*e900*/  ISETP.GE.AND P2, PT, R218, UR4, PT ;  /* 0x00000004da007c0c */ /* 0x000fe2000bf46270 */
[----:B------:R3:W-:Y:S01]  /*e910*/  @!P4 ST.E.64 desc[UR54][R64.64], R40 ;  /* 0x000000284000c985 */ /* 0x0007e2000c101b36 */
[----:B------:R-:W-:Y:S02]  /*e920*/  ISETP.GE.AND P4, PT, R217, UR4, PT ;  /* 0x00000004d9007c0c */ /* 0x000fe4000bf86270 */
[CC--:B0-----:R-:W-:Y:S01]  /*e930*/  @!P6 LEA R50, P5, R220.reuse, R2.reuse, 0x2 ;  /* 0x00000002dc32e211 */ /* 0x0c1fe200078a10ff */
[----:B------:R0:W-:Y:S01]  /*e940*/  @!P1 ST.E.64 desc[UR54][R66.64], R34 ;  /* 0x0000002242009985 */ /* 0x0001e2000c101b36 */
[C---:B-1----:R-:W-:Y:S02]  /*e950*/  @!P3 LEA R48, P1, R219.reuse, R2, 0x2 ;  /* 0x00000002db30b211 */ /* 0x042fe400078210ff */
[-C--:B------:R-:W-:Y:S02]  /*e960*/  @!P6 LEA.HI.X R51, R220, R3.reuse, R78, 0x2, P5 ;  /* 0x00000003dc33e211 */ /* 0x080fe400028f144e */
[----:B------:R-:W-:-:S02]  /*e970*/  @!P3 LEA.HI.X R49, R219, R3, R77, 0x2, P1 ;  /* 0x00000003db31b211 */ /* 0x000fc400008f144d */
[----:B------:R-:W-:Y:S01]  /*e980*/  ISETP.GE.AND P1, PT, R216, UR4, PT ;  /* 0x00000004d8007c0c */ /* 0x000fe2000bf26270 */
[----:B------:R1:W-:Y:S01]  /*e990*/  @!P6 ST.E.64 desc[UR54][R50.64], R32 ;  /* 0x000000203200e985 */ /* 0x0003e2000c101b36 */
[CC--:B--2---:R-:W-:Y:S02]  /*e9a0*/  @!P2 LEA R42, P5, R218.reuse, R2.reuse, 0x2 ;  /* 0x00000002da2aa211 */ /* 0x0c4fe400078a10ff */
[----:B---3--:R-:W-:Y:S01]  /*e9b0*/  @!P4 LEA R40, P6, R217, R2, 0x2 ;  /* 0x00000002d928c211 */ /* 0x008fe200078c10ff */
[----:B------:R2:W-:Y:S01]  /*e9c0*/  @!P3 ST.E.64 desc[UR54][R48.64], R26 ;  /* 0x0000001a3000b985 */ /* 0x0005e2000c101b36 */
[----:B------:R-:W-:Y:S02]  /*e9d0*/  ISETP.GE.AND P3, PT, R23, UR4, PT ;  /* 0x0000000417007c0c */ /* 0x000fe4000bf66270 */
[-C--:B------:R-:W-:Y:S02]  /*e9e0*/  @!P2 LEA.HI.X R43, R218, R3.reuse, R76, 0x2, P5 ;  /* 0x00000003da2ba211 */ /* 0x080fe400028f144c */
[----:B------:R-:W-:-:S03]  /*e9f0*/  @!P4 LEA.HI.X R41, R217, R3, R75, 0x2, P6 ;  /* 0x00000003d929c211 */ /* 0x000fc600030f144b */
[----:B------:R-:W-:Y:S01]  /*ea00*/  @!P2 ST.E.64 desc[UR54][R42.64], R24 ;  /* 0x000000182a00a985 */ /* 0x000fe2000c101b36 */
[-C--:B0-----:R-:W-:Y:S01]  /*ea10*/  @!P1 LEA R34, P2, R216, R2.reuse, 0x2 ;  /* 0x00000002d8229211 */ /* 0x081fe200078410ff */
[C---:B-1----:R-:W-:Y:S02]  /*ea20*/  VIADD R51, R17.reuse, 0xe8 ;  /* 0x000000e811337836 */ /* 0x042fe40000000000 */
[----:B------:R0:W-:Y:S01]  /*ea30*/  @!P4 ST.E.64 desc[UR54][R40.64], R12 ;  /* 0x0000000c2800c985 */ /* 0x0001e2000c101b36 */
[----:B------:R-:W-:Y:S01]  /*ea40*/  ISETP.GE.AND P4, PT, R22, UR4, PT ;  /* 0x0000000416007c0c */ /* 0x000fe2000bf86270 */
[----:B--2---:R-:W-:Y:S01]  /*ea50*/  VIADD R27, R17, 0xf0 ;  /* 0x000000f0111b7836 */ /* 0x004fe20000000000 */
[-C--:B------:R-:W-:Y:S02]  /*ea60*/  @!P1 LEA.HI.X R35, R216, R3.reuse, R74, 0x2, P2 ;  /* 0x00000003d8239211 */ /* 0x080fe400010f144a */
[----:B------:R-:W-:Y:S02]  /*ea70*/  @!P3 LEA R32, P5, R23, R2, 0x2 ;  /* 0x000000021720b211 */ /* 0x000fe400078a10ff */
[----:B------:R-:W-:Y:S01]  /*ea80*/  ISETP.GE.AND P2, PT, R19, UR4, PT ;  /* 0x0000000413007c0c */ /* 0x000fe2000bf46270 */
[----:B------:R1:W-:Y:S01]  /*ea90*/  @!P1 ST.E.64 desc[UR54][R34.64], R10 ;  /* 0x0000000a22009985 */ /* 0x0003e2000c101b36 */
[----:B------:R-:W-:-:S02]  /*eaa0*/  @!P3 LEA.HI.X R33, R23, R3, R73, 0x2, P5 ;  /* 0x000000031721b211 */ /* 0x000fc400028f1449 */
[----:B------:R-:W-:Y:S02]  /*eab0*/  ISETP.GE.AND P1, PT, R51, UR4, PT ;  /* 0x0000000433007c0c */ /* 0x000fe4000bf26270 */
[----:B------:R-:W-:Y:S01]  /*eac0*/  SHF.R.S32.HI R26, RZ, 0x1f, R19 ;  /* 0x0000001fff1a7819 */ /* 0x000fe20000011413 */
[----:B------:R2:W-:Y:S01]  /*ead0*/  @!P3 ST.E.64 desc[UR54][R32.64], R136 ;  /* 0x000000882000b985 */ /* 0x0005e2000c101b36 */
[----:B0-----:R-:W-:Y:S01]  /*eae0*/  SHF.R.S32.HI R13, RZ, 0x1f, R22 ;  /* 0x0000001fff0d7819 */ /* 0x001fe20000011416 */
        /* <DEDUP_REMOVED lines=8> */
[----:B-1----:R-:W-:Y:S02]  /*eb70*/  SHF.R.S32.HI R11, RZ, 0x1f, R51 ;  /* 0x0000001fff0b7819 */ /* 0x002fe40000011433 */
[----:B------:R-:W-:Y:S01]  /*eb80*/  @!P1 LEA R10, P5, R51, R2, 0x2 ;  /* 0x00000002330a9211 */ /* 0x000fe200078a10ff */
[----:B------:R0:W-:Y:S01]  /*eb90*/  @!P2 ST.E.64 desc[UR54][R12.64], R144 ;  /* 0x000000900c00a985 */ /* 0x0001e2000c101b36 */
[----:B--2---:R-:W-:-:S02]  /*eba0*/  SHF.R.S32.HI R32, RZ, 0x1f, R27 ;  /* 0x0000001fff207819 */ /* 0x004fc4000001141b */
        /* <DEDUP_REMOVED lines=9> */
.L_x_2820:
[----:B------:R-:W-:Y:S05]  /*ec40*/  BSYNC B1 ;  /* 0x0000000000017941 */ /* 0x000fea0003800000 */
.L_x_2819:
[----:B0-----:R0:W1:Y:S04]  /*ec50*/  SHFL.IDX PT, R3, R68, 0x1, 0x1c1f ;  /* 0x003c1f0044037f89 */ /* 0x00106800000e0000 */
[----:B------:R0:W2:Y:S01]  /*ec60*/  SHFL.IDX PT, R2, R0, 0x1, 0x1c1f ;  /* 0x003c1f0000027f89 */ /* 0x0000a200000e0000 */
[----:B------:R-:W-:Y:S05]  /*ec70*/  @P0 BRA `(.L_x_2818) ;  /* 0x0000001400ec0947 */ /* 0x000fea0003800000 */
[----:B------:R-:W-:Y:S02]  /*ec80*/  ULDC UR4, c[0x0][0xac8] ;  /* 0x0002b20000047ab9 */ /* 0x000fe40000000800 */
[----:B------:R-:W-:Y:S02]  /*ec90*/  ISETP.GE.AND P4, PT, R182, UR4, PT ;  /* 0x00000004b6007c0c */ /* 0x000fe4000bf86270 */
[----:B------:R-:W-:Y:S02]  /*eca0*/  ISETP.GE.AND P6, PT, R17, UR4, PT ;  /* 0x0000000411007c0c */ /* 0x000fe4000bfc6270 */
[----:B------:R-:W-:Y:S02]  /*ecb0*/  ISETP.GE.AND P0, PT, R180, UR4, PT ;  /* 0x00000004b4007c0c */ /* 0x000fe4000bf06270 */
[----:B------:R-:W-:Y:S02]  /*ecc0*/  ISETP.GE.AND P2, PT, R178, UR4, PT ;  /* 0x00000004b2007c0c */ /* 0x000fe4000bf46270 */
[----:B------:R-:W-:-:S05]  /*ecd0*/  ISETP.GE.AND P1, PT, R176, UR4, PT ;  /* 0x00000004b0007c0c */ /* 0x000fca000bf26270 */
[CC--:B--2---:R-:W-:Y:S02]  /*ece0*/  @!P4 LEA R12, P3, R182.reuse, R2.reuse, 0x2 ;  /* 0x00000002b60cc211 */ /* 0x0c4fe400078610ff */
        /* <DEDUP_REMOVED lines=19> */
[-C--:B-1----:R-:W-:Y:S02]  /*ee20*/  @!P4 LEA R10, P5, R172, R2.reuse, 0x2 ;  /* 0x00000002ac0ac211 */ /* 0x082fe400078a10ff */
[----:B------:R-:W-:Y:S01]  /*ee30*/  ISETP.GE.AND P1, PT, R166, UR4, PT ;  /* 0x00000004a6007c0c */ /* 0x000fe2000bf26270 */
[----:B------:R1:W-:Y:S01]  /*ee40*/  @!P3 ST.E.64 desc[UR54][R34.64], R108 ;  /* 0x0000006c2200b985 */ /* 0x0003e2000c101b36 */
[----:B------:R-:W-:Y:S02]  /*ee50*/  @!P4 LEA.HI.X R11, R172, R3, R173, 0x2, P5 ;  /* 0x00000003ac0bc211 */ /* 0x000fe400028f14ad */
[----:B--2---:R-:W-:Y:S02]  /*ee60*/  @!P0 LEA R12, P6, R170, R2, 0x2 ;  /* 0x00000002aa0c8211 */ /* 0x004fe400078c10ff */
[----:B------:R-:W-:Y:S01]  /*ee70*/  ISETP.GE.AND P3, PT, R164, UR4, PT ;  /* 0x00000004a4007c0c */ /* 0x000fe2000bf66270 */
[----:B------:R2:W-:Y:S01]  /*ee80*/  @!P4 ST.E.64 desc[UR54][R10.64], R102 ;  /* 0x000000660a00c985 */ /* 0x0005e2000c101b36 */
[----:B------:R-:W-:-:S02]  /*ee90*/  ISETP.GE.AND P4, PT, R162, UR4, PT ;  /* 0x00000004a2007c0c */ /* 0x000fc4000bf86270 */
[----:B------:R-:W-:Y:S02]  /*eea0*/  @!P0 LEA.HI.X R13, R170, R3, R171, 0x2, P6 ;  /* 0x00000003aa0d8211 */ /* 0x000fe400030f14ab */
[----:B---3--:R-:W-:-:S03]  /*eeb0*/  @!P2 LEA R24, P5, R168, R2, 0x2 ;  /* 0x00000002a818a211 */ /* 0x008fc600078a10ff */
[----:B------:R3:W-:Y:S01]  /*eec0*/  @!P0 ST.E.64 desc[UR54][R12.64], R100 ;  /* 0x000000640c008985 */ /* 0x0007e2000c101b36 */
[-C--:B------:R-:W-:Y:S02]  /*eed0*/  @!P2 LEA.HI.X R25, R168, R3.reuse, R169, 0x2, P5 ;  /* 0x00000003a819a211 */ /* 0x080fe400028f14a9 */
[-C--:B----4-:R-:W-:Y:S02]  /*eee0*/  @!P1 LEA R26, P0, R166, R2.reuse, 0x2 ;  /* 0x00000002a61a9211 */ /* 0x090fe400078010ff */
[-C--:B-----5:R-:W-:Y:S01]  /*eef0*/  @!P3 LEA R32, P6, R164, R2.reuse, 0x2 ;  /* 0x00000002a420b211 */ /* 0x0a0fe200078c10ff */
[----:B------:R4:W-:Y:S01]  /*ef00*/  @!P2 ST.E.64 desc[UR54][R24.64], R94 ;  /* 0x0000005e1800a985 */ /* 0x0009e2000c101b36 */
[-C--:B------:R-:W-:Y:S02]  /*ef10*/  @!P1 LEA.HI.X R27, R166, R3.reuse, R167, 0x2, P0 ;  /* 0x00000003a61b9211 */ /* 0x080fe400000f14a7 */
[----:B------:R-:W-:Y:S02]  /*ef20*/  ISETP.GE.AND P2, PT, R229, UR4, PT ;  /* 0x00000004e5007c0c */ /* 0x000fe4000bf46270 */
[----:B-1----:R-:W-:Y:S01]  /*ef30*/  @!P4 LEA R34, P5, R162, R2, 0x2 ;  /* 0x00000002a222c211 */ /* 0x002fe200078a10ff */
        /* <DEDUP_REMOVED lines=8> */
[----:B--2---:R-:W-:-:S04]  /*efc0*/  @!P2 LEA R10, P3, R229, R2, 0x2 ;  /* 0x00000002e50aa211 */ /* 0x004fc800078610ff */
[-C--:B------:R-:W-:Y:S02]  /*efd0*/  @!P2 LEA.HI.X R11, R229, R3.reuse, R161, 0x2, P3 ;  /* 0x00000003e50ba211 */ /* 0x080fe400018f14a1 */
[CC--:B---3--:R-:W-:Y:S02]  /*efe0*/  @!P0 LEA R12, P6, R228.reuse, R2.reuse, 0x2 ;  /* 0x00000002e40c8211 */ /* 0x0c8fe400078c10ff */
[----:B----4-:R-:W-:Y:S01]  /*eff0*/  @!P1 LEA R24, P5, R227, R2, 0x2 ;  /* 0x00000002e3189211 */ /* 0x010fe200078a10ff */
[----:B------:R2:W-:Y:S01]  /*f000*/  @!P2 ST.E.64 desc[UR54][R10.64], R62 ;  /* 0x0000003e0a00a985 */ /* 0x0005e2000c101b36 */
[----:B------:R-:W-:Y:S02]  /*f010*/  ISETP.GE.AND P3, PT, R225, UR4, PT ;  /* 0x00000004e1007c0c */ /* 0x000fe4000bf66270 */
[-C--:B------:R-:W-:Y:S02]  /*f020*/  @!P0 LEA.HI.X R13, R228, R3.reuse, R160, 0x2, P6 ;  /* 0x00000003e40d8211 */ /* 0x080fe400030f14a0 */
[----:B------:R-:W-:-:S02]  /*f030*/  @!P1 LEA.HI.X R25, R227, R3, R159, 0x2, P5 ;  /* 0x00000003e3199211 */ /* 0x000fc400028f149f */
[----:B------:R-:W-:Y:S01]  /*f040*/  ISETP.GE.AND P2, PT, R224, UR4, PT ;  /* 0x00000004e0007c0c */ /* 0x000fe2000bf46270 */
[----:B------:R3:W-:Y:S01]  /*f050*/  @!P0 ST.E.64 desc[UR54][R12.64], R60 ;  /* 0x0000003c0c008985 */ /* 0x0007e2000c101b36 */
[CC--:B-1----:R-:W-:Y:S02]  /*f060*/  @!P4 LEA R26, P5, R226.reuse, R2.reuse, 0x2 ;  /* 0x00000002e21ac211 */ /* 0x0c2fe400078a10ff */
[----:B------:R-:W-:Y:S01]  /*f070*/  ISETP.GE.AND P0, PT, R223, UR4, PT ;  /* 0x00000004df007c0c */ /* 0x000fe2000bf06270 */
[----:B------:R1:W-:Y:S01]  /*f080*/  @!P1 ST.E.64 desc[UR54][R24.64], R54 ;  /* 0x0000003618009985 */ /* 0x0003e2000c101b36 */
[----:B------:R-:W-:Y:S02]  /*f090*/  @!P4 LEA.HI.X R27, R226, R3, R158, 0x2, P5 ;  /* 0x00000003e21bc211 */ /* 0x000fe400028f149e */
[----:B------:R-:W-:Y:S02]  /*f0a0*/  ISETP.GE.AND P1, PT, R222, UR4, PT ;  /* 0x00000004de007c0c */ /* 0x000fe4000bf26270 */
[----:B-----5:R-:W-:Y:S01]  /*f0b0*/  @!P3 LEA R32, P6, R225, R2, 0x2 ;  /* 0x00000002e120b211 */ /* 0x020fe200078c10ff */
[----:B------:R4:W-:Y:S01]  /*f0c0*/  @!P4 ST.E.64 desc[UR54][R26.64], R52 ;  /* 0x000000341a00c985 */ /* 0x0009e2000c101b36 */
[----:B------:R-:W-:-:S02]  /*f0d0*/  ISETP.GE.AND P4, PT, R221, UR4, PT ;  /* 0x00000004dd007c0c */ /* 0x000fc4000bf86270 */
[CC--:B0-----:R-:W-:Y:S02]  /*f0e0*/  @!P2 LEA R34, P5, R224.reuse, R2.reuse, 0x2 ;  /* 0x00000002e022a211 */ /* 0x0c1fe400078a10ff */
[-C--:B------:R-:W-:Y:S02]  /*f0f0*/  @!P3 LEA.HI.X R33, R225, R3.reuse, R157, 0x2, P6 ;  /* 0x00000003e121b211 */ /* 0x080fe400030f149d */
[-C--:B------:R-:W-:Y:S02]  /*f100*/  @!P2 LEA.HI.X R35, R224, R3.reuse, R156, 0x2, P5 ;  /* 0x00000003e023a211 */ /* 0x080fe400028f149c */
[CC--:B--2---:R-:W-:Y:S01]  /*f110*/  @!P0 LEA R10, P5, R223.reuse, R2.reuse, 0x2 ;  /* 0x00000002df0a8211 */ /* 0x0c4fe200078a10ff */
[----:B------:R0:W-:Y:S01]  /*f120*/  @!P3 ST.E.64 desc[UR54][R32.64], R46 ;  /* 0x0000002e2000b985 */ /* 0x0001e2000c101b36 */
[----:B------:R-:W-:Y:S02]  /*f130*/  ISETP.GE.AND P3, PT, R220, UR4, PT ;  /* 0x00000004dc007c0c */ /* 0x000fe4000bf66270 */
[----:B---3--:R-:W-:Y:S01]  /*f140*/  @!P1 LEA R12, P6, R222, R2, 0x2 ;  /* 0x00000002de0c9211 */ /* 0x008fe200078c10ff */
[----:B------:R2:W-:Y:S01]  /*f150*/  @!P2 ST.E.64 desc[UR54][R34.64], R44 ;  /* 0x0000002c2200a985 */ /* 0x0005e2000c101b36 */
[----:B------:R-:W-:-:S02]  /*f160*/  @!P0 LEA.HI.X R11, R223, R3, R151, 0x2, P5 ;  /* 0x00000003df0b8211 */ /* 0x000fc400028f1497 */
[----:B------:R-:W-:Y:S02]  /*f170*/  ISETP.GE.AND P2, PT, R219, UR4, PT ;  /* 0x00000004db007c0c */ /* 0x000fe4000bf46270 */
[CC--:B-1----:R-:W-:Y:S01]  /*f180*/  @!P4 LEA R24, P5, R221.reuse, R2.reuse, 0x2 ;  /* 0x00000002dd18c211 */ /* 0x0c2fe200078a10ff */
[----:B------:R-:W-:Y:S01]  /*f190*/  @!P0 ST.E.64 desc[UR54][R10.64], R38 ;  /* 0x000000260a008985 */ /* 0x000fe2000c101b36 */
[-C--:B------:R-:W-:Y:S02]  /*f1a0*/  @!P1 LEA.HI.X R13, R222, R3.reuse, R150, 0x2, P6 ;  /* 0x00000003de0d9211 */ /* 0x080fe400030f1496 */
[----:B------:R-:W-:Y:S02]  /*f1b0*/  @!P4 LEA.HI.X R25, R221, R3, R79, 0x2, P5 ;  /* 0x00000003dd19c211 */ /* 0x000fe400028f144f */
[----:B------:R-:W-:Y:S01]  /*f1c0*/  ISETP.GE.AND P0, PT, R218, UR4, PT ;  /* 0x00000004da007c0c */ /* 0x000fe2000bf06270 */
[----:B------:R1:W-:Y:S01]  /*f1d0*/  @!P1 ST.E.64 desc[UR54][R12.64], R36 ;  /* 0x000000240c009985 */ /* 0x0003e2000c101b36 */
[----:B----4-:R-:W-:-:S03]  /*f1e0*/  @!P3 LEA R26, P1, R220, R2, 0x2 ;  /* 0x00000002dc1ab211 */ /* 0x010fc600078210ff */
[----:B------:R3:W-:Y:S01]  /*f1f0*/  @!P4 ST.E.64 desc[UR54][R24.64], R30 ;  /* 0x0000001e1800c985 */ /* 0x0007e2000c101b36 */
[----:B------:R-:W-:Y:S02]  /*f200*/  ISETP.GE.AND P4, PT, R217, UR4, PT ;  /* 0x00000004d9007c0c */ /* 0x000fe4000bf86270 */
[CC--:B0-----:R-:W-:Y:S02]  /*f210*/  @!P2 LEA R32, P5, R219.reuse, R2.reuse, 0x2 ;  /* 0x00000002db20a211 */ /* 0x0c1fe400078a10ff */
[-C--:B------:R-:W-:Y:S02]  /*f220*/  @!P3 LEA.HI.X R27, R220, R3.reuse, R78, 0x2, P1 ;  /* 0x00000003dc1bb211 */ /* 0x080fe400008f144e */
[----:B------:R-:W-:Y:S02]  /*f230*/  ISETP.GE.AND P1, PT, R216, UR4, PT ;  /* 0x00000004d8007c0c */ /* 0x000fe4000bf26270 */
[----:B------:R-:W-:Y:S01]  /*f240*/  @!P2 LEA.HI.X R33, R219, R3, R77, 0x2, P5 ;  /* 0x00000003db21a211 */ /* 0x000fe200028f144d */
[----:B------:R-:W-:Y:S01]  /*f250*/  @!P3 ST.E.64 desc[UR54][R26.64], R28 ;  /* 0x0000001c1a00b985 */ /* 0x000fe2000c101b36 */
[----:B--2---:R-:W-:Y:S01]  /*f260*/  @!P0 LEA R34, P6, R218, R2, 0x2 ;  /* 0x00000002da228211 */ /* 0x004fe200078c10ff */
[----:B-1----:R-:W-:-:S02]  /*f270*/  VIADD R37, R17, 0xe8 ;  /* 0x000000e811257836 */ /* 0x002fc40000000000 */
[----:B------:R0:W-:Y:S01]  /*f280*/  @!P2 ST.E.64 desc[UR54][R32.64], R20 ;  /* 0x000000142000a985 */ /* 0x0001e2000c101b36 */
[-C--:B------:R-:W-:Y:S01]  /*f290*/  @!P0 LEA.HI.X R35, R218, R3.reuse, R76, 0x2, P6 ;  /* 0x00000003da238211 */ /* 0x080fe200030f144c */
[----:B---3--:R-:W-:Y:S01]  /*f2a0*/  VIADD R25, R17, 0xf0 ;  /* 0x000000f011197836 */ /* 0x008fe20000000000 */
[CC--:B------:R-:W-:Y:S02]  /*f2b0*/  @!P4 LEA R10, P2, R217.reuse, R2.reuse, 0x2 ;  /* 0x00000002d90ac211 */ /* 0x0c0fe400078410ff */
[----:B------:R-:W-:Y:S01]  /*f2c0*/  SHF.R.S32.HI R0, RZ, 0x1f, R37 ;  /* 0x0000001fff007819 */ /* 0x000fe20000011425 */
[----:B------:R1:W-:Y:S01]  /*f2d0*/  @!P0 ST.E.64 desc[UR54][R34.64], R14 ;  /* 0x0000000e22008985 */ /* 0x0003e2000c101b36 */
[----:B------:R-:W-:Y:S02]  /*f2e0*/  @!P4 LEA.HI.X R11, R217, R3, R75, 0x2, P2 ;  /* 0x00000003d90bc211 */ /* 0x000fe400010f144b */
[----:B------:R-:W-:Y:S02]  /*f2f0*/  ISETP.GE.AND P0, PT, R37, UR4, PT ;  /* 0x0000000425007c0c */ /* 0x000fe4000bf06270 */
[----:B------:R-:W-:Y:S01]  /*f300*/  @!P1 LEA R12, P3, R216, R2, 0x2 ;  /* 0x00000002d80c9211 */ /* 0x000fe200078610ff */
[----:B------:R2:W-:Y:S01]  /*f310*/  @!P4 ST.E.64 desc[UR54][R10.64], R8 ;  /* 0x000000080a00c985 */ /* 0x0005e2000c101b36 */
[----:B------:R-:W-:-:S02]  /*f320*/  ISETP.GE.AND P2, PT, R23, UR4, PT ;  /* 0x0000000417007c0c */ /* 0x000fc4000bf46270 */
[----:B------:R-:W-:Y:S02]  /*f330*/  @!P1 LEA.HI.X R13, R216, R3, R74, 0x2, P3 ;  /* 0x00000003d80d9211 */ /* 0x000fe400018f144a */
[----:B------:R-:W-:Y:S02]  /*f340*/  ISETP.GE.AND P3, PT, R25, UR4, PT ;  /* 0x0000000419007c0c */ /* 0x000fe4000bf66270 */
[----:B------:R-:W-:Y:S01]  /*f350*/  ISETP.GE.AND P4, PT, R22, UR4, PT ;  /* 0x0000000416007c0c */ /* 0x000fe2000bf86270 */
[----:B------:R3:W-:Y:S01]  /*f360*/  @!P1 ST.E.64 desc[UR54][R12.64], R6 ;  /* 0x000000060c009985 */ /* 0x0007e2000c101b36 */
[----:B------:R-:W-:Y:S02]  /*f370*/  ISETP.GE.AND P1, PT, R19, UR4, PT ;  /* 0x0000000413007c0c */ /* 0x000fe4000bf26270 */
[----:B0-----:R-:W-:-:S03]  /*f380*/  @!P0 LEA R20, P6, R37, R2, 0x2 ;  /* 0x0000000225148211 */ /* 0x001fc600078c10ff */
[-C--:B-1----:R-:W-:Y:S02]  /*f390*/  @!P2 LEA R14, P5, R23, R2.reuse, 0x2 ;  /* 0x00000002170ea211 */ /* 0x082fe400078a10ff */
[-C--:B------:R-:W-:Y:S02]  /*f3a0*/  @!P0 LEA.HI.X R21, R37, R3.reuse, R0, 0x2, P6 ;  /* 0x0000000325158211 */ /* 0x080fe400030f1400 */
[----:B------:R-:W-:Y:S02]  /*f3b0*/  @!P2 LEA.HI.X R15, R23, R3, R73, 0x2, P5 ;  /* 0x00000003170fa211 */ /* 0x000fe400028f1449 */
[----:B------:R-:W-:Y:S02]  /*f3c0*/  SHF.R.S32.HI R0, RZ, 0x1f, R25 ;  /* 0x0000001fff007819 */ /* 0x000fe40000011419 */
[-C--:B--2---:R-:W-:Y:S01]  /*f3d0*/  @!P3 LEA R10, P6, R25, R2.reuse, 0x2 ;  /* 0x00000002190ab211 */ /* 0x084fe200078c10ff */
[----:B------:R0:W-:Y:S01]  /*f3e0*/  @!P2 ST.E.64 desc[UR54][R14.64], R140 ;  /* 0x0000008c0e00a985 */ /* 0x0001e2000c101b36 */
[----:B------:R-:W-:Y:S01]  /*f3f0*/  SHF.R.S32.HI R9, RZ, 0x1f, R22 ;  /* 0x0000001fff097819 */ /* 0x000fe20000011416 */
[----:B---3--:R-:W-:Y:S01]  /*f400*/  VIADD R13, R17, 0xf8 ;  /* 0x000000f8110d7836 */ /* 0x008fe20000000000 */
[----:B------:R-:W-:-:S02]  /*f410*/  @!P4 LEA R8, P5, R22, R2, 0x2 ;  /* 0x000000021608c211 */ /* 0x000fc400078a10ff */
[-C--:B------:R-:W-:Y:S02]  /*f420*/  @!P3 LEA.HI.X R11, R25, R3.reuse, R0, 0x2, P6 ;  /* 0x00000003190bb211 */ /* 0x080fe400030f1400 */
[-C--:B------:R-:W-:Y:S02]  /*f430*/  @!P4 LEA.HI.X R9, R22, R3.reuse, R9, 0x2, P5 ;  /* 0x000000031609c211 */ /* 0x080fe400028f1409 */
[----:B------:R-:W-:Y:S02]  /*f440*/  SHF.R.S32.HI R0, RZ, 0x1f, R19 ;  /* 0x0000001fff007819 */ /* 0x000fe40000011413 */
[C---:B------:R-:W-:Y:S01]  /*f450*/  @!P1 LEA R6, P5, R19.reuse, R2, 0x2 ;  /* 0x0000000213069211 */ /* 0x040fe200078a10ff */
[----:B------:R0:W-:Y:S03]  /*f460*/  @!P4 ST.E.64 desc[UR54][R8.64], R138 ;  /* 0x0000008a0800c985 */ /* 0x0001e6000c101b36 */
[----:B------:R-:W-:-:S05]  /*f470*/  @!P1 LEA.HI.X R7, R19, R3, R0, 0x2, P5 ;  /* 0x0000000313079211 */ /* 0x000fca00028f1400 */
        /* <DEDUP_REMOVED lines=10> */
.L_x_2809:
        /* <DEDUP_REMOVED lines=22> */
[----:B--2---:R-:W-:Y:S01]  /*f680*/  @P1 R2UR UR4, R6 ;  /* 0x00000000060412ca */ /* 0x004fe200000e0000 */
[----:B0-----:R-:W-:-:S05]  /*f690*/  VIADD R6, R7, 0xffffff80 ;  /* 0xffffff8007067836 */ /* 0x001fca0000000000 */
[----:B------:R-:W-:-:S07]  /*f6a0*/  ISETP.GT.AND P0, PT, R6, 0x7f, PT ;  /* 0x0000007f0600780c */ /* 0x000fce0003f04270 */
[----:B------:R-:W-:Y:S01]  /*f6b0*/  USHF.R.S32.HI UR16, URZ, 0x1f, UR4 ;  /* 0x0000001f3f107899 */ /* 0x000fe20008011404 */
[----:B-1----:R-:W-:Y:S11]  /*f6c0*/  @P2 BRA `(.L_x_2821) ;  /* 0x0000000000102947 */ /* 0x002ff60003800000 */
[----:B------:R-:W-:Y:S05]  /*f6d0*/  @!P1 BRA `(.L_x_2821) ;  /* 0x00000000000c9947 */ /* 0x000fea0003800000 */
[----:B------:R-:W2:Y:S04]  /*f6e0*/  LDG.E R5, desc[UR54][R2.64] ;  /* 0x0000003602057981 */ /* 0x000ea8000c1e1900 */
[----:B-----5:R-:W2:Y:S02]  /*f6f0*/  LDG.E R0, desc[UR54][R2.64+0x4] ;  /* 0x0000043602007981 */ /* 0x020ea4000c1e1900 */
[----:B--2---:R-:W-:-:S07]  /*f700*/  IMAD.IADD R0, R0, 0x1, -R5 ;  /* 0x0000000100007824 */ /* 0x004fce00078e0a05 */
.L_x_2821:
[----:B------:R-:W-:Y:S01]  /*f710*/  USEL UR36, UR36, URZ, !UP0 ;  /* 0x0000003f24247287 */ /* 0x000fe2000c000000 */
[----:B------:R-:W-:Y:S01]  /*f720*/  BSSY B1, `(.L_x_2822) ;  /* 0x0000037000017945 */ /* 0x000fe20003800000 */
[----:B------:R-:W-:-:S03]  /*f730*/  USEL UR37, UR37, URZ, !UP0 ;  /* 0x0000003f25257287 */ /* 0x000fc6000c000000 */
[----:B------:R-:W-:Y:S09]  /*f740*/  @P0 BRA `(.L_x_2823) ;  /* 0x0000000000d00947 */ /* 0x000ff20003800000 */
        /* <DEDUP_REMOVED lines=8> */
[----:B------:R-:W-:Y:S01]  /*f7d0*/  IMAD.MOV.U32 R5, RZ, RZ, R4 ;  /* 0x000000ffff057224 */ /* 0x000fe200078e0004 */
[----:B------:R-:W-:Y:S02]  /*f7e0*/  UMOV UR8, 0x9b8 ;  /* 0x000009b800087882 */ /* 0x000fe40000000000 */
        /* <DEDUP_REMOVED lines=19> */
[----:B------:R-:W-:Y:S02]  /*f920*/  IMAD.U32 R3, RZ, RZ, UR21 ;  /* 0x00000015ff037e24 */ /* 0x000fe4000f8e00ff */
[----:B------:R-:W-:Y:S01]  /*f930*/  IMAD.U32 R8, RZ, RZ, UR8 ;  /* 0x00000008ff087e24 */ /* 0x000fe2000f8e00ff */
[----:B------:R-:W-:Y:S01]  /*f940*/  ULDC.64 UR8, c[0x0][UR17+0x210] ;  /* 0x0000840011087abb */ /* 0x000fe20008000a00 */
[----:B-1----:R-:W-:Y:S01]  /*f950*/  @P0 SHF.R.U32.HI R5, RZ, R7, R2 ;  /* 0x00000007ff050219 */ /* 0x002fe20000011602 */
[----:B------:R-:W-:-:S04]  /*f960*/  IMAD.U32 R2, RZ, RZ, UR20 ;  /* 0x00000014ff027e24 */ /* 0x000fc8000f8e00ff */
[--C-:B------:R-:W-:Y:S01]  /*f970*/  IMAD.MOV R7, RZ, RZ, -R5.reuse ;  /* 0x000000ffff077224 */ /* 0x100fe200078e0a05 */
[----:B------:R-:W-:Y:S01]  /*f980*/  IADD3 R2, P0, P1, R5, UR10, R2 ;  /* 0x0000000a05027c10 */ /* 0x000fe2000f91e002 */
[----:B------:R-:W-:Y:S01]  /*f990*/  UIADD3.X UR10, UR13, UR11, UR16, UP0, UP1 ;  /* 0x0000000b0d0a7290 */ /* 0x000fe200087e2410 */
[----:B------:R-:W-:Y:S01]  /*f9a0*/  SHF.R.S32.HI R5, RZ, 0x1f, R5 ;  /* 0x0000001fff057819 */ /* 0x000fe20000011405 */
        /* <DEDUP_REMOVED lines=14> */
.L_x_2823:
[----:B------:R-:W-:Y:S05]  /*fa90*/  BSYNC B1 ;  /* 0x0000000000017941 */ /* 0x000fea0003800000 */
.L_x_2822:
        /* <DEDUP_REMOVED lines=43> */
[----:B------:R-:W-:Y:S01]  /*fd50*/  ULDC.64 UR8, c[0x0][0xad8] ;  /* 0x0002b60000087ab9 */ /* 0x000fe20000000a00 */
[----:B-----5:R-:W-:Y:S02]  /*fd60*/  IMAD R11, R0, R11, RZ ;  /* 0x0000000b000b7224 */ /* 0x020fe400078e02ff */
[----:B------:R-:W-:-:S02]  /*fd70*/  IMAD.IADD R3, R3, 0x1, R9 ;  /* 0x0000000103037824 */ /* 0x000fc400078e0209 */
[----:B------:R-:W-:Y:S02]  /*fd80*/  IMAD R4, R4, UR8, RZ ;  /* 0x0000000804047c24 */ /* 0x000fe4000f8e02ff */
[----:B------:R-:W-:-:S04]  /*fd90*/  IMAD.WIDE.U32 R2, R7, UR8, R2 ;  /* 0x0000000807027c25 */ /* 0x000fc8000f8e0002 */
[----:B------:R-:W-:Y:S01]  /*fda0*/  IMAD R5, R7, UR9, R4 ;  /* 0x0000000907057c24 */ /* 0x000fe2000f8e0204 */
[----:B------:R-:W-:Y:S01]  /*fdb0*/  ULDC.64 UR8, c[0x0][0xa80] ;  /* 0x0002a00000087ab9 */ /* 0x000fe20000000a00 */
[----:B------:R-:W-:Y:S02]  /*fdc0*/  VIADD R4, R6, 0x40 ;  /* 0x0000004006047836 */ /* 0x000fe40000000000 */
[----:B------:R-:W-:Y:S01]  /*fdd0*/  IMAD.IADD R3, R3, 0x1, R5 ;  /* 0x0000000103037824 */ /* 0x000fe200078e0205 */
[----:B------:R-:W-:Y:S01]  /*fde0*/  LEA R5, P2, R2, UR8, 0x1 ;  /* 0x0000000802057c11 */ /* 0x000fe2000f8408ff */
        /* <DEDUP_REMOVED lines=33> */
.L_x_2825:
[----:B------:R-:W-:Y:S05]  /*10000*/  BSYNC B1 ;  /* 0x0000000000017941 */ /* 0x000fea0003800000 */
.L_x_2824:
        /* <DEDUP_REMOVED lines=21> */
.L_x_2827:
[----:B------:R-:W-:Y:S05]  /*10160*/  BSYNC B1 ;  /* 0x0000000000017941 */ /* 0x000fea0003800000 */
.L_x_2826:
        /* <DEDUP_REMOVED lines=21> */
.L_x_2829:
[----:B------:R-:W-:Y:S05]  /*102c0*/  BSYNC B1 ;  /* 0x0000000000017941 */ /* 0x000fea0003800000 */
.L_x_2828:
[----:B0-----:R-:W-:Y:S01]  /*102d0*/  VIADD R0, R6, 0x60 ;  /* 0x0000006006007836 */ /* 0x001fe20000000000 */
[----:B--2-4-:R-:W2:Y:S04]  /*102e0*/  SHFL.IDX PT, R4, R4, 0x3, 0x181f ;  /* 0x00781f0004047f89 */ /* 0x014ea800000e0000 */
[----:B------:R-:W-:Y:S01]  /*102f0*/  ISETP.GE.AND P0, PT, R0, R11, PT ;  /* 0x0000000b0000720c */ /* 0x000fe20003f06270 */
[----:B-1-3--:R1:W3:-:S12]  /*10300*/  SHFL.IDX PT, R2, R5, 0x3, 0x181f ;  /* 0x00781f0005027f89 */ /* 0x00a2d800000e0000 */
[----:B-1----:R-:W-:Y:S05]  /*10310*/  @P0 BRA `(.L_x_2818) ;  /* 0x0000000000440947 */ /* 0x002fea0003800000 */
[----:B------:R-:W-:Y:S02]  /*10320*/  ULDC UR4, c[0x0][0xac8] ;  /* 0x0002b20000047ab9 */ /* 0x000fe40000000800 */
[----:B------:R-:W-:Y:S02]  /*10330*/  ISETP.GE.AND P3, PT, R7, UR4, PT ;  /* 0x0000000407007c0c */ /* 0x000fe4000bf66270 */
[----:B------:R-:W-:Y:S02]  /*10340*/  ISETP.GE.AND P2, PT, R13, UR4, PT ;  /* 0x000000040d007c0c */ /* 0x000fe4000bf46270 */
[----:B------:R-:W-:Y:S02]  /*10350*/  ISETP.GE.AND P1, PT, R9, UR4, PT ;  /* 0x0000000409007c0c */ /* 0x000fe4000bf26270 */
[----:B------:R-:W-:-:S07]  /*10360*/  ISETP.GE.AND P0, PT, R15, UR4, PT ;  /* 0x000000040f007c0c */ /* 0x000fce000bf06270 */
[----:B---3--:R-:W-:-:S04]  /*10370*/  @!P3 LEA R6, P4, R7, R2, 0x1 ;  /* 0x000000020706b211 */ /* 0x008fc800078808ff */
[----:B--2---:R-:W-:Y:S02]  /*10380*/  @!P3 LEA.HI.X R7, R7, R4, R10, 0x1, P4 ;  /* 0x000000040707b211 */ /* 0x004fe400020f0c0a */
        /* <DEDUP_REMOVED lines=10> */
.L_x_2818:
[----:B------:R-:W-:Y:S05]  /*10430*/  BSYNC B0 ;  /* 0x0000000000007941 */ /* 0x000fea0003800000 */
.L_x_2808:
[----:B------:R-:W-:Y:S02]  /*10440*/  ULDC UR4, c[0x0][0xc3c] ;  /* 0x00030f0000047ab9 */ /* 0x000fe40000000800 */
[----:B------:R-:W-:-:S06]  /*10450*/  UISETP.GE.AND UP0, UPT, UR7, UR4, UPT ;  /* 0x000000040700728c */ /* 0x000fcc000bf06270 */
[----:B------:R-:W-:-:S13]  /*10460*/  PLOP3.LUT P0, PT, PT, PT, UP0, 0x80, 0x0 ;  /* 0x000000000000781c */ /* 0x000fda0003f0f008 */
[----:B------:R-:W-:Y:S05]  /*10470*/  @!P0 BRA `(.L_x_2830) ;  /* 0xffffff0c00008947 */ /* 0x000fea000383ffff */
[----:B------:R-:W-:Y:S05]  /*10480*/  EXIT ;  /* 0x000000000000794d */ /* 0x000fea0003800000 */
.L_x_2765:
        /* <DEDUP_REMOVED lines=59> */
.L_x_2834:
        /* <DEDUP_REMOVED lines=38> */
.L_x_2832:
        /* <DEDUP_REMOVED lines=17> */
.L_x_2835:
        /* <DEDUP_REMOVED lines=61> */
.L_x_2836:
        /* <DEDUP_REMOVED lines=63> */
.L_x_2837:
[----:B------:R-:W-:-:S05]  /*11370*/  LOP3.LUT R33, RZ, R2, RZ, 0x33, !PT ;  /* 0x00000002ff217212 */ /* 0x000fca00078e33ff */
[----:B------:R-:W-:Y:S01]  /*11380*/  IMAD.IADD R33, R0, 0x1, R33 ;  /* 0x0000000100217824 */ /* 0x000fe200078e0221 */
[----:B------:R-:W-:Y:S06]  /*11390*/  BRA `(.L_x_2838) ;  /* 0x0000000000107947 */ /* 0x000fec0003800000 */
.L_x_2833:
[----:B------:R-:W-:Y:S01]  /*113a0*/  IMAD.MOV.U32 R32, RZ, RZ, R11 ;  /* 0x000000ffff207224 */ /* 0x000fe200078e000b */
[----:B------:R-:W-:Y:S01]  /*113b0*/  ULDC UR39, c[0x0][0xc3c] ;  /* 0x00030f0000277ab9 */ /* 0x000fe20000000800 */
[----:B------:R-:W-:Y:S02]  /*113c0*/  IMAD.MOV.U32 R33, RZ, RZ, RZ ;  /* 0x000000ffff217224 */ /* 0x000fe400078e00ff */
[----:B------:R-:W-:-:S07]  /*113d0*/  IMAD.MOV.U32 R34, RZ, RZ, RZ ;  /* 0x000000ffff227224 */ /* 0x000fce00078e00ff */
.L_x_2838:
[----:B------:R-:W-:Y:S01]  /*113e0*/  ISETP.NE.AND P0, PT, R7, RZ, PT ;  /* 0x000000ff0700720c */ /* 0x000fe20003f05270 */
[----:B------:R-:W-:-:S12]  /*113f0*/  IMAD.U32 R35, RZ, RZ, UR39 ;  /* 0x00000027ff237e24 */ /* 0x000fd8000f8e00ff */
[----:B------:R-:W0:Y:S01]  /*11400*/  @!P0 S2R R3, SR_CgaCtaId ;  /* 0x0000000000038919 */ /* 0x000e220000008800 */
[----:B------:R-:W-:-:S04]  /*11410*/  @!P0 MOV R0, 0x400 ;  /* 0x0000040000008802 */ /* 0x000fc80000000f00 */
[----:B0-----:R-:W-:-:S05]  /*11420*/  @!P0 LEA R0, R3, R0, 0x18 ;  /* 0x0000000003008211 */ /* 0x001fca00078ec0ff */
[----:B------:R0:W-:Y:S01]  /*11430*/  @!P0 STS.128 [R0+0x388d0], R32 ;  /* 0x0388d02000008388 */ /* 0x0001e20000000c00 */
[----:B------:R-:W-:Y:S06]  /*11440*/  BAR.ARV 0x5, 0x180 ;  /* 0x0146000000007b1d */ /* 0x000fec0000002000 */
.L_x_2831:
[----:B------:R-:W-:Y:S01]  /*11450*/  ULDC UR4, c[0x0][0xc3c] ;  /* 0x00030f0000047ab9 */ /* 0x000fe20000000800 */
[----:B------:R1:W-:Y:S01]  /*11460*/  STL [R1+0x14], RZ ;  /* 0x000014ff01007387 */ /* 0x0003e20000100800 */
[----:B------:R-:W-:Y:S01]  /*11470*/  UISETP.GE.AND UP0, UPT, UR39, UR4, UPT ;  /* 0x000000042700728c */ /* 0x000fe2000bf06270 */
[----:B------:R-:W-:Y:S02]  /*11480*/  IMAD.MOV.U32 R28, RZ, RZ, 0x1 ;  /* 0x00000001ff1c7424 */ /* 0x000fe400078e00ff */
[----:B------:R-:W-:-:S03]  /*11490*/  IMAD.MOV.U32 R25, RZ, RZ, RZ ;  /* 0x000000ffff197224 */ /* 0x000fc600078e00ff */
[----:B------:R-:W-:-:S13]  /*114a0*/  PLOP3.LUT P0, PT, PT, PT, UP0, 0x80, 0x0 ;  /* 0x000000000000781c */ /* 0x000fda0003f0f008 */
[----:B-1----:R-:W-:Y:S05]  /*114b0*/  @P0 BRA `(.L_x_2839) ;  /* 0x0000006000f40947 */ /* 0x002fea0003800000 */
[----:B------:R-:W1:Y:S01]  /*114c0*/  S2R R10, SR_TID.X ;  /* 0x00000000000a7919 */ /* 0x000e620000002100 */
        /* <DEDUP_REMOVED lines=11> */
[C---:B------:R-:W-:Y:S01]  /*11580*/  IMAD.SHL.U32 R5, R10.reuse, 0x10, RZ ;  /* 0x000000100a057824 */ /* 0x040fe200078e00ff */
[C---:B------:R-:W-:Y:S01]  /*11590*/  R2P PR, R10.reuse, 0x6 ;  /* 0x000000060a007804 */ /* 0x040fe20000000000 */
[----:B------:R-:W-:Y:S01]  /*115a0*/  IMAD.SHL.U32 R9, R10, 0x2, RZ ;  /* 0x000000020a097824 */ /* 0x000fe200078e00ff */
[----:B0-----:R-:W-:-:S02]  /*115b0*/  SHF.R.U32.HI R0, RZ, 0x5, R8 ;  /* 0x00000005ff007819 */ /* 0x001fc40000011608 */
        /* <DEDUP_REMOVED lines=21> */
[----:B------:R0:W-:Y:S01]  /*11710*/  STL [R1], R0 ;  /* 0x0000000001007387 */ /* 0x0001e20000100800 */
[----:B------:R-:W-:Y:S02]  /*11720*/  LEA R17, R0, R17, 0x18 ;  /* 0x0000001100117211 */ /* 0x000fe400078ec0ff */
[----:B0-----:R-:W-:-:S05]  /*11730*/  LOP3.LUT R0, R6, 0x400, R5, 0xf8, !PT ;  /* 0x0000040006007812 */ /* 0x001fca00078ef805 */
[----:B------:R0:W-:Y:S02]  /*11740*/  STL [R1+0x4], R0 ;  /* 0x0000040001007387 */ /* 0x0001e40000100800 */
[----:B0-----:R-:W-:-:S05]  /*11750*/  IMAD.IADD R0, R17, 0x1, R0 ;  /* 0x0000000111007824 */ /* 0x001fca00078e0200 */
[----:B------:R0:W-:Y:S02]  /*11760*/  STL [R1+0x10], R0 ;  /* 0x0000100001007387 */ /* 0x0001e40000100800 */
.L_x_2915:
[----:B------:R-:W-:Y:S01]  /*11770*/  ULDC.64 UR4, c[0x0][0xc88] ;  /* 0x0003220000047ab9 */ /* 0x000fe20000000a00 */
[----:B------:R-:W-:Y:S01]  /*11780*/  ULDC.64 UR6, c[0x0][0xa18] ;  /* 0x0002860000067ab9 */ /* 0x000fe20000000a00 */
[----:B------:R-:W-:Y:S01]  /*11790*/  UIMAD.WIDE UR4, UR39, 0x4, UR4 ;  /* 0x00000004270478a5 */ /* 0x000fe2000f8e0204 */
[----:B------:R-:W-:Y:S01]  /*117a0*/  IMAD.MOV.U32 R36, RZ, RZ, RZ ;  /* 0x000000ffff247224 */ /* 0x000fe200078e00ff */
[----:B0-----:R-:W0:Y:S04]  /*117b0*/  LDC R0, c[0x0][0x424] ;  /* 0x00010900ff007b82 */ /* 0x001e280000000800 */
[----:B-1----:R-:W-:Y:S02]  /*117c0*/  IMAD.U32 R2, RZ, RZ, UR4 ;  /* 0x00000004ff027e24 */ /* 0x002fe4000f8e00ff */
[----:B------:R-:W-:Y:S01]  /*117d0*/  IMAD.U32 R3, RZ, RZ, UR5 ;  /* 0x00000005ff037e24 */ /* 0x000fe2000f8e00ff */
[----:B------:R-:W-:Y:S01]  /*117e0*/  ULDC.64 UR4, c[0x0][0xa28] ;  /* 0x00028a0000047ab9 */ /* 0x000fe20000000a00 */
[----:B------:R-:W1:Y:S03]  /*117f0*/  LDC R7, c[0x0][0x2f0] ;  /* 0x0000bc00ff077b82 */ /* 0x000e660000000800 */
[----:B------:R-:W2:Y:S01]  /*11800*/  LDG.E R2, desc[UR54][R2.64] ;  /* 0x0000003602027981 */ /* 0x000ea2000c1e1900 */
[----:B------:R-:W-:-:S04]  /*11810*/  UISETP.NE.U32.AND UP0, UPT, UR4, URZ, UPT ;  /* 0x0000003f0400728c */ /* 0x000fc8000bf05070 */
[----:B------:R-:W-:-:S06]  /*11820*/  UISETP.NE.AND.EX UP0, UPT, UR5, URZ, UPT, UP0 ;  /* 0x0000003f0500728c */ /* 0x000fcc000bf05300 */
        /* <DEDUP_REMOVED lines=10> */
[----:B------:R2:W5:Y:S01]  /*118d0*/  @P0 LDG.E R36, desc[UR54][R2.64] ;  /* 0x0000003602240981 */ /* 0x000562000c1e1900 */
        /* <DEDUP_REMOVED lines=12> */
[----:B------:R-:W5:Y:S02]  /*119a0*/  @P0 LDG.E R6, desc[UR54][R2.64] ;  /* 0x0000003602060981 */ /* 0x000f64000c1e1900 */
[----:B------:R-:W-:-:S04]  /*119b0*/  @UP0 UIADD3 UR4, UP1, UR37, UR6, URZ ;  /* 0x0000000625040290 */ /* 0x000fc8000ff3e03f */
[----:B------:R-:W-:Y:S02]  /*119c0*/  @UP0 UIADD3.X UR5, UR36, UR7, URZ, UP1, !UPT ;  /* 0x0000000724050290 */ /* 0x000fe40008ffe43f */
[----:B------:R-:W-:-:S04]  /*119d0*/  IMAD.U32 R4, RZ, RZ, UR4 ;  /* 0x00000004ff047e24 */ /* 0x000fc8000f8e00ff */
[----:B------:R-:W-:-:S05]  /*119e0*/  IMAD.U32 R5, RZ, RZ, UR5 ;  /* 0x00000005ff057e24 */ /* 0x000fca000f8e00ff */
[----:B------:R2:W5:Y:S02]  /*119f0*/  @P1 LDG.E R19, desc[UR54][R4.64] ;  /* 0x0000003604131981 */ /* 0x000564000c1e1900 */
[----:B--2---:R-:W2:Y:S02]  /*11a00*/  LDC.64 R4, c[0x0][0x418] ;  /* 0x00010600ff047b82 */ /* 0x004ea40000000a00 */
[----:B--2---:R-:W-:Y:S01]  /*11a10*/  ISETP.NE.U32.AND P0, PT, R4, RZ, PT ;  /* 0x000000ff0400720c */ /* 0x004fe20003f05070 */
[----:B01----:R-:W-:-:S12]  /*11a20*/  @P1 BRA `(.L_x_2840) ;  /* 0x00000000001c1947 */ /* 0x003fd80003800000 */
[----:B------:R-:W-:Y:S01]  /*11a30*/  UISETP.NE.AND UP0, UPT, UR45, URZ, UPT ;  /* 0x0000003f2d00728c */ /* 0x000fe2000bf05270 */
[----:B-----5:R-:W0:Y:S05]  /*11a40*/  LDC R19, c[0x0][0x288] ;  /* 0x0000a200ff137b82 */ /* 0x020e2a0000000800 */
[----:B------:R-:W-:-:S13]  /*11a50*/  PLOP3.LUT P1, PT, PT, PT, UP0, 0x40, 0x0 ;  /* 0x000000000000781c */ /* 0x000fda0003f2e808 */
[----:B------:R-:W-:Y:S05]  /*11a60*/  @P1 BRA `(.L_x_2840) ;  /* 0x00000000000c1947 */ /* 0x000fea0003800000 */
[----:B------:R-:W2:Y:S04]  /*11a70*/  LDG.E R4, desc[UR54][R2.64] ;  /* 0x0000003602047981 */ /* 0x000ea8000c1e1900 */
[----:B0-----:R-:W2:Y:S02]  /*11a80*/  LDG.E R19, desc[UR54][R2.64+0x4] ;  /* 0x0000043602137981 */ /* 0x001ea4000c1e1900 */
[----:B--2---:R-:W-:-:S07]  /*11a90*/  IMAD.IADD R19, R19, 0x1, -R4 ;  /* 0x0000000113137824 */ /* 0x004fce00078e0a04 */
.L_x_2840:
        /* <DEDUP_REMOVED lines=12> */
[----:B------:R-:W-:-:S04]  /*11b60*/  IMAD.U32 R2, RZ, RZ, UR4 ;  /* 0x00000004ff027e24 */ /* 0x000fc8000f8e00ff */
[----:B------:R-:W-:-:S05]  /*11b70*/  IMAD.U32 R3, RZ, RZ, UR5 ;  /* 0x00000005ff037e24 */ /* 0x000fca000f8e00ff */
[----:B------:R1:W5:Y:S01]  /*11b80*/  LDG.E R5, desc[UR54][R2.64] ;  /* 0x0000003602057981 */ /* 0x000362000c1e1900 */
[----:B------:R-:W-:Y:S05]  /*11b90*/  BRA `(.L_x_2842) ;  /* 0x0000000000247947 */ /* 0x000fea0003800000 */
.L_x_2841:
[----:B------:R-:W-:Y:S02]  /*11ba0*/  ULDC.64 UR4, c[0x0][0xa08] ;  /* 0x0002820000047ab9 */ /* 0x000fe40000000a00 */
[----:B------:R-:W-:-:S04]  /*11bb0*/  ISETP.NE.U32.AND P0, PT, RZ, UR4, PT ;  /* 0x00000004ff007c0c */ /* 0x000fc8000bf05070 */
[----:B------:R-:W-:-:S13]  /*11bc0*/  ISETP.NE.AND.EX P0, PT, RZ, UR5, PT, P0 ;  /* 0x00000005ff007c0c */ /* 0x000fda000bf05300 */
[----:B------:R-:W-:Y:S05]  /*11bd0*/  @!P0 BRA `(.L_x_2842) ;  /* 0x0000000000148947 */ /* 0x000fea0003800000 */
[----:B------:R-:W1:Y:S02]  /*11be0*/  LDC.64 R2, c[0x0][0xa08] ;  /* 0x00028200ff027b82 */ /* 0x000e640000000a00 */
[----:B-1----:R-:W-:-:S05]  /*11bf0*/  IMAD.WIDE R2, R29, 0x4, R2 ;  /* 0x000000041d027825 */ /* 0x002fca00078e0202 */
[----:B------:R-:W2:Y:S04]  /*11c00*/  LDG.E R5, desc[UR54][R2.64] ;  /* 0x0000003602057981 */ /* 0x000ea8000c1e1900 */
[----:B------:R-:W2:Y:S02]  /*11c10*/  LDG.E R0, desc[UR54][R2.64+0x4] ;  /* 0x0000043602007981 */ /* 0x000ea4000c1e1900 */
[----:B--2---:R-:W-:-:S07]  /*11c20*/  IMAD.IADD R5, R0, 0x1, -R5 ;  /* 0x0000000100057824 */ /* 0x004fce00078e0a05 */
.L_x_2842:
[----:B------:R-:W2:Y:S01]  /*11c30*/  LDC R23, c[0x0][0x448] ;  /* 0x00011200ff177b82 */ /* 0x000ea20000000800 */
[----:B------:R-:W-:Y:S01]  /*11c40*/  IMAD.SHL.U32 R0, R33, 0x80, RZ ;  /* 0x0000008021007824 */ /* 0x000fe200078e00ff */
[----:B------:R-:W-:Y:S01]  /*11c50*/  LOP3.LUT R16, R16, 0xfffffeff, RZ, 0xc0, !PT ;  /* 0xfffffeff10107812 */ /* 0x000fe200078ec0ff */
[----:B-----5:R-:W-:Y:S02]  /*11c60*/  IMAD.IADD R18, R5, 0x1, -R36 ;  /* 0x0000000105127824 */ /* 0x020fe400078e0a24 */
[----:B------:R-:W-:Y:S01]  /*11c70*/  VIADD R0, R0, 0x7f ;  /* 0x0000007f00007836 */ /* 0x000fe20000000000 */
[----:B--2---:R-:W-:-:S13]  /*11c80*/  ISETP.NE.AND P0, PT, R23, 0x1, PT ;  /* 0x000000011700780c */ /* 0x004fda0003f05270 */
[----:B-1----:R-:W1:Y:S01]  /*11c90*/  @P0 LDC R3, c[0x0][0x44c] ;  /* 0x00011300ff030b82 */ /* 0x002e620000000800 */
[----:B------:R-:W-:-:S07]  /*11ca0*/  @P0 LOP3.LUT R16, R16, 0x100, RZ, 0xfc, !PT ;  /* 0x0000010010100812 */ /* 0x000fce00078efcff */
[----:B------:R-:W2:Y:S01]  /*11cb0*/  @P0 LDC R7, c[0x0][0x450] ;  /* 0x00011400ff070b82 */ /* 0x000ea20000000800 */
[----:B-1----:R-:W-:Y:S01]  /*11cc0*/  @P0 IMAD.HI.U32 R2, R0, R3, RZ ;  /* 0x0000000300020227 */ /* 0x002fe200078e00ff */
[----:B0-----:R-:W-:-:S04]  /*11cd0*/  IADD3 R3, R18, 0x80, -R19 ;  /* 0x0000008012037810 */ /* 0x001fc80007ffe813 */
[----:B--2---:R-:W-:-:S05]  /*11ce0*/  @P0 SHF.R.U32.HI R0, RZ, R7, R2 ;  /* 0x00000007ff000219 */ /* 0x004fca0000011602 */
[----:B------:R-:W-:Y:S02]  /*11cf0*/  IMAD.IADD R2, R3, 0x1, R0 ;  /* 0x0000000103027824 */ /* 0x000fe400078e0200 */
[----:B------:R-:W-:-:S03]  /*11d00*/  VIADD R0, R18, 0x7f ;  /* 0x0000007f12007836 */ /* 0x000fc60000000000 */
[----:B------:R-:W-:Y:S02]  /*11d10*/  SHF.R.S32.HI R5, RZ, 0x1f, R2 ;  /* 0x0000001fff057819 */ /* 0x000fe40000011402 */
[----:B------:R-:W-:Y:S02]  /*11d20*/  SHF.R.S32.HI R3, RZ, 0x1f, R0 ;  /* 0x0000001fff037819 */ /* 0x000fe40000011400 */
[----:B------:R-:W-:Y:S02]  /*11d30*/  LEA.HI R5, R5, R2, RZ, 0x7 ;  /* 0x0000000205057211 */ /* 0x000fe400078f38ff */
[----:B------:R-:W-:Y:S02]  /*11d40*/  LEA.HI R3, R3, R0, RZ, 0x7 ;  /* 0x0000000003037211 */ /* 0x000fe400078f38ff */
[----:B------:R-:W-:Y:S02]  /*11d50*/  SHF.R.S32.HI R22, RZ, 0x7, R5 ;  /* 0x00000007ff167819 */ /* 0x000fe40000011405 */
[----:B------:R-:W-:-:S02]  /*11d60*/  SHF.R.S32.HI R3, RZ, 0x7, R3 ;  /* 0x00000007ff037819 */ /* 0x000fc40000011403 */
[----:B------:R-:W-:Y:S02]  /*11d70*/  LOP3.LUT R0, R34, 0xff000000, RZ, 0xc0, !PT ;  /* 0xff00000022007812 */ /* 0x000fe400078ec0ff */
[----:B------:R-:W-:Y:S02]  /*11d80*/  VIMNMX R22, R3, R22, PT ;  /* 0x0000001603167248 */ /* 0x000fe40003fe0100 */
[----:B------:R-:W-:Y:S02]  /*11d90*/  SHF.R.U32.HI R0, RZ, 0x8, R0 ;  /* 0x00000008ff007819 */ /* 0x000fe40000011600 */
[----:B------:R-:W-:Y:S02]  /*11da0*/  ISETP.GE.AND P0, PT, R22, 0x1, PT ;  /* 0x000000011600780c */ /* 0x000fe40003f06270 */
[----:B------:R-:W-:-:S04]  /*11db0*/  LOP3.LUT R3, R34, 0xff0000, RZ, 0xc0, !PT ;  /* 0x00ff000022037812 */ /* 0x000fc800078ec0ff */
[----:B------:R-:W-:Y:S01]  /*11dc0*/  LEA.HI R3, R3, R0, RZ, 0x10 ;  /* 0x0000000003037211 */ /* 0x000fe200078f80ff */
[----:B------:R-:W-:-:S03]  /*11dd0*/  IMAD.MOV.U32 R0, RZ, RZ, RZ ;  /* 0x000000ffff007224 */ /* 0x000fc600078e00ff */
[----:B------:R-:W-:-:S03]  /*11de0*/  LOP3.LUT R35, R3, 0xff, RZ, 0xc0, !PT ;  /* 0x000000ff03237812 */ /* 0x000fc600078ec0ff */
[----:B------:R-:W-:Y:S05]  /*11df0*/  @!P0 BRA `(.L_x_2843) ;  /* 0x0000000000748947 */ /* 0x000fea0003800000 */
[----:B------:R-:W-:-:S04]  /*11e00*/  SHF.R.U32.HI R5, RZ, 0x10, R3 ;  /* 0x00000010ff057819 */ /* 0x000fc80000011603 */
[----:B------:R-:W-:-:S13]  /*11e10*/  ISETP.NE.AND P0, PT, R5, RZ, PT ;  /* 0x000000ff0500720c */ /* 0x000fda0003f05270 */
[----:B------:R-:W0:Y:S02]  /*11e20*/  @!P0 LDC R5, c[0x0][0x9f0] ;  /* 0x00027c00ff058b82 */ /* 0x000e240000000800 */
[-C--:B0-----:R-:W-:Y:S02]  /*11e30*/  IABS R0, R5.reuse ;  /* 0x0000000500007213 */ /* 0x081fe40000000000 */
[----:B------:R-:W-:Y:S02]  /*11e40*/  IADD3 R4, R5, -0x1, R22 ;  /* 0xffffffff05047810 */ /* 0x000fe40007ffe016 */
[----:B------:R-:W0:Y:S02]  /*11e50*/  I2F.RP R6, R0 ;  /* 0x0000000000067306 */ /* 0x000e240000209400 */
[----:B------:R-:W-:-:S04]  /*11e60*/  LOP3.LUT R2, R4, R5, RZ, 0x3c, !PT ;  /* 0x0000000504027212 */ /* 0x000fc800078e3cff */
[----:B------:R-:W-:Y:S01]  /*11e70*/  ISETP.GE.AND P2, PT, R2, RZ, PT ;  /* 0x000000ff0200720c */ /* 0x000fe20003f46270 */
[----:B------:R-:W-:Y:S01]  /*11e80*/  IMAD.MOV.U32 R2, RZ, RZ, RZ ;  /* 0x000000ffff027224 */ /* 0x000fe200078e00ff */
        /* <DEDUP_REMOVED lines=20> */
.L_x_2843:
[-C--:B------:R-:W-:Y:S01]  /*11fd0*/  IMAD R35, R35, R0.reuse, RZ ;  /* 0x0000000023237224 */ /* 0x080fe200078e02ff */
[----:B------:R-:W-:Y:S04]  /*11fe0*/  BSSY B7, `(.L_x_2844) ;  /* 0x000048b000077945 */ /* 0x000fe80003800000 */
[----:B------:R-:W-:-:S04]  /*11ff0*/  VIADDMNMX R22, R35, R0, R22, PT ;  /* 0x0000000023167246 */ /* 0x000fc80003800116 */
[----:B------:R-:W-:-:S13]  /*12000*/  ISETP.GT.AND P0, PT, R22, R35, PT ;  /* 0x000000231600720c */ /* 0x000fda0003f04270 */
        /* <DEDUP_REMOVED lines=18> */
.L_x_2845:
        /* <DEDUP_REMOVED lines=20> */
.L_x_2848:
[----:B------:R-:W-:Y:S05]  /*12270*/  BSYNC B6 ;  /* 0x0000000000067941 */ /* 0x000fea0003800000 */
.L_x_2847:
        /* <DEDUP_REMOVED lines=22> */
.L_x_2850:
[----:B------:R-:W-:Y:S05]  /*123e0*/  BSYNC B6 ;  /* 0x0000000000067941 */ /* 0x000fea0003800000 */
.L_x_2849:
        /* <DEDUP_REMOVED lines=20> */
.L_x_2852:
[----:B------:R-:W-:Y:S05]  /*12530*/  BSYNC B6 ;  /* 0x0000000000067941 */ /* 0x000fea0003800000 */
.L_x_2851:
        /* <DEDUP_REMOVED lines=19> */
.L_x_2854:
[----:B------:R-:W-:Y:S05]  /*12670*/  BSYNC B6 ;  /* 0x0000000000067941 */ /* 0x000fea0003800000 */
.L_x_2853:
[----:B------:R-:W-:Y:S01]  /*12680*/  ULDC.64 UR4, c[0x0][0x9f8] ;  /* 0x00027e0000047ab9 */ /* 0x000fe20000000a00 */
[----:B------:R-:W0:Y:S01]  /*12690*/  S2R R20, SR_TID.X ;  /* 0x0000000000147919 */ /* 0x000e220000002100 */
[----:B------:R-:W-:Y:S01]  /*126a0*/  UISETP.NE.U32.AND UP0, UPT, UR4, URZ, UPT ;  /* 0x0000003f0400728c */ /* 0x000fe2000bf05070 */
[----:B------:R-:W1:Y:S03]  /*126b0*/  LDC R6, c[0x0][0x430] ;  /* 0x00010c00ff067b82 */ /* 0x000e660000000800 */
[----:B------:R-:W-:Y:S01]  /*126c0*/  UISETP.NE.AND.EX UP0, UPT, UR5, URZ, UPT, UP0 ;  /* 0x0000003f0500728c */ /* 0x000fe2000bf05300 */
[----:B------:R-:W-:-:S04]  /*126d0*/  LEA R7, R22, 0xffffff80, 0x7 ;  /* 0xffffff8016077811 */ /* 0x000fc800078e38ff */
[----:B------:R-:W2:Y:S01]  /*126e0*/  LDC R8, c[0x0][0x2f4] ;  /* 0x0000bd00ff087b82 */ /* 0x000ea20000000800 */
[----:B------:R-:W-:-:S05]  /*126f0*/  PLOP3.LUT P0, PT, PT, PT, UP0, 0x80, 0x0 ;  /* 0x000000000000781c */ /* 0x000fca0003f0f008 */
[----:B------:R-:W-:-:S04]  /*12700*/  @UP0 UIADD3 UR4, UP1, UR37, UR4, URZ ;  /* 0x0000000425040290 */ /* 0x000fc8000ff3e03f */
[----:B------:R-:W-:Y:S02]  /*12710*/  @UP0 UIADD3.X UR5, UR36, UR5, URZ, UP1, !UPT ;  /* 0x0000000524050290 */ /* 0x000fe40008ffe43f */
[----:B------:R-:W-:-:S04]  /*12720*/  IMAD.U32 R2, RZ, RZ, UR4 ;  /* 0x00000004ff027e24 */ /* 0x000fc8000f8e00ff */
[----:B------:R-:W-:-:S05]  /*12730*/  IMAD.U32 R3, RZ, RZ, UR5 ;  /* 0x00000005ff037e24 */ /* 0x000fca000f8e00ff */
[----:B------:R3:W4:Y:S01]  /*12740*/  @P0 LDG.E R29, desc[UR54][R2.64] ;  /* 0x00000036021d0981 */ /* 0x000722000c1e1900 */
[----:B0-----:R-:W-:Y:S02]  /*12750*/  LOP3.LUT R21, R20, 0x7f, RZ, 0xc0, !PT ;  /* 0x0000007f14157812 */ /* 0x001fe400078ec0ff */
[----:B-1----:R-:W-:Y:S01]  /*12760*/  ISETP.NE.AND P1, PT, R6, 0x1, PT ;  /* 0x000000010600780c */ /* 0x002fe20003f25270 */
[----:B------:R-:W-:Y:S01]  /*12770*/  IMAD.SHL.U32 R20, R20, 0x10, RZ ;  /* 0x0000001014147824 */ /* 0x000fe200078e00ff */
[----:B------:R-:W-:-:S04]  /*12780*/  SHF.R.U32.HI R21, RZ, 0x3, R21 ;  /* 0x00000003ff157819 */ /* 0x000fc80000011615 */
[----:B------:R-:W-:-:S04]  /*12790*/  LOP3.LUT R20, R21, 0x70, R20, 0xf8, !PT ;  /* 0x0000007015147812 */ /* 0x000fc800078ef814 */
[----:B------:R-:W-:-:S03]  /*127a0*/  LOP3.LUT R5, R20, R7, RZ, 0xfc, !PT ;  /* 0x0000000714057212 */ /* 0x000fc600078efcff */
[----:B------:R-:W0:Y:S01]  /*127b0*/  @P1 LDC R4, c[0x0][0x434] ;  /* 0x00010d00ff041b82 */ /* 0x000e220000000800 */
[----:B------:R-:W-:-:S07]  /*127c0*/  ISETP.GE.AND P0, PT, R5, R18, PT ;  /* 0x000000120500720c */ /* 0x000fce0003f06270 */
[----:B------:R-:W1:Y:S01]  /*127d0*/  @P1 LDC R0, c[0x0][0x438] ;  /* 0x00010e00ff001b82 */ /* 0x000e620000000800 */
[----:B------:R-:W-:-:S07]  /*127e0*/  IMAD.IADD R5, R5, 0x1, R36 ;  /* 0x0000000105057824 */ /* 0x000fce00078e0224 */
[----:B---3--:R-:W3:Y:S01]  /*127f0*/  @!P0 LDC.64 R2, c[0x0][0x428] ;  /* 0x00010a00ff028b82 */ /* 0x008ee20000000a00 */
[----:B0-----:R-:W-:-:S04]  /*12800*/  @P1 IMAD.HI.U32 R9, R5, R4, RZ ;  /* 0x0000000405091227 */ /* 0x001fc800078e00ff */
[----:B------:R-:W-:Y:S01]  /*12810*/  IMAD.MOV.U32 R4, RZ, RZ, R5 ;  /* 0x000000ffff047224 */ /* 0x000fe200078e0005 */
[----:B-1----:R-:W-:-:S05]  /*12820*/  @P1 SHF.R.U32.HI R4, RZ, R0, R9 ;  /* 0x00000000ff041219 */ /* 0x002fca0000011609 */
[----:B------:R-:W-:-:S04]  /*12830*/  IMAD.MOV R0, RZ, RZ, -R4 ;  /* 0x000000ffff007224 */ /* 0x000fc800078e0a04 */
[----:B------:R-:W-:Y:S01]  /*12840*/  IMAD R0, R6, R0, R5 ;  /* 0x0000000006007224 */ /* 0x000fe200078e0205 */
[----:B------:R-:W-:Y:S02]  /*12850*/  @!P0 SHF.R.S32.HI R5, RZ, 0x1f, R4 ;  /* 0x0000001fff058819 */ /* 0x000fe40000011404 */
[----:B------:R-:W-:-:S04]  /*12860*/  LOP3.LUT R16, R16, 0xfffffff7, RZ, 0xc0, !PT ;  /* 0xfffffff710107812 */ /* 0x000fc800078ec0ff */
[----:B------:R-:W-:Y:S02]  /*12870*/  @P1 LOP3.LUT R16, R16, 0x8, RZ, 0xfc, !PT ;  /* 0x0000000810101812 */ /* 0x000fe400078efcff */
[----:B------:R-:W-:Y:S02]  /*12880*/  LOP3.LUT R20, R27, 0x80, RZ, 0xfc, !PT ;  /* 0x000000801b147812 */ /* 0x000fe400078efcff */
[----:B------:R-:W-:Y:S01]  /*12890*/  LOP3.LUT R16, R16, 0xfffffffd, RZ, 0xc0, !PT ;  /* 0xfffffffd10107812 */ /* 0x000fe200078ec0ff */
[----:B------:R-:W-:-:S05]  /*128a0*/  IMAD.U32 R9, RZ, RZ, UR42 ;  /* 0x0000002aff097e24 */ /* 0x000fca000f8e00ff */
[----:B------:R-:W-:Y:S01]  /*128b0*/  ISETP.NE.AND P2, PT, R9, 0x3, PT ;  /* 0x000000030900780c */ /* 0x000fe20003f45270 */
[----:B------:R-:W-:Y:S01]  /*128c0*/  UMOV UR4, 0xffffffff ;  /* 0xffffffff00047882 */ /* 0x000fe20000000000 */
[----:B----4-:R-:W-:Y:S01]  /*128d0*/  SHF.R.S32.HI R37, RZ, 0x1f, R29 ;  /* 0x0000001fff257819 */ /* 0x010fe2000001141d */
[----:B---3--:R-:W-:-:S04]  /*128e0*/  @!P0 IMAD.WIDE.U32 R4, R29, R2, R4 ;  /* 0x000000021d048225 */ /* 0x008fc800078e0004 */
[----:B------:R-:W-:-:S04]  /*128f0*/  @!P0 IMAD R6, R37, R2, RZ ;  /* 0x0000000225068224 */ /* 0x000fc800078e02ff */
[----:B------:R-:W-:Y:S02]  /*12900*/  @!P0 IMAD R6, R29, R3, R6 ;  /* 0x000000031d068224 */ /* 0x000fe400078e0206 */
[----:B------:R-:W0:Y:S02]  /*12910*/  @!P0 LDC.64 R2, c[0x0][0x418] ;  /* 0x00010600ff028b82 */ /* 0x000e240000000a00 */
[----:B------:R-:W-:Y:S01]  /*12920*/  @!P0 IMAD.IADD R6, R5, 0x1, R6 ;  /* 0x0000000105068824 */ /* 0x000fe200078e0206 */
[----:B0-----:R-:W-:-:S04]  /*12930*/  @!P0 LEA R2, P1, R4, R2, 0x2 ;  /* 0x0000000204028211 */ /* 0x001fc800078210ff */
[----:B------:R-:W-:Y:S02]  /*12940*/  @!P0 LEA.HI.X R3, R4, R3, R6, 0x2, P1 ;  /* 0x0000000304038211 */ /* 0x000fe400008f1406 */
[----:B--2---:R-:W-:Y:S01]  /*12950*/  ISETP.GE.AND P1, PT, R27, R8, PT ;  /* 0x000000081b00720c */ /* 0x004fe20003f26270 */
        /* <DEDUP_REMOVED lines=8> */
[----:B0-----:R-:W-:Y:S06]  /*129e0*/  BRA.DIV UR4, `(.L_x_2855) ;  /* 0x0000005604587947 */ /* 0x001fec000b800000 */
.L_x_2935:
[----:B------:R-:W-:Y:S01]  /*129f0*/  LOP3.LUT R24, R34, 0xffff, RZ, 0xc0, !PT ;  /* 0x0000ffff22187812 */ /* 0x000fe200078ec0ff */
[----:B------:R-:W-:Y:S06]  /*12a00*/  @!P2 BRA `(.L_x_2856) ;  /* 0x000000000004a947 */ /* 0x000fec0003800000 */
[----:B------:R-:W-:Y:S01]  /*12a10*/  BPT.TRAP 0x1 ;  /* 0x000000040000795c */ /* 0x000fe20000300000 */
.L_x_2856:
        /* <DEDUP_REMOVED lines=10> */
.L_x_2936:
[----:B------:R-:W-:Y:S05]  /*12ac0*/  BSYNC B0 ;  /* 0x0000000000007941 */ /* 0x000fea0003800000 */
.L_x_2857:
[----:B------:R-:W2:Y:S01]  /*12ad0*/  LDL R11, [R1+0x4] ;  /* 0x00000400010b7983 */ /* 0x000ea20000100800 */
[----:B------:R-:W-:Y:S01]  /*12ae0*/  ULDC.64 UR4, c[0x0][0x328] ;  /* 0x0000ca0000047ab9 */ /* 0x000fe20000000a00 */
[----:B-----5:R-:W-:Y:S01]  /*12af0*/  SHF.R.S32.HI R10, RZ, 0x1f, R4 ;  /* 0x0000001fff0a7819 */ /* 0x020fe20000011404 */
        /* <DEDUP_REMOVED lines=16> */
[----:B------:R-:W-:Y:S02]  /*12c00*/  IADD3.X R8, R8, UR7, RZ, P0, !PT ;  /* 0x0000000708087c10 */ /* 0x000fe400087fe4ff */
[----:B------:R-:W-:-:S13]  /*12c10*/  ISETP.GE.AND P0, PT, R18, 0x1, PT ;  /* 0x000000011200780c */ /* 0x000fda0003f06270 */
[----:B------:R-:W-:Y:S01]  /*12c20*/  @P0 LOP3.LUT R16, R16, 0x80, RZ, 0xfc, !PT ;  /* 0x0000008010100812 */ /* 0x000fe200078efcff */
[----:B--2---:R-:W-:Y:S01]  /*12c30*/  IMAD R5, R25, 0x8000, R11 ;  /* 0x0000800019057824 */ /* 0x004fe200078e020b */
[----:B------:R-:W-:Y:S06]  /*12c40*/  BRA.DIV UR4, `(.L_x_2859) ;  /* 0x0000005604007947 */ /* 0x000fec000b800000 */
[----:B------:R-:W1:Y:S01]  /*12c50*/  LDC R12, c[0x0][0x2f4] ;  /* 0x0000bd00ff0c7b82 */ /* 0x000e620000000800 */
[----:B------:R-:W2:Y:S01]  /*12c60*/  SHFL.IDX PT, R2, R7, RZ, 0x181f ;  /* 0x00181fff07027589 */ /* 0x000ea200000e0000 */
[----:B------:R-:W-:Y:S01]  /*12c70*/  LOP3.LUT R11, R27, 0x80, RZ, 0xfc, !PT ;  /* 0x000000801b0b7812 */ /* 0x000fe200078efcff */
[----:B------:R-:W-:Y:S01]  /*12c80*/  IMAD.IADD R5, R17, 0x1, R5 ;  /* 0x0000000111057824 */ /* 0x000fe200078e0205 */
[----:B------:R-:W-:Y:S01]  /*12c90*/  ISETP.GE.AND P3, PT, R18, 0x11, PT ;  /* 0x000000111200780c */ /* 0x000fe20003f66270 */
[----:B------:R-:W3:Y:S01]  /*12ca0*/  SHFL.IDX PT, R3, R8, RZ, 0x181f ;  /* 0x00181fff08037589 */ /* 0x000ee200000e0000 */
[----:B------:R-:W-:Y:S02]  /*12cb0*/  LOP3.LUT R16, R16, 0xffffffdf, RZ, 0xc0, !PT ;  /* 0xffffffdf10107812 */ /* 0x000fe400078ec0ff */
[C---:B------:R-:W-:Y:S02]  /*12cc0*/  ISETP.GE.AND P6, PT, R18.reuse, 0x71, PT ;  /* 0x000000711200780c */ /* 0x040fe40003fc6270 */
[----:B------:R-:W-:-:S02]  /*12cd0*/  ISETP.GE.AND P5, PT, R18, 0x31, PT ;  /* 0x000000311200780c */ /* 0x000fc40003fa6270 */
[----:B------:R-:W-:-:S05]  /*12ce0*/  ISETP.GE.AND P4, PT, R18, 0x41, PT ;  /* 0x000000411200780c */ /* 0x000fca0003f86270 */
[----:B------:R-:W-:Y:S02]  /*12cf0*/  @P3 LOP3.LUT R16, R16, 0x20, RZ, 0xfc, !PT ;  /* 0x0000002010103812 */ /* 0x000fe400078efcff */
[----:B------:R-:W-:Y:S02]  /*12d00*/  ISETP.GE.AND P3, PT, R18, 0x51, PT ;  /* 0x000000511200780c */ /* 0x000fe40003f66270 */
[----:B------:R-:W-:Y:S02]  /*12d10*/  LOP3.LUT R16, R16, 0xffffffef, RZ, 0xc0, !PT ;  /* 0xffffffef10107812 */ /* 0x000fe400078ec0ff */
[C---:B-1----:R-:W-:Y:S02]  /*12d20*/  ISETP.GE.AND P1, PT, R27.reuse, R12, PT ;  /* 0x0000000c1b00720c */ /* 0x042fe40003f26270 */
[----:B--2---:R-:W-:Y:S02]  /*12d30*/  IADD3 R2, P0, R27, R2, RZ ;  /* 0x000000021b027210 */ /* 0x004fe40007f1e0ff */
        /* <DEDUP_REMOVED lines=57> */
[----:B-1----:R1:W2:Y:S10]  /*130d0*/  SHFL.IDX PT, R2, R7, 0x7, 0x181f ;  /* 0x00f81f0007027f89 */ /* 0x0022b400000e0000 */
[----:B------:R-:W-:-:S02]  /*130e0*/  @P2 LOP3.LUT R16, R16, 0x10, RZ, 0xfc, !PT ;  /* 0x0000001010102812 */ /* 0x000fc400078efcff */
[----:B------:R-:W-:Y:S02]  /*130f0*/  ISETP.GE.AND P2, PT, R18, 0x61, PT ;  /* 0x000000611200780c */ /* 0x000fe40003f46270 */
[----:B------:R-:W-:-:S04]  /*13100*/  LOP3.LUT R16, R16, 0xffffffbf, RZ, 0xc0, !PT ;  /* 0xffffffbf10107812 */ /* 0x000fc800078ec0ff */
[----:B-1-3--:R-:W-:-:S07]  /*13110*/  @P6 LOP3.LUT R16, R16, 0x40, RZ, 0xfc, !PT ;  /* 0x0000004010106812 */ /* 0x00afce00078efcff */
.L_x_2954:
        /* <DEDUP_REMOVED lines=11> */
.L_x_2860:
[----:B------:R-:W-:Y:S02]  /*131d0*/  PLOP3.LUT P1, PT, P1, P0, PT, 0xa2, 0x0 ;  /* 0x000000000000781c */ /* 0x000fe40000f21472 */
[----:B------:R-:W-:-:S08]  /*131e0*/  @P0 R2UR P1, UR4, R6 ;  /* 0x00000000060402ca */ /* 0x000fd00000020000 */
[----:B------:R-:W-:-:S05]  /*131f0*/  @P0 PLOP3.LUT P0, PT, P1, PT, PT, 0x80, 0x0 ;  /* 0x000000000000081c */ /* 0x000fca0000f0f070 */
[----:B------:R-:W-:Y:S01]  /*13200*/  @!P1 SYNCS.ARRIVE.TRANS64.RED.A0T1 RZ, [UR4+0x38870], RZ ;  /* 0x038870ffffff99a7 */ /* 0x000fe20008200404 */
[----:B------:R-:W-:Y:S07]  /*13210*/  @!P1 ARRIVES.LDGSTSBAR.64.TRANSCNT [UR4+0x38870] ;  /* 0x03887000ff0099b0 */ /* 0x000fee0008000a84 */
[----:B------:R-:W-:Y:S05]  /*13220*/  @P0 BRA.U.ANY `(.L_x_2860) ;  /* 0xfffffffd00e80947 */ /* 0x000fea000393ffff */
[----:B------:R-:W-:Y:S01]  /*13230*/  NOP ;  /* 0x0000000000007918 */ /* 0x000fe20000000000 */
[----:B-1----:R-:W-:-:S05]  /*13240*/  IMAD.U32 R2, RZ, RZ, UR42 ;  /* 0x0000002aff027e24 */ /* 0x002fca000f8e00ff */
[----:B------:R-:W-:-:S13]  /*13250*/  ISETP.NE.AND P6, PT, R2, 0x3, PT ;  /* 0x000000030200780c */ /* 0x000fda0003fc5270 */
[----:B------:R-:W-:Y:S05]  /*13260*/  @!P6 BRA `(.L_x_2861) ;  /* 0x000000000004e947 */ /* 0x000fea0003800000 */
[----:B------:R-:W-:Y:S01]  /*13270*/  BPT.TRAP 0x1 ;  /* 0x000000040000795c */ /* 0x000fe20000300000 */
.L_x_2861:
[----:B------:R1:W-:Y:S01]  /*13280*/  SYNCS.ARRIVE.TRANS64.A1T0 RZ, [R6+URZ+0x38870], RZ ;  /* 0x038870ff06ff79a7 */ /* 0x0003e2000810003f */
[----:B------:R-:W-:Y:S05]  /*13290*/  @!P6 BRA `(.L_x_2862) ;  /* 0x000000000004e947 */ /* 0x000fea0003800000 */
[----:B------:R-:W-:Y:S01]  /*132a0*/  BPT.TRAP 0x1 ;  /* 0x000000040000795c */ /* 0x000fe20000300000 */
.L_x_2862:
[----:B------:R-:W2:Y:S01]  /*132b0*/  SYNCS.PHASECHK.TRANS64.TRYWAIT P0, [R6+URZ+0x38840], R20 ;  /* 0x03884014060075a7 */ /* 0x000ea2000800017f */
[----:B------:R-:W-:Y:S04]  /*132c0*/  BSSY B0, `(.L_x_2863) ;  /* 0x0000002000007945 */ /* 0x000fe80003800000 */
[----:B--2---:R-:W-:Y:S05]  /*132d0*/  @!P0 BRA `(.L_x_2864) ;  /* 0x00000058002c8947 */ /* 0x004fea0003800000 */
.L_x_2955:
[----:B------:R-:W-:Y:S05]  /*132e0*/  BSYNC B0 ;  /* 0x0000000000007941 */ /* 0x000fea0003800000 */
.L_x_2863:
[----:B------:R-:W-:Y:S01]  /*132f0*/  ULDC.64 UR4, c[0x0][0x300] ;  /* 0x0000c00000047ab9 */ /* 0x000fe20000000a00 */
[----:B------:R-:W3:Y:S01]  /*13300*/  LDC R8, c[0x0][0x2f4] ;  /* 0x0000bd00ff087b82 */ /* 0x000ee20000000800 */
        /* <DEDUP_REMOVED lines=14> */
[----:B---3--:R-:W-:Y:S02]  /*133f0*/  ISETP.GE.AND P1, PT, R11, R8, PT ;  /* 0x000000080b00720c */ /* 0x008fe40003f26270 */
[----:B------:R-:W-:Y:S01]  /*13400*/  IMAD R0, R24, UR5, R3 ;  /* 0x0000000518007c24 */ /* 0x000fe2000f8e0203 */
[----:B------:R-:W-:-:S04]  /*13410*/  IADD3 R4, P0, R2, UR6, RZ ;  /* 0x0000000602047c10 */ /* 0x000fc8000ff1e0ff */
[----:B------:R-:W-:Y:S01]  /*13420*/  IADD3.X R0, R0, UR7, RZ, P0, !PT ;  /* 0x0000000700007c10 */ /* 0x000fe200087fe4ff */
[----:B------:R-:W-:Y:S08]  /*13430*/  BRA.DIV UR4, `(.L_x_2865) ;  /* 0x0000005604e87947 */ /* 0x000ff0000b800000 */
[----:B------:R-:W3:Y:S01]  /*13440*/  SHFL.IDX PT, R3, R4, RZ, 0x181f ;  /* 0x00181fff04037589 */ /* 0x000ee200000e0000 */
[----:B------:R-:W-:Y:S02]  /*13450*/  LOP3.LUT R16, R16, 0xffffefff, RZ, 0xc0, !PT ;  /* 0xffffefff10107812 */ /* 0x000fe400078ec0ff */
[----:B------:R-:W-:Y:S01]  /*13460*/  ISETP.GE.AND P6, PT, R27, R8, PT ;  /* 0x000000081b00720c */ /* 0x000fe20003fc6270 */
[----:B------:R-:W4:Y:S01]  /*13470*/  SHFL.IDX PT, R2, R0, RZ, 0x181f ;  /* 0x00181fff00027589 */ /* 0x000f2200000e0000 */
[----:B------:R-:W-:-:S03]  /*13480*/  @P4 LOP3.LUT R16, R16, 0x1000, RZ, 0xfc, !PT ;  /* 0x0000100010104812 */ /* 0x000fc600078efcff */
[----:B------:R-:W-:Y:S01]  /*13490*/  SHFL.IDX PT, R14, R4, 0x7, 0x181f ;  /* 0x00f81f00040e7f89 */ /* 0x000fe200000e0000 */
[C---:B------:R-:W-:Y:S02]  /*134a0*/  LOP3.LUT P4, RZ, R16.reuse, 0x80, RZ, 0xc0, !PT ;  /* 0x0000008010ff7812 */ /* 0x040fe4000788c0ff */
[----:B------:R-:W-:-:S04]  /*134b0*/  LOP3.LUT R16, R16, 0xfffff7ff, RZ, 0xc0, !PT ;  /* 0xfffff7ff10107812 */ /* 0x000fc800078ec0ff */
[----:B------:R-:W-:-:S04]  /*134c0*/  @P3 LOP3.LUT R16, R16, 0x800, RZ, 0xfc, !PT ;  /* 0x0000080010103812 */ /* 0x000fc800078efcff */
[C---:B------:R-:W-:Y:S02]  /*134d0*/  LOP3.LUT P3, RZ, R16.reuse, 0x20, RZ, 0xc0, !PT ;  /* 0x0000002010ff7812 */ /* 0x040fe4000786c0ff */
[----:B------:R-:W-:Y:S02]  /*134e0*/  LOP3.LUT R16, R16, 0xfffffbff, RZ, 0xc0, !PT ;  /* 0xfffffbff10107812 */ /* 0x000fe400078ec0ff */
[----:B---3--:R-:W-:Y:S02]  /*134f0*/  @P4 IADD3 R3, P0, R27, R3, RZ ;  /* 0x000000031b034210 */ /* 0x008fe40007f1e0ff */
[----:B------:R-:W-:-:S03]  /*13500*/  @P2 LOP3.LUT R16, R16, 0x400, RZ, 0xfc, !PT ;  /* 0x0000040010102812 */ /* 0x000fc600078efcff */
[----:B----4-:R-:W-:Y:S01]  /*13510*/  @P4 IMAD.X R2, RZ, RZ, R2, P0 ;  /* 0x000000ffff024224 */ /* 0x010fe200000e0602 */
[----:B------:R-:W-:-:S04]  /*13520*/  LOP3.LUT P2, RZ, R16, 0x10, RZ, 0xc0, !PT ;  /* 0x0000001010ff7812 */ /* 0x000fc8000784c0ff */
[----:B------:R-:W-:-:S04]  /*13530*/  @P4 LOP3.LUT R3, R3, R2, RZ, 0x3c, !PT ;  /* 0x0000000203034212 */ /* 0x000fc800078e3cff */
[----:B------:R-:W-:-:S04]  /*13540*/  @P4 LOP3.LUT R2, R3, R2, RZ, 0x3c, !PT ;  /* 0x0000000203024212 */ /* 0x000fc800078e3cff */
[----:B------:R-:W-:-:S05]  /*13550*/  @P4 LOP3.LUT R3, R3, R2, RZ, 0x3c, !PT ;  /* 0x0000000203034212 */ /* 0x000fca00078e3cff */
[----:B------:R-:W-:Y:S04]  /*13560*/  @P4 LDGSTS.E.BYPASS.LTC128B.128 [R5+0x28400], desc[UR54][R2.64], !P6 ;  /* 0x2840000002054fae */ /* 0x000fe8000f101d76 */
[----:B------:R3:W-:Y:S01]  /*13570*/  @P4 LDGSTS.E.BYPASS.LTC128B.128 [R5+0x2c400], desc[UR54][R2.64+0x80], !P1 ;  /* 0x2c40008002054fae */ /* 0x0007e2000c901d76 */
[----:B------:R-:W-:-:S03]  /*13580*/  LOP3.LUT P4, RZ, R16, 0x1000, RZ, 0xc0, !PT ;  /* 0x0000100010ff7812 */ /* 0x000fc6000788c0ff */
[----:B---3--:R-:W3:Y:S04]  /*13590*/  SHFL.IDX PT, R3, R4, 0x1, 0x181f ;  /* 0x00381f0004037f89 */ /* 0x008ee800000e0000 */
[----:B------:R-:W4:Y:S01]  /*135a0*/  SHFL.IDX PT, R2, R0, 0x1, 0x181f ;  /* 0x00381f0000027f89 */ /* 0x000f2200000e0000 */
[----:B---3--:R-:W-:-:S05]  /*135b0*/  @P3 IADD3 R3, P0, R27, R3, RZ ;  /* 0x000000031b033210 */ /* 0x008fca0007f1e0ff */
[----:B----4-:R-:W-:-:S05]  /*135c0*/  @P3 IMAD.X R2, RZ, RZ, R2, P0 ;  /* 0x000000ffff023224 */ /* 0x010fca00000e0602 */
        /* <DEDUP_REMOVED lines=24> */
[----:B------:R3:W-:Y:S04]  /*13750*/  @P5 LDGSTS.E.BYPASS.LTC128B.128 [R5+0x2dc00], desc[UR54][R2.64+0x80], !P1 ;  /* 0x2dc0008002055fae */ /* 0x0007e8000c901d76 */
        /* <DEDUP_REMOVED lines=19> */
[----:B------:R-:W4:Y:S04]  /*13890*/  SHFL.IDX PT, R2, R0, 0x6, 0x181f ;  /* 0x00d81f0000027f89 */ /* 0x000f2800000e0000 */
[----:B------:R-:W0:Y:S01]  /*138a0*/  SHFL.IDX PT, R0, R0, 0x7, 0x181f ;  /* 0x00f81f0000007f89 */ /* 0x000e2200000e0000 */
[----:B---3--:R-:W-:-:S05]  /*138b0*/  @P2 IADD3 R3, P0, R27, R3, RZ ;  /* 0x000000031b032210 */ /* 0x008fca0007f1e0ff */
[----:B----4-:R-:W-:-:S05]  /*138c0*/  @P2 IMAD.X R2, RZ, RZ, R2, P0 ;  /* 0x000000ffff022224 */ /* 0x010fca00000e0602 */
[----:B------:R-:W-:-:S04]  /*138d0*/  @P2 LOP3.LUT R3, R3, R2, RZ, 0x3c, !PT ;  /* 0x0000000203032212 */ /* 0x000fc800078e3cff */
[----:B------:R-:W-:-:S04]  /*138e0*/  @P2 LOP3.LUT R2, R3, R2, RZ, 0x3c, !PT ;  /* 0x0000000203022212 */ /* 0x000fc800078e3cff */
[----:B------:R-:W-:-:S05]  /*138f0*/  @P2 LOP3.LUT R3, R3, R2, RZ, 0x3c, !PT ;  /* 0x0000000203032212 */ /* 0x000fca00078e3cff */
[----:B------:R3:W-:Y:S04]  /*13900*/  @P2 LDGSTS.E.BYPASS.LTC128B.128 [R5+0x2b400], desc[UR54][R2.64], !P6 ;  /* 0x2b40000002052fae */ /* 0x0007e8000f101d76 */
[----:B0-----:R3:W-:Y:S02]  /*13910*/  @P2 LDGSTS.E.BYPASS.LTC128B.128 [R5+0x2f400], desc[UR54][R2.64+0x80], !P1 ;  /* 0x2f40008002052fae */ /* 0x0017e4000c901d76 */
.L_x_2973:
[----:B------:R-:W-:Y:S02]  /*13920*/  LOP3.LUT P2, RZ, R16, 0x40, RZ, 0xc0, !PT ;  /* 0x0000004010ff7812 */ /* 0x000fe4000784c0ff */
[----:B------:R-:W-:-:S11]  /*13930*/  ISETP.GE.AND P3, PT, R27, R8, PT ;  /* 0x000000081b00720c */ /* 0x000fd60003f66270 */
[----:B---3--:R-:W-:-:S05]  /*13940*/  @P2 IADD3 R2, P0, R27, R14, RZ ;  /* 0x0000000e1b022210 */ /* 0x008fca0007f1e0ff */
        /* <DEDUP_REMOVED lines=8> */
.L_x_2866:
        /* <DEDUP_REMOVED lines=11> */
.L_x_2867:
        /* <DEDUP_REMOVED lines=23> */
[----:B-123--:R-:W-:Y:S02]  /*13bf0*/  IMAD.U32 R6, RZ, RZ, UR8 ;  /* 0x00000008ff067e24 */ /* 0x00efe4000f8e00ff */
        /* <DEDUP_REMOVED lines=8> */
.L_x_2869:
[----:B------:R-:W-:Y:S05]  /*13c80*/  BSYNC B6 ;  /* 0x0000000000067941 */ /* 0x000fea0003800000 */
.L_x_2868:
[----:B------:R4:W5:Y:S01]  /*13c90*/  LDL R8, [R1+0x10] ;  /* 0x0000100001087983 */ /* 0x0009620000100800 */
[----:B------:R-:W-:Y:S01]  /*13ca0*/  ISETP.NE.AND P6, PT, R23, 0x1, PT ;  /* 0x000000011700780c */ /* 0x000fe20003fc5270 */
[----:B0-----:R-:W0:Y:S01]  /*13cb0*/  LDC R5, c[0x0][0x448] ;  /* 0x00011200ff057b82 */ /* 0x001e220000000800 */
[C---:B------:R-:W-:Y:S01]  /*13cc0*/  R2UR UR8, R24.reuse ;  /* 0x00000000180872ca */ /* 0x040fe200000e0000 */
[----:B------:R-:W1:Y:S01]  /*13cd0*/  S2R R2, SR_TID.X ;  /* 0x0000000000027919 */ /* 0x000e620000002100 */
[----:B------:R-:W-:Y:S01]  /*13ce0*/  R2UR UR10, R24 ;  /* 0x00000000180a72ca */ /* 0x000fe200000e0000 */
[----:B------:R-:W-:-:S08]  /*13cf0*/  ULDC.64 UR6, c[0x0][0x2d8] ;  /* 0x0000b60000067ab9 */ /* 0x000fd00000000a00 */
[----:B------:R-:W2:Y:S08]  /*13d00*/  @P6 LDC R3, c[0x0][0x44c] ;  /* 0x00011300ff036b82 */ /* 0x000eb00000000800 */
[----:B------:R-:W3:Y:S01]  /*13d10*/  @P6 LDC R4, c[0x0][0x450] ;  /* 0x00011400ff046b82 */ /* 0x000ee20000000800 */
[C---:B-1----:R-:W-:Y:S01]  /*13d20*/  LOP3.LUT R18, R2.reuse, 0x7f, RZ, 0xc0, !PT ;  /* 0x0000007f02127812 */ /* 0x042fe200078ec0ff */
[----:B------:R-:W-:-:S03]  /*13d30*/  IMAD.SHL.U32 R2, R2, 0x10, RZ ;  /* 0x0000001002027824 */ /* 0x000fc600078e00ff */
[----:B------:R-:W-:-:S04]  /*13d40*/  SHF.R.U32.HI R18, RZ, 0x3, R18 ;  /* 0x00000003ff127819 */ /* 0x000fc80000011612 */
[----:B------:R-:W-:Y:S01]  /*13d50*/  LOP3.LUT R2, R18, 0x70, R2, 0xf8, !PT ;  /* 0x0000007012027812 */ /* 0x000fe200078ef802 */
[----:B------:R-:W-:Y:S01]  /*13d60*/  UMOV UR4, UR36 ;  /* 0x0000002400047c82 */ /* 0x000fe20008000000 */
[----:B------:R-:W-:-:S03]  /*13d70*/  UMOV UR5, UR45 ;  /* 0x0000002d00057c82 */ /* 0x000fc60008000000 */
[----:B------:R-:W-:Y:S01]  /*13d80*/  IMAD R0, R33, 0x80, R2 ;  /* 0x0000008021007824 */ /* 0x000fe200078e0202 */
[----:B------:R-:W-:-:S03]  /*13d90*/  UIMAD.WIDE.U32 UR4, UR8, UR6, UR4 ;  /* 0x00000006080472a5 */ /* 0x000fc6000f8e0004 */
[----:B--2---:R-:W-:Y:S01]  /*13da0*/  @P6 IMAD.HI.U32 R3, R0, R3, RZ ;  /* 0x0000000300036227 */ /* 0x004fe200078e00ff */
[----:B------:R-:W-:Y:S01]  /*13db0*/  ULDC.64 UR8, c[0x0][0x2e0] ;  /* 0x0000b80000087ab9 */ /* 0x000fe20000000a00 */
[----:B------:R-:W-:Y:S02]  /*13dc0*/  UIMAD UR5, UR10, UR7, UR5 ;  /* 0x000000070a0572a4 */ /* 0x000fe4000f8e0205 */
[----:B------:R-:W-:Y:S01]  /*13dd0*/  IMAD.MOV.U32 R2, RZ, RZ, R0 ;  /* 0x000000ffff027224 */ /* 0x000fe200078e0000 */
[----:B---3--:R-:W-:Y:S01]  /*13de0*/  @P6 SHF.R.U32.HI R2, RZ, R4, R3 ;  /* 0x00000004ff026219 */ /* 0x008fe20000011603 */
[----:B------:R-:W-:Y:S01]  /*13df0*/  UIMAD UR6, UR40, UR8, URZ ;  /* 0x00000008280672a4 */ /* 0x000fe2000f8e023f */
[----:B------:R-:W1:Y:S01]  /*13e00*/  S2R R6, SR_TID.X ;  /* 0x0000000000067919 */ /* 0x000e620000002100 */
[----:B------:R-:W-:Y:S01]  /*13e10*/  UIMAD.WIDE.U32 UR4, UR41, UR8, UR4 ;  /* 0x00000008290472a5 */ /* 0x000fe2000f8e0004 */
[--C-:B------:R-:W-:Y:S01]  /*13e20*/  SHF.R.S32.HI R3, RZ, 0x1f, R2.reuse ;  /* 0x0000001fff037819 */ /* 0x100fe20000011402 */
[----:B------:R-:W-:Y:S01]  /*13e30*/  UIMAD UR6, UR41, UR9, UR6 ;  /* 0x00000009290672a4 */ /* 0x000fe2000f8e0206 */
[----:B------:R-:W-:-:S02]  /*13e40*/  IMAD.MOV R4, RZ, RZ, -R2 ;  /* 0x000000ffff047224 */ /* 0x000fc400078e0a02 */
[----:B------:R-:W-:Y:S01]  /*13e50*/  ULDC.64 UR8, c[0x0][0x2d0] ;  /* 0x0000b40000087ab9 */ /* 0x000fe20000000a00 */
[----:B------:R-:W-:Y:S01]  /*13e60*/  UIADD3 UR5, UR5, UR6, URZ ;  /* 0x0000000605057290 */ /* 0x000fe2000fffe03f */
[----:B------:R-:W-:Y:S02]  /*13e70*/  IMAD R7, R3, UR8, RZ ;  /* 0x0000000803077c24 */ /* 0x000fe4000f8e02ff */
[----:B------:R-:W-:Y:S02]  /*13e80*/  IMAD.U32 R3, RZ, RZ, UR8 ;  /* 0x00000008ff037e24 */ /* 0x000fe4000f8e00ff */
[----:B0-----:R-:W-:Y:S02]  /*13e90*/  IMAD R0, R5, R4, R0 ;  /* 0x0000000405007224 */ /* 0x001fe400078e0200 */
[C---:B------:R-:W-:Y:S02]  /*13ea0*/  IMAD R7, R2.reuse, UR9, R7 ;  /* 0x0000000902077c24 */ /* 0x040fe4000f8e0207 */
[----:B------:R-:W-:Y:S01]  /*13eb0*/  IMAD.WIDE.U32 R2, R2, R3, UR4 ;  /* 0x0000000402027e25 */ /* 0x000fe2000f8e0003 */
[----:B------:R-:W-:Y:S01]  /*13ec0*/  SHF.R.S32.HI R4, RZ, 0x1f, R0 ;  /* 0x0000001fff047819 */ /* 0x000fe20000011400 */
[----:B------:R-:W-:-:S02]  /*13ed0*/  ULDC.64 UR4, c[0x0][0x2c8] ;  /* 0x0000b20000047ab9 */ /* 0x000fc40000000a00 */
[----:B------:R-:W-:Y:S02]  /*13ee0*/  IMAD.IADD R3, R3, 0x1, R7 ;  /* 0x0000000103037824 */ /* 0x000fe400078e0207 */
[----:B------:R-:W-:Y:S02]  /*13ef0*/  IMAD R4, R4, UR4, RZ ;  /* 0x0000000404047c24 */ /* 0x000fe4000f8e02ff */
[----:B------:R-:W-:-:S04]  /*13f00*/  IMAD.WIDE.U32 R2, R0, UR4, R2 ;  /* 0x0000000400027c25 */ /* 0x000fc8000f8e0002 */
[----:B------:R-:W-:Y:S01]  /*13f10*/  IMAD R7, R0, UR5, R4 ;  /* 0x0000000500077c24 */ /* 0x000fe2000f8e0204 */
[----:B------:R-:W-:Y:S01]  /*13f20*/  ULDC.64 UR4, c[0x0][0x280] ;  /* 0x0000a00000047ab9 */ /* 0x000fe20000000a00 */
[----:B------:R-:W-:Y:S02]  /*13f30*/  LOP3.LUT R9, R27, 0x80, RZ, 0xfc, !PT ;  /* 0x000000801b097812 */ /* 0x000fe400078efcff */
[----:B------:R-:W-:Y:S01]  /*13f40*/  IADD3 R0, P0, R2, UR4, RZ ;  /* 0x0000000402007c10 */ /* 0x000fe2000ff1e0ff */
[----:B------:R-:W-:Y:S02]  /*13f50*/  ULDC UR4, c[0x0][0x2b8] ;  /* 0x0000ae0000047ab9 */ /* 0x000fe40000000800 */
[----:B------:R-:W-:Y:S02]  /*13f60*/  ISETP.GE.AND P1, PT, R9, UR4, PT ;  /* 0x0000000409007c0c */ /* 0x000fe4000bf26270 */
[----:B------:R-:W-:Y:S02]  /*13f70*/  IADD3.X R4, R3, UR5, R7, P0, !PT ;  /* 0x0000000503047c10 */ /* 0x000fe400087fe407 */
[----:B------:R-:W-:Y:S01]  /*13f80*/  ISETP.GE.AND P0, PT, R27, UR4, PT ;  /* 0x000000041b007c0c */ /* 0x000fe2000bf06270 */
[----:B------:R-:W-:Y:S01]  /*13f90*/  UMOV UR4, 0xffffffff ;  /* 0xffffffff00047882 */ /* 0x000fe20000000000 */
[----:B-1----:R-:W-:-:S04]  /*13fa0*/  LOP3.LUT R18, R6, 0x7f, RZ, 0xc0, !PT ;  /* 0x0000007f06127812 */ /* 0x002fc800078ec0ff */
[----:B------:R-:W-:Y:S01]  /*13fb0*/  SHF.R.U32.HI R9, RZ, 0x3, R18 ;  /* 0x00000003ff097819 */ /* 0x000fe20000011612 */
[----:B----4-:R-:W-:Y:S06]  /*13fc0*/  BRA.DIV UR4, `(.L_x_2870) ;  /* 0x0000005604c47947 */ /* 0x010fec000b800000 */
[----:B------:R-:W0:Y:S01]  /*13fd0*/  SHFL.IDX PT, R14, R0, RZ, 0x181f ;  /* 0x00181fff000e7589 */ /* 0x000e2200000e0000 */
[----:B------:R-:W-:Y:S02]  /*13fe0*/  IMAD R19, R19, R5, RZ ;  /* 0x0000000513137224 */ /* 0x000fe400078e02ff */
[----:B------:R-:W-:Y:S01]  /*13ff0*/  IMAD R33, R33, 0x80, R9 ;  /* 0x0000008021217824 */ /* 0x000fe200078e0209 */
        /* <DEDUP_REMOVED lines=9> */
[----:B------:R-:W-:Y:S01]  /*14090*/  ISETP.GE.AND P2, PT, R6, R19, PT ;  /* 0x000000130600720c */ /* 0x000fe20003f46270 */
[----:B------:R-:W-:-:S02]  /*140a0*/  VIADD R6, R33, 0x20 ;  /* 0x0000002021067836 */ /* 0x000fc40000000000 */
[----:B-1----:R-:W1:Y:S10]  /*140b0*/  SHFL.IDX PT, R2, R4, 0x1, 0x181f ;  /* 0x00381f0004027f89 */ /* 0x002e7400000e0000 */
[----:B0-----:R-:W-:-:S05]  /*140c0*/  @!P2 IADD3 R14, P3, R27, R14, RZ ;  /* 0x0000000e1b0ea210 */ /* 0x001fca0007f7e0ff */
[----:B-1----:R-:W-:Y:S02]  /*140d0*/  @!P2 IMAD.X R5, RZ, RZ, R2, P3 ;  /* 0x000000ffff05a224 */ /* 0x002fe400018e0602 */
[----:B------:R-:W-:Y:S02]  /*140e0*/  @!P2 IMAD.MOV.U32 R2, RZ, RZ, R14 ;  /* 0x000000ffff02a224 */ /* 0x000fe400078e000e */
[----:B------:R-:W-:Y:S01]  /*140f0*/  @!P2 IMAD.MOV.U32 R3, RZ, RZ, R5 ;  /* 0x000000ffff03a224 */ /* 0x000fe200078e0005 */
[----:B------:R-:W0:Y:S04]  /*14100*/  SHFL.IDX PT, R14, R0, 0x2, 0x181f ;  /* 0x00581f00000e7f89 */ /* 0x000e2800000e0000 */
[----:B------:R-:W-:Y:S04]  /*14110*/  @!P2 LDGSTS.E.BYPASS.LTC128B.128 [R8+0x20c00], desc[UR54][R2.64], !P0 ;  /* 0x20c000000208afae */ /* 0x000fe8000c101d76 */
        /* <DEDUP_REMOVED lines=51> */
.L_x_2990:
        /* <DEDUP_REMOVED lines=11> */
.L_x_2872:
[----:B------:R-:W-:Y:S05]  /*14500*/  BSYNC B0 ;  /* 0x0000000000007941 */ /* 0x000fea0003800000 */
.L_x_2871:
[----:B------:R-:W-:Y:S01]  /*14510*/  NOP ;  /* 0x0000000000007918 */ /* 0x000fe20000000000 */
[----:B------:R-:W-:-:S13]  /*14520*/  PLOP3.LUT P0, PT, PT, PT, PT, 0x80, 0x0 ;  /* 0x000000000000781c */ /* 0x000fda0003f0f070 */
.L_x_2873:
        /* <DEDUP_REMOVED lines=20> */
.L_x_2991:
[----:B------:R-:W-:Y:S05]  /*14670*/  BSYNC B0 ;  /* 0x0000000000007941 */ /* 0x000fea0003800000 */
.L_x_2874:
[----:B------:R-:W-:Y:S05]  /*14680*/  @!P0 BRA `(.L_x_2876) ;  /* 0x0000001400e88947 */ /* 0x000fea0003800000 */
[----:B------:R-:W-:Y:S02]  /*14690*/  IMAD.MOV.U32 R10, RZ, RZ, R28 ;  /* 0x000000ffff0a7224 */ /* 0x000fe400078e001c */
[----:B------:R-:W-:-:S07]  /*146a0*/  IMAD.MOV.U32 R9, RZ, RZ, R25 ;  /* 0x000000ffff097224 */ /* 0x000fce00078e0019 */
.L_x_2896:
[----:B-1----:R-:W1:Y:S01]  /*146b0*/  LDC R2, c[0x0][0x430] ;  /* 0x00010c00ff027b82 */ /* 0x002e620000000800 */
[----:B0-----:R-:W0:Y:S01]  /*146c0*/  S2R R0, SR_TID.X ;  /* 0x0000000000007919 */ /* 0x001e220000002100 */
[----:B------:R-:W-:Y:S05]  /*146d0*/  YIELD ;  /* 0x0000000000007946 */ /* 0x000fea0003800000 */
[----:B------:R-:W-:Y:S01]  /*146e0*/  ULDC.64 UR4, c[0x0][0x428] ;  /* 0x00010a0000047ab9 */ /* 0x000fe20000000a00 */
[----:B-1----:R-:W-:Y:S02]  /*146f0*/  ISETP.NE.AND P0, PT, R2, 0x1, PT ;  /* 0x000000010200780c */ /* 0x002fe40003f05270 */
[----:B0-----:R-:W-:-:S11]  /*14700*/  LOP3.LUT R0, R0, 0x7f, RZ, 0xc0, !PT ;  /* 0x0000007f00007812 */ /* 0x001fd600078ec0ff */
[----:B------:R-:W0:Y:S01]  /*14710*/  @P0 LDC R3, c[0x0][0x434] ;  /* 0x00010d00ff030b82 */ /* 0x000e220000000800 */
[----:B------:R-:W-:-:S05]  /*14720*/  SHF.R.U32.HI R0, RZ, 0x3, R0 ;  /* 0x00000003ff007819 */ /* 0x000fca0000011600 */
[----:B------:R-:W-:Y:S02]  /*14730*/  IMAD R6, R26, 0x80, R0 ;  /* 0x000000801a067824 */ /* 0x000fe400078e0200 */
[----:B------:R-:W1:Y:S03]  /*14740*/  @P0 LDC R5, c[0x0][0x438] ;  /* 0x00010e00ff050b82 */ /* 0x000e660000000800 */
[----:B------:R-:W-:-:S05]  /*14750*/  IADD3 R6, R27, R6, R36 ;  /* 0x000000061b067210 */ /* 0x000fca0007ffe024 */
[----:B------:R-:W-:Y:S02]  /*14760*/  IMAD.MOV.U32 R0, RZ, RZ, R6 ;  /* 0x000000ffff007224 */ /* 0x000fe400078e0006 */
[----:B0-----:R-:W-:-:S05]  /*14770*/  @P0 IMAD.HI.U32 R2, R6, R3, RZ ;  /* 0x0000000306020227 */ /* 0x001fca00078e00ff */
[----:B-1----:R-:W-:Y:S01]  /*14780*/  @P0 SHF.R.U32.HI R0, RZ, R5, R2 ;  /* 0x00000005ff000219 */ /* 0x002fe20000011602 */
[----:B------:R-:W-:-:S03]  /*14790*/  IMAD R2, R37, UR4, RZ ;  /* 0x0000000425027c24 */ /* 0x000fc6000f8e02ff */
[----:B------:R-:W-:Y:S01]  /*147a0*/  SHF.R.S32.HI R3, RZ, 0x1f, R0 ;  /* 0x0000001fff037819 */ /* 0x000fe20000011400 */
[----:B------:R-:W-:Y:S02]  /*147b0*/  IMAD R5, R29, UR5, R2 ;  /* 0x000000051d057c24 */ /* 0x000fe4000f8e0202 */
[----:B------:R-:W-:-:S04]  /*147c0*/  IMAD.MOV.U32 R2, RZ, RZ, R0 ;  /* 0x000000ffff027224 */ /* 0x000fc800078e0000 */
        /* <DEDUP_REMOVED lines=9> */
[----:B------:R-:W-:Y:S01]  /*14860*/  VIADD R25, R9, 0x1 ;  /* 0x0000000109197836 */ /* 0x000fe20000000000 */
[C---:B------:R-:W-:Y:S01]  /*14870*/  ISETP.GT.AND P1, PT, R26.reuse, R35, PT ;  /* 0x000000231a00720c */ /* 0x040fe20003f24270 */
[----:B------:R-:W-:Y:S02]  /*14880*/  IMAD.MOV R3, RZ, RZ, -R0 ;  /* 0x000000ffff037224 */ /* 0x000fe400078e0a00 */
[----:B------:R-:W-:Y:S01]  /*14890*/  VIADD R26, R26, 0xffffffff ;  /* 0xffffffff1a1a7836 */ /* 0x000fe20000000000 */
[----:B------:R-:W-:Y:S01]  /*148a0*/  ISETP.NE.AND P0, PT, R25, 0x2, PT ;  /* 0x000000021900780c */ /* 0x000fe20003f05270 */
[----:B------:R-:W-:-:S03]  /*148b0*/  IMAD R6, R3, UR4, R6 ;  /* 0x0000000403067c24 */ /* 0x000fc6000f8e0206 */
[----:B------:R-:W-:Y:S02]  /*148c0*/  SEL R3, RZ, 0x1, P0 ;  /* 0x00000001ff037807 */ /* 0x000fe40000000000 */
[----:B------:R-:W-:Y:S02]  /*148d0*/  SEL R25, R25, RZ, P0 ;  /* 0x000000ff19197207 */ /* 0x000fe40000000000 */
[----:B------:R-:W-:Y:S02]  /*148e0*/  LOP3.LUT R28, R10, R3, RZ, 0x3c, !PT ;  /* 0x000000030a1c7212 */ /* 0x000fe400078e3cff */
[----:B---3--:R-:W-:Y:S01]  /*148f0*/  SHF.R.S32.HI R19, RZ, 0x1f, R5 ;  /* 0x0000001fff137819 */ /* 0x008fe20000011405 */
[----:B------:R-:W-:Y:S06]  /*14900*/  @!P2 BRA `(.L_x_2877) ;  /* 0x000000000004a947 */ /* 0x000fec0003800000 */
[----:B------:R-:W-:Y:S01]  /*14910*/  BPT.TRAP 0x1 ;  /* 0x000000040000795c */ /* 0x000fe20000300000 */
.L_x_2877:
[----:B------:R-:W-:Y:S01]  /*14920*/  IMAD R0, R25, 0x8, R17 ;  /* 0x0000000819007824 */ /* 0x000fe200078e0211 */
[----:B------:R-:W-:Y:S01]  /*14930*/  SHF.L.U32 R20, R28, 0x1f, RZ ;  /* 0x0000001f1c147819 */ /* 0x000fe200000006ff */
[----:B------:R-:W-:Y:S01]  /*14940*/  BSSY B0, `(.L_x_2878) ;  /* 0x0000004000007945 */ /* 0x000fe20003800000 */
[----:B------:R-:W-:Y:S02]  /*14950*/  SHF.R.S32.HI R18, RZ, 0x1f, R6 ;  /* 0x0000001fff127819 */ /* 0x000fe40000011406 */
[----:B------:R-:W0:Y:S02]  /*14960*/  SYNCS.PHASECHK.TRANS64.TRYWAIT P0, [R0+URZ+0x38880], R20 ;  /* 0x03888014000075a7 */ /* 0x000e24000800017f */
[----:B0-----:R-:W-:Y:S05]  /*14970*/  @!P0 BRA `(.L_x_2879) ;  /* 0x0000005400ec8947 */ /* 0x001fea0003800000 */
.L_x_2992:
[----:B------:R-:W-:Y:S05]  /*14980*/  BSYNC B0 ;  /* 0x0000000000007941 */ /* 0x000fea0003800000 */
.L_x_2878:
        /* <DEDUP_REMOVED lines=70> */
.L_x_3010:
        /* <DEDUP_REMOVED lines=9> */
.L_x_2881:
        /* <DEDUP_REMOVED lines=11> */
.L_x_2882:
[----:B------:R3:W-:Y:S01]  /*14f30*/  SYNCS.ARRIVE.TRANS64.A1T0 RZ, [R0+URZ+0x38870], RZ ;  /* 0x038870ff00ff79a7 */ /* 0x0007e2000810003f */
[----:B------:R-:W-:Y:S05]  /*14f40*/  @!P3 BRA `(.L_x_2883) ;  /* 0x000000000004b947 */ /* 0x000fea0003800000 */
[----:B------:R-:W-:Y:S01]  /*14f50*/  BPT.TRAP 0x1 ;  /* 0x000000040000795c */ /* 0x000fe20000300000 */
.L_x_2883:
[----:B------:R-:W4:Y:S01]  /*14f60*/  SYNCS.PHASECHK.TRANS64.TRYWAIT P0, [R0+URZ+0x38840], R20 ;  /* 0x03884014000075a7 */ /* 0x000f22000800017f */
[----:B------:R-:W-:Y:S04]  /*14f70*/  BSSY B0, `(.L_x_2884) ;  /* 0x0000002000007945 */ /* 0x000fe80003800000 */
[----:B----4-:R-:W-:Y:S05]  /*14f80*/  @!P0 BRA `(.L_x_2885) ;  /* 0x0000005800c48947 */ /* 0x010fea0003800000 */
.L_x_3011:
[----:B------:R-:W-:Y:S05]  /*14f90*/  BSYNC B0 ;  /* 0x0000000000007941 */ /* 0x000fea0003800000 */
.L_x_2884:
        /* <DEDUP_REMOVED lines=66> */
.L_x_3029:
        /* <DEDUP_REMOVED lines=9> */
.L_x_2887:
        /* <DEDUP_REMOVED lines=11> */
.L_x_2888:
[----:B------:R3:W-:Y:S02]  /*15500*/  SYNCS.ARRIVE.TRANS64.A1T0 RZ, [R0+URZ+0x38830], RZ ;  /* 0x038830ff00ff79a7 */ /* 0x0007e4000810003f */
[----:B---34-:R-:W-:-:S05]  /*15510*/  IMAD.U32 R0, RZ, RZ, UR44 ;  /* 0x0000002cff007e24 */ /* 0x018fca000f8e00ff */
[----:B------:R-:W-:-:S13]  /*15520*/  ISETP.NE.AND P0, PT, R0, 0x3, PT ;  /* 0x000000030000780c */ /* 0x000fda0003f05270 */
[----:B------:R-:W-:Y:S05]  /*15530*/  @!P0 BRA `(.L_x_2889) ;  /* 0x0000000000048947 */ /* 0x000fea0003800000 */
[----:B------:R-:W-:Y:S01]  /*15540*/  BPT.TRAP 0x1 ;  /* 0x000000040000795c */ /* 0x000fe20000300000 */
.L_x_2889:
[----:B------:R-:W-:Y:S01]  /*15550*/  LOP3.LUT R3, R10, 0x1, RZ, 0x3c, !PT ;  /* 0x000000010a037812 */ /* 0x000fe200078e3cff */
[----:B------:R-:W-:Y:S01]  /*15560*/  IMAD R18, R9, 0x8, R17 ;  /* 0x0000000809127824 */ /* 0x000fe200078e0211 */
[----:B------:R-:W-:Y:S02]  /*15570*/  BSSY B0, `(.L_x_2890) ;  /* 0x0000004000007945 */ /* 0x000fe40003800000 */
[----:B------:R-:W-:-:S04]  /*15580*/  SHF.L.U32 R3, R3, 0x1f, RZ ;  /* 0x0000001f03037819 */ /* 0x000fc800000006ff */
[----:B------:R-:W0:Y:S02]  /*15590*/  SYNCS.PHASECHK.TRANS64.TRYWAIT P2, [R18+URZ+0x38870], R3 ;  /* 0x03887003120075a7 */ /* 0x000e24000804017f */
[----:B0-----:R-:W-:Y:S05]  /*155a0*/  @!P2 BRA `(.L_x_2891) ;  /* 0x0000005c0074a947 */ /* 0x001fea0003800000 */
.L_x_3030:
[----:B------:R-:W-:Y:S05]  /*155b0*/  BSYNC B0 ;  /* 0x0000000000007941 */ /* 0x000fea0003800000 */
.L_x_2890:
[----:B------:R-:W-:-:S05]  /*155c0*/  IMAD.U32 R0, RZ, RZ, UR42 ;  /* 0x0000002aff007e24 */ /* 0x000fca000f8e00ff */
[----:B------:R-:W-:-:S13]  /*155d0*/  ISETP.NE.AND P2, PT, R0, 0x3, PT ;  /* 0x000000030000780c */ /* 0x000fda0003f45270 */
[----:B------:R-:W-:Y:S05]  /*155e0*/  @!P2 BRA `(.L_x_2892) ;  /* 0x000000000004a947 */ /* 0x000fea0003800000 */
[----:B------:R-:W-:Y:S01]  /*155f0*/  BPT.TRAP 0x1 ;  /* 0x000000040000795c */ /* 0x000fe20000300000 */
.L_x_2892:
[----:B------:R-:W-:Y:S01]  /*15600*/  SHF.L.U32 R5, R10, 0x1f, RZ ;  /* 0x0000001f0a057819 */ /* 0x000fe200000006ff */
[----:B0-----:R-:W-:-:S03]  /*15610*/  IMAD.SHL.U32 R3, R9, 0x8000, RZ ;  /* 0x0000800009037824 */ /* 0x001fc600078e00ff */
[----:B------:R-:W0:Y:S02]  /*15620*/  SYNCS.PHASECHK.TRANS64.TRYWAIT P2, [R18+URZ+0x38860], R5 ;  /* 0x03886005120075a7 */ /* 0x000e24000804017f */
[----:B0-----:R-:W-:Y:S05]  /*15630*/  @!P2 BRA `(.L_x_2893) ;  /* 0x0000005c0064a947 */ /* 0x001fea0003800000 */
.L_x_3031:
[----:B------:R-:W2:Y:S04]  /*15640*/  LDL R0, [R1+0xc] ;  /* 0x00000c0001007983 */ /* 0x000ea80000100800 */
[----:B------:R-:W3:Y:S01]  /*15650*/  LDL R12, [R1+0x8] ;  /* 0x00000800010c7983 */ /* 0x000ee20000100800 */
[----:B------:R-:W-:Y:S05]  /*15660*/  WARPSYNC.ALL ;  /* 0x0000000000007948 */ /* 0x000fea0003800000 */
[----:B------:R-:W-:-:S05]  /*15670*/  IMAD.U32 R33, RZ, RZ, UR42 ;  /* 0x0000002aff217e24 */ /* 0x000fca000f8e00ff */
[----:B------:R-:W-:Y:S02]  /*15680*/  ISETP.NE.AND P2, PT, R33, 0x3, PT ;  /* 0x000000032100780c */ /* 0x000fe40003f45270 */
[----:B--2---:R-:W-:Y:S02]  /*15690*/  LOP3.LUT R2, R3, R0, RZ, 0xfc, !PT ;  /* 0x0000000003027212 */ /* 0x004fe400078efcff */
[----:B---3--:R-:W-:-:S03]  /*156a0*/  IADD3 R3, R17, R3, R12 ;  /* 0x0000000311037210 */ /* 0x008fc60007ffe00c */
[----:B------:R-:W-:Y:S01]  /*156b0*/  IMAD.IADD R2, R17, 0x1, R2 ;  /* 0x0000000111027824 */ /* 0x000fe200078e0202 */
[----:B------:R-:W-:-:S03]  /*156c0*/  IADD3 R19, R30, 0x400, R3 ;  /* 0x000004001e137810 */ /* 0x000fc60007ffe003 */
[----:B------:R-:W-:Y:S01]  /*156d0*/  IMAD.IADD R0, R31, 0x1, R2 ;  /* 0x000000011f007824 */ /* 0x000fe200078e0202 */
[----:B0-----:R-:W0:Y:S02]  /*156e0*/  LDSM.16.MT88.4 R4, [R2+0x10400] ;  /* 0x010400000204783b */ /* 0x001e240000004200 */
        /* <DEDUP_REMOVED lines=91> */
[----:B------:R1:W-:Y:S01]  /*15ca0*/  STSM.16.M88.4 [R3+0x4000], R12 ;  /* 0x0040000c03007844 */ /* 0x0003e20000000200 */
[C-C-:B0-----:R-:W-:Y:S02]  /*15cb0*/  PRMT R8, R4.reuse, 0x6420, R5.reuse ;  /* 0x0000642004087816 */ /* 0x141fe40000000005 */
[----:B------:R-:W-:Y:S02]  /*15cc0*/  PRMT R9, R4, 0x7531, R5 ;  /* 0x0000753104097816 */ /* 0x000fe40000000005 */
[----:B------:R-:W-:-:S02]  /*15cd0*/  PRMT R10, R6, 0x6420, R7 ;  /* 0x00006420060a7816 */ /* 0x000fc40000000007 */
[----:B------:R-:W-:-:S05]  /*15ce0*/  PRMT R11, R6, 0x7531, R7 ;  /* 0x00007531060b7816 */ /* 0x000fca0000000007 */
[----:B------:R1:W-:Y:S01]  /*15cf0*/  STSM.16.M88.4 [R3+0x6000], R8 ;  /* 0x0060000803007844 */ /* 0x0003e20000000200 */
[----:B------:R-:W-:Y:S01]  /*15d00*/  @!PT LDS RZ, [RZ] ;  /* 0x00000000fffff984 */ /* 0x000fe20000000800 */
[----:B------:R-:W-:Y:S01]  /*15d10*/  @!PT LDS RZ, [RZ] ;  /* 0x00000000fffff984 */ /* 0x000fe20000000800 */
[----:B------:R-:W-:Y:S01]  /*15d20*/  @!PT LDS RZ, [RZ] ;  /* 0x00000000fffff984 */ /* 0x000fe20000000800 */
[----:B------:R-:W-:Y:S01]  /*15d30*/  @!PT LDS RZ, [RZ] ;  /* 0x00000000fffff984 */ /* 0x000fe20000000800 */
[----:B------:R0:W-:Y:S06]  /*15d40*/  MEMBAR.ALL.CTA ;  /* 0x0000000000007992 */ /* 0x0001ec0000008000 */
[----:B0-----:R-:W0:Y:S01]  /*15d50*/  FENCE.VIEW.ASYNC.S ;  /* 0x00000000000073c6 */ /* 0x001e220000000000 */
[----:B------:R-:W-:Y:S05]  /*15d60*/  @!P2 BRA `(.L_x_2894) ;  /* 0x000000000004a947 */ /* 0x000fea0003800000 */
[----:B------:R-:W-:Y:S01]  /*15d70*/  BPT.TRAP 0x1 ;  /* 0x000000040000795c */ /* 0x000fe20000300000 */
.L_x_2894:
[----:B0-----:R0:W-:Y:S01]  /*15d80*/  SYNCS.ARRIVE.TRANS64.A1T0 RZ, [R18+URZ+0x38850], RZ ;  /* 0x038850ff12ff79a7 */ /* 0x0011e2000810003f */
[----:B------:R-:W-:Y:S06]  /*15d90*/  BAR.SYNC.DEFER_BLOCKING 0x2, 0x80 ;  /* 0x0082000000007b1d */ /* 0x000fec0000010000 */
[----:B------:R-:W-:Y:S05]  /*15da0*/  @!P0 BRA `(.L_x_2895) ;  /* 0x0000000000048947 */ /* 0x000fea0003800000 */
[----:B------:R-:W-:Y:S01]  /*15db0*/  BPT.TRAP 0x1 ;  /* 0x000000040000795c */ /* 0x000fe20000300000 */
.L_x_2895:
[----:B------:R-:W2:Y:S01]  /*15dc0*/  LDL R0, [R1] ;  /* 0x0000000001007983 */ /* 0x000ea20000100800 */
[----:B0-----:R-:W-:Y:S02]  /*15dd0*/  VIADD R18, R18, 0x38880 ;  /* 0x0003888012127836 */ /* 0x001fe40000000000 */
[----:B-1----:R-:W-:Y:S02]  /*15de0*/  IMAD.MOV.U32 R10, RZ, RZ, R28 ;  /* 0x000000ffff0a7224 */ /* 0x002fe400078e001c */
[----:B------:R-:W-:Y:S01]  /*15df0*/  IMAD.MOV.U32 R9, RZ, RZ, R25 ;  /* 0x000000ffff097224 */ /* 0x000fe200078e0019 */
[----:B--2---:R-:W-:-:S04]  /*15e00*/  PRMT R18, R0, 0x654, R18 ;  /* 0x0000065400127816 */ /* 0x004fc80000000012 */
[----:B------:R1:W-:Y:S01]  /*15e10*/  SYNCS.ARRIVE.TRANS64.RED.A1T0 RZ, [R18+URZ], RZ ;  /* 0x000000ff12ff79a7 */ /* 0x0003e2000810043f */
[----:B------:R-:W-:Y:S05]  /*15e20*/  @P1 BRA `(.L_x_2896) ;  /* 0xffffffe800201947 */ /* 0x000fea000383ffff */
.L_x_2876:
[----:B0-----:R-:W0:Y:S01]  /*15e30*/  S2R R0, SR_TID.X ;  /* 0x0000000000007919 */ /* 0x001e220000002100 */
        /* <DEDUP_REMOVED lines=8> */
[----:B------:R-:W3:Y:S01]  /*15ec0*/  LDC.64 R2, c[0x0][0xc60] ;  /* 0x00031800ff027b82 */ /* 0x000ee20000000a00 */
[----:B------:R-:W0:Y:S02]  /*15ed0*/  FLO.U32 R0, UR4 ;  /* 0x0000000400007d00 */ /* 0x000e2400080e0000 */
[----:B0-----:R-:W-:-:S06]  /*15ee0*/  ISETP.EQ.U32.AND P1, PT, R0, R5, PT ;  /* 0x000000050000720c */ /* 0x001fcc0003f22070 */
[----:B------:R-:W3:Y:S07]  /*15ef0*/  POPC R5, UR4 ;  /* 0x0000000400057d09 */ /* 0x000eee0008000000 */
[----:B---3--:R-:W3:Y:S01]  /*15f00*/  @P1 ATOMG.E.ADD.STRONG.GPU PT, R3, desc[UR54][R2.64], R5 ;  /* 0x00000005020319a8 */ /* 0x008ee200081ee1f6 */
[----:B------:R-:W0:Y:S02]  /*15f10*/  S2R R4, SR_LTMASK ;  /* 0x0000000000047919 */ /* 0x000e240000003900 */
[----:B0-----:R-:W-:-:S04]  /*15f20*/  LOP3.LUT R4, R4, UR4, RZ, 0xc0, !PT ;  /* 0x0000000404047c12 */ /* 0x001fc8000f8ec0ff */
[----:B------:R-:W0:Y:S01]  /*15f30*/  POPC R7, R4 ;  /* 0x0000000400077309 */ /* 0x000e220000000000 */
[----:B---3--:R-:W0:Y:S02]  /*15f40*/  SHFL.IDX PT, R0, R3, R0, 0x1f ;  /* 0x00001f0003007589 */ /* 0x008e2400000e0000 */
[----:B0-----:R-:W-:-:S07]  /*15f50*/  IADD3 R32, R0, UR46, R7 ;  /* 0x0000002e00207c10 */ /* 0x001fce000fffe007 */
.L_x_2898:
[----:B------:R-:W-:Y:S05]  /*15f60*/  BSYNC B0 ;  /* 0x0000000000007941 */ /* 0x000fea0003800000 */
.L_x_2897:
[----:B------:R-:W-:Y:S05]  /*15f70*/  @!P0 BRA `(.L_x_2899) ;  /* 0x0000000000048947 */ /* 0x000fea0003800000 */
[----:B------:R-:W-:Y:S01]  /*15f80*/  BPT.TRAP 0x1 ;  /* 0x000000040000795c */ /* 0x000fe20000300000 */
.L_x_2899:
[----:B------:R-:W-:Y:S01]  /*15f90*/  LOP3.LUT R0, R28, 0x1, RZ, 0x3c, !PT ;  /* 0x000000011c007812 */ /* 0x000fe200078e3cff */
[----:B------:R-:W-:Y:S01]  /*15fa0*/  IMAD R19, R25, 0x8, R17 ;  /* 0x0000000819137824 */ /* 0x000fe200078e0211 */
[----:B------:R-:W-:Y:S02]  /*15fb0*/  BSSY B0, `(.L_x_2900) ;  /* 0x0000004000007945 */ /* 0x000fe40003800000 */
[----:B------:R-:W-:-:S04]  /*15fc0*/  SHF.L.U32 R0, R0, 0x1f, RZ ;  /* 0x0000001f00007819 */ /* 0x000fc800000006ff */
[----:B------:R-:W0:Y:S02]  /*15fd0*/  SYNCS.PHASECHK.TRANS64.TRYWAIT P1, [R19+URZ+0x38870], R0 ;  /* 0x03887000130075a7 */ /* 0x000e24000802017f */
[----:B0-----:R-:W-:Y:S05]  /*15fe0*/  @!P1 BRA `(.L_x_2901) ;  /* 0x00000054000c9947 */ /* 0x001fea0003800000 */
.L_x_3032:
[----:B------:R-:W-:Y:S05]  /*15ff0*/  BSYNC B0 ;  /* 0x0000000000007941 */ /* 0x000fea0003800000 */
.L_x_2900:
[----:B------:R-:W-:-:S05]  /*16000*/  IMAD.U32 R2, RZ, RZ, UR42 ;  /* 0x0000002aff027e24 */ /* 0x000fca000f8e00ff */
[----:B------:R-:W-:-:S13]  /*16010*/  ISETP.NE.AND P1, PT, R2, 0x3, PT ;  /* 0x000000030200780c */ /* 0x000fda0003f25270 */
[----:B------:R-:W-:Y:S05]  /*16020*/  @!P1 BRA `(.L_x_2902) ;  /* 0x0000000000049947 */ /* 0x000fea0003800000 */
[----:B------:R-:W-:Y:S01]  /*16030*/  BPT.TRAP 0x1 ;  /* 0x000000040000795c */ /* 0x000fe20000300000 */
.L_x_2902:
[----:B0-----:R-:W-:-:S04]  /*16040*/  SHF.L.U32 R0, R28, 0x1f, RZ ;  /* 0x0000001f1c007819 */ /* 0x001fc800000006ff */
[----:B------:R-:W0:Y:S02]  /*16050*/  SYNCS.PHASECHK.TRANS64.TRYWAIT P1, [R19+URZ+0x38860], R0 ;  /* 0x03886000130075a7 */ /* 0x000e24000802017f */
[----:B0-----:R-:W-:Y:S05]  /*16060*/  @!P1 BRA `(.L_x_2903) ;  /* 0x0000005400009947 */ /* 0x001fea0003800000 */
.L_x_3033:
[----:B------:R-:W0:Y:S04]  /*16070*/  LDL R2, [R1+0xc] ;  /* 0x00000c0001027983 */ /* 0x000e280000100800 */
[----:B------:R-:W3:Y:S01]  /*16080*/  LDL R3, [R1+0x8] ;  /* 0x0000080001037983 */ /* 0x000ee20000100800 */
[----:B-1----:R-:W-:Y:S01]  /*16090*/  IMAD.SHL.U32 R18, R25, 0x8000, RZ ;  /* 0x0000800019127824 */ /* 0x002fe200078e00ff */
[----:B------:R-:W-:Y:S05]  /*160a0*/  WARPSYNC.ALL ;  /* 0x0000000000007948 */ /* 0x000fea0003800000 */
[----:B------:R-:W-:-:S05]  /*160b0*/  IMAD.U32 R20, RZ, RZ, UR42 ;  /* 0x0000002aff147e24 */ /* 0x000fca000f8e00ff */
[----:B------:R-:W-:Y:S02]  /*160c0*/  ISETP.NE.AND P1, PT, R20, 0x3, PT ;  /* 0x000000031400780c */ /* 0x000fe40003f25270 */
[----:B0-----:R-:W-:Y:S02]  /*160d0*/  LOP3.LUT R0, R18, R2, RZ, 0xfc, !PT ;  /* 0x0000000212007212 */ /* 0x001fe400078efcff */
[----:B---3--:R-:W-:-:S03]  /*160e0*/  IADD3 R3, R17, R18, R3 ;  /* 0x0000001211037210 */ /* 0x008fc60007ffe003 */
        /* <DEDUP_REMOVED lines=109> */
.L_x_2904:
[----:B-1----:R1:W-:Y:S01]  /*167c0*/  SYNCS.ARRIVE.TRANS64.A1T0 RZ, [R19+URZ+0x38850], RZ ;  /* 0x038850ff13ff79a7 */ /* 0x0023e2000810003f */
[----:B------:R-:W-:Y:S06]  /*167d0*/  BAR.SYNC.DEFER_BLOCKING 0x2, 0x80 ;  /* 0x0082000000007b1d */ /* 0x000fec0000010000 */
[----:B------:R-:W-:Y:S05]  /*167e0*/  @!P0 BRA `(.L_x_2905) ;  /* 0x0000000000048947 */ /* 0x000fea0003800000 */
[----:B------:R-:W-:Y:S01]  /*167f0*/  BPT.TRAP 0x1 ;  /* 0x000000040000795c */ /* 0x000fe20000300000 */
.L_x_2905:
[----:B------:R-:W2:Y:S01]  /*16800*/  LDL R0, [R1] ;  /* 0x0000000001007983 */ /* 0x000ea20000100800 */
[----:B-1----:R-:W-:Y:S02]  /*16810*/  VIADD R19, R19, 0x38880 ;  /* 0x0003888013137836 */ /* 0x002fe40000000000 */
[----:B------:R-:W-:-:S05]  /*16820*/  VIADD R25, R25, 0x1 ;  /* 0x0000000119197836 */ /* 0x000fca0000000000 */
[----:B------:R-:W-:-:S04]  /*16830*/  ISETP.NE.AND P0, PT, R25, 0x2, PT ;  /* 0x000000021900780c */ /* 0x000fc80003f05270 */
[----:B0-----:R-:W-:Y:S02]  /*16840*/  SEL R3, RZ, 0x1, P0 ;  /* 0x00000001ff037807 */ /* 0x001fe40000000000 */
[----:B------:R-:W-:Y:S02]  /*16850*/  SEL R25, R25, RZ, P0 ;  /* 0x000000ff19197207 */ /* 0x000fe40000000000 */
[----:B------:R-:W-:Y:S02]  /*16860*/  LOP3.LUT R28, R28, R3, RZ, 0x3c, !PT ;  /* 0x000000031c1c7212 */ /* 0x000fe400078e3cff */
[----:B--2---:R-:W-:-:S04]  /*16870*/  PRMT R19, R0, 0x654, R19 ;  /* 0x0000065400137816 */ /* 0x004fc80000000013 */
[----:B------:R0:W-:Y:S03]  /*16880*/  SYNCS.ARRIVE.TRANS64.RED.A1T0 RZ, [R19+URZ], RZ ;  /* 0x000000ff13ff79a7 */ /* 0x0001e6000810043f */
.L_x_2846:
[----:B------:R-:W-:Y:S05]  /*16890*/  BSYNC B7 ;  /* 0x0000000000077941 */ /* 0x000fea0003800000 */
.L_x_2844:
[----:B------:R-:W-:-:S13]  /*168a0*/  LOP3.LUT P0, RZ, R16, 0x200, RZ, 0xc0, !PT ;  /* 0x0000020010ff7812 */ /* 0x000fda000780c0ff */
[----:B------:R-:W-:Y:S05]  /*168b0*/  @!P0 BRA `(.L_x_2906) ;  /* 0x0000000000288947 */ /* 0x000fea0003800000 */
[----:B------:R-:W1:Y:S08]  /*168c0*/  S2UR UR4, SR_CgaCtaId ;  /* 0x00000000000479c3 */ /* 0x000e700000008800 */
[----:B------:R-:W-:Y:S01]  /*168d0*/  BAR.SYNC.DEFER_BLOCKING 0x5, 0x180 ;  /* 0x0146000000007b1d */ /* 0x000fe20000010000 */
[----:B------:R-:W-:Y:S01]  /*168e0*/  MOV R17, 0x400 ;  /* 0x0000040000117802 */ /* 0x000fe20000000f00 */
[----:B-1----:R-:W-:-:S05]  /*168f0*/  IMAD.U32 R0, RZ, RZ, UR4 ;  /* 0x00000004ff007e24 */ /* 0x002fca000f8e00ff */
[----:B------:R-:W-:Y:S01]  /*16900*/  LEA R17, R0, R17, 0x18 ;  /* 0x0000001100117211 */ /* 0x000fe200078ec0ff */
[----:B------:R-:W-:Y:S04]  /*16910*/  STL [R1], R0 ;  /* 0x0000000001007387 */ /* 0x000fe80000100800 */
[----:B------:R-:W1:Y:S02]  /*16920*/  LDS.128 R32, [R17+0x388d0] ;  /* 0x0388d00011207984 */ /* 0x000e640000000c00 */
[----:B-1----:R-:W-:Y:S01]  /*16930*/  R2UR UR39, R35 ;  /* 0x00000000232772ca */ /* 0x002fe200000e0000 */
[----:B------:R-:W-:Y:S06]  /*16940*/  BAR.ARV 0x4, 0x180 ;  /* 0x0106000000007b1d */ /* 0x000fec0000002000 */
[----:B------:R-:W-:Y:S08]  /*16950*/  BRA `(.L_x_2907) ;  /* 0x0000000c00bc7947 */ /* 0x000ff00003800000 */
.L_x_2906:
[----:B------:R-:W1:Y:S01]  /*16960*/  S2R R0, SR_TID.X ;  /* 0x0000000000007919 */ /* 0x000e620000002100 */
[----:B------:R-:W-:Y:S01]  /*16970*/  ULDC UR4, c[0x0][0xc3c] ;  /* 0x00030f0000047ab9 */ /* 0x000fe20000000800 */
[----:B-1----:R-:W-:Y:S01]  /*16980*/  LOP3.LUT R9, R0, 0x1f, RZ, 0xc0, !PT ;  /* 0x0000001f00097812 */ /* 0x002fe200078ec0ff */
[----:B------:R-:W-:-:S03]  /*16990*/  IMAD.MOV.U32 R0, RZ, RZ, RZ ;  /* 0x000000ffff007224 */ /* 0x000fc600078e00ff */
[C---:B------:R-:W-:Y:S01]  /*169a0*/  ISETP.NE.AND P0, PT, R9.reuse, 0x1f, PT ;  /* 0x0000001f0900780c */ /* 0x040fe20003f05270 */
[----:B------:R-:W-:-:S05]  /*169b0*/  VIADD R7, R9, UR39 ;  /* 0x0000002709077c36 */ /* 0x000fca0008000000 */
[----:B------:R-:W-:Y:S01]  /*169c0*/  ISETP.GE.OR P1, PT, R7, UR4, !P0 ;  /* 0x0000000407007c0c */ /* 0x000fe2000c726670 */
[----:B------:R-:W-:-:S12]  /*169d0*/  ULDC UR4, c[0x0][0xc3c] ;  /* 0x00030f0000047ab9 */ /* 0x000fd80000000800 */
[----:B------:R-:W1:Y:S08]  /*169e0*/  @!P1 LDC.64 R2, c[0x0][0xc80] ;  /* 0x00032000ff029b82 */ /* 0x000e700000000a00 */
[----:B------:R-:W2:Y:S01]  /*169f0*/  @!P1 LDC.64 R4, c[0x0][0xc78] ;  /* 0x00031e00ff049b82 */ /* 0x000ea20000000a00 */
[----:B-1----:R-:W-:-:S05]  /*16a00*/  @!P1 IMAD.WIDE R2, R7, 0x4, R2 ;  /* 0x0000000407029825 */ /* 0x002fca00078e0202 */
        /* <DEDUP_REMOVED lines=10> */
[----:B------:R-:W1:Y:S02]  /*16ab0*/  SHFL.UP PT, R6, R4, 0x1, RZ ;  /* 0x0420000004067989 */ /* 0x000e6400000e00ff */
[----:B-1----:R-:W-:-:S05]  /*16ac0*/  SEL R7, R6, RZ, P1 ;  /* 0x000000ff06077207 */ /* 0x002fca0000800000 */
[----:B------:R-:W-:Y:S02]  /*16ad0*/  IMAD.IADD R7, R4, 0x1, R7 ;  /* 0x0000000104077824 */ /* 0x000fe400078e0207 */
[----:B------:R-:W1:Y:S03]  /*16ae0*/  LDC R4, c[0x0][0xc38] ;  /* 0x00030e00ff047b82 */ /* 0x000e660000000800 */
        /* <DEDUP_REMOVED lines=14> */
[----:B------:R-:W1:Y:S02]  /*16bd0*/  SHFL.IDX PT, R9, R3, 0x1f, 0x1f ;  /* 0x03e01f0003097f89 */ /* 0x000e6400000e0000 */
[----:B-1----:R-:W-:Y:S02]  /*16be0*/  IMAD R11, R9, R4, RZ ;  /* 0x00000004090b7224 */ /* 0x002fe400078e02ff */
[----:B------:R-:W-:Y:S02]  /*16bf0*/  IMAD.MOV.U32 R9, RZ, RZ, RZ ;  /* 0x000000ffff097224 */ /* 0x000fe400078e00ff */
[----:B------:R-:W-:-:S05]  /*16c00*/  IMAD.IADD R6, R6, 0x1, R11 ;  /* 0x0000000106067824 */ /* 0x000fca00078e020b */
[----:B------:R-:W-:-:S13]  /*16c10*/  ISETP.GT.AND P6, PT, R6, R7, PT ;  /* 0x000000070600720c */ /* 0x000fda0003fc4270 */
[----:B------:R-:W-:Y:S05]  /*16c20*/  @P6 BRA `(.L_x_2908) ;  /* 0x00000000009c6947 */ /* 0x000fea0003800000 */
.L_x_2910:
[----:B------:R-:W-:-:S04]  /*16c30*/  UIADD3 UR39, UR39, 0x1f, URZ ;  /* 0x0000001f27277890 */ /* 0x000fc8000fffe03f */
[----:B------:R-:W-:-:S06]  /*16c40*/  UISETP.GE.AND UP0, UPT, UR39, UR4, UPT ;  /* 0x000000042700728c */ /* 0x000fcc000bf06270 */
[----:B------:R-:W-:-:S13]  /*16c50*/  PLOP3.LUT P6, PT, PT, PT, UP0, 0x40, 0x0 ;  /* 0x000000000000781c */ /* 0x000fda0003fce808 */
[----:B------:R-:W-:Y:S05]  /*16c60*/  @!P6 BRA `(.L_x_2909) ;  /* 0x0000000800b8e947 */ /* 0x000fea0003800000 */
[----:B------:R-:W1:Y:S02]  /*16c70*/  S2R R0, SR_TID.X ;  /* 0x0000000000007919 */ /* 0x000e640000002100 */
[----:B-1----:R-:W-:-:S05]  /*16c80*/  LOP3.LUT R0, R0, 0x1f, RZ, 0xc0, !PT ;  /* 0x0000001f00007812 */ /* 0x002fca00078ec0ff */
[----:B------:R-:W-:Y:S02]  /*16c90*/  VIADD R11, R0, UR39 ;  /* 0x00000027000b7c36 */ /* 0x000fe40008000000 */
[----:B------:R-:W-:-:S03]  /*16ca0*/  IMAD.MOV.U32 R0, RZ, RZ, RZ ;  /* 0x000000ffff007224 */ /* 0x000fc600078e00ff */
[----:B------:R-:W-:-:S13]  /*16cb0*/  ISETP.GE.OR P6, PT, R11, UR4, !P0 ;  /* 0x000000040b007c0c */ /* 0x000fda000c7c6670 */
[----:B------:R-:W1:Y:S08]  /*16cc0*/  @!P6 LDC.64 R2, c[0x0][0xc80] ;  /* 0x00032000ff02eb82 */ /* 0x000e700000000a00 */
[----:B------:R-:W2:Y:S01]  /*16cd0*/  @!P6 LDC.64 R4, c[0x0][0xc78] ;  /* 0x00031e00ff04eb82 */ /* 0x000ea20000000a00 */
[----:B-1----:R-:W-:-:S05]  /*16ce0*/  @!P6 IMAD.WIDE R2, R11, 0x4, R2 ;  /* 0x000000040b02e825 */ /* 0x002fca00078e0202 */
[----:B------:R2:W3:Y:S02]  /*16cf0*/  @!P6 LDG.E R0, desc[UR54][R2.64] ;  /* 0x000000360200e981 */ /* 0x0004e4000c1e1900 */
        /* <DEDUP_REMOVED lines=9> */
[----:B------:R-:W-:Y:S02]  /*16d90*/  IMAD.IADD R11, R4, 0x1, R11 ;  /* 0x00000001040b7824 */ /* 0x000fe400078e020b */
[----:B------:R-:W1:Y:S03]  /*16da0*/  LDC R4, c[0x0][0xc38] ;  /* 0x00030e00ff047b82 */ /* 0x000e660000000800 */
        /* <DEDUP_REMOVED lines=9> */
[----:B------:R-:W1:Y:S02]  /*16e40*/  SHFL.IDX PT, R13, R2, 0x1f, 0x1f ;  /* 0x03e01f00020d7f89 */ /* 0x000e6400000e0000 */
[----:B-1----:R-:W-:-:S04]  /*16e50*/  IMAD R11, R13, R4, RZ ;  /* 0x000000040d0b7224 */ /* 0x002fc800078e02ff */
[----:B------:R-:W-:-:S05]  /*16e60*/  IMAD.IADD R6, R11, 0x1, R6 ;  /* 0x000000010b067824 */ /* 0x000fca00078e0206 */
[----:B------:R-:W-:-:S13]  /*16e70*/  ISETP.GT.AND P6, PT, R6, R7, PT ;  /* 0x000000070600720c */ /* 0x000fda0003fc4270 */
[----:B------:R-:W-:Y:S05]  /*16e80*/  @!P6 BRA `(.L_x_2910) ;  /* 0xfffffffc0068e947 */ /* 0x000fea000383ffff */
[----:B------:R-:W-:-:S07]  /*16e90*/  IMAD.MOV.U32 R3, RZ, RZ, R2 ;  /* 0x000000ffff037224 */ /* 0x000fce00078e0002 */
.L_x_2908:
        /* <DEDUP_REMOVED lines=14> */
.L_x_2911:
[----:B--2---:R-:W-:Y:S01]  /*16f80*/  ISETP.NE.AND P0, PT, R6, 0x1, PT ;  /* 0x000000010600780c */ /* 0x004fe20003f05270 */
[----:B0-----:R-:W-:Y:S01]  /*16f90*/  IMAD R32, R9, R4, R11 ;  /* 0x0000000409207224 */ /* 0x001fe200078e020b */
[----:B------:R-:W-:-:S03]  /*16fa0*/  UIADD3 UR39, UR4, UR39, URZ ;  /* 0x0000002704277290 */ /* 0x000fc6000fffe03f */
[----:B-1----:R-:W-:-:S08]  /*16fb0*/  IMAD.IADD R5, R7, 0x1, -R32 ;  /* 0x0000000107057824 */ /* 0x002fd000078e0a20 */
[----:B------:R-:W-:Y:S05]  /*16fc0*/  @!P0 BRA `(.L_x_2912) ;  /* 0x0000000000dc8947 */ /* 0x000fea0003800000 */
[----:B---3--:R-:W-:Y:S02]  /*16fd0*/  IABS R4, R0 ;  /* 0x0000000000047213 */ /* 0x008fe40000000000 */
[----:B------:R-:W-:Y:S02]  /*16fe0*/  IABS R7, R6 ;  /* 0x0000000600077213 */ /* 0x000fe40000000000 */
[----:B------:R-:W0:Y:S08]  /*16ff0*/  I2F.RP R8, R4 ;  /* 0x0000000400087306 */ /* 0x000e300000209400 */
[----:B------:R-:W1:Y:S08]  /*17000*/  I2F.RP R10, R7 ;  /* 0x00000007000a7306 */ /* 0x000e700000209400 */
[----:B0-----:R-:W4:Y:S08]  /*17010*/  MUFU.RCP R8, R8 ;  /* 0x0000000800087308 */ /* 0x001f300000001000 */
[----:B-1----:R-:W-:Y:S01]  /*17020*/  MUFU.RCP R10, R10 ;  /* 0x0000000a000a7308 */ /* 0x002fe20000001000 */
[----:B----4-:R-:W-:-:S07]  /*17030*/  VIADD R2, R8, 0xffffffe ;  /* 0x0ffffffe08027836 */ /* 0x010fce0000000000 */
[----:B------:R0:W1:Y:S02]  /*17040*/  F2I.FTZ.U32.TRUNC.NTZ R3, R2 ;  /* 0x0000000200037305 */ /* 0x000064000021f000 */
[----:B0-----:R-:W-:Y:S02]  /*17050*/  IMAD.MOV.U32 R2, RZ, RZ, RZ ;  /* 0x000000ffff027224 */ /* 0x001fe400078e00ff */
[----:B-1----:R-:W-:-:S04]  /*17060*/  IMAD.MOV R9, RZ, RZ, -R3 ;  /* 0x000000ffff097224 */ /* 0x002fc800078e0a03 */
        /* <DEDUP_REMOVED lines=45> */
.L_x_2912:
        /* <DEDUP_REMOVED lines=62> */
.L_x_2913:
[----:B------:R-:W-:-:S05]  /*17720*/  LOP3.LUT R33, RZ, R2, RZ, 0x33, !PT ;  /* 0x00000002ff217212 */ /* 0x000fca00078e33ff */
[----:B------:R-:W-:Y:S01]  /*17730*/  IMAD.IADD R33, R0, 0x1, R33 ;  /* 0x0000000100217824 */ /* 0x000fe200078e0221 */
[----:B------:R-:W-:Y:S06]  /*17740*/  BRA `(.L_x_2914) ;  /* 0x0000000000107947 */ /* 0x000fec0003800000 */
.L_x_2909:
[----:B------:R-:W-:Y:S01]  /*17750*/  IMAD.MOV.U32 R32, RZ, RZ, R7 ;  /* 0x000000ffff207224 */ /* 0x000fe200078e0007 */
[----:B------:R-:W-:Y:S01]  /*17760*/  ULDC UR39, c[0x0][0xc3c] ;  /* 0x00030f0000277ab9 */ /* 0x000fe20000000800 */
[----:B------:R-:W-:Y:S02]  /*17770*/  IMAD.MOV.U32 R33, RZ, RZ, RZ ;  /* 0x000000ffff217224 */ /* 0x000fe400078e00ff */
[----:B------:R-:W-:-:S07]  /*17780*/  IMAD.MOV.U32 R34, RZ, RZ, RZ ;  /* 0x000000ffff227224 */ /* 0x000fce00078e00ff */
.L_x_2914:
[----:B------:R1:W2:Y:S01]  /*17790*/  LDL R2, [R1] ;  /* 0x0000000001027983 */ /* 0x0002a20000100800 */
[----:B------:R-:W3:Y:S02]  /*177a0*/  S2R R0, SR_TID.X ;  /* 0x0000000000007919 */ /* 0x000ee40000002100 */
[----:B---3--:R-:W-:Y:S01]  /*177b0*/  LOP3.LUT R0, R0, 0x1f, RZ, 0xc0, !PT ;  /* 0x0000001f00007812 */ /* 0x008fe200078ec0ff */
[----:B------:R-:W-:Y:S03]  /*177c0*/  BAR.SYNC.DEFER_BLOCKING 0x4, 0x180 ;  /* 0x0106000000007b1d */ /* 0x000fe60000010000 */
[----:B------:R-:W-:Y:S01]  /*177d0*/  ISETP.NE.AND P0, PT, R0, RZ, PT ;  /* 0x000000ff0000720c */ /* 0x000fe20003f05270 */
[----:B------:R-:W-:-:S12]  /*177e0*/  IMAD.U32 R35, RZ, RZ, UR39 ;  /* 0x00000027ff237e24 */ /* 0x000fd8000f8e00ff */
[----:B------:R-:W-:Y:S01]  /*177f0*/  @!P0 MOV R0, 0x400 ;  /* 0x0000040000008802 */ /* 0x000fe20000000f00 */
[----:B--2---:R-:W2:Y:S03]  /*17800*/  @!P0 S2R R2, SR_CgaCtaId ;  /* 0x0000000000028919 */ /* 0x004ea60000008800 */
[----:B--2---:R-:W-:Y:S01]  /*17810*/  @!P0 LEA R17, R2, R0, 0x18 ;  /* 0x0000000002118211 */ /* 0x004fe200078ec0ff */
[----:B------:R1:W-:Y:S04]  /*17820*/  @!P0 STL [R1], R2 ;  /* 0x0000000201008387 */ /* 0x0003e80000100800 */
[----:B------:R1:W-:Y:S01]  /*17830*/  @!P0 STS.128 [R17+0x388d0], R32 ;  /* 0x0388d02011008388 */ /* 0x0003e20000000c00 */
[----:B------:R-:W-:Y:S06]  /*17840*/  BAR.ARV 0x5, 0x180 ;  /* 0x0146000000007b1d */ /* 0x000fec0000002000 */
.L_x_2907:
[----:B------:R-:W-:Y:S02]  /*17850*/  ULDC UR4, c[0x0][0xc3c] ;  /* 0x00030f0000047ab9 */ /* 0x000fe40000000800 */
[----:B------:R-:W-:-:S06]  /*17860*/  UISETP.GE.AND UP0, UPT, UR39, UR4, UPT ;  /* 0x000000042700728c */ /* 0x000fcc000bf06270 */
[----:B------:R-:W-:-:S13]  /*17870*/  PLOP3.LUT P0, PT, PT, PT, UP0, 0x80, 0x0 ;  /* 0x000000000000781c */ /* 0x000fda0003f0f008 */
[----:B------:R-:W-:Y:S05]  /*17880*/  @!P0 BRA `(.L_x_2915) ;  /* 0xffffff9c00b88947 */ /* 0x000fea000383ffff */
.L_x_2839:
[----:B0-----:R-:W2:Y:S01]  /*17890*/  LDL.LU R0, [R1+0x14] ;  /* 0x0000140001007983 */ /* 0x001ea20000300800 */
[----:B------:R-:W-:Y:S01]  /*178a0*/  BSSY B0, `(.L_x_2916) ;  /* 0x000000b000007945 */ /* 0x000fe20003800000 */
[----:B------:R-:W0:Y:S01]  /*178b0*/  S2R R5, SR_CgaCtaId ;  /* 0x0000000000057919 */ /* 0x000e220000008800 */
[----:B--2---:R-:W-:-:S05]  /*178c0*/  VIADD R0, R0, 0x1 ;  /* 0x0000000100007836 */ /* 0x004fca0000000000 */
[----:B-1----:R-:W-:-:S04]  /*178d0*/  LEA.HI R2, R0, R0, RZ, 0x1 ;  /* 0x0000000000027211 */ /* 0x002fc800078f08ff */
[----:B------:R-:W-:Y:S02]  /*178e0*/  LOP3.LUT R3, R2, 0xfffffffe, RZ, 0xc0, !PT ;  /* 0xfffffffe02037812 */ /* 0x000fe400078ec0ff */
[----:B------:R-:W-:-:S03]  /*178f0*/  MOV R2, 0x400 ;  /* 0x0000040000027802 */ /* 0x000fc60000000f00 */
[----:B------:R-:W-:Y:S01]  /*17900*/  IMAD.IADD R0, R0, 0x1, -R3 ;  /* 0x0000000100007824 */ /* 0x000fe200078e0a03 */
[----:B0-----:R-:W-:-:S04]  /*17910*/  LEA R4, R5, R2, 0x18 ;  /* 0x0000000205047211 */ /* 0x001fc800078ec0ff */
[----:B------:R-:W-:-:S04]  /*17920*/  SHF.L.U32 R0, R0, 0x1f, RZ ;  /* 0x0000001f00007819 */ /* 0x000fc800000006ff */
[----:B------:R-:W0:Y:S02]  /*17930*/  SYNCS.PHASECHK.TRANS64.TRYWAIT P0, [R4+URZ+0x38820], R0 ;  /* 0x03882000040075a7 */ /* 0x000e24000800017f */
[----:B0-----:R-:W-:Y:S05]  /*17940*/  @!P0 BRA `(.L_x_2917) ;  /* 0x0000003800dc8947 */ /* 0x001fea0003800000 */
.L_x_3034:
[----:B------:R-:W-:Y:S05]  /*17950*/  BSYNC B0 ;  /* 0x0000000000007941 */ /* 0x000fea0003800000 */
.L_x_2916:
[----:B------:R-:W-:-:S03]  /*17960*/  UMOV UR4, 0xffffffff ;  /* 0xffffffff00047882 */ /* 0x000fc60000000000 */
[----:B------:R-:W-:Y:S05]  /*17970*/  BRA.DIV UR4, `(.L_x_2918) ;  /* 0x0000003a04e47947 */ /* 0x000fea000b800000 */
[----:B0-----:R-:W0:Y:S02]  /*17980*/  S2R R0, SR_TID.X ;  /* 0x0000000000007919 */ /* 0x001e240000002100 */
[----:B0-----:R-:W-:-:S04]  /*17990*/  SHF.R.U32.HI R0, RZ, 0x5, R0 ;  /* 0x00000005ff007819 */ /* 0x001fc80000011600 */
[----:B------:R-:W-:-:S05]  /*179a0*/  LOP3.LUT R0, R0, 0x3, RZ, 0xc0, !PT ;  /* 0x0000000300007812 */ /* 0x000fca00078ec0ff */
[----:B------:R0:W1:Y:S02]  /*179b0*/  SHFL.IDX PT, R14, R0, RZ, 0x1f ;  /* 0x00001fff000e7589 */ /* 0x00006400000e0000 */
.L_x_3037:
[----:B-1----:R-:W-:Y:S01]  /*179c0*/  ISETP.NE.AND P0, PT, R14, RZ, PT ;  /* 0x000000ff0e00720c */ /* 0x002fe20003f05270 */
[----:B------:R-:W-:-:S12]  /*179d0*/  BSSY B0, `(.L_x_2919) ;  /* 0x000002c000007945 */ /* 0x000fd80003800000 */
[----:B------:R-:W-:Y:S05]  /*179e0*/  @P0 BRA `(.L_x_2920) ;  /* 0x0000000000a80947 */ /* 0x000fea0003800000 */
[----:B------:R-:W-:-:S03]  /*179f0*/  UMOV UR4, 0xffffffff ;  /* 0xffffffff00047882 */ /* 0x000fc60000000000 */
[----:B------:R-:W-:Y:S05]  /*17a00*/  BRA.DIV UR4, `(.L_x_2921) ;  /* 0x0000003a04f47947 */ /* 0x000fea000b800000 */
[----:B------:R-:W-:-:S13]  /*17a10*/  ELECT P6, URZ, PT ;  /* 0x00000000003f782f */ /* 0x000fda00038c0000 */
.L_x_3040:
[----:B------:R-:W-:Y:S05]  /*17a20*/  @!P6 BRA `(.L_x_2920) ;  /* 0x000000000098e947 */ /* 0x000fea0003800000 */
[----:B------:R-:W-:-:S06]  /*17a30*/  ULOP3.LUT UR4, UR43, 0x2, URZ, 0xfc, !UPT ;  /* 0x000000022b047892 */ /* 0x000fcc000f8efc3f */
[----:B0-----:R-:W-:-:S05]  /*17a40*/  IMAD.U32 R0, RZ, RZ, UR4 ;  /* 0x00000004ff007e24 */ /* 0x001fca000f8e00ff */
[----:B------:R-:W-:-:S13]  /*17a50*/  ISETP.NE.AND P0, PT, R0, 0x3, PT ;  /* 0x000000030000780c */ /* 0x000fda0003f05270 */
[----:B------:R-:W-:Y:S05]  /*17a60*/  @!P0 BRA `(.L_x_2922) ;  /* 0x0000000000048947 */ /* 0x000fea0003800000 */
[----:B------:R-:W-:Y:S01]  /*17a70*/  BPT.TRAP 0x1 ;  /* 0x000000040000795c */ /* 0x000fe20000300000 */
.L_x_2922:
[C---:B------:R-:W-:Y:S01]  /*17a80*/  IMAD R5, R25.reuse, 0x8, R4 ;  /* 0x0000000819057824 */ /* 0x040fe200078e0204 */
[----:B------:R-:W-:Y:S01]  /*17a90*/  SHF.L.U32 R0, R28, 0x1f, RZ ;  /* 0x0000001f1c007819 */ /* 0x000fe200000006ff */
[----:B------:R-:W-:-:S03]  /*17aa0*/  VIADD R25, R25, 0x1 ;  /* 0x0000000119197836 */ /* 0x000fc60000000000 */
[----:B------:R-:W0:Y:S02]  /*17ab0*/  SYNCS.PHASECHK.TRANS64.TRYWAIT P1, [R5+URZ+0x38840], R0 ;  /* 0x03884000050075a7 */ /* 0x000e24000802017f */
[----:B------:R-:W-:-:S04]  /*17ac0*/  ISETP.NE.AND P2, PT, R25, 0x2, PT ;  /* 0x000000021900780c */ /* 0x000fc80003f45270 */
[----:B------:R-:W-:Y:S01]  /*17ad0*/  SEL R3, RZ, 0x1, P2 ;  /* 0x00000001ff037807 */ /* 0x000fe20001000000 */
[----:B0-----:R-:W-:Y:S08]  /*17ae0*/  @!P1 BRA `(.L_x_2923) ;  /* 0x0000003800dc9947 */ /* 0x001ff00003800000 */
.L_x_3041:
[----:B------:R-:W-:Y:S02]  /*17af0*/  SEL R25, R25, RZ, P2 ;  /* 0x000000ff19197207 */ /* 0x000fe40001000000 */
[----:B------:R-:W-:Y:S01]  /*17b00*/  LOP3.LUT R2, R28, R3, RZ, 0x3c, !PT ;  /* 0x000000031c027212 */ /* 0x000fe200078e3cff */
[----:B------:R-:W-:Y:S06]  /*17b10*/  @!P0 BRA `(.L_x_2924) ;  /* 0x0000000000048947 */ /* 0x000fec0003800000 */
[----:B------:R-:W-:Y:S01]  /*17b20*/  BPT.TRAP 0x1 ;  /* 0x000000040000795c */ /* 0x000fe20000300000 */
.L_x_2924:
[----:B------:R-:W-:Y:S01]  /*17b30*/  IMAD R25, R25, 0x8, R4 ;  /* 0x0000000819197824 */ /* 0x000fe200078e0204 */
[----:B------:R-:W-:-:S04]  /*17b40*/  SHF.L.U32 R2, R2, 0x1f, RZ ;  /* 0x0000001f02027819 */ /* 0x000fc800000006ff */
[----:B------:R-:W1:Y:S02]  /*17b50*/  SYNCS.PHASECHK.TRANS64.TRYWAIT P1, [R25+URZ+0x38840], R2 ;  /* 0x03884002190075a7 */ /* 0x000e64000802017f */
[----:B-1----:R-:W-:Y:S05]  /*17b60*/  @!P1 BRA `(.L_x_2925) ;  /* 0x0000003800d09947 */ /* 0x002fea0003800000 */
.L_x_3042:
[----:B------:R-:W-:Y:S05]  /*17b70*/  @!P0 BRA `(.L_x_2926) ;  /* 0x0000000000048947 */ /* 0x000fea0003800000 */
[----:B------:R-:W-:Y:S01]  /*17b80*/  BPT.TRAP 0x1 ;  /* 0x000000040000795c */ /* 0x000fe20000300000 */
.L_x_2926:
[----:B------:R-:W2:Y:S02]  /*17b90*/  SYNCS.PHASECHK.TRANS64.TRYWAIT P1, [R5+URZ+0x38860], R0 ;  /* 0x03886000050075a7 */ /* 0x000ea4000802017f */
[----:B--2---:R-:W-:Y:S05]  /*17ba0*/  @!P1 BRA `(.L_x_2927) ;  /* 0x0000003800d49947 */ /* 0x004fea0003800000 */
.L_x_3043:
[----:B------:R-:W-:Y:S05]  /*17bb0*/  @!P0 BRA `(.L_x_2928) ;  /* 0x0000000000048947 */ /* 0x000fea0003800000 */
[----:B------:R-:W-:Y:S01]  /*17bc0*/  BPT.TRAP 0x1 ;  /* 0x000000040000795c */ /* 0x000fe20000300000 */
.L_x_2928:
[----:B------:R-:W3:Y:S02]  /*17bd0*/  SYNCS.PHASECHK.TRANS64.TRYWAIT P1, [R25+URZ+0x38860], R2 ;  /* 0x03886002190075a7 */ /* 0x000ee4000802017f */
[----:B---3--:R-:W-:Y:S05]  /*17be0*/  @!P1 BRA `(.L_x_2929) ;  /* 0x0000003800d89947 */ /* 0x008fea0003800000 */
.L_x_3044:
[----:B------:R-:W-:Y:S05]  /*17bf0*/  @!P0 BRA `(.L_x_2930) ;  /* 0x0000000000048947 */ /* 0x000fea0003800000 */
[----:B------:R-:W-:Y:S01]  /*17c00*/  BPT.TRAP 0x1 ;  /* 0x000000040000795c */ /* 0x000fe20000300000 */
.L_x_2930:
[----:B------:R-:W4:Y:S02]  /*17c10*/  SYNCS.PHASECHK.TRANS64.TRYWAIT P1, [R5+URZ+0x38880], R0 ;  /* 0x03888000050075a7 */ /* 0x000f24000802017f */
[----:B----4-:R-:W-:Y:S05]  /*17c20*/  @!P1 BRA `(.L_x_2931) ;  /* 0x0000003800dc9947 */ /* 0x010fea0003800000 */
.L_x_3045:
[----:B------:R-:W-:Y:S05]  /*17c30*/  @!P0 BRA `(.L_x_2932) ;  /* 0x0000000000048947 */ /* 0x000fea0003800000 */
[----:B------:R-:W-:Y:S01]  /*17c40*/  BPT.TRAP 0x1 ;  /* 0x000000040000795c */ /* 0x000fe20000300000 */
.L_x_2932:
[----:B------:R0:W0:Y:S02]  /*17c50*/  SYNCS.PHASECHK.TRANS64.TRYWAIT P0, [R25+URZ+0x38880], R2 ;  /* 0x03888002190075a7 */ /* 0x000024000800017f */
[----:B0-----:R-:W-:Y:S05]  /*17c60*/  @!P0 NANOSLEEP.SYNCS 0x989680 ;  /* 0x009896800000895d */ /* 0x001fea0003900000 */
[----:B------:R-:W0:Y:S02]  /*17c70*/  @!P0 SYNCS.PHASECHK.TRANS64 P0, [R25+URZ+0x38880], R2 ;  /* 0x03888002190085a7 */ /* 0x000e24000800007f */
[----:B0-----:R-:W-:Y:S05]  /*17c80*/  @!P0 BRA `(.L_x_2932) ;  /* 0xfffffffc00f08947 */ /* 0x001fea000383ffff */
.L_x_2920:
[----:B------:R-:W-:Y:S05]  /*17c90*/  BSYNC B0 ;  /* 0x0000000000007941 */ /* 0x000fea0003800000 */
.L_x_2919:
[----:B------:R-:W-:Y:S05]  /*17ca0*/  EXIT ;  /* 0x000000000000794d */ /* 0x000fea0003800000 */
.L_x_2773:
[----:B0-----:R-:W-:-:S04]  /*17cb0*/  IMAD.U32 R3, RZ, RZ, UR53 ;  /* 0x00000035ff037e24 */ /* 0x001fc8000f8e00ff */
[----:B------:R0:W1:Y:S03]  /*17cc0*/  SYNCS.PHASECHK.TRANS64.TRYWAIT P0, [R3+URZ+0x38800], R0 ;  /* 0x03880000030075a7 */ /* 0x000066000800017f */
[----:B-1----:R-:W-:Y:S05]  /*17cd0*/  @!P0 NANOSLEEP.SYNCS 0x989680 ;  /* 0x009896800000895d */ /* 0x002fea0003900000 */
[----:B------:R-:W1:Y:S02]  /*17ce0*/  @!P0 SYNCS.PHASECHK.TRANS64 P0, [R3+URZ+0x38800], R0 ;  /* 0x03880000030085a7 */ /* 0x000e64000800007f */
[----:B-1----:R-:W-:Y:S05]  /*17cf0*/  @!P0 BRA `(.L_x_2773) ;  /* 0xfffffffc00ec8947 */ /* 0x002fea000383ffff */
[----:B------:R-:W-:Y:S05]  /*17d00*/  BRA `(.L_x_2933) ;  /* 0xfffffea4007c7947 */ /* 0x000fea000383ffff */
.L_x_2777:
[----:B-1----:R-:W-:-:S04]  /*17d10*/  IMAD.U32 R0, RZ, RZ, UR58 ;  /* 0x0000003aff007e24 */ /* 0x002fc8000f8e00ff */
[----:B------:R1:W2:Y:S03]  /*17d20*/  SYNCS.PHASECHK.TRANS64.TRYWAIT P1, [R0+URZ+0x38830], R7 ;  /* 0x03883007000075a7 */ /* 0x0002a6000802017f */
[----:B--2---:R-:W-:Y:S05]  /*17d30*/  @!P1 NANOSLEEP.SYNCS 0x989680 ;  /* 0x009896800000995d */ /* 0x004fea0003900000 */
[----:B------:R-:W2:Y:S02]  /*17d40*/  @!P1 SYNCS.PHASECHK.TRANS64 P1, [R0+URZ+0x38830], R7 ;  /* 0x03883007000095a7 */ /* 0x000ea4000802007f */
[----:B--2---:R-:W-:Y:S05]  /*17d50*/  @!P1 BRA `(.L_x_2777) ;  /* 0xfffffffc00ec9947 */ /* 0x004fea000383ffff */
[----:B------:R-:W-:Y:S05]  /*17d60*/  BRA `(.L_x_2776) ;  /* 0xfffffea400a07947 */ /* 0x000fea000383ffff */
.L_x_2782:
[----:B-1----:R-:W-:-:S04]  /*17d70*/  IMAD.U32 R8, RZ, RZ, UR58 ;  /* 0x0000003aff087e24 */ /* 0x002fc8000f8e00ff */
[----:B------:R1:W2:Y:S03]  /*17d80*/  SYNCS.PHASECHK.TRANS64.TRYWAIT P1, [R8+URZ+0x38850], R7 ;  /* 0x03885007080075a7 */ /* 0x0002a6000802017f */
[----:B--2---:R-:W-:Y:S05]  /*17d90*/  @!P1 NANOSLEEP.SYNCS 0x989680 ;  /* 0x009896800000995d */ /* 0x004fea0003900000 */
[----:B------:R-:W2:Y:S02]  /*17da0*/  @!P1 SYNCS.PHASECHK.TRANS64 P1, [R8+URZ+0x38850], R7 ;  /* 0x03885007080095a7 */ /* 0x000ea4000802007f */
[----:B--2---:R-:W-:Y:S05]  /*17db0*/  @!P1 BRA `(.L_x_2782) ;  /* 0xfffffffc00ec9947 */ /* 0x004fea000383ffff */
[----:B------:R-:W-:Y:S05]  /*17dc0*/  BRA `(.L_x_2781) ;  /* 0xfffffec400b87947 */ /* 0x000fea000383ffff */
.L_x_2788:
[----:B-1----:R-:W-:-:S04]  /*17dd0*/  IMAD.U32 R3, RZ, RZ, UR56 ;  /* 0x00000038ff037e24 */ /* 0x002fc8000f8e00ff */
[----:B------:R1:W2:Y:S03]  /*17de0*/  SYNCS.PHASECHK.TRANS64.TRYWAIT P1, [R3+URZ+0x38830], R6 ;  /* 0x03883006030075a7 */ /* 0x0002a6000802017f */
[----:B--2---:R-:W-:Y:S05]  /*17df0*/  @!P1 NANOSLEEP.SYNCS 0x989680 ;  /* 0x009896800000995d */ /* 0x004fea0003900000 */
[----:B------:R-:W2:Y:S02]  /*17e00*/  @!P1 SYNCS.PHASECHK.TRANS64 P1, [R3+URZ+0x38830], R6 ;  /* 0x03883006030095a7 */ /* 0x000ea4000802007f */
[----:B--2---:R-:W-:Y:S05]  /*17e10*/  @!P1 BRA `(.L_x_2788) ;  /* 0xfffffffc00ec9947 */ /* 0x004fea000383ffff */
[----:B------:R-:W-:Y:S05]  /*17e20*/  BRA `(.L_x_2787) ;  /* 0xfffffec800bc7947 */ /* 0x000fea000383ffff */
.L_x_2793:
[----:B---3--:R-:W-:-:S04]  /*17e30*/  IMAD.U32 R7, RZ, RZ, UR56 ;  /* 0x00000038ff077e24 */ /* 0x008fc8000f8e00ff */
[----:B------:R3:W4:Y:S03]  /*17e40*/  SYNCS.PHASECHK.TRANS64.TRYWAIT P1, [R7+URZ+0x38850], R6 ;  /* 0x03885006070075a7 */ /* 0x000726000802017f */
[----:B----4-:R-:W-:Y:S05]  /*17e50*/  @!P1 NANOSLEEP.SYNCS 0x989680 ;  /* 0x009896800000995d */ /* 0x010fea0003900000 */
[----:B------:R-:W4:Y:S02]  /*17e60*/  @!P1 SYNCS.PHASECHK.TRANS64 P1, [R7+URZ+0x38850], R6 ;  /* 0x03885006070095a7 */ /* 0x000f24000802007f */
[----:B----4-:R-:W-:Y:S05]  /*17e70*/  @!P1 BRA `(.L_x_2793) ;  /* 0xfffffffc00ec9947 */ /* 0x010fea000383ffff */
[----:B------:R-:W-:Y:S05]  /*17e80*/  BRA `(.L_x_2792) ;  /* 0xfffffef000d07947 */ /* 0x000fea000383ffff */
.L_x_2800:
[----:B-1----:R-:W-:-:S04]  /*17e90*/  IMAD.U32 R3, RZ, RZ, UR50 ;  /* 0x00000032ff037e24 */ /* 0x002fc8000f8e00ff */
[----:B------:R1:W2:Y:S03]  /*17ea0*/  SYNCS.PHASECHK.TRANS64.TRYWAIT P1, [R3+URZ+0x38830], R6 ;  /* 0x03883006030075a7 */ /* 0x0002a6000802017f */
[----:B--2---:R-:W-:Y:S05]  /*17eb0*/  @!P1 NANOSLEEP.SYNCS 0x989680 ;  /* 0x009896800000995d */ /* 0x004fea0003900000 */
[----:B------:R-:W2:Y:S02]  /*17ec0*/  @!P1 SYNCS.PHASECHK.TRANS64 P1, [R3+URZ+0x38830], R6 ;  /* 0x03883006030095a7 */ /* 0x000ea4000802007f */
[----:B--2---:R-:W-:Y:S05]  /*17ed0*/  @!P1 BRA `(.L_x_2800) ;  /* 0xfffffffc00ec9947 */ /* 0x004fea000383ffff */
[----:B------:R-:W-:Y:S05]  /*17ee0*/  BRA `(.L_x_2799) ;  /* 0xfffffef400b47947 */ /* 0x000fea000383ffff */
.L_x_2805:
[----:B---3--:R-:W-:-:S04]  /*17ef0*/  IMAD.U32 R7, RZ, RZ, UR50 ;  /* 0x00000032ff077e24 */ /* 0x008fc8000f8e00ff */
[----:B------:R3:W4:Y:S03]  /*17f00*/  SYNCS.PHASECHK.TRANS64.TRYWAIT P1, [R7+URZ+0x38850], R6 ;  /* 0x03885006070075a7 */ /* 0x000726000802017f */
[----:B----4-:R-:W-:Y:S05]  /*17f10*/  @!P1 NANOSLEEP.SYNCS 0x989680 ;  /* 0x009896800000995d */ /* 0x010fea0003900000 */
[----:B------:R-:W4:Y:S02]  /*17f20*/  @!P1 SYNCS.PHASECHK.TRANS64 P1, [R7+URZ+0x38850], R6 ;  /* 0x03885006070095a7 */ /* 0x000f24000802007f */
[----:B----4-:R-:W-:Y:S05]  /*17f30*/  @!P1 BRA `(.L_x_2805) ;  /* 0xfffffffc00ec9947 */ /* 0x010fea000383ffff */
[----:B------:R-:W-:Y:S05]  /*17f40*/  BRA `(.L_x_2804) ;  /* 0xffffff1400487947 */ /* 0x000fea000383ffff */
.L_x_2855:
        /* <DEDUP_REMOVED lines=10> */
.L_x_2934:
[----:B------:R-:W-:Y:S05]  /*17ff0*/  BRA `(.L_x_2935) ;  /* 0xffffffa8007c7947 */ /* 0x000fea000383ffff */
.L_x_2858:
[----:B0-----:R0:W1:Y:S02]  /*18000*/  SYNCS.PHASECHK.TRANS64.TRYWAIT P0, [R6+URZ+0x38880], R20 ;  /* 0x03888014060075a7 */ /* 0x001064000800017f */
[----:B-1----:R-:W-:Y:S05]  /*18010*/  @!P0 NANOSLEEP.SYNCS 0x989680 ;  /* 0x009896800000895d */ /* 0x002fea0003900000 */
[----:B------:R-:W1:Y:S02]  /*18020*/  @!P0 SYNCS.PHASECHK.TRANS64 P0, [R6+URZ+0x38880], R20 ;  /* 0x03888014060085a7 */ /* 0x000e64000800007f */
[----:B-1----:R-:W-:Y:S05]  /*18030*/  @!P0 BRA `(.L_x_2858) ;  /* 0xfffffffc00f08947 */ /* 0x002fea000383ffff */
[----:B------:R-:W-:Y:S05]  /*18040*/  BRA `(.L_x_2936) ;  /* 0xffffffa8009c7947 */ /* 0x000fea000383ffff */
.L_x_2859:
        /* <DEDUP_REMOVED lines=8> */
.L_x_2938:
[----:B------:R-:W-:Y:S05]  /*180d0*/  BSYNC B0 ;  /* 0x0000000000007941 */ /* 0x000fea0003800000 */
.L_x_2937:
[----:B------:R-:W-:Y:S01]  /*180e0*/  IMAD.MOV.U32 R13, RZ, RZ, R7 ;  /* 0x000000ffff0d7224 */ /* 0x000fe200078e0007 */
[----:B------:R-:W0:Y:S01]  /*180f0*/  LDC R26, c[0x0][0x2f4] ;  /* 0x0000bd00ff1a7b82 */ /* 0x000e220000000800 */
[----:B------:R-:W-:Y:S01]  /*18100*/  IMAD.MOV.U32 R12, RZ, RZ, RZ ;  /* 0x000000ffff0c7224 */ /* 0x000fe200078e00ff */
[----:B------:R-:W-:Y:S01]  /*18110*/  LOP3.LUT R21, R27, 0x80, RZ, 0xfc, !PT ;  /* 0x000000801b157812 */ /* 0x000fe200078efcff */
[----:B------:R-:W-:Y:S01]  /*18120*/  IMAD.MOV.U32 R11, RZ, RZ, 0x181f ;  /* 0x0000181fff0b7424 */ /* 0x000fe200078e00ff */
[----:B------:R-:W-:Y:S01]  /*18130*/  ISETP.GE.AND P3, PT, R18, 0x11, PT ;  /* 0x000000111200780c */ /* 0x000fe20003f66270 */
        /* <DEDUP_REMOVED lines=8> */
.L_x_2939:
[----:B------:R-:W-:Y:S02]  /*181c0*/  ISETP.GE.AND P4, PT, R18, 0x41, PT ;  /* 0x000000411200780c */ /* 0x000fe40003f86270 */
[----:B------:R-:W-:Y:S02]  /*181d0*/  @P3 LOP3.LUT R16, R16, 0x20, RZ, 0xfc, !PT ;  /* 0x0000002010103812 */ /* 0x000fe400078efcff */
[----:B------:R-:W-:Y:S02]  /*181e0*/  ISETP.GE.AND P3, PT, R18, 0x51, PT ;  /* 0x000000511200780c */ /* 0x000fe40003f66270 */
        /* <DEDUP_REMOVED lines=9> */
.L_x_2940:
        /* <DEDUP_REMOVED lines=14> */
.L_x_2941:
[----:B------:R-:W-:Y:S02]  /*18360*/  IMAD.MOV.U32 R13, RZ, RZ, R8 ;  /* 0x000000ffff0d7224 */ /* 0x000fe400078e0008 */
[----:B------:R-:W-:Y:S02]  /*18370*/  IMAD.MOV.U32 R12, RZ, RZ, 0x2 ;  /* 0x00000002ff0c7424 */ /* 0x000fe400078e00ff */
[----:B------:R-:W-:-:S07]  /*18380*/  IMAD.MOV.U32 R2, RZ, RZ, R14 ;  /* 0x000000ffff027224 */ /* 0x000fce00078e000e */
[----:B------:R-:W-:Y:S05]  /*18390*/  WARPSYNC.COLLECTIVE R15, `(.L_x_2942) ;  /* 0x000000000f087348 */ /* 0x000fea0003c00000 */
[----:B------:R0:W1:Y:S02]  /*183a0*/  SHFL.IDX P6, R14, R13, R12, R11 ;  /* 0x0000000c0d0e7389 */ /* 0x00006400000c000b */
[----:B01----:R-:W-:Y:S01]  /*183b0*/  ENDCOLLECTIVE ;  /* 0x000000000000791b */ /* 0x003fe20003800000 */
.L_x_2942:
        /* <DEDUP_REMOVED lines=14> */
.L_x_2943:
[----:B------:R-:W-:Y:S02]  /*184a0*/  IMAD.MOV.U32 R13, RZ, RZ, R8 ;  /* 0x000000ffff0d7224 */ /* 0x000fe400078e0008 */
[----:B------:R-:W-:Y:S02]  /*184b0*/  IMAD.MOV.U32 R12, RZ, RZ, 0x3 ;  /* 0x00000003ff0c7424 */ /* 0x000fe400078e00ff */
[----:B------:R-:W-:-:S07]  /*184c0*/  IMAD.MOV.U32 R2, RZ, RZ, R14 ;  /* 0x000000ffff027224 */ /* 0x000fce00078e000e */
[----:B------:R-:W-:Y:S05]  /*184d0*/  WARPSYNC.COLLECTIVE R15, `(.L_x_2944) ;  /* 0x000000000f087348 */ /* 0x000fea0003c00000 */
[----:B------:R0:W1:Y:S02]  /*184e0*/  SHFL.IDX P6, R14, R13, R12, R11 ;  /* 0x0000000c0d0e7389 */ /* 0x00006400000c000b */
[----:B01----:R-:W-:Y:S01]  /*184f0*/  ENDCOLLECTIVE ;  /* 0x000000000000791b */ /* 0x003fe20003800000 */
.L_x_2944:
        /* <DEDUP_REMOVED lines=14> */
.L_x_2945:
[----:B------:R-:W-:Y:S02]  /*185e0*/  IMAD.MOV.U32 R13, RZ, RZ, R8 ;  /* 0x000000ffff0d7224 */ /* 0x000fe400078e0008 */
[----:B------:R-:W-:Y:S02]  /*185f0*/  IMAD.MOV.U32 R12, RZ, RZ, 0x4 ;  /* 0x00000004ff0c7424 */ /* 0x000fe400078e00ff */
[----:B------:R-:W-:-:S07]  /*18600*/  IMAD.MOV.U32 R2, RZ, RZ, R14 ;  /* 0x000000ffff027224 */ /* 0x000fce00078e000e */
[----:B------:R-:W-:Y:S05]  /*18610*/  WARPSYNC.COLLECTIVE R15, `(.L_x_2946) ;  /* 0x000000000f087348 */ /* 0x000fea0003c00000 */
[----:B------:R0:W1:Y:S02]  /*18620*/  SHFL.IDX P6, R14, R13, R12, R11 ;  /* 0x0000000c0d0e7389 */ /* 0x00006400000c000b */
[----:B01----:R-:W-:Y:S01]  /*18630*/  ENDCOLLECTIVE ;  /* 0x000000000000791b */ /* 0x003fe20003800000 */
.L_x_2946:
        /* <DEDUP_REMOVED lines=14> */
.L_x_2947:
[----:B------:R-:W-:Y:S02]  /*18720*/  IMAD.MOV.U32 R13, RZ, RZ, R8 ;  /* 0x000000ffff0d7224 */ /* 0x000fe400078e0008 */
[----:B------:R-:W-:Y:S02]  /*18730*/  IMAD.MOV.U32 R12, RZ, RZ, 0x5 ;  /* 0x00000005ff0c7424 */ /* 0x000fe400078e00ff */
[----:B------:R-:W-:-:S07]  /*18740*/  IMAD.MOV.U32 R2, RZ, RZ, R14 ;  /* 0x000000ffff027224 */ /* 0x000fce00078e000e */
[----:B------:R-:W-:Y:S05]  /*18750*/  WARPSYNC.COLLECTIVE R15, `(.L_x_2948) ;  /* 0x000000000f087348 */ /* 0x000fea0003c00000 */
[----:B------:R0:W1:Y:S02]  /*18760*/  SHFL.IDX P6, R14, R13, R12, R11 ;  /* 0x0000000c0d0e7389 */ /* 0x00006400000c000b */
[----:B01----:R-:W-:Y:S01]  /*18770*/  ENDCOLLECTIVE ;  /* 0x000000000000791b */ /* 0x003fe20003800000 */
.L_x_2948:
        /* <DEDUP_REMOVED lines=14> */
.L_x_2949:
[----:B------:R-:W-:Y:S02]  /*18860*/  IMAD.MOV.U32 R13, RZ, RZ, R8 ;  /* 0x000000ffff0d7224 */ /* 0x000fe400078e0008 */
[----:B------:R-:W-:Y:S02]  /*18870*/  IMAD.MOV.U32 R12, RZ, RZ, 0x6 ;  /* 0x00000006ff0c7424 */ /* 0x000fe400078e00ff */
[----:B------:R-:W-:-:S07]  /*18880*/  IMAD.MOV.U32 R2, RZ, RZ, R14 ;  /* 0x000000ffff027224 */ /* 0x000fce00078e000e */
[----:B------:R-:W-:Y:S05]  /*18890*/  WARPSYNC.COLLECTIVE R15, `(.L_x_2950) ;  /* 0x000000000f087348 */ /* 0x000fea0003c00000 */
[----:B------:R0:W1:Y:S02]  /*188a0*/  SHFL.IDX P6, R14, R13, R12, R11 ;  /* 0x0000000c0d0e7389 */ /* 0x00006400000c000b */
[----:B01----:R-:W-:Y:S01]  /*188b0*/  ENDCOLLECTIVE ;  /* 0x000000000000791b */ /* 0x003fe20003800000 */
.L_x_2950:
        /* <DEDUP_REMOVED lines=14> */
.L_x_2951:
[----:B------:R-:W-:Y:S02]  /*189a0*/  IMAD.MOV.U32 R13, RZ, RZ, R8 ;  /* 0x000000ffff0d7224 */ /* 0x000fe400078e0008 */
[----:B------:R-:W-:Y:S02]  /*189b0*/  IMAD.MOV.U32 R12, RZ, RZ, 0x7 ;  /* 0x00000007ff0c7424 */ /* 0x000fe400078e00ff */
[----:B------:R-:W-:-:S07]  /*189c0*/  IMAD.MOV.U32 R2, RZ, RZ, R14 ;  /* 0x000000ffff027224 */ /* 0x000fce00078e000e */
[----:B------:R-:W-:Y:S05]  /*189d0*/  WARPSYNC.COLLECTIVE R15, `(.L_x_2952) ;  /* 0x000000000f087348 */ /* 0x000fea0003c00000 */
[----:B------:R0:W1:Y:S02]  /*189e0*/  SHFL.IDX P6, R14, R13, R12, R11 ;  /* 0x0000000c0d0e7389 */ /* 0x00006400000c000b */
[----:B01----:R-:W-:Y:S01]  /*189f0*/  ENDCOLLECTIVE ;  /* 0x000000000000791b */ /* 0x003fe20003800000 */
.L_x_2952:
        /* <DEDUP_REMOVED lines=13> */
.L_x_2953:
        /* <DEDUP_REMOVED lines=12> */
.L_x_2864:
[----:B--2---:R2:W3:Y:S02]  /*18b90*/  SYNCS.PHASECHK.TRANS64.TRYWAIT P0, [R6+URZ+0x38840], R20 ;  /* 0x03884014060075a7 */ /* 0x0044e4000800017f */
[----:B---3--:R-:W-:Y:S05]  /*18ba0*/  @!P0 NANOSLEEP.SYNCS 0x989680 ;  /* 0x009896800000895d */ /* 0x008fea0003900000 */
[----:B------:R-:W3:Y:S02]  /*18bb0*/  @!P0 SYNCS.PHASECHK.TRANS64 P0, [R6+URZ+0x38840], R20 ;  /* 0x03884014060085a7 */ /* 0x000ee4000800007f */
[----:B---3--:R-:W-:Y:S05]  /*18bc0*/  @!P0 BRA `(.L_x_2864) ;  /* 0xfffffffc00f08947 */ /* 0x008fea000383ffff */
[----:B------:R-:W-:Y:S05]  /*18bd0*/  BRA `(.L_x_2955) ;  /* 0xffffffa400c07947 */ /* 0x000fea000383ffff */
.L_x_2865:
[----:B------:R-:W-:Y:S01]  /*18be0*/  BSSY B0, `(.L_x_2956) ;  /* 0x0000008000007945 */ /* 0x000fe20003800000 */
[----:B------:R-:W-:Y:S02]  /*18bf0*/  IMAD.MOV.U32 R13, RZ, RZ, R0 ;  /* 0x000000ffff0d7224 */ /* 0x000fe400078e0000 */
[----:B------:R-:W-:Y:S02]  /*18c00*/  IMAD.MOV.U32 R12, RZ, RZ, RZ ;  /* 0x000000ffff0c7224 */ /* 0x000fe400078e00ff */
[----:B------:R-:W-:Y:S02]  /*18c10*/  IMAD.MOV.U32 R11, RZ, RZ, 0x181f ;  /* 0x0000181fff0b7424 */ /* 0x000fe400078e00ff */
[----:B------:R-:W-:-:S07]  /*18c20*/  IMAD.MOV.U32 R15, RZ, RZ, -0x1 ;  /* 0xffffffffff0f7424 */ /* 0x000fce00078e00ff */
[----:B012---:R-:W-:Y:S05]  /*18c30*/  WARPSYNC.COLLECTIVE R15, `(.L_x_2957) ;  /* 0x000000000f087348 */ /* 0x007fea0003c00000 */
[----:B------:R3:W4:Y:S02]  /*18c40*/  SHFL.IDX P6, R14, R13, R12, R11 ;  /* 0x0000000c0d0e7389 */ /* 0x00072400000c000b */
[----:B01234-:R-:W-:Y:S01]  /*18c50*/  ENDCOLLECTIVE ;  /* 0x000000000000791b */ /* 0x01ffe20003800000 */
.L_x_2957:
[----:B------:R-:W-:Y:S05]  /*18c60*/  BSYNC B0 ;  /* 0x0000000000007941 */ /* 0x000fea0003800000 */
.L_x_2956:
        /* <DEDUP_REMOVED lines=8> */
.L_x_2958:
        /* <DEDUP_REMOVED lines=18> */
.L_x_2959:
[----:B------:R-:W-:Y:S02]  /*18e10*/  IMAD.MOV.U32 R13, RZ, RZ, R4 ;  /* 0x000000ffff0d7224 */ /* 0x000fe400078e0004 */
[----:B------:R-:W-:-:S07]  /*18e20*/  IMAD.MOV.U32 R2, RZ, RZ, R14 ;  /* 0x000000ffff027224 */ /* 0x000fce00078e000e */
[----:B------:R-:W-:Y:S05]  /*18e30*/  WARPSYNC.COLLECTIVE R15, `(.L_x_2960) ;  /* 0x000000000f087348 */ /* 0x000fea0003c00000 */
[----:B------:R0:W1:Y:S02]  /*18e40*/  SHFL.IDX P6, R14, R13, R12, R11 ;  /* 0x0000000c0d0e7389 */ /* 0x00006400000c000b */
[----:B01----:R-:W-:Y:S01]  /*18e50*/  ENDCOLLECTIVE ;  /* 0x000000000000791b */ /* 0x003fe20003800000 */
.L_x_2960:
        /* <DEDUP_REMOVED lines=18> */
.L_x_2961:
[----:B------:R-:W-:Y:S02]  /*18f80*/  IMAD.MOV.U32 R13, RZ, RZ, R4 ;  /* 0x000000ffff0d7224 */ /* 0x000fe400078e0004 */
[----:B------:R-:W-:-:S07]  /*18f90*/  IMAD.MOV.U32 R2, RZ, RZ, R14 ;  /* 0x000000ffff027224 */ /* 0x000fce00078e000e */
[----:B------:R-:W-:Y:S05]  /*18fa0*/  WARPSYNC.COLLECTIVE R15, `(.L_x_2962) ;  /* 0x000000000f087348 */ /* 0x000fea0003c00000 */
[----:B------:R0:W1:Y:S02]  /*18fb0*/  SHFL.IDX P6, R14, R13, R12, R11 ;  /* 0x0000000c0d0e7389 */ /* 0x00006400000c000b */
[----:B01----:R-:W-:Y:S01]  /*18fc0*/  ENDCOLLECTIVE ;  /* 0x000000000000791b */ /* 0x003fe20003800000 */
.L_x_2962:
        /* <DEDUP_REMOVED lines=18> */
.L_x_2963:
[----:B------:R-:W-:Y:S02]  /*190f0*/  IMAD.MOV.U32 R13, RZ, RZ, R4 ;  /* 0x000000ffff0d7224 */ /* 0x000fe400078e0004 */
[----:B------:R-:W-:-:S07]  /*19100*/  IMAD.MOV.U32 R2, RZ, RZ, R14 ;  /* 0x000000ffff027224 */ /* 0x000fce00078e000e */
[----:B------:R-:W-:Y:S05]  /*19110*/  WARPSYNC.COLLECTIVE R15, `(.L_x_2964) ;  /* 0x000000000f087348 */ /* 0x000fea0003c00000 */
[----:B------:R0:W1:Y:S02]  /*19120*/  SHFL.IDX P6, R14, R13, R12, R11 ;  /* 0x0000000c0d0e7389 */ /* 0x00006400000c000b */
[----:B01----:R-:W-:Y:S01]  /*19130*/  ENDCOLLECTIVE ;  /* 0x000000000000791b */ /* 0x003fe20003800000 */
.L_x_2964:
[----:B------:R-:W-:Y:S02]  /*19140*/  IMAD.MOV.U32 R13, RZ, RZ, R0 ;  /* 0x000000ffff0d7224 */ /* 0x000fe400078e0000 */
        /* <DEDUP_REMOVED lines=15> */
.L_x_2965:
        /* <DEDUP_REMOVED lines=10> */
.L_x_2966:
[----:B------:R-:W-:Y:S02]  /*192e0*/  IMAD.MOV.U32 R13, RZ, RZ, R0 ;  /* 0x000000ffff0d7224 */ /* 0x000fe400078e0000 */
[----:B------:R-:W-:Y:S02]  /*192f0*/  IMAD.MOV.U32 R12, RZ, RZ, 0x5 ;  /* 0x00000005ff0c7424 */ /* 0x000fe400078e00ff */
[----:B------:R-:W-:-:S07]  /*19300*/  IMAD.MOV.U32 R3, RZ, RZ, R14 ;  /* 0x000000ffff037224 */ /* 0x000fce00078e000e */
[----:B------:R-:W-:Y:S05]  /*19310*/  WARPSYNC.COLLECTIVE R15, `(.L_x_2967) ;  /* 0x000000000f087348 */ /* 0x000fea0003c00000 */
[----:B------:R0:W1:Y:S02]  /*19320*/  SHFL.IDX P6, R14, R13, R12, R11 ;  /* 0x0000000c0d0e7389 */ /* 0x00006400000c000b */
[----:B01----:R-:W-:Y:S01]  /*19330*/  ENDCOLLECTIVE ;  /* 0x000000000000791b */ /* 0x003fe20003800000 */
.L_x_2967:
        /* <DEDUP_REMOVED lines=15> */
.L_x_2968:
[----:B------:R-:W-:Y:S02]  /*19430*/  IMAD.MOV.U32 R13, RZ, RZ, R0 ;  /* 0x000000ffff0d7224 */ /* 0x000fe400078e0000 */
[----:B------:R-:W-:Y:S02]  /*19440*/  IMAD.MOV.U32 R12, RZ, RZ, 0x6 ;  /* 0x00000006ff0c7424 */ /* 0x000fe400078e00ff */
[----:B------:R-:W-:-:S07]  /*19450*/  IMAD.MOV.U32 R3, RZ, RZ, R14 ;  /* 0x000000ffff037224 */ /* 0x000fce00078e000e */
[----:B------:R-:W-:Y:S05]  /*19460*/  WARPSYNC.COLLECTIVE R15, `(.L_x_2969) ;  /* 0x000000000f087348 */ /* 0x000fea0003c00000 */
[----:B------:R0:W1:Y:S02]  /*19470*/  SHFL.IDX P6, R14, R13, R12, R11 ;  /* 0x0000000c0d0e7389 */ /* 0x00006400000c000b */
[----:B01----:R-:W-:Y:S01]  /*19480*/  ENDCOLLECTIVE ;  /* 0x000000000000791b */ /* 0x003fe20003800000 */
.L_x_2969:
        /* <DEDUP_REMOVED lines=15> */
.L_x_2970:
[----:B------:R-:W-:Y:S02]  /*19580*/  IMAD.MOV.U32 R13, RZ, RZ, R0 ;  /* 0x000000ffff0d7224 */ /* 0x000fe400078e0000 */
[----:B------:R-:W-:Y:S02]  /*19590*/  IMAD.MOV.U32 R12, RZ, RZ, 0x7 ;  /* 0x00000007ff0c7424 */ /* 0x000fe400078e00ff */
[----:B------:R-:W-:-:S07]  /*195a0*/  IMAD.MOV.U32 R3, RZ, RZ, R14 ;  /* 0x000000ffff037224 */ /* 0x000fce00078e000e */
[----:B------:R-:W-:Y:S05]  /*195b0*/  WARPSYNC.COLLECTIVE R15, `(.L_x_2971) ;  /* 0x000000000f087348 */ /* 0x000fea0003c00000 */
[----:B------:R0:W1:Y:S02]  /*195c0*/  SHFL.IDX P6, R14, R13, R12, R11 ;  /* 0x0000000c0d0e7389 */ /* 0x00006400000c000b */
[----:B01----:R-:W-:Y:S01]  /*195d0*/  ENDCOLLECTIVE ;  /* 0x000000000000791b */ /* 0x003fe20003800000 */
.L_x_2971:
[----:B------:R-:W-:-:S05]  /*195e0*/  @P2 IADD3 R3, P0, R27, R3, RZ ;  /* 0x000000031b032210 */ /* 0x000fca0007f1e0ff */
[----:B------:R-:W-:-:S05]  /*195f0*/  @P2 IMAD.X R2, RZ, RZ, R2, P0 ;  /* 0x000000ffff022224 */ /* 0x000fca00000e0602 */
[----:B------:R-:W-:Y:S01]  /*19600*/  @P2 LOP3.LUT R3, R3, R2, RZ, 0x3c, !PT ;  /* 0x0000000203032212 */ /* 0x000fe200078e3cff */
[----:B------:R-:W-:-:S03]  /*19610*/  IMAD.MOV.U32 R13, RZ, RZ, R4 ;  /* 0x000000ffff0d7224 */ /* 0x000fc600078e0004 */
[----:B------:R-:W-:-:S04]  /*19620*/  @P2 LOP3.LUT R2, R3, R2, RZ, 0x3c, !PT ;  /* 0x0000000203022212 */ /* 0x000fc800078e3cff */
[----:B------:R-:W-:Y:S01]  /*19630*/  @P2 LOP3.LUT R3, R3, R2, RZ, 0x3c, !PT ;  /* 0x0000000203032212 */ /* 0x000fe200078e3cff */
[----:B------:R-:W-:-:S04]  /*19640*/  IMAD.MOV.U32 R0, RZ, RZ, R14 ;  /* 0x000000ffff007224 */ /* 0x000fc800078e000e */
        /* <DEDUP_REMOVED lines=8> */
.L_x_2972:
[----:B------:R-:W-:Y:S05]  /*196d0*/  BRA `(.L_x_2973) ;  /* 0xffffffa000907947 */ /* 0x000fea000383ffff */
.L_x_2870:
[----:B------:R-:W-:Y:S02]  /*196e0*/  IMAD.MOV.U32 R13, RZ, RZ, R4 ;  /* 0x000000ffff0d7224 */ /* 0x000fe400078e0004 */
[----:B------:R-:W-:Y:S02]  /*196f0*/  IMAD.MOV.U32 R12, RZ, RZ, RZ ;  /* 0x000000ffff0c7224 */ /* 0x000fe400078e00ff */
[----:B------:R-:W-:Y:S02]  /*19700*/  IMAD.MOV.U32 R11, RZ, RZ, 0x181f ;  /* 0x0000181fff0b7424 */ /* 0x000fe400078e00ff */
[----:B------:R-:W-:Y:S02]  /*19710*/  IMAD.MOV.U32 R15, RZ, RZ, -0x1 ;  /* 0xffffffffff0f7424 */ /* 0x000fe400078e00ff */
[----:B------:R-:W-:Y:S02]  /*19720*/  IMAD R19, R19, R5, RZ ;  /* 0x0000000513137224 */ /* 0x000fe400078e02ff */
[----:B------:R-:W-:-:S07]  /*19730*/  IMAD R33, R33, 0x80, R9 ;  /* 0x0000008021217824 */ /* 0x000fce00078e0209 */
[----:B-----5:R-:W-:Y:S05]  /*19740*/  WARPSYNC.COLLECTIVE R15, `(.L_x_2974) ;  /* 0x000000000f087348 */ /* 0x020fea0003c00000 */
[----:B------:R0:W1:Y:S02]  /*19750*/  SHFL.IDX P6, R14, R13, R12, R11 ;  /* 0x0000000c0d0e7389 */ /* 0x00006400000c000b */
[----:B01---5:R-:W-:Y:S01]  /*19760*/  ENDCOLLECTIVE ;  /* 0x000000000000791b */ /* 0x023fe20003800000 */
.L_x_2974:
[C---:B------:R-:W-:Y:S01]  /*19770*/  VIADD R6, R33.reuse, 0x10 ;  /* 0x0000001021067836 */ /* 0x040fe20000000000 */
[----:B------:R-:W-:Y:S01]  /*19780*/  ISETP.GE.AND P2, PT, R33, R19, PT ;  /* 0x000000132100720c */ /* 0x000fe20003f46270 */
[----:B------:R-:W-:Y:S02]  /*19790*/  IMAD.MOV.U32 R13, RZ, RZ, R0 ;  /* 0x000000ffff0d7224 */ /* 0x000fe400078e0000 */
[----:B------:R-:W-:-:S10]  /*197a0*/  IMAD.MOV.U32 R2, RZ, RZ, R14 ;  /* 0x000000ffff027224 */ /* 0x000fd400078e000e */
[----:B------:R-:W-:Y:S05]  /*197b0*/  WARPSYNC.COLLECTIVE R15, `(.L_x_2975) ;  /* 0x000000000f087348 */ /* 0x000fea0003c00000 */
[----:B------:R0:W1:Y:S02]  /*197c0*/  SHFL.IDX P6, R14, R13, R12, R11 ;  /* 0x0000000c0d0e7389 */ /* 0x00006400000c000b */
[----:B01----:R-:W-:Y:S01]  /*197d0*/  ENDCOLLECTIVE ;  /* 0x000000000000791b */ /* 0x003fe20003800000 */
.L_x_2975:
        /* <DEDUP_REMOVED lines=8> */
.L_x_2976:
[----:B------:R-:W-:Y:S01]  /*19860*/  @!PT LDS RZ, [RZ] ;  /* 0x00000000fffff984 */ /* 0x000fe20000000800 */
[----:B------:R-:W-:Y:S01]  /*19870*/  @!PT LDS RZ, [RZ] ;  /* 0x00000000fffff984 */ /* 0x000fe20000000800 */
[----:B------:R-:W-:Y:S01]  /*19880*/  @!PT LDS RZ, [RZ] ;  /* 0x00000000fffff984 */ /* 0x000fe20000000800 */
[----:B------:R-:W-:Y:S04]  /*19890*/  @!P2 LDGSTS.E.BYPASS.LTC128B.128 [R8+0x20400], desc[UR54][R2.64], !P0 ;  /* 0x204000000208afae */ /* 0x000fe8000c101d76 */
[----:B------:R0:W-:Y:S01]  /*198a0*/  @!P2 LDGSTS.E.BYPASS.LTC128B.128 [R8+0x24400], desc[UR54][R2.64+0x80], !P1 ;  /* 0x244000800208afae */ /* 0x0001e2000c901d76 */
[----:B------:R-:W-:Y:S01]  /*198b0*/  ISETP.GE.AND P2, PT, R6, R19, PT ;  /* 0x000000130600720c */ /* 0x000fe20003f46270 */
[----:B------:R-:W-:Y:S02]  /*198c0*/  VIADD R6, R33, 0x20 ;  /* 0x0000002021067836 */ /* 0x000fe40000000000 */
[----:B------:R-:W-:Y:S02]  /*198d0*/  IMAD.MOV.U32 R13, RZ, RZ, R0 ;  /* 0x000000ffff0d7224 */ /* 0x000fe400078e0000 */
[----:B0-----:R-:W-:-:S08]  /*198e0*/  IMAD.MOV.U32 R2, RZ, RZ, R14 ;  /* 0x000000ffff027224 */ /* 0x001fd000078e000e */
[----:B------:R-:W-:Y:S05]  /*198f0*/  WARPSYNC.COLLECTIVE R15, `(.L_x_2977) ;  /* 0x000000000f087348 */ /* 0x000fea0003c00000 */
[----:B------:R0:W1:Y:S02]  /*19900*/  SHFL.IDX P6, R14, R13, R12, R11 ;  /* 0x0000000c0d0e7389 */ /* 0x00006400000c000b */
[----:B01----:R-:W-:Y:S01]  /*19910*/  ENDCOLLECTIVE ;  /* 0x000000000000791b */ /* 0x003fe20003800000 */
.L_x_2977:
        /* <DEDUP_REMOVED lines=8> */
.L_x_2978:
[----:B------:R-:W-:-:S05]  /*199a0*/  @!P2 IMAD.MOV.U32 R3, RZ, RZ, R5 ;  /* 0x000000ffff03a224 */ /* 0x000fca00078e0005 */
        /* <DEDUP_REMOVED lines=12> */
.L_x_2979:
        /* <DEDUP_REMOVED lines=8> */
.L_x_2980:
        /* <DEDUP_REMOVED lines=13> */
.L_x_2981:
        /* <DEDUP_REMOVED lines=8> */
.L_x_2982:
        /* <DEDUP_REMOVED lines=13> */
.L_x_2983:
        /* <DEDUP_REMOVED lines=8> */
.L_x_2984:
        /* <DEDUP_REMOVED lines=13> */
.L_x_2985:
        /* <DEDUP_REMOVED lines=8> */
.L_x_2986:
[----:B------:R-:W-:-:S05]  /*19ee0*/  @!P2 IMAD.MOV.U32 R3, RZ, RZ, R5 ;  /* 0x000000ffff03a224 */ /* 0x000fca00078e0005 */
        /* <DEDUP_REMOVED lines=11> */
.L_x_2987:
        /* <DEDUP_REMOVED lines=8> */
.L_x_2988:
        /* <DEDUP_REMOVED lines=11> */
.L_x_2989:
[----:B------:R-:W-:Y:S05]  /*1a0d0*/  BRA `(.L_x_2990) ;  /* 0xffffffa000dc7947 */ /* 0x000fea000383ffff */
.L_x_2875:
[----:B0-----:R0:W1:Y:S02]  /*1a0e0*/  SYNCS.PHASECHK.TRANS64.TRYWAIT P1, [R17+URZ+0x38820], R0 ;  /* 0x03882000110075a7 */ /* 0x001064000802017f */
[----:B-1----:R-:W-:Y:S05]  /*1a0f0*/  @!P1 NANOSLEEP.SYNCS 0x989680 ;  /* 0x009896800000995d */ /* 0x002fea0003900000 */
[----:B------:R-:W1:Y:S02]  /*1a100*/  @!P1 SYNCS.PHASECHK.TRANS64 P1, [R17+URZ+0x38820], R0 ;  /* 0x03882000110095a7 */ /* 0x000e64000802007f */
[----:B-1----:R-:W-:Y:S05]  /*1a110*/  @!P1 BRA `(.L_x_2875) ;  /* 0xfffffffc00f09947 */ /* 0x002fea000383ffff */
[----:B------:R-:W-:Y:S05]  /*1a120*/  BRA `(.L_x_2991) ;  /* 0xffffffa400507947 */ /* 0x000fea000383ffff */
.L_x_2879:
[----:B0-----:R0:W1:Y:S02]  /*1a130*/  SYNCS.PHASECHK.TRANS64.TRYWAIT P0, [R0+URZ+0x38880], R20 ;  /* 0x03888014000075a7 */ /* 0x001064000800017f */
[----:B-1----:R-:W-:Y:S05]  /*1a140*/  @!P0 NANOSLEEP.SYNCS 0x989680 ;  /* 0x009896800000895d */ /* 0x002fea0003900000 */
[----:B------:R-:W1:Y:S02]  /*1a150*/  @!P0 SYNCS.PHASECHK.TRANS64 P0, [R0+URZ+0x38880], R20 ;  /* 0x03888014000085a7 */ /* 0x000e64000800007f */
[----:B-1----:R-:W-:Y:S05]  /*1a160*/  @!P0 BRA `(.L_x_2879) ;  /* 0xfffffffc00f08947 */ /* 0x002fea000383ffff */
[----:B------:R-:W-:Y:S05]  /*1a170*/  BRA `(.L_x_2992) ;  /* 0xffffffa800007947 */ /* 0x000fea000383ffff */
.L_x_2880:
        /* <DEDUP_REMOVED lines=8> */
.L_x_2994:
[----:B------:R-:W-:Y:S05]  /*1a200*/  BSYNC B0 ;  /* 0x0000000000007941 */ /* 0x000fea0003800000 */
.L_x_2993:
        /* <DEDUP_REMOVED lines=9> */
.L_x_2995:
[----:B------:R-:W-:Y:S02]  /*1a2a0*/  IMAD.MOV.U32 R13, RZ, RZ, R7 ;  /* 0x000000ffff0d7224 */ /* 0x000fe400078e0007 */
[----:B------:R-:W-:Y:S02]  /*1a2b0*/  IMAD.MOV.U32 R12, RZ, RZ, 0x1 ;  /* 0x00000001ff0c7424 */ /* 0x000fe400078e00ff */
[----:B------:R-:W-:-:S07]  /*1a2c0*/  IMAD.MOV.U32 R2, RZ, RZ, R14 ;  /* 0x000000ffff027224 */ /* 0x000fce00078e000e */
[----:B------:R-:W-:Y:S05]  /*1a2d0*/  WARPSYNC.COLLECTIVE R15, `(.L_x_2996) ;  /* 0x000000000f087348 */ /* 0x000fea0003c00000 */
[----:B------:R0:W1:Y:S02]  /*1a2e0*/  SHFL.IDX P6, R14, R13, R12, R11 ;  /* 0x0000000c0d0e7389 */ /* 0x00006400000c000b */
[----:B01----:R-:W-:Y:S01]  /*1a2f0*/  ENDCOLLECTIVE ;  /* 0x000000000000791b */ /* 0x003fe20003800000 */
.L_x_2996:
        /* <DEDUP_REMOVED lines=12> */
.L_x_2997:
[----:B------:R-:W-:Y:S02]  /*1a3c0*/  IMAD.MOV.U32 R13, RZ, RZ, R7 ;  /* 0x000000ffff0d7224 */ /* 0x000fe400078e0007 */
[----:B------:R-:W-:Y:S02]  /*1a3d0*/  IMAD.MOV.U32 R12, RZ, RZ, 0x2 ;  /* 0x00000002ff0c7424 */ /* 0x000fe400078e00ff */
[----:B------:R-:W-:-:S07]  /*1a3e0*/  IMAD.MOV.U32 R2, RZ, RZ, R14 ;  /* 0x000000ffff027224 */ /* 0x000fce00078e000e */
[----:B------:R-:W-:Y:S05]  /*1a3f0*/  WARPSYNC.COLLECTIVE R15, `(.L_x_2998) ;  /* 0x000000000f087348 */ /* 0x000fea0003c00000 */
[----:B------:R0:W1:Y:S02]  /*1a400*/  SHFL.IDX P6, R14, R13, R12, R11 ;  /* 0x0000000c0d0e7389 */ /* 0x00006400000c000b */
[----:B01----:R-:W-:Y:S01]  /*1a410*/  ENDCOLLECTIVE ;  /* 0x000000000000791b */ /* 0x003fe20003800000 */
.L_x_2998:
        /* <DEDUP_REMOVED lines=12> */
.L_x_2999:
[----:B------:R-:W-:Y:S02]  /*1a4e0*/  IMAD.MOV.U32 R13, RZ, RZ, R7 ;  /* 0x000000ffff0d7224 */ /* 0x000fe400078e0007 */
[----:B------:R-:W-:Y:S02]  /*1a4f0*/  IMAD.MOV.U32 R12, RZ, RZ, 0x3 ;  /* 0x00000003ff0c7424 */ /* 0x000fe400078e00ff */
[----:B------:R-:W-:-:S07]  /*1a500*/  IMAD.MOV.U32 R2, RZ, RZ, R14 ;  /* 0x000000ffff027224 */ /* 0x000fce00078e000e */
[----:B------:R-:W-:Y:S05]  /*1a510*/  WARPSYNC.COLLECTIVE R15, `(.L_x_3000) ;  /* 0x000000000f087348 */ /* 0x000fea0003c00000 */
[----:B------:R0:W1:Y:S02]  /*1a520*/  SHFL.IDX P6, R14, R13, R12, R11 ;  /* 0x0000000c0d0e7389 */ /* 0x00006400000c000b */
[----:B01----:R-:W-:Y:S01]  /*1a530*/  ENDCOLLECTIVE ;  /* 0x000000000000791b */ /* 0x003fe20003800000 */
.L_x_3000:
        /* <DEDUP_REMOVED lines=12> */
.L_x_3001:
[----:B------:R-:W-:Y:S02]  /*1a600*/  IMAD.MOV.U32 R13, RZ, RZ, R7 ;  /* 0x000000ffff0d7224 */ /* 0x000fe400078e0007 */
[----:B------:R-:W-:Y:S02]  /*1a610*/  IMAD.MOV.U32 R12, RZ, RZ, 0x4 ;  /* 0x00000004ff0c7424 */ /* 0x000fe400078e00ff */
[----:B------:R-:W-:-:S07]  /*1a620*/  IMAD.MOV.U32 R2, RZ, RZ, R14 ;  /* 0x000000ffff027224 */ /* 0x000fce00078e000e */
[----:B------:R-:W-:Y:S05]  /*1a630*/  WARPSYNC.COLLECTIVE R15, `(.L_x_3002) ;  /* 0x000000000f087348 */ /* 0x000fea0003c00000 */
[----:B------:R0:W1:Y:S02]  /*1a640*/  SHFL.IDX P6, R14, R13, R12, R11 ;  /* 0x0000000c0d0e7389 */ /* 0x00006400000c000b */
[----:B01----:R-:W-:Y:S01]  /*1a650*/  ENDCOLLECTIVE ;  /* 0x000000000000791b */ /* 0x003fe20003800000 */
.L_x_3002:
        /* <DEDUP_REMOVED lines=12> */
.L_x_3003:
[----:B------:R-:W-:Y:S02]  /*1a720*/  IMAD.MOV.U32 R13, RZ, RZ, R7 ;  /* 0x000000ffff0d7224 */ /* 0x000fe400078e0007 */
[----:B------:R-:W-:Y:S02]  /*1a730*/  IMAD.MOV.U32 R12, RZ, RZ, 0x5 ;  /* 0x00000005ff0c7424 */ /* 0x000fe400078e00ff */
[----:B------:R-:W-:-:S07]  /*1a740*/  IMAD.MOV.U32 R2, RZ, RZ, R14 ;  /* 0x000000ffff027224 */ /* 0x000fce00078e000e */
[----:B------:R-:W-:Y:S05]  /*1a750*/  WARPSYNC.COLLECTIVE R15, `(.L_x_3004) ;  /* 0x000000000f087348 */ /* 0x000fea0003c00000 */
[----:B------:R0:W1:Y:S02]  /*1a760*/  SHFL.IDX P6, R14, R13, R12, R11 ;  /* 0x0000000c0d0e7389 */ /* 0x00006400000c000b */
[----:B01----:R-:W-:Y:S01]  /*1a770*/  ENDCOLLECTIVE ;  /* 0x000000000000791b */ /* 0x003fe20003800000 */
.L_x_3004:
        /* <DEDUP_REMOVED lines=12> */
.L_x_3005:
[----:B------:R-:W-:Y:S02]  /*1a840*/  IMAD.MOV.U32 R13, RZ, RZ, R7 ;  /* 0x000000ffff0d7224 */ /* 0x000fe400078e0007 */
[----:B------:R-:W-:Y:S02]  /*1a850*/  IMAD.MOV.U32 R12, RZ, RZ, 0x6 ;  /* 0x00000006ff0c7424 */ /* 0x000fe400078e00ff */
[----:B------:R-:W-:-:S07]  /*1a860*/  IMAD.MOV.U32 R2, RZ, RZ, R14 ;  /* 0x000000ffff027224 */ /* 0x000fce00078e000e */
[----:B------:R-:W-:Y:S05]  /*1a870*/  WARPSYNC.COLLECTIVE R15, `(.L_x_3006) ;  /* 0x000000000f087348 */ /* 0x000fea0003c00000 */
[----:B------:R0:W1:Y:S02]  /*1a880*/  SHFL.IDX P6, R14, R13, R12, R11 ;  /* 0x0000000c0d0e7389 */ /* 0x00006400000c000b */
[----:B01----:R-:W-:Y:S01]  /*1a890*/  ENDCOLLECTIVE ;  /* 0x000000000000791b */ /* 0x003fe20003800000 */
.L_x_3006:
        /* <DEDUP_REMOVED lines=12> */
.L_x_3007:
[----:B------:R-:W-:Y:S02]  /*1a960*/  IMAD.MOV.U32 R13, RZ, RZ, R7 ;  /* 0x000000ffff0d7224 */ /* 0x000fe400078e0007 */
[----:B------:R-:W-:Y:S02]  /*1a970*/  IMAD.MOV.U32 R12, RZ, RZ, 0x7 ;  /* 0x00000007ff0c7424 */ /* 0x000fe400078e00ff */
[----:B------:R-:W-:-:S07]  /*1a980*/  IMAD.MOV.U32 R2, RZ, RZ, R14 ;  /* 0x000000ffff027224 */ /* 0x000fce00078e000e */
[----:B------:R-:W-:Y:S05]  /*1a990*/  WARPSYNC.COLLECTIVE R15, `(.L_x_3008) ;  /* 0x000000000f087348 */ /* 0x000fea0003c00000 */
[----:B------:R0:W1:Y:S02]  /*1a9a0*/  SHFL.IDX P6, R14, R13, R12, R11 ;  /* 0x0000000c0d0e7389 */ /* 0x00006400000c000b */
[----:B01----:R-:W-:Y:S01]  /*1a9b0*/  ENDCOLLECTIVE ;  /* 0x000000000000791b */ /* 0x003fe20003800000 */
.L_x_3008:
        /* <DEDUP_REMOVED lines=12> */
.L_x_3009:
[----:B------:R-:W-:Y:S01]  /*1aa80*/  IMAD.MOV.U32 R2, RZ, RZ, R14 ;  /* 0x000000ffff027224 */ /* 0x000fe200078e000e */
[----:B------:R-:W-:Y:S06]  /*1aa90*/  BRA `(.L_x_3010) ;  /* 0xffffffa000d47947 */ /* 0x000fec000383ffff */
.L_x_2885:
[----:B----4-:R4:W0:Y:S02]  /*1aaa0*/  SYNCS.PHASECHK.TRANS64.TRYWAIT P0, [R0+URZ+0x38840], R20 ;  /* 0x03884014000075a7 */ /* 0x010824000800017f */
[----:B0-----:R-:W-:Y:S05]  /*1aab0*/  @!P0 NANOSLEEP.SYNCS 0x989680 ;  /* 0x009896800000895d */ /* 0x001fea0003900000 */
[----:B------:R-:W0:Y:S02]  /*1aac0*/  @!P0 SYNCS.PHASECHK.TRANS64 P0, [R0+URZ+0x38840], R20 ;  /* 0x03884014000085a7 */ /* 0x000e24000800007f */
[----:B0-----:R-:W-:Y:S05]  /*1aad0*/  @!P0 BRA `(.L_x_2885) ;  /* 0xfffffffc00f08947 */ /* 0x001fea000383ffff */
[----:B------:R-:W-:Y:S05]  /*1aae0*/  BRA `(.L_x_3011) ;  /* 0xffffffa400287947 */ /* 0x000fea000383ffff */
.L_x_2886:
        /* <DEDUP_REMOVED lines=8> */
.L_x_3013:
[----:B------:R-:W-:Y:S05]  /*1ab70*/  BSYNC B0 ;  /* 0x0000000000007941 */ /* 0x000fea0003800000 */
.L_x_3012:
        /* <DEDUP_REMOVED lines=8> */
.L_x_3014:
[----:B------:R-:W-:Y:S02]  /*1ac00*/  IMAD.MOV.U32 R13, RZ, RZ, R5 ;  /* 0x000000ffff0d7224 */ /* 0x000fe400078e0005 */
[----:B------:R-:W-:Y:S01]  /*1ac10*/  IMAD.MOV.U32 R12, RZ, RZ, 0x1 ;  /* 0x00000001ff0c7424 */ /* 0x000fe200078e00ff */
[----:B------:R-:W-:-:S13]  /*1ac20*/  IADD3 R2, P0, R27, R14, RZ ;  /* 0x0000000e1b027210 */ /* 0x000fda0007f1e0ff */
[----:B------:R-:W-:Y:S05]  /*1ac30*/  WARPSYNC.COLLECTIVE R15, `(.L_x_3015) ;  /* 0x000000000f087348 */ /* 0x000fea0003c00000 */
[----:B------:R0:W1:Y:S02]  /*1ac40*/  SHFL.IDX P6, R14, R13, R12, R11 ;  /* 0x0000000c0d0e7389 */ /* 0x00006400000c000b */
[----:B01----:R-:W-:Y:S01]  /*1ac50*/  ENDCOLLECTIVE ;  /* 0x000000000000791b */ /* 0x003fe20003800000 */
.L_x_3015:
        /* <DEDUP_REMOVED lines=11> */
.L_x_3016:
[----:B------:R-:W-:Y:S02]  /*1ad10*/  IMAD.MOV.U32 R13, RZ, RZ, R5 ;  /* 0x000000ffff0d7224 */ /* 0x000fe400078e0005 */
[----:B------:R-:W-:Y:S01]  /*1ad20*/  IMAD.MOV.U32 R12, RZ, RZ, 0x2 ;  /* 0x00000002ff0c7424 */ /* 0x000fe200078e00ff */
[----:B------:R-:W-:-:S13]  /*1ad30*/  IADD3 R2, P0, R27, R14, RZ ;  /* 0x0000000e1b027210 */ /* 0x000fda0007f1e0ff */
[----:B------:R-:W-:Y:S05]  /*1ad40*/  WARPSYNC.COLLECTIVE R15, `(.L_x_3017) ;  /* 0x000000000f087348 */ /* 0x000fea0003c00000 */
[----:B------:R0:W1:Y:S02]  /*1ad50*/  SHFL.IDX P6, R14, R13, R12, R11 ;  /* 0x0000000c0d0e7389 */ /* 0x00006400000c000b */
[----:B01----:R-:W-:Y:S01]  /*1ad60*/  ENDCOLLECTIVE ;  /* 0x000000000000791b */ /* 0x003fe20003800000 */
.L_x_3017:
        /* <DEDUP_REMOVED lines=11> */
.L_x_3018:
[----:B------:R-:W-:Y:S02]  /*1ae20*/  IMAD.MOV.U32 R13, RZ, RZ, R5 ;  /* 0x000000ffff0d7224 */ /* 0x000fe400078e0005 */
[----:B------:R-:W-:Y:S01]  /*1ae30*/  IMAD.MOV.U32 R12, RZ, RZ, 0x3 ;  /* 0x00000003ff0c7424 */ /* 0x000fe200078e00ff */
[----:B------:R-:W-:-:S13]  /*1ae40*/  IADD3 R2, P0, R27, R14, RZ ;  /* 0x0000000e1b027210 */ /* 0x000fda0007f1e0ff */
[----:B------:R-:W-:Y:S05]  /*1ae50*/  WARPSYNC.COLLECTIVE R15, `(.L_x_3019) ;  /* 0x000000000f087348 */ /* 0x000fea0003c00000 */
[----:B------:R0:W1:Y:S02]  /*1ae60*/  SHFL.IDX P6, R14, R13, R12, R11 ;  /* 0x0000000c0d0e7389 */ /* 0x00006400000c000b */
[----:B01----:R-:W-:Y:S01]  /*1ae70*/  ENDCOLLECTIVE ;  /* 0x000000000000791b */ /* 0x003fe20003800000 */
.L_x_3019:
        /* <DEDUP_REMOVED lines=11> */
.L_x_3020:
[----:B------:R-:W-:Y:S02]  /*1af30*/  IMAD.MOV.U32 R13, RZ, RZ, R5 ;  /* 0x000000ffff0d7224 */ /* 0x000fe400078e0005 */
[----:B------:R-:W-:Y:S01]  /*1af40*/  IMAD.MOV.U32 R12, RZ, RZ, 0x4 ;  /* 0x00000004ff0c7424 */ /* 0x000fe200078e00ff */
[----:B------:R-:W-:-:S13]  /*1af50*/  IADD3 R2, P0, R27, R14, RZ ;  /* 0x0000000e1b027210 */ /* 0x000fda0007f1e0ff */
[----:B------:R-:W-:Y:S05]  /*1af60*/  WARPSYNC.COLLECTIVE R15, `(.L_x_3021) ;  /* 0x000000000f087348 */ /* 0x000fea0003c00000 */
[----:B------:R0:W1:Y:S02]  /*1af70*/  SHFL.IDX P6, R14, R13, R12, R11 ;  /* 0x0000000c0d0e7389 */ /* 0x00006400000c000b */
[----:B01----:R-:W-:Y:S01]  /*1af80*/  ENDCOLLECTIVE ;  /* 0x000000000000791b */ /* 0x003fe20003800000 */
.L_x_3021:
        /* <DEDUP_REMOVED lines=11> */
.L_x_3022:
[----:B------:R-:W-:Y:S02]  /*1b040*/  IMAD.MOV.U32 R13, RZ, RZ, R5 ;  /* 0x000000ffff0d7224 */ /* 0x000fe400078e0005 */
[----:B------:R-:W-:Y:S01]  /*1b050*/  IMAD.MOV.U32 R12, RZ, RZ, 0x5 ;  /* 0x00000005ff0c7424 */ /* 0x000fe200078e00ff */
[----:B------:R-:W-:-:S13]  /*1b060*/  IADD3 R2, P0, R27, R14, RZ ;  /* 0x0000000e1b027210 */ /* 0x000fda0007f1e0ff */
[----:B------:R-:W-:Y:S05]  /*1b070*/  WARPSYNC.COLLECTIVE R15, `(.L_x_3023) ;  /* 0x000000000f087348 */ /* 0x000fea0003c00000 */
[----:B------:R0:W1:Y:S02]  /*1b080*/  SHFL.IDX P6, R14, R13, R12, R11 ;  /* 0x0000000c0d0e7389 */ /* 0x00006400000c000b */
[----:B01----:R-:W-:Y:S01]  /*1b090*/  ENDCOLLECTIVE ;  /* 0x000000000000791b */ /* 0x003fe20003800000 */
.L_x_3023:
        /* <DEDUP_REMOVED lines=11> */
.L_x_3024:
[----:B------:R-:W-:Y:S02]  /*1b150*/  IMAD.MOV.U32 R13, RZ, RZ, R5 ;  /* 0x000000ffff0d7224 */ /* 0x000fe400078e0005 */
[----:B------:R-:W-:Y:S01]  /*1b160*/  IMAD.MOV.U32 R12, RZ, RZ, 0x6 ;  /* 0x00000006ff0c7424 */ /* 0x000fe200078e00ff */
[----:B------:R-:W-:-:S13]  /*1b170*/  IADD3 R2, P0, R27, R14, RZ ;  /* 0x0000000e1b027210 */ /* 0x000fda0007f1e0ff */
[----:B------:R-:W-:Y:S05]  /*1b180*/  WARPSYNC.COLLECTIVE R15, `(.L_x_3025) ;  /* 0x000000000f087348 */ /* 0x000fea0003c00000 */
[----:B------:R0:W1:Y:S02]  /*1b190*/  SHFL.IDX P6, R14, R13, R12, R11 ;  /* 0x0000000c0d0e7389 */ /* 0x00006400000c000b */
[----:B01----:R-:W-:Y:S01]  /*1b1a0*/  ENDCOLLECTIVE ;  /* 0x000000000000791b */ /* 0x003fe20003800000 */
.L_x_3025:
        /* <DEDUP_REMOVED lines=11> */
.L_x_3026:
[----:B------:R-:W-:Y:S02]  /*1b260*/  IMAD.MOV.U32 R13, RZ, RZ, R5 ;  /* 0x000000ffff0d7224 */ /* 0x000fe400078e0005 */
[----:B------:R-:W-:Y:S01]  /*1b270*/  IMAD.MOV.U32 R12, RZ, RZ, 0x7 ;  /* 0x00000007ff0c7424 */ /* 0x000fe200078e00ff */
[----:B------:R-:W-:-:S13]  /*1b280*/  IADD3 R2, P0, R27, R14, RZ ;  /* 0x0000000e1b027210 */ /* 0x000fda0007f1e0ff */
[----:B------:R-:W-:Y:S05]  /*1b290*/  WARPSYNC.COLLECTIVE R15, `(.L_x_3027) ;  /* 0x000000000f087348 */ /* 0x000fea0003c00000 */
[----:B------:R0:W1:Y:S02]  /*1b2a0*/  SHFL.IDX P6, R14, R13, R12, R11 ;  /* 0x0000000c0d0e7389 */ /* 0x00006400000c000b */
[----:B01----:R-:W-:Y:S01]  /*1b2b0*/  ENDCOLLECTIVE ;  /* 0x000000000000791b */ /* 0x003fe20003800000 */
.L_x_3027:
        /* <DEDUP_REMOVED lines=11> */
.L_x_3028:
[----:B------:R-:W-:Y:S05]  /*1b370*/  BRA `(.L_x_3029) ;  /* 0xffffffa000107947 */ /* 0x000fea000383ffff */
.L_x_2891:
[----:B0-----:R0:W1:Y:S02]  /*1b380*/  SYNCS.PHASECHK.TRANS64.TRYWAIT P2, [R18+URZ+0x38870], R3 ;  /* 0x03887003120075a7 */ /* 0x001064000804017f */
[----:B-1----:R-:W-:Y:S05]  /*1b390*/  @!P2 NANOSLEEP.SYNCS 0x989680 ;  /* 0x009896800000a95d */ /* 0x002fea0003900000 */
[----:B------:R-:W1:Y:S02]  /*1b3a0*/  @!P2 SYNCS.PHASECHK.TRANS64 P2, [R18+URZ+0x38870], R3 ;  /* 0x038870031200a5a7 */ /* 0x000e64000804007f */
[----:B-1----:R-:W-:Y:S05]  /*1b3b0*/  @!P2 BRA `(.L_x_2891) ;  /* 0xfffffffc00f0a947 */ /* 0x002fea000383ffff */
[----:B------:R-:W-:Y:S05]  /*1b3c0*/  BRA `(.L_x_3030) ;  /* 0xffffffa000787947 */ /* 0x000fea000383ffff */
.L_x_2893:
[----:B0-----:R0:W1:Y:S02]  /*1b3d0*/  SYNCS.PHASECHK.TRANS64.TRYWAIT P2, [R18+URZ+0x38860], R5 ;  /* 0x03886005120075a7 */ /* 0x001064000804017f */
[----:B-1----:R-:W-:Y:S05]  /*1b3e0*/  @!P2 NANOSLEEP.SYNCS 0x989680 ;  /* 0x009896800000a95d */ /* 0x002fea0003900000 */
[----:B------:R-:W1:Y:S02]  /*1b3f0*/  @!P2 SYNCS.PHASECHK.TRANS64 P2, [R18+URZ+0x38860], R5 ;  /* 0x038860051200a5a7 */ /* 0x000e64000804007f */
[----:B-1----:R-:W-:Y:S05]  /*1b400*/  @!P2 BRA `(.L_x_2893) ;  /* 0xfffffffc00f0a947 */ /* 0x002fea000383ffff */
[----:B------:R-:W-:Y:S05]  /*1b410*/  BRA `(.L_x_3031) ;  /* 0xffffffa000887947 */ /* 0x000fea000383ffff */
.L_x_2901:
[----:B0-----:R0:W3:Y:S02]  /*1b420*/  SYNCS.PHASECHK.TRANS64.TRYWAIT P1, [R19+URZ+0x38870], R0 ;  /* 0x03887000130075a7 */ /* 0x0010e4000802017f */
[----:B---3--:R-:W-:Y:S05]  /*1b430*/  @!P1 NANOSLEEP.SYNCS 0x989680 ;  /* 0x009896800000995d */ /* 0x008fea0003900000 */
[----:B------:R-:W3:Y:S02]  /*1b440*/  @!P1 SYNCS.PHASECHK.TRANS64 P1, [R19+URZ+0x38870], R0 ;  /* 0x03887000130095a7 */ /* 0x000ee4000802007f */
[----:B---3--:R-:W-:Y:S05]  /*1b450*/  @!P1 BRA `(.L_x_2901) ;  /* 0xfffffffc00f09947 */ /* 0x008fea000383ffff */
[----:B------:R-:W-:Y:S05]  /*1b460*/  BRA `(.L_x_3032) ;  /* 0xffffffa800e07947 */ /* 0x000fea000383ffff */
.L_x_2903:
[----:B0-----:R0:W3:Y:S02]  /*1b470*/  SYNCS.PHASECHK.TRANS64.TRYWAIT P1, [R19+URZ+0x38860], R0 ;  /* 0x03886000130075a7 */ /* 0x0010e4000802017f */
[----:B---3--:R-:W-:Y:S05]  /*1b480*/  @!P1 NANOSLEEP.SYNCS 0x989680 ;  /* 0x009896800000995d */ /* 0x008fea0003900000 */
[----:B------:R-:W3:Y:S02]  /*1b490*/  @!P1 SYNCS.PHASECHK.TRANS64 P1, [R19+URZ+0x38860], R0 ;  /* 0x03886000130095a7 */ /* 0x000ee4000802007f */
[----:B---3--:R-:W-:Y:S05]  /*1b4a0*/  @!P1 BRA `(.L_x_2903) ;  /* 0xfffffffc00f09947 */ /* 0x008fea000383ffff */
[----:B------:R-:W-:Y:S05]  /*1b4b0*/  BRA `(.L_x_3033) ;  /* 0xffffffa800ec7947 */ /* 0x000fea000383ffff */
.L_x_2917:
[----:B0-----:R0:W1:Y:S02]  /*1b4c0*/  SYNCS.PHASECHK.TRANS64.TRYWAIT P0, [R4+URZ+0x38820], R0 ;  /* 0x03882000040075a7 */ /* 0x001064000800017f */
[----:B-1----:R-:W-:Y:S05]  /*1b4d0*/  @!P0 NANOSLEEP.SYNCS 0x989680 ;  /* 0x009896800000895d */ /* 0x002fea0003900000 */
[----:B------:R-:W1:Y:S02]  /*1b4e0*/  @!P0 SYNCS.PHASECHK.TRANS64 P0, [R4+URZ+0x38820], R0 ;  /* 0x03882000040085a7 */ /* 0x000e64000800007f */
[----:B-1----:R-:W-:Y:S05]  /*1b4f0*/  @!P0 BRA `(.L_x_2917) ;  /* 0xfffffffc00f08947 */ /* 0x002fea000383ffff */
[----:B------:R-:W-:Y:S05]  /*1b500*/  BRA `(.L_x_3034) ;  /* 0xffffffc400107947 */ /* 0x000fea000383ffff */
.L_x_2918:
        /* <DEDUP_REMOVED lines=11> */
.L_x_3036:
[----:B------:R-:W-:Y:S05]  /*1b5c0*/  BSYNC B0 ;  /* 0x0000000000007941 */ /* 0x000fea0003800000 */
.L_x_3035:
[----:B------:R-:W-:Y:S05]  /*1b5d0*/  BRA `(.L_x_3037) ;  /* 0xffffffc000f87947 */ /* 0x000fea000383ffff */
.L_x_2921:
[----:B------:R-:W-:Y:S01]  /*1b5e0*/  BSSY B1, `(.L_x_3038) ;  /* 0x0000006000017945 */ /* 0x000fe20003800000 */
[----:B------:R-:W-:-:S07]  /*1b5f0*/  IMAD.MOV.U32 R15, RZ, RZ, -0x1 ;  /* 0xffffffffff0f7424 */ /* 0x000fce00078e00ff */
[----:B0-----:R-:W-:Y:S05]  /*1b600*/  WARPSYNC.COLLECTIVE R15, `(.L_x_3039) ;  /* 0x000000000f0c7348 */ /* 0x001fea0003c00000 */
[----:B------:R-:W-:Y:S02]  /*1b610*/  ELECT P6, UR62, PT ;  /* 0x00000000003e782f */ /* 0x000fe400038c0000 */
[----:B------:R-:W-:Y:S01]  /*1b620*/  MOV R14, UR62 ;  /* 0x0000003e000e7c02 */ /* 0x000fe20008000f00 */
[----:B0-----:R-:W-:Y:S10]  /*1b630*/  ENDCOLLECTIVE ;  /* 0x000000000000791b */ /* 0x001ff40003800000 */
.L_x_3039:
[----:B------:R-:W-:Y:S05]  /*1b640*/  BSYNC B1 ;  /* 0x0000000000017941 */ /* 0x000fea0003800000 */
.L_x_3038:
[----:B------:R-:W-:Y:S05]  /*1b650*/  BRA `(.L_x_3040) ;  /* 0xffffffc000f07947 */ /* 0x000fea000383ffff */
.L_x_2923:
[----:B0-----:R0:W1:Y:S02]  /*1b660*/  SYNCS.PHASECHK.TRANS64.TRYWAIT P1, [R5+URZ+0x38840], R0 ;  /* 0x03884000050075a7 */ /* 0x001064000802017f */
[----:B-1----:R-:W-:Y:S05]  /*1b670*/  @!P1 NANOSLEEP.SYNCS 0x989680 ;  /* 0x009896800000995d */ /* 0x002fea0003900000 */
[----:B------:R-:W1:Y:S02]  /*1b680*/  @!P1 SYNCS.PHASECHK.TRANS64 P1, [R5+URZ+0x38840], R0 ;  /* 0x03884000050095a7 */ /* 0x000e64000802007f */
[----:B-1----:R-:W-:Y:S05]  /*1b690*/  @!P1 BRA `(.L_x_2923) ;  /* 0xfffffffc00f09947 */ /* 0x002fea000383ffff */
[----:B------:R-:W-:Y:S05]  /*1b6a0*/  BRA `(.L_x_3041) ;  /* 0xffffffc400107947 */ /* 0x000fea000383ffff */
.L_x_2925:
[----:B-1----:R1:W2:Y:S02]  /*1b6b0*/  SYNCS.PHASECHK.TRANS64.TRYWAIT P1, [R25+URZ+0x38840], R2 ;  /* 0x03884002190075a7 */ /* 0x0022a4000802017f */
[----:B--2---:R-:W-:Y:S05]  /*1b6c0*/  @!P1 NANOSLEEP.SYNCS 0x989680 ;  /* 0x009896800000995d */ /* 0x004fea0003900000 */
[----:B------:R-:W2:Y:S02]  /*1b6d0*/  @!P1 SYNCS.PHASECHK.TRANS64 P1, [R25+URZ+0x38840], R2 ;  /* 0x03884002190095a7 */ /* 0x000ea4000802007f */
[----:B--2---:R-:W-:Y:S05]  /*1b6e0*/  @!P1 BRA `(.L_x_2925) ;  /* 0xfffffffc00f09947 */ /* 0x004fea000383ffff */
[----:B------:R-:W-:Y:S05]  /*1b6f0*/  BRA `(.L_x_3042) ;  /* 0xffffffc4001c7947 */ /* 0x000fea000383ffff */
.L_x_2927:
[----:B--2---:R2:W3:Y:S02]  /*1b700*/  SYNCS.PHASECHK.TRANS64.TRYWAIT P1, [R5+URZ+0x38860], R0 ;  /* 0x03886000050075a7 */ /* 0x0044e4000802017f */
[----:B---3--:R-:W-:Y:S05]  /*1b710*/  @!P1 NANOSLEEP.SYNCS 0x989680 ;  /* 0x009896800000995d */ /* 0x008fea0003900000 */
[----:B------:R-:W3:Y:S02]  /*1b720*/  @!P1 SYNCS.PHASECHK.TRANS64 P1, [R5+URZ+0x38860], R0 ;  /* 0x03886000050095a7 */ /* 0x000ee4000802007f */
[----:B---3--:R-:W-:Y:S05]  /*1b730*/  @!P1 BRA `(.L_x_2927) ;  /* 0xfffffffc00f09947 */ /* 0x008fea000383ffff */
[----:B------:R-:W-:Y:S05]  /*1b740*/  BRA `(.L_x_3043) ;  /* 0xffffffc400187947 */ /* 0x000fea000383ffff */
.L_x_2929:
[----:B---3--:R3:W4:Y:S02]  /*1b750*/  SYNCS.PHASECHK.TRANS64.TRYWAIT P1, [R25+URZ+0x38860], R2 ;  /* 0x03886002190075a7 */ /* 0x008724000802017f */
[----:B----4-:R-:W-:Y:S05]  /*1b760*/  @!P1 NANOSLEEP.SYNCS 0x989680 ;  /* 0x009896800000995d */ /* 0x010fea0003900000 */
[----:B------:R-:W4:Y:S02]  /*1b770*/  @!P1 SYNCS.PHASECHK.TRANS64 P1, [R25+URZ+0x38860], R2 ;  /* 0x03886002190095a7 */ /* 0x000f24000802007f */
[----:B----4-:R-:W-:Y:S05]  /*1b780*/  @!P1 BRA `(.L_x_2929) ;  /* 0xfffffffc00f09947 */ /* 0x010fea000383ffff */
[----:B------:R-:W-:Y:S05]  /*1b790*/  BRA `(.L_x_3044) ;  /* 0xffffffc400147947 */ /* 0x000fea000383ffff */
.L_x_2931:
[----:B----4-:R4:W0:Y:S02]  /*1b7a0*/  SYNCS.PHASECHK.TRANS64.TRYWAIT P1, [R5+URZ+0x38880], R0 ;  /* 0x03888000050075a7 */ /* 0x010824000802017f */
[----:B0-----:R-:W-:Y:S05]  /*1b7b0*/  @!P1 NANOSLEEP.SYNCS 0x989680 ;  /* 0x009896800000995d */ /* 0x001fea0003900000 */
[----:B------:R-:W0:Y:S02]  /*1b7c0*/  @!P1 SYNCS.PHASECHK.TRANS64 P1, [R5+URZ+0x38880], R0 ;  /* 0x03888000050095a7 */ /* 0x000e24000802007f */
[----:B0-----:R-:W-:Y:S05]  /*1b7d0*/  @!P1 BRA `(.L_x_2931) ;  /* 0xfffffffc00f09947 */ /* 0x001fea000383ffff */
[----:B------:R-:W-:Y:S05]  /*1b7e0*/  BRA `(.L_x_3045) ;  /* 0xffffffc400107947 */ /* 0x000fea000383ffff */
.L_x_3046:
        /* <DEDUP_REMOVED lines=9> */
.L_x_3859:


//--------------------- .text._ZN7cutlass13device_kernelIN5flash11enable_sm90INS1_16FlashAttnFwdSm90INS1_25CollectiveMainloopFwdSm90ILi2EN4cute5tupleIJNS5_1CILi1EEES8_S8_EEENS6_IJNS7_ILi128EEESA_NS7_ILi256EEEEEELi256ENS_12float_e4m3_tEfNS_4arch4Sm90ELb1ELb0ELb0ELb1ELb1ELb1ELb0ELb1ELb0ELb1ELb1ELb0EEENS1_21CollectiveEpilogueFwdINS6_IJSA_SB_SA_EEES9_NS_10bfloat16_tESF_Li256ELb1ELb1ELb1ELb1EEENS1_36VarlenDynamicPersistentTileSchedulerILi128ELi128ELi256ELi128ELb1ELb1ELb1ELb1ELb1ELb1EEEEEEEEEvNT_6ParamsE --------------------------
	.section	.text._ZN7cutlass13device_kernelIN5flash11enable_sm90INS1_16FlashAttnFwdSm90INS1_25CollectiveMainloopFwdSm90ILi2EN4cute5tupleIJNS5_1CILi1EEES8_S8_EEENS6_IJNS7_ILi128EEESA_NS7_ILi256EEEEEELi256ENS_12float_e4m3_tEfNS_4arch4Sm90ELb1ELb0ELb0ELb1ELb1ELb1ELb0ELb1ELb0ELb1ELb1ELb0EEENS1_21CollectiveEpilogueFwdINS6_IJSA_SB_SA_EEES9_NS_10bfloat16_tESF_Li256ELb1ELb1ELb1ELb1EEENS1_36VarlenDynamicPersistentTileSchedulerILi128ELi128ELi256ELi128ELb1ELb1ELb1ELb1ELb1ELb1EEEEEEEEEvNT_6ParamsE,"ax",@progbits
	.align	128
.text._ZN7cutlass13device_kernelIN5flash11enable_sm90INS1_16FlashAttnFwdSm90INS1_25CollectiveMainloopFwdSm90ILi2EN4cute5tupleIJNS5_1CILi1EEES8_S8_EEENS6_IJNS7_ILi128EEESA_NS7_ILi256EEEEEELi256ENS_12float_e4m3_tEfNS_4arch4Sm90ELb1ELb0ELb0ELb1ELb1ELb1ELb0ELb1ELb0ELb1ELb1ELb0EEENS1_21CollectiveEpilogueFwdINS6_IJSA_SB_SA_EEES9_NS_10bfloat16_tESF_Li256ELb1ELb1ELb1ELb1EEENS1_36VarlenDynamicPersistentTileSchedulerILi128ELi128ELi256ELi128ELb1ELb1ELb1ELb1ELb1ELb1EEEEEEEEEvNT_6ParamsE:
        .type           _ZN7cutlass13device_kernelIN5flash11enable_sm90INS1_16FlashAttnFwdSm90INS1_25CollectiveMainloopFwdSm90ILi2EN4cute5tupleIJNS5_1CILi1EEES8_S8_EEENS6_IJNS7_ILi128EEESA_NS7_ILi256EEEEEELi256ENS_12float_e4m3_tEfNS_4arch4Sm90ELb1ELb0ELb0ELb1ELb1ELb1ELb0ELb1ELb0ELb1ELb1ELb0EEENS1_21CollectiveEpilogueFwdINS6_IJSA_SB_SA_EEES9_NS_10bfloat16_tESF_Li256ELb1ELb1ELb1ELb1EEENS1_36VarlenDynamicPersistentTileSchedulerILi128ELi128ELi256ELi128ELb1ELb1ELb1ELb1ELb1ELb1EEEEEEEEEvNT_6ParamsE,@function
        .size           _ZN7cutlass13device_kernelIN5flash11enable_sm90INS1_16FlashAttnFwdSm90INS1_25CollectiveMainloopFwdSm90ILi2EN4cute5tupleIJNS5_1CILi1EEES8_S8_EEENS6_IJNS7_ILi128EEESA_NS7_ILi256EEEEEELi256ENS_12float_e4m3_tEfNS_4arch4Sm90ELb1ELb0ELb0ELb1ELb1ELb1ELb0ELb1ELb0ELb1ELb1ELb0EEENS1_21CollectiveEpilogueFwdINS6_IJSA_SB_SA_EEES9_NS_10bfloat16_tESF_Li256ELb1ELb1ELb1ELb1EEENS1_36VarlenDynamicPersistentTileSchedulerILi128ELi128ELi256ELi128ELb1ELb1ELb1ELb1ELb1ELb1EEEEEEEEEvNT_6ParamsE,(.L_x_3860 - _ZN7cutlass13device_kernelIN5flash11enable_sm90INS1_16FlashAttnFwdSm90INS1_25CollectiveMainloopFwdSm90ILi2EN4cute5tupleIJNS5_1CILi1EEES8_S8_EEENS6_IJNS7_ILi128EEESA_NS7_ILi256EEEEEELi256ENS_12float_e4m3_tEfNS_4arch4Sm90ELb1ELb0ELb0ELb1ELb1ELb1ELb0ELb1ELb0ELb1ELb1ELb0EEENS1_21CollectiveEpilogueFwdINS6_IJSA_SB_SA_EEES9_NS_10bfloat16_tESF_Li256ELb1ELb1ELb1ELb1EEENS1_36VarlenDynamicPersistentTileSchedulerILi128ELi128ELi256ELi128ELb1ELb1ELb1ELb1ELb1ELb1EEEEEEEEEvNT_6ParamsE)
        .other          _ZN7cutlass13device_kernelIN5flash11enable_sm90INS1_16FlashAttnFwdSm90INS1_25CollectiveMainloopFwdSm90ILi2EN4cute5tupleIJNS5_1CILi1EEES8_S8_EEENS6_IJNS7_ILi128EEESA_NS7_ILi256EEEEEELi256ENS_12float_e4m3_tEfNS_4arch4Sm90ELb1ELb0ELb0ELb1ELb1ELb1ELb0ELb1ELb0ELb1ELb1ELb0EEENS1_21CollectiveEpilogueFwdINS6_IJSA_SB_SA_EEES9_NS_10bfloat16_tESF_Li256ELb1ELb1ELb1ELb1EEENS1_36VarlenDynamicPersistentTileSchedulerILi128ELi128ELi256ELi128ELb1ELb1ELb1ELb1ELb1ELb1EEEEEEEEEvNT_6ParamsE,@"STO_CUDA_ENTRY STV_DEFAULT"
_ZN7cutlass13device_kernelIN5flash11enable_sm90INS1_16FlashAttnFwdSm90INS1_25CollectiveMainloopFwdSm90ILi2EN4cute5tupleIJNS5_1CILi1EEES8_S8_EEENS6_IJNS7_ILi128EEESA_NS7_ILi256EEEEEELi256ENS_12float_e4m3_tEfNS_4arch4Sm90ELb1ELb0ELb0ELb1ELb1ELb1ELb0ELb1ELb0ELb1ELb1ELb0EEENS1_21CollectiveEpilogueFwdINS6_IJSA_SB_SA_EEES9_NS_10bfloat16_tESF_Li256ELb1ELb1ELb1ELb1EEENS1_36VarlenDynamicPersistentTileSchedulerILi128ELi128ELi256ELi128ELb1ELb1ELb1ELb1ELb1ELb1EEEEEEEEEvNT_6ParamsE:
        /* <DEDUP_REMOVED lines=18> */
.L_x_3048:
[----:B------:R-:W-:Y:S05]  /*0120*/  BSYNC B0 ;  /* 0x0000000000007941 */ /* 0x000fea0003800000 */
.L_x_3047:
        /* <DEDUP_REMOVED lines=41> */
.L_x_3049:
        /* <DEDUP_REMOVED lines=22> */
.L_x_3050:
        /* <DEDUP_REMOVED lines=18> */
.L_x_3051:
        /* <DEDUP_REMOVED lines=22> */
.L_x_3052:
        /* <DEDUP_REMOVED lines=23> */
.L_x_3053:
[----:B------:R-:W-:Y:S01]  /*0910*/  PLOP3.LUT P0, PT, PT, PT, UP0, 0x80, 0x0 ;  /* 0x000000000000781c */ /* 0x000fe20003f0f008 */
[----:B------:R-:W-:Y:S01]  /*0920*/  UMOV UR36, 0x1 ;  /* 0x0000000100247882 */ /* 0x000fe20000000000 */
[----:B------:R-:W-:Y:S01]  /*0930*/  NOP ;  /* 0x0000000000007918 */ /* 0x000fe20000000000 */
[----:B------:R-:W-:Y:S01]  /*0940*/  USEL UR36, UR36, 0x2, !UP0 ;  /* 0x0000000224247887 */ /* 0x000fe2000c000000 */
[----:B------:R-:W-:Y:S01]  /*0950*/  BSSY B8, `(.L_x_3054) ;  /* 0x0002f70000087945 */ /* 0x000fe20003800000 */
[----:B------:R-:W-:Y:S01]  /*0960*/  ULDC.64 UR42, c[0x0][0x208] ;  /* 0x00008200002a7ab9 */ /* 0x000fe20000000a00 */
[----:B01234-:R-:W-:Y:S07]  /*0970*/  BAR.SYNC.DEFER_BLOCKING 0x0 ;  /* 0x0000000000007b1d */ /* 0x01ffee0000010000 */
[----:B------:R-:W-:Y:S05]  /*0980*/  @!P0 BRA `(.L_x_3055) ;  /* 0x0000026800788947 */ /* 0x000fea0003800000 */
.L_x_3056:
[----:B------:R-:W-:-:S08]  /*0990*/  NOP ;  /* 0x0000000000007918 */ /* 0x000fd00000000000 */
[----:B------:R-:W0:Y:S02]  /*09a0*/  USETMAXREG.TRY_ALLOC.CTAPOOL UP0, 0xe8 ;  /* 0x000000e8000079c8 */ /* 0x000e240008000600 */
[----:B0-----:R-:W-:-:S13]  /*09b0*/  PLOP3.LUT P0, PT, PT, PT, UP0, 0x80, 0x0 ;  /* 0x000000000000781c */ /* 0x001fda0003f0f008 */
[----:B------:R-:W-:Y:S05]  /*09c0*/  @!P0 BRA `(.L_x_3056) ;  /* 0xfffffffc00f08947 */ /* 0x000fea000383ffff */
[----:B------:R-:W0:Y:S01]  /*09d0*/  S2R R0, SR_TID.X ;  /* 0x0000000000007919 */ /* 0x000e220000002100 */
[----:B------:R-:W1:Y:S01]  /*09e0*/  S2UR UR37, SR_CgaCtaId ;  /* 0x00000000002579c3 */ /* 0x000e620000008800 */
[----:B------:R-:W-:Y:S01]  /*09f0*/  UMOV UR4, 0x400 ;  /* 0x0000040000047882 */ /* 0x000fe20000000000 */
[----:B------:R-:W-:-:S06]  /*0a00*/  LOP3.LUT R23, R23, 0xffffffef, RZ, 0xc0, !PT ;  /* 0xffffffef17177812 */ /* 0x000fcc00078ec0ff */
[----:B------:R-:W-:Y:S06]  /*0a10*/  BAR.ARV 0x8, 0x180 ;  /* 0x0206000000007b1d */ /* 0x000fec0000002000 */
[----:B-1----:R-:W-:-:S06]  /*0a20*/  ULEA UR4, UR37, UR4, 0x18 ;  /* 0x0000000425047291 */ /* 0x002fcc000f8ec03f */
[----:B------:R-:W-:Y:S01]  /*0a30*/  IMAD.U32 R216, RZ, RZ, UR4 ;  /* 0x00000004ffd87e24 */ /* 0x000fe2000f8e00ff */
[----:B0-----:R-:W-:Y:S01]  /*0a40*/  SHF.R.U32.HI R0, RZ, 0x7, R0 ;  /* 0x00000007ff007819 */ /* 0x001fe20000011600 */
[----:B------:R-:W-:-:S03]  /*0a50*/  ULDC UR4, c[0x0][0xc3c] ;  /* 0x00030f0000047ab9 */ /* 0x000fc60000000800 */
[----:B------:R-:W-:-:S13]  /*0a60*/  ISETP.NE.AND P0, PT, R0, 0x1, PT ;  /* 0x000000010000780c */ /* 0x000fda0003f05270 */
[----:B------:R-:W-:Y:S01]  /*0a70*/  @P0 LOP3.LUT R23, R23, 0x10, RZ, 0xfc, !PT ;  /* 0x0000001017170812 */ /* 0x000fe200078efcff */
[----:B------:R-:W-:Y:S08]  /*0a80*/  @!P0 BAR.ARV 0x9, 0x100 ;  /* 0x0244000000008b1d */ /* 0x000ff00000002000 */
[----:B------:R-:W-:Y:S06]  /*0a90*/  BAR.SYNC.DEFER_BLOCKING 0x5, 0x180 ;  /* 0x0146000000007b1d */ /* 0x000fec0000010000 */
[----:B------:R-:W0:Y:S02]  /*0aa0*/  LDS.128 R32, [R216+0x388d0] ;  /* 0x0388d000d8207984 */ /* 0x000e240000000c00 */
[----:B------:R-:W-:Y:S06]  /*0ab0*/  BAR.ARV 0x4, 0x180 ;  /* 0x0106000000007b1d */ /* 0x000fec0000002000 */
[----:B0-----:R-:W-:-:S13]  /*0ac0*/  ISETP.GE.AND P0, PT, R35, UR4, PT ;  /* 0x0000000423007c0c */ /* 0x001fda000bf06270 */
[----:B------:R-:W-:Y:S05]  /*0ad0*/  @P0 BRA `(.L_x_3057) ;  /* 0x000002f4005c0947 */ /* 0x000fea0003800000 */
[----:B------:R-:W0:Y:S01]  /*0ae0*/  S2R R0, SR_TID.X ;  /* 0x0000000000007919 */ /* 0x000e220000002100 */
[----:B------:R-:W-:Y:S01]  /*0af0*/  IMAD.MOV.U32 R217, RZ, RZ, RZ ;  /* 0x000000ffffd97224 */ /* 0x000fe200078e00ff */
[----:B------:R-:W-:Y:S01]  /*0b00*/  CS2R R222, SRZ ;  /* 0x0000000000de7805 */ /* 0x000fe2000001ff00 */
[----:B------:R-:W-:Y:S01]  /*0b10*/  IMAD.MOV.U32 R224, RZ, RZ, RZ ;  /* 0x000000ffffe07224 */ /* 0x000fe200078e00ff */
[----:B------:R-:W-:Y:S01]  /*0b20*/  ULOP3.LUT UR38, UR36, 0x1, URZ, 0xfc, !UPT ;  /* 0x0000000124267892 */ /* 0x000fe2000f8efc3f */
[----:B0-----:R-:W-:-:S05]  /*0b30*/  VIADD R0, R0, 0xffffff80 ;  /* 0xffffff8000007836 */ /* 0x001fca0000000000 */
[----:B------:R-:W-:-:S04]  /*0b40*/  SHF.R.S32.HI R3, RZ, 0x1f, R0 ;  /* 0x0000001fff037819 */ /* 0x000fc80000011400 */
[CC--:B------:R-:W-:Y:S02]  /*0b50*/  LEA.HI R2, R3.reuse, R0.reuse, RZ, 0x7 ;  /* 0x0000000003027211 */ /* 0x0c0fe400078f38ff */
[CC--:B------:R-:W-:Y:S02]  /*0b60*/  LEA.HI R4, R3.reuse, R0.reuse, RZ, 0x4 ;  /* 0x0000000003047211 */ /* 0x0c0fe400078f20ff */
[----:B------:R-:W-:Y:S02]  /*0b70*/  LOP3.LUT R5, R2, 0xffffff80, RZ, 0xc0, !PT ;  /* 0xffffff8002057812 */ /* 0x000fe400078ec0ff */
[----:B------:R-:W-:Y:S02]  /*0b80*/  SHF.R.S32.HI R7, RZ, 0x4, R4 ;  /* 0x00000004ff077819 */ /* 0x000fe40000011404 */
[CC--:B------:R-:W-:Y:S01]  /*0b90*/  LEA.HI R220, R3.reuse, R0.reuse, RZ, 0x3 ;  /* 0x0000000003dc7211 */ /* 0x0c0fe200078f18ff */
[----:B------:R-:W-:Y:S01]  /*0ba0*/  IMAD.IADD R14, R0, 0x1, -R5 ;  /* 0x00000001000e7824 */ /* 0x000fe200078e0a05 */
[----:B------:R-:W-:-:S04]  /*0bb0*/  LEA.HI R5, R3, R0, RZ, 0x5 ;  /* 0x0000000003057211 */ /* 0x000fc800078f28ff */
[----:B------:R-:W-:Y:S01]  /*0bc0*/  SHF.R.S32.HI R8, RZ, 0x1f, R14 ;  /* 0x0000001fff087819 */ /* 0x000fe2000001140e */
[----:B------:R-:W-:Y:S01]  /*0bd0*/  IMAD.SHL.U32 R6, R5, 0x20, RZ ;  /* 0x0000002005067824 */ /* 0x000fe200078e00ff */
[----:B------:R-:W-:Y:S01]  /*0be0*/  LOP3.LUT R5, R4, 0x3fffff0, RZ, 0xc0, !PT ;  /* 0x03fffff004057812 */ /* 0x000fe200078ec0ff */
[----:B------:R-:W-:Y:S01]  /*0bf0*/  STL [R1+0x100], R14 ;  /* 0x0001000e01007387 */ /* 0x000fe20000100800 */
[----:B------:R-:W-:Y:S02]  /*0c00*/  LEA.HI R10, R8, R14, RZ, 0x2 ;  /* 0x0000000e080a7211 */ /* 0x000fe400078f10ff */
[----:B------:R-:W-:Y:S01]  /*0c10*/  LOP3.LUT R6, R6, 0xfffffc00, RZ, 0xc0, !PT ;  /* 0xfffffc0006067812 */ /* 0x000fe200078ec0ff */
[----:B------:R-:W-:Y:S01]  /*0c20*/  IMAD.IADD R5, R0, 0x1, -R5 ;  /* 0x0000000100057824 */ /* 0x000fe200078e0a05 */
[----:B------:R-:W-:Y:S02]  /*0c30*/  LEA.HI R4, R4, R7, RZ, 0x1 ;  /* 0x0000000704047211 */ /* 0x000fe400078f08ff */
[----:B------:R-:W-:Y:S01]  /*0c40*/  SHF.R.S32.HI R11, RZ, 0x2, R10 ;  /* 0x00000002ff0b7819 */ /* 0x000fe2000001140a */
[----:B------:R-:W-:Y:S01]  /*0c50*/  IMAD R9, R5, 0x40, R6 ;  /* 0x0000004005097824 */ /* 0x000fe200078e0206 */
[----:B------:R-:W-:-:S02]  /*0c60*/  SHF.R.S32.HI R5, RZ, 0x7, R2 ;  /* 0x00000007ff057819 */ /* 0x000fc40000011402 */
[----:B------:R-:W-:Y:S02]  /*0c70*/  SHF.R.S32.HI R12, RZ, 0x1f, R10 ;  /* 0x0000001fff0c7819 */ /* 0x000fe4000001140a */
[----:B------:R-:W-:Y:S02]  /*0c80*/  LEA.HI R2, R2, R5, RZ, 0x1 ;  /* 0x0000000502027211 */ /* 0x000fe400078f08ff */
[----:B------:R-:W-:Y:S02]  /*0c90*/  LOP3.LUT R4, R4, 0x1ffffffe, RZ, 0xc0, !PT ;  /* 0x1ffffffe04047812 */ /* 0x000fe400078ec0ff */
[----:B------:R-:W-:Y:S02]  /*0ca0*/  LOP3.LUT R2, R2, 0x3fffffe, RZ, 0xc0, !PT ;  /* 0x03fffffe02027812 */ /* 0x000fe400078ec0ff */
[----:B------:R-:W-:Y:S02]  /*0cb0*/  LEA.HI R6, R3, R0, RZ, 0x2 ;  /* 0x0000000003067211 */ /* 0x000fe400078f10ff */
[----:B------:R-:W-:Y:S01]  /*0cc0*/  LEA.HI R12, R12, R11, RZ, 0x3 ;  /* 0x0000000b0c0c7211 */ /* 0x000fe200078f18ff */
[----:B------:R-:W-:Y:S01]  /*0cd0*/  IMAD.IADD R2, R5, 0x1, -R2 ;  /* 0x0000000105027824 */ /* 0x000fe200078e0a02 */
[----:B------:R-:W-:-:S02]  /*0ce0*/  IADD3 R4, R7, -R4, RZ ;  /* 0x8000000407047210 */ /* 0x000fc40007ffe0ff */
[----:B------:R-:W-:Y:S02]  /*0cf0*/  LOP3.LUT R7, R6, 0xfffffffc, RZ, 0xc0, !PT ;  /* 0xfffffffc06077812 */ /* 0x000fe400078ec0ff */
[----:B------:R-:W-:Y:S02]  /*0d00*/  LOP3.LUT R5, R220, 0xfffffff8, RZ, 0xc0, !PT ;  /* 0xfffffff8dc057812 */ /* 0x000fe400078ec0ff */
[----:B------:R-:W-:Y:S01]  /*0d10*/  LOP3.LUT R12, R12, 0xfffffff8, RZ, 0xc0, !PT ;  /* 0xfffffff80c0c7812 */ /* 0x000fe200078ec0ff */
[----:B------:R-:W-:Y:S01]  /*0d20*/  IMAD.IADD R7, R0, 0x1, -R7 ;  /* 0x0000000100077824 */ /* 0x000fe200078e0a07 */
[----:B------:R-:W-:Y:S01]  /*0d30*/  LEA.HI R8, R8, R14, RZ, 0x5 ;  /* 0x0000000e08087211 */ /* 0x000fe200078f28ff */
[----:B------:R-:W-:Y:S01]  /*0d40*/  IMAD.IADD R5, R0, 0x1, -R5 ;  /* 0x0000000100057824 */ /* 0x000fe200078e0a05 */
[----:B------:R-:W-:Y:S01]  /*0d50*/  LEA.HI R3, R3, R0, RZ, 0x6 ;  /* 0x0000000003037211 */ /* 0x000fe200078f30ff */
[----:B------:R-:W-:Y:S01]  /*0d60*/  IMAD R0, R4, 0x8, R9 ;  /* 0x0000000804007824 */ /* 0x000fe200078e0209 */
[----:B------:R-:W-:Y:S01]  /*0d70*/  SHF.R.S32.HI R8, RZ, 0x5, R8 ;  /* 0x00000005ff087819 */ /* 0x000fe20000011408 */
[----:B------:R-:W-:Y:S01]  /*0d80*/  IMAD.IADD R11, R11, 0x1, -R12 ;  /* 0x000000010b0b7824 */ /* 0x000fe200078e0a0c */
[----:B------:R-:W-:Y:S01]  /*0d90*/  SHF.R.S32.HI R220, RZ, 0x3, R220 ;  /* 0x00000003ffdc7819 */ /* 0x000fe200000114dc */
[----:B------:R-:W-:Y:S01]  /*0da0*/  IMAD.SHL.U32 R3, R3, 0x10, RZ ;  /* 0x0000001003037824 */ /* 0x000fe200078e00ff */
[----:B------:R-:W-:Y:S01]  /*0db0*/  LEA.HI R6, R7, R7, RZ, 0x1 ;  /* 0x0000000707067211 */ /* 0x000fe200078f08ff */
[----:B------:R0:W-:Y:S01]  /*0dc0*/  STL [R1+0x190], R0 ;  /* 0x0001900001007387 */ /* 0x0001e20000100800 */
[----:B------:R-:W-:Y:S01]  /*0dd0*/  IMAD R11, R8, 0x10, R11 ;  /* 0x00000010080b7824 */ /* 0x000fe200078e020b */
[----:B------:R-:W-:Y:S01]  /*0de0*/  SHF.L.U32 R16, R5, 0x4, RZ ;  /* 0x0000000405107819 */ /* 0x000fe200000006ff */
[----:B------:R-:W-:Y:S01]  /*0df0*/  VIADD R12, R220, 0x20 ;  /* 0x00000020dc0c7836 */ /* 0x000fe20000000000 */
[----:B------:R-:W-:Y:S01]  /*0e00*/  LOP3.LUT R6, R6, 0x1ffffffe, RZ, 0xc0, !PT ;  /* 0x1ffffffe06067812 */ /* 0x000fe200078ec0ff */
[----:B------:R-:W-:Y:S01]  /*0e10*/  VIADD R9, R220, 0x40 ;  /* 0x00000040dc097836 */ /* 0x000fe20000000000 */
[----:B------:R-:W-:Y:S01]  /*0e20*/  LEA R11, R2, R11, 0x6 ;  /* 0x0000000b020b7211 */ /* 0x000fe200078e30ff */
[C---:B------:R-:W-:Y:S01]  /*0e30*/  VIADD R8, R220.reuse, 0x60 ;  /* 0x00000060dc087836 */ /* 0x040fe20000000000 */
[----:B------:R-:W-:Y:S01]  /*0e40*/  LOP3.LUT R13, R3, 0xfffffc00, RZ, 0xc0, !PT ;  /* 0xfffffc00030d7812 */ /* 0x000fe200078ec0ff */
[----:B------:R-:W-:Y:S01]  /*0e50*/  IMAD.SHL.U32 R3, R9, 0x80, RZ ;  /* 0x0000008009037824 */ /* 0x000fe200078e00ff */
[----:B------:R-:W-:Y:S01]  /*0e60*/  SHF.R.S32.HI R2, RZ, 0x1f, R12 ;  /* 0x0000001fff027819 */ /* 0x000fe2000001140c */
[----:B0-----:R-:W-:Y:S01]  /*0e70*/  IMAD.SHL.U32 R0, R220, 0x80, RZ ;  /* 0x00000080dc007824 */ /* 0x001fe200078e00ff */
[----:B------:R-:W-:Y:S01]  /*0e80*/  SHF.R.S32.HI R4, RZ, 0x1f, R9 ;  /* 0x0000001fff047819 */ /* 0x000fe20000011409 */
[----:B------:R-:W-:Y:S01]  /*0e90*/  IMAD.IADD R6, R7, 0x1, -R6 ;  /* 0x0000000107067824 */ /* 0x000fe200078e0a06 */
[----:B------:R-:W-:Y:S01]  /*0ea0*/  SHF.R.S32.HI R7, RZ, 0x1f, R8 ;  /* 0x0000001fff077819 */ /* 0x000fe20000011408 */
[----:B------:R-:W-:Y:S01]  /*0eb0*/  IMAD.SHL.U32 R18, R5, 0x8, RZ ;  /* 0x0000000805127824 */ /* 0x000fe200078e00ff */
[----:B------:R-:W-:Y:S01]  /*0ec0*/  LOP3.LUT R15, R0, 0x380, RZ, 0xc0, !PT ;  /* 0x00000380000f7812 */ /* 0x000fe200078ec0ff */
[----:B------:R-:W-:Y:S01]  /*0ed0*/  IMAD.SHL.U32 R0, R12, 0x80, RZ ;  /* 0x000000800c007824 */ /* 0x000fe200078e00ff */
[----:B------:R-:W-:Y:S01]  /*0ee0*/  LEA.HI R2, R2, R12, RZ, 0x3 ;  /* 0x0000000c02027211 */ /* 0x000fe200078f18ff */
[----:B------:R-:W-:Y:S01]  /*0ef0*/  VIADD R219, R18, 0x40 ;  /* 0x0000004012db7836 */ /* 0x000fe20000000000 */
[----:B------:R-:W-:Y:S01]  /*0f00*/  LEA.HI R4, R4, R9, RZ, 0x3 ;  /* 0x0000000904047211 */ /* 0x000fe200078f18ff */
[----:B------:R-:W-:Y:S01]  /*0f10*/  VIADD R20, R18, 0x80 ;  /* 0x0000008012147836 */ /* 0x000fe20000000000 */
[----:B------:R-:W-:Y:S01]  /*0f20*/  LOP3.LUT R12, R0, 0x380, RZ, 0xc0, !PT ;  /* 0x00000380000c7812 */ /* 0x000fe200078ec0ff */
[----:B------:R-:W-:Y:S01]  /*0f30*/  STL [R1+0x18c], R11 ;  /* 0x00018c0b01007387 */ /* 0x000fe20000100800 */
[----:B------:R-:W-:Y:S01]  /*0f40*/  LOP3.LUT R9, R3, 0x380, RZ, 0xc0, !PT ;  /* 0x0000038003097812 */ /* 0x000fe200078ec0ff */
[----:B------:R-:W-:Y:S01]  /*0f50*/  IMAD.SHL.U32 R5, R8, 0x80, RZ ;  /* 0x0000008008057824 */ /* 0x000fe200078e00ff */
[----:B------:R-:W-:Y:S01]  /*0f60*/  LOP3.LUT R0, R15, 0x70, R16, 0xf8, !PT ;  /* 0x000000700f007812 */ /* 0x000fe200078ef810 */
[----:B------:R-:W-:Y:S01]  /*0f70*/  STL [R1+0x74], RZ ;  /* 0x000074ff01007387 */ /* 0x000fe20000100800 */
[----:B------:R-:W-:Y:S01]  /*0f80*/  SHF.R.U32.HI R3, RZ, 0x3, R15 ;  /* 0x00000003ff037819 */ /* 0x000fe2000001160f */
[----:B------:R-:W-:Y:S01]  /*0f90*/  IMAD.SHL.U32 R2, R2, 0x80, RZ ;  /* 0x0000008002027824 */ /* 0x000fe200078e00ff */
[----:B------:R-:W-:Y:S01]  /*0fa0*/  LEA.HI R7, R7, R8, RZ, 0x3 ;  /* 0x0000000807077211 */ /* 0x000fe200078f18ff */
[----:B------:R0:W-:Y:S01]  /*0fb0*/  STL [R1+0x28], R13 ;  /* 0x0000280d01007387 */ /* 0x0001e20000100800 */
[----:B------:R-:W-:Y:S01]  /*0fc0*/  IADD3 R15, R18, 0xc0, RZ ;  /* 0x000000c0120f7810 */ /* 0x000fe20007ffe0ff */
[----:B------:R-:W-:Y:S01]  /*0fd0*/  IMAD.SHL.U32 R4, R4, 0x80, RZ ;  /* 0x0000008004047824 */ /* 0x000fe200078e00ff */
[----:B------:R-:W-:Y:S01]  /*0fe0*/  LOP3.LUT R10, R10, 0x7ffffffc, RZ, 0xc0, !PT ;  /* 0x7ffffffc0a0a7812 */ /* 0x000fe200078ec0ff */
[----:B------:R1:W-:Y:S01]  /*0ff0*/  STL [R1+0x3c], R20 ;  /* 0x00003c1401007387 */ /* 0x0003e20000100800 */
[----:B------:R-:W-:Y:S01]  /*1000*/  LOP3.LUT R3, R13, R0, R3, 0xf6, !PT ;  /* 0x000000000d037212 */ /* 0x000fe200078ef603 */
[----:B------:R-:W-:Y:S01]  /*1010*/  IMAD.SHL.U32 R7, R7, 0x80, RZ ;  /* 0x0000008007077824 */ /* 0x000fe200078e00ff */
[----:B------:R-:W-:Y:S01]  /*1020*/  SHF.R.S32.HI R21, RZ, 0x1f, R219 ;  /* 0x0000001fff157819 */ /* 0x000fe200000114db */
[----:B------:R2:W-:Y:S01]  /*1030*/  STL [R1+0x40], R15 ;  /* 0x0000400f01007387 */ /* 0x0005e20000100800 */
[----:B------:R-:W-:Y:S01]  /*1040*/  LOP3.LUT R8, R5, 0x380, RZ, 0xc0, !PT ;  /* 0x0000038005087812 */ /* 0x000fe200078ec0ff */
[----:B------:R-:W-:Y:S01]  /*1050*/  IMAD.IADD R10, R14, 0x1, -R10 ;  /* 0x000000010e0a7824 */ /* 0x000fe200078e0a0a */
[----:B------:R-:W-:Y:S01]  /*1060*/  LOP3.LUT R2, R2, 0xfffffc00, RZ, 0xc0, !PT ;  /* 0xfffffc0002027812 */ /* 0x000fe200078ec0ff */
[----:B------:R-:W-:Y:S01]  /*1070*/  IMAD.IADD R14, R216, 0x1, R3 ;  /* 0x00000001d80e7824 */ /* 0x000fe200078e0203 */
[----:B0-----:R-:W-:Y:S01]  /*1080*/  SHF.R.U32.HI R13, RZ, 0x3, R12 ;  /* 0x00000003ff0d7819 */ /* 0x001fe2000001160c */
[----:B------:R-:W-:Y:S01]  /*1090*/  STL [R1+0x60], R21 ;  /* 0x0000601501007387 */ /* 0x000fe20000100800 */
[----:B-1----:R-:W-:Y:S01]  /*10a0*/  SHF.R.S32.HI R20, RZ, 0x1f, R20 ;  /* 0x0000001fff147819 */ /* 0x002fe20000011414 */
[----:B------:R-:W-:Y:S01]  /*10b0*/  VIADD R22, R16, 0x80 ;  /* 0x0000008010167836 */ /* 0x000fe20000000000 */
[----:B------:R-:W-:-:S02]  /*10c0*/  LOP3.LUT R0, R12, 0x70, R16, 0xf8, !PT ;  /* 0x000000700c007812 */ /* 0x000fc400078ef810 */
[----:B--2---:R-:W-:Y:S01]  /*10d0*/  SHF.R.S32.HI R15, RZ, 0x1f, R15 ;  /* 0x0000001fff0f7819 */ /* 0x004fe2000001140f */
[----:B------:R-:W-:Y:S01]  /*10e0*/  STL [R1+0x7c], R20 ;  /* 0x00007c1401007387 */ /* 0x000fe20000100800 */
[----:B------:R-:W-:Y:S02]  /*10f0*/  LOP3.LUT R4, R4, 0xfffffc00, RZ, 0xc0, !PT ;  /* 0xfffffc0004047812 */ /* 0x000fe400078ec0ff */
[----:B------:R-:W-:Y:S01]  /*1100*/  SHF.R.U32.HI R12, RZ, 0x3, R9 ;  /* 0x00000003ff0c7819 */ /* 0x000fe20000011609 */
[----:B------:R-:W-:Y:S01]  /*1110*/  STL [R1+0x78], R15 ;  /* 0x0000780f01007387 */ /* 0x000fe20000100800 */
[----:B------:R-:W-:Y:S02]  /*1120*/  LOP3.LUT R5, R9, 0x70, R16, 0xf8, !PT ;  /* 0x0000007009057812 */ /* 0x000fe400078ef810 */
[----:B------:R-:W-:Y:S01]  /*1130*/  LOP3.LUT R7, R7, 0xfffffc00, RZ, 0xc0, !PT ;  /* 0xfffffc0007077812 */ /* 0x000fe200078ec0ff */
[----:B------:R-:W-:Y:S01]  /*1140*/  STL [R1+0x50], R2 ;  /* 0x0000500201007387 */ /* 0x000fe20000100800 */
[----:B------:R-:W-:-:S02]  /*1150*/  SHF.R.U32.HI R9, RZ, 0x3, R8 ;  /* 0x00000003ff097819 */ /* 0x000fc40000011608 */
[----:B------:R-:W-:Y:S01]  /*1160*/  LOP3.LUT R8, R8, 0x70, R16, 0xf8, !PT ;  /* 0x0000007008087812 */ /* 0x000fe200078ef810 */
[----:B------:R-:W-:Y:S01]  /*1170*/  STL [R1+0x54], R14 ;  /* 0x0000540e01007387 */ /* 0x000fe20000100800 */
[----:B------:R-:W-:Y:S01]  /*1180*/  LOP3.LUT R3, R2, R0, R13, 0xf6, !PT ;  /* 0x0000000002037212 */ /* 0x000fe200078ef60d */
[----:B------:R-:W-:Y:S01]  /*1190*/  IMAD.SHL.U32 R0, R10, 0x2, RZ ;  /* 0x000000020a007824 */ /* 0x000fe200078e00ff */
[----:B------:R-:W-:Y:S01]  /*11a0*/  LOP3.LUT R5, R4, R5, R12, 0xf6, !PT ;  /* 0x0000000504057212 */ /* 0x000fe200078ef60c */
[----:B------:R0:W-:Y:S01]  /*11b0*/  STL [R1+0x4c], R4 ;  /* 0x00004c0401007387 */ /* 0x0001e20000100800 */
[----:B------:R-:W-:Y:S01]  /*11c0*/  SHF.R.S32.HI R19, RZ, 0x1f, R18 ;  /* 0x0000001fff137819 */ /* 0x000fe20000011412 */
[C---:B------:R-:W-:Y:S01]  /*11d0*/  VIADD R43, R0.reuse, 0x8 ;  /* 0x00000008002b7836 */ /* 0x040fe20000000000 */
[C---:B------:R-:W-:Y:S01]  /*11e0*/  IADD3 R37, R0.reuse, 0x38, RZ ;  /* 0x0000003800257810 */ /* 0x040fe20007ffe0ff */
[----:B------:R1:W-:Y:S01]  /*11f0*/  STL [R1+0x48], R7 ;  /* 0x0000480701007387 */ /* 0x0003e20000100800 */
[C---:B------:R-:W-:Y:S01]  /*1200*/  VIADD R42, R0.reuse, 0x10 ;  /* 0x00000010002a7836 */ /* 0x040fe20000000000 */
[C---:B------:R-:W-:Y:S01]  /*1210*/  IADD3 R26, R0.reuse, 0x78, RZ ;  /* 0x00000078001a7810 */ /* 0x040fe20007ffe0ff */
[C---:B------:R-:W-:Y:S01]  /*1220*/  VIADD R41, R0.reuse, 0x18 ;  /* 0x0000001800297836 */ /* 0x040fe20000000000 */
[C---:B------:R-:W-:Y:S01]  /*1230*/  IADD3 R12, R0.reuse, 0xb8, RZ ;  /* 0x000000b8000c7810 */ /* 0x040fe20007ffe0ff */
[----:B------:R-:W-:Y:S01]  /*1240*/  VIADD R40, R0, 0x20 ;  /* 0x0000002000287836 */ /* 0x000fe20000000000 */
[----:B------:R-:W-:Y:S01]  /*1250*/  SHF.R.S32.HI R17, RZ, 0x1f, R16 ;  /* 0x0000001fff117819 */ /* 0x000fe20000011410 */
[C---:B0-----:R-:W-:Y:S01]  /*1260*/  IMAD.IADD R4, R216.reuse, 0x1, R3 ;  /* 0x00000001d8047824 */ /* 0x041fe200078e0203 */
[----:B------:R-:W-:Y:S01]  /*1270*/  IADD3 R3, R216, R5, RZ ;  /* 0x00000005d8037210 */ /* 0x000fe20007ffe0ff */
[C---:B------:R-:W-:Y:S01]  /*1280*/  VIADD R39, R0.reuse, 0x28 ;  /* 0x0000002800277836 */ /* 0x040fe20000000000 */
[----:B-1----:R-:W-:Y:S01]  /*1290*/  LOP3.LUT R7, R7, R8, R9, 0xf6, !PT ;  /* 0x0000000807077212 */ /* 0x002fe200078ef609 */
[C---:B------:R-:W-:Y:S01]  /*12a0*/  VIADD R38, R0.reuse, 0x30 ;  /* 0x0000003000267836 */ /* 0x040fe20000000000 */
[----:B------:R-:W-:Y:S01]  /*12b0*/  STL [R1+0x188], R4 ;  /* 0x0001880401007387 */ /* 0x000fe20000100800 */
[----:B------:R-:W-:Y:S01]  /*12c0*/  VIADD R36, R0, 0x40 ;  /* 0x0000004000247836 */ /* 0x000fe20000000000 */
[----:B------:R-:W-:Y:S01]  /*12d0*/  SHF.R.S32.HI R218, RZ, 0x1f, R22 ;  /* 0x0000001fffda7819 */ /* 0x000fe20000011416 */
[----:B------:R-:W-:Y:S01]  /*12e0*/  IMAD.IADD R2, R216, 0x1, R7 ;  /* 0x00000001d8027824 */ /* 0x000fe200078e0207 */
[----:B------:R-:W-:Y:S01]  /*12f0*/  STL [R1+0x44], R0 ;  /* 0x0000440001007387 */ /* 0x000fe20000100800 */
[C---:B------:R-:W-:Y:S01]  /*1300*/  VIADD R32, R0.reuse, 0x48 ;  /* 0x0000004800207836 */ /* 0x040fe20000000000 */
[----:B------:R-:W-:Y:S01]  /*1310*/  SHF.R.S32.HI R7, RZ, 0x1f, R43 ;  /* 0x0000001fff077819 */ /* 0x000fe2000001142b */
[C---:B------:R-:W-:Y:S01]  /*1320*/  VIADD R31, R0.reuse, 0x50 ;  /* 0x00000050001f7836 */ /* 0x040fe20000000000 */
[----:B------:R-:W-:Y:S01]  /*1330*/  STL [R1+0x184], R3 ;  /* 0x0001840301007387 */ /* 0x000fe20000100800 */
[----:B------:R-:W-:-:S02]  /*1340*/  VIADD R30, R0, 0x58 ;  /* 0x00000058001e7836 */ /* 0x000fc40000000000 */
[C---:B------:R-:W-:Y:S01]  /*1350*/  VIADD R29, R0.reuse, 0x60 ;  /* 0x00000060001d7836 */ /* 0x040fe20000000000 */
[----:B------:R-:W-:Y:S01]  /*1360*/  STL [R1+0x180], R2 ;  /* 0x0001800201007387 */ /* 0x000fe20000100800 */
[C---:B------:R-:W-:Y:S02]  /*1370*/  VIADD R28, R0.reuse, 0x68 ;  /* 0x00000068001c7836 */ /* 0x040fe40000000000 */
[C---:B------:R-:W-:Y:S01]  /*1380*/  VIADD R27, R0.reuse, 0x70 ;  /* 0x00000070001b7836 */ /* 0x040fe20000000000 */
[----:B------:R-:W-:Y:S01]  /*1390*/  STL [R1+0xfc], R43 ;  /* 0x0000fc2b01007387 */ /* 0x000fe20000100800 */
[C---:B------:R-:W-:Y:S02]  /*13a0*/  VIADD R25, R0.reuse, 0x80 ;  /* 0x0000008000197836 */ /* 0x040fe40000000000 */
[C---:B------:R-:W-:Y:S01]  /*13b0*/  VIADD R24, R0.reuse, 0x88 ;  /* 0x0000008800187836 */ /* 0x040fe20000000000 */
[----:B------:R0:W-:Y:S01]  /*13c0*/  STL [R1+0xf8], R42 ;  /* 0x0000f82a01007387 */ /* 0x0001e20000100800 */
[----:B------:R-:W-:-:S02]  /*13d0*/  VIADD R21, R0, 0x90 ;  /* 0x0000009000157836 */ /* 0x000fc40000000000 */
[C---:B------:R-:W-:Y:S01]  /*13e0*/  VIADD R20, R0.reuse, 0x98 ;  /* 0x0000009800147836 */ /* 0x040fe20000000000 */
[----:B------:R-:W-:Y:S01]  /*13f0*/  STL [R1+0xf4], R41 ;  /* 0x0000f42901007387 */ /* 0x000fe20000100800 */
[C---:B------:R-:W-:Y:S02]  /*1400*/  VIADD R15, R0.reuse, 0xa0 ;  /* 0x000000a0000f7836 */ /* 0x040fe40000000000 */
[C---:B------:R-:W-:Y:S01]  /*1410*/  VIADD R14, R0.reuse, 0xa8 ;  /* 0x000000a8000e7836 */ /* 0x040fe20000000000 */
[----:B------:R1:W-:Y:S01]  /*1420*/  STL [R1+0xf0], R40 ;  /* 0x0000f02801007387 */ /* 0x0003e20000100800 */
[C---:B------:R-:W-:Y:S01]  /*1430*/  VIADD R13, R0.reuse, 0xb0 ;  /* 0x000000b0000d7836 */ /* 0x040fe20000000000 */
[----:B0-----:R-:W-:Y:S01]  /*1440*/  SHF.R.S32.HI R42, RZ, 0x1f, R42 ;  /* 0x0000001fff2a7819 */ /* 0x001fe2000001142a */
[C---:B------:R-:W-:Y:S01]  /*1450*/  VIADD R10, R0.reuse, 0xc0 ;  /* 0x000000c0000a7836 */ /* 0x040fe20000000000 */
[----:B------:R0:W-:Y:S01]  /*1460*/  STL [R1+0xec], R39 ;  /* 0x0000ec2701007387 */ /* 0x0001e20000100800 */
[----:B------:R-:W-:-:S02]  /*1470*/  VIADD R9, R0, 0xc8 ;  /* 0x000000c800097836 */ /* 0x000fc40000000000 */
[C---:B------:R-:W-:Y:S01]  /*1480*/  VIADD R8, R0.reuse, 0xd0 ;  /* 0x000000d000087836 */ /* 0x040fe20000000000 */
[----:B------:R-:W-:Y:S01]  /*1490*/  STL [R1+0xe8], R38 ;  /* 0x0000e82601007387 */ /* 0x000fe20000100800 */
[C---:B------:R-:W-:Y:S01]  /*14a0*/  VIADD R5, R0.reuse, 0xd8 ;  /* 0x000000d800057836 */ /* 0x040fe20000000000 */
[----:B-1----:R-:W-:Y:S01]  /*14b0*/  SHF.R.S32.HI R40, RZ, 0x1f, R40 ;  /* 0x0000001fff287819 */ /* 0x002fe20000011428 */
[C---:B------:R-:W-:Y:S01]  /*14c0*/  VIADD R4, R0.reuse, 0xe0 ;  /* 0x000000e000047836 */ /* 0x040fe20000000000 */
[----:B------:R1:W-:Y:S01]  /*14d0*/  STL [R1+0xe4], R37 ;  /* 0x0000e42501007387 */ /* 0x0003e20000100800 */
[C---:B------:R-:W-:Y:S01]  /*14e0*/  VIADD R3, R0.reuse, 0xe8 ;  /* 0x000000e800037836 */ /* 0x040fe20000000000 */
[----:B0-----:R-:W-:Y:S01]  /*14f0*/  SHF.R.S32.HI R39, RZ, 0x1f, R39 ;  /* 0x0000001fff277819 */ /* 0x001fe20000011427 */
[C---:B------:R-:W-:Y:S01]  /*1500*/  VIADD R2, R0.reuse, 0xf0 ;  /* 0x000000f000027836 */ /* 0x040fe20000000000 */
[----:B------:R0:W-:Y:S01]  /*1510*/  STL [R1+0xe0], R36 ;  /* 0x0000e02401007387 */ /* 0x0001e20000100800 */
[----:B------:R-:W-:-:S03]  /*1520*/  IADD3 R0, R0, 0xf8, RZ ;  /* 0x000000f800007810 */ /* 0x000fc60007ffe0ff */
[----:B------:R-:W-:Y:S01]  /*1530*/  STL [R1+0xdc], R32 ;  /* 0x0000dc2001007387 */ /* 0x000fe20000100800 */
[----:B-1----:R-:W-:-:S03]  /*1540*/  SHF.R.S32.HI R37, RZ, 0x1f, R37 ;  /* 0x0000001fff257819 */ /* 0x002fc60000011425 */
[----:B------:R1:W-:Y:S01]  /*1550*/  STL [R1+0xd8], R31 ;  /* 0x0000d81f01007387 */ /* 0x0003e20000100800 */
[----:B0-----:R-:W-:-:S03]  /*1560*/  SHF.R.S32.HI R36, RZ, 0x1f, R36 ;  /* 0x0000001fff247819 */ /* 0x001fc60000011424 */
[----:B------:R0:W-:Y:S04]  /*1570*/  STL [R1+0xd4], R30 ;  /* 0x0000d41e01007387 */ /* 0x0001e80000100800 */
        /* <DEDUP_REMOVED lines=27> */
[----:B------:R-:W-:Y:S01]  /*1730*/  STL [R1+0x90], R4 ;  /* 0x0000900401007387 */ /* 0x000fe20000100800 */
[----:B0-----:R-:W-:-:S03]  /*1740*/  SHF.R.S32.HI R8, RZ, 0x1f, R8 ;  /* 0x0000001fff087819 */ /* 0x001fc60000011408 */
[----:B------:R-:W-:Y:S04]  /*1750*/  STL [R1+0x8c], R3 ;  /* 0x00008c0301007387 */ /* 0x000fe80000100800 */
[----:B------:R0:W-:Y:S04]  /*1760*/  STL [R1+0x17c], R7 ;  /* 0x00017c0701007387 */ /* 0x0001e80000100800 */
[----:B------:R-:W-:Y:S04]  /*1770*/  STL [R1+0x88], R2 ;  /* 0x0000880201007387 */ /* 0x000fe80000100800 */
[----:B------:R-:W-:Y:S01]  /*1780*/  STL [R1+0x178], R42 ;  /* 0x0001782a01007387 */ /* 0x000fe20000100800 */
[----:B0-----:R-:W-:-:S03]  /*1790*/  SHF.R.S32.HI R7, RZ, 0x1f, R41 ;  /* 0x0000001fff077819 */ /* 0x001fc60000011429 */
[----:B------:R-:W-:Y:S04]  /*17a0*/  STL [R1+0x84], R0 ;  /* 0x0000840001007387 */ /* 0x000fe80000100800 */
        /* <DEDUP_REMOVED lines=35> */
[----:B------:R-:W-:Y:S02]  /*19e0*/  SHF.R.S32.HI R3, RZ, 0x1f, R2 ;  /* 0x0000001fff037819 */ /* 0x000fe40000011402 */
[----:B------:R-:W-:Y:S01]  /*19f0*/  SHF.R.S32.HI R2, RZ, 0x1f, R0 ;  /* 0x0000001fff027819 */ /* 0x000fe20000011400 */
[----:B------:R-:W-:Y:S01]  /*1a00*/  IMAD R0, R6, 0x8, R11 ;  /* 0x0000000806007824 */ /* 0x000fe200078e020b */
[----:B------:R1:W-:Y:S04]  /*1a10*/  STL [R1+0x110], R5 ;  /* 0x0001100501007387 */ /* 0x0003e80000100800 */
[----:B------:R1:W-:Y:S04]  /*1a20*/  STL [R1+0x10c], R4 ;  /* 0x00010c0401007387 */ /* 0x0003e80000100800 */
[----:B------:R1:W-:Y:S04]  /*1a30*/  STL [R1+0x108], R3 ;  /* 0x0001080301007387 */ /* 0x0003e80000100800 */
[----:B------:R1:W-:Y:S04]  /*1a40*/  STL [R1+0x58], R0 ;  /* 0x0000580001007387 */ /* 0x0003e80000100800 */
[----:B------:R1:W-:Y:S02]  /*1a50*/  STL [R1+0x104], R2 ;  /* 0x0001040201007387 */ /* 0x0003e40000100800 */
.L_x_3293:
[----:B01----:R-:W0:Y:S02]  /*1a60*/  LDC.64 R2, c[0x0][0xc88] ;  /* 0x00032200ff027b82 */ /* 0x003e240000000a00 */
[----:B0-----:R-:W-:-:S05]  /*1a70*/  IMAD.WIDE R2, R35, 0x4, R2 ;  /* 0x0000000423027825 */ /* 0x001fca00078e0202 */
[----:B--2--5:R-:W2:Y:S01]  /*1a80*/  LDG.E R29, desc[UR42][R2.64] ;  /* 0x0000002a021d7981 */ /* 0x024ea2000c1e1900 */
[----:B------:R-:W-:Y:S05]  /*1a90*/  YIELD ;  /* 0x0000000000007946 */ /* 0x000fea0003800000 */
[----:B------:R-:W-:Y:S01]  /*1aa0*/  ULDC.64 UR4, c[0x0][0xa28] ;  /* 0x00028a0000047ab9 */ /* 0x000fe20000000a00 */
[----:B------:R-:W-:Y:S01]  /*1ab0*/  ULDC.64 UR8, c[0x0][0xa18] ;  /* 0x0002860000087ab9 */ /* 0x000fe20000000a00 */
[----:B------:R-:W-:Y:S01]  /*1ac0*/  ISETP.NE.U32.AND P1, PT, RZ, UR4, PT ;  /* 0x00000004ff007c0c */ /* 0x000fe2000bf25070 */
[----:B---3--:R-:W-:Y:S01]  /*1ad0*/  IMAD.MOV.U32 R9, RZ, RZ, RZ ;  /* 0x000000ffff097224 */ /* 0x008fe200078e00ff */
[----:B------:R-:W-:Y:S01]  /*1ae0*/  ULDC.64 UR6, c[0x0][0xa08] ;  /* 0x0002820000067ab9 */ /* 0x000fe20000000a00 */
[----:B------:R-:W-:Y:S01]  /*1af0*/  IMAD.MOV.U32 R27, RZ, RZ, RZ ;  /* 0x000000ffff1b7224 */ /* 0x000fe200078e00ff */
[----:B------:R-:W-:-:S02]  /*1b00*/  ISETP.NE.AND.EX P1, PT, RZ, UR5, PT, P1 ;  /* 0x00000005ff007c0c */ /* 0x000fc4000bf25310 */
[----:B------:R-:W-:-:S04]  /*1b10*/  ISETP.NE.U32.AND P0, PT, RZ, UR6, PT ;  /* 0x00000006ff007c0c */ /* 0x000fc8000bf05070 */
[----:B------:R-:W-:Y:S02]  /*1b20*/  ISETP.NE.AND.EX P0, PT, RZ, UR7, PT, P0 ;  /* 0x00000007ff007c0c */ /* 0x000fe4000bf05300 */
[----:B--2---:R-:W-:Y:S01]  /*1b30*/  SHF.R.S32.HI R0, RZ, 0x1f, R29 ;  /* 0x0000001fff007819 */ /* 0x004fe2000001141d */
[----:B------:R-:W-:-:S04]  /*1b40*/  IMAD.SHL.U32 R31, R29, 0x4, RZ ;  /* 0x000000041d1f7824 */ /* 0x000fc800078e00ff */
[C---:B------:R-:W-:Y:S01]  /*1b50*/  @P1 LEA R6, P2, R29.reuse, UR4, 0x2 ;  /* 0x000000041d061c11 */ /* 0x040fe2000f8410ff */
[----:B------:R-:W-:Y:S01]  /*1b60*/  STL [R1+0x5c], R29 ;  /* 0x00005c1d01007387 */ /* 0x000fe20000100800 */
[C-C-:B------:R-:W-:Y:S02]  /*1b70*/  SHF.L.U64.HI R30, R29.reuse, 0x2, R0.reuse ;  /* 0x000000021d1e7819 */ /* 0x140fe40000010200 */
[----:B------:R-:W-:Y:S01]  /*1b80*/  @P1 LEA.HI.X R7, R29, UR5, R0, 0x2, P2 ;  /* 0x000000051d071c11 */ /* 0x000fe200090f1400 */
[----:B------:R-:W-:Y:S01]  /*1b90*/  ULDC UR4, c[0x0][0x288] ;  /* 0x0000a20000047ab9 */ /* 0x000fe20000000800 */
[----:B------:R-:W-:Y:S01]  /*1ba0*/  ISETP.NE.U32.AND P2, PT, RZ, UR8, PT ;  /* 0x00000008ff007c0c */ /* 0x000fe2000bf45070 */
[----:B------:R0:W-:Y:S01]  /*1bb0*/  STL [R1+0x70], R0 ;  /* 0x0000700001007387 */ /* 0x0001e20000100800 */
[----:B------:R-:W-:Y:S02]  /*1bc0*/  IADD3 R4, P3, R31, UR6, RZ ;  /* 0x000000061f047c10 */ /* 0x000fe4000ff7e0ff */
[----:B------:R-:W-:Y:S01]  /*1bd0*/  ISETP.NE.AND.EX P2, PT, RZ, UR9, PT, P2 ;  /* 0x00000009ff007c0c */ /* 0x000fe2000bf45320 */
[----:B------:R-:W5:Y:S01]  /*1be0*/  @P1 LDG.E R9, desc[UR42][R6.64] ;  /* 0x0000002a06091981 */ /* 0x000f62000c1e1900 */
[----:B------:R-:W-:-:S03]  /*1bf0*/  IADD3.X R5, R30, UR7, RZ, P3, !PT ;  /* 0x000000071e057c10 */ /* 0x000fc60009ffe4ff */
[----:B------:R1:W-:Y:S01]  /*1c00*/  STL [R1+0x68], R31 ;  /* 0x0000681f01007387 */ /* 0x0003e20000100800 */
[----:B0-----:R-:W-:Y:S01]  /*1c10*/  IMAD.U32 R0, RZ, RZ, UR4 ;  /* 0x00000004ff007e24 */ /* 0x001fe2000f8e00ff */
[----:B------:R-:W-:Y:S02]  /*1c20*/  ULDC.64 UR4, c[0x0][0x418] ;  /* 0x0001060000047ab9 */ /* 0x000fe40000000a00 */
[----:B------:R-:W5:Y:S04]  /*1c30*/  @P0 LDG.E R27, desc[UR42][R4.64] ;  /* 0x0000002a041b0981 */ /* 0x000f68000c1e1900 */
[----:B------:R-:W-:Y:S01]  /*1c40*/  @P2 IADD3 R2, P1, R31, UR8, RZ ;  /* 0x000000081f022c10 */ /* 0x000fe2000ff3e0ff */
[----:B------:R1:W-:Y:S03]  /*1c50*/  STL [R1+0x6c], R30 ;  /* 0x00006c1e01007387 */ /* 0x0003e60000100800 */
        /* <DEDUP_REMOVED lines=10> */
[----:B------:R-:W-:Y:S01]  /*1d00*/  MOV R28, UR4 ;  /* 0x00000004001c7c02 */ /* 0x000fe20008000f00 */
[----:B--2---:R1:W-:Y:S01]  /*1d10*/  STL [R1+0x24], R0 ;  /* 0x0000240001007387 */ /* 0x0043e20000100800 */
[----:B------:R-:W-:Y:S01]  /*1d20*/  IMAD.MOV.U32 R10, RZ, RZ, R0 ;  /* 0x000000ffff0a7224 */ /* 0x000fe200078e0000 */
[----:B----4-:R-:W-:Y:S06]  /*1d30*/  @P2 BRA `(.L_x_3058) ;  /* 0x0000000000282947 */ /* 0x010fec0003800000 */
[----:B------:R-:W-:Y:S02]  /*1d40*/  ULDC.64 UR4, c[0x0][0xa00] ;  /* 0x0002800000047ab9 */ /* 0x000fe40000000a00 */
[----:B------:R-:W-:-:S04]  /*1d50*/  ISETP.NE.U32.AND P1, PT, RZ, UR4, PT ;  /* 0x00000004ff007c0c */ /* 0x000fc8000bf25070 */
[----:B------:R-:W-:-:S13]  /*1d60*/  ISETP.NE.AND.EX P1, PT, RZ, UR5, PT, P1 ;  /* 0x00000005ff007c0c */ /* 0x000fda000bf25310 */
[----:B------:R-:W-:Y:S05]  /*1d70*/  @!P1 BRA `(.L_x_3058) ;  /* 0x0000000000189947 */ /* 0x000fea0003800000 */
[----:B------:R-:W0:Y:S02]  /*1d80*/  LDC.64 R6, c[0x0][0xa00] ;  /* 0x00028000ff067b82 */ /* 0x000e240000000a00 */
[----:B0-----:R-:W-:-:S05]  /*1d90*/  IMAD.WIDE R6, R29, 0x4, R6 ;  /* 0x000000041d067825 */ /* 0x001fca00078e0206 */
[----:B-1----:R-:W2:Y:S04]  /*1da0*/  LDG.E R0, desc[UR42][R6.64] ;  /* 0x0000002a06007981 */ /* 0x002ea8000c1e1900 */
[----:B------:R-:W2:Y:S02]  /*1db0*/  LDG.E R3, desc[UR42][R6.64+0x4] ;  /* 0x0000042a06037981 */ /* 0x000ea4000c1e1900 */
[----:B--2---:R-:W-:-:S05]  /*1dc0*/  IMAD.IADD R10, R3, 0x1, -R0 ;  /* 0x00000001030a7824 */ /* 0x004fca00078e0a00 */
[----:B------:R0:W-:Y:S02]  /*1dd0*/  STL [R1+0x24], R10 ;  /* 0x0000240a01007387 */ /* 0x0001e40000100800 */
.L_x_3058:
[----:B------:R-:W-:Y:S01]  /*1de0*/  ULDC.64 UR4, c[0x0][0xa20] ;  /* 0x0002880000047ab9 */ /* 0x000fe20000000a00 */
[C---:B------:R-:W-:Y:S02]  /*1df0*/  LOP3.LUT R3, R34.reuse, 0xff000000, RZ, 0xc0, !PT ;  /* 0xff00000022037812 */ /* 0x040fe400078ec0ff */
[----:B------:R-:W-:Y:S02]  /*1e00*/  ISETP.NE.U32.AND P1, PT, RZ, UR4, PT ;  /* 0x00000004ff007c0c */ /* 0x000fe4000bf25070 */
[C---:B-1----:R-:W-:Y:S02]  /*1e10*/  LOP3.LUT R0, R34.reuse, 0xff0000, RZ, 0xc0, !PT ;  /* 0x00ff000022007812 */ /* 0x042fe400078ec0ff */
[----:B------:R-:W-:Y:S02]  /*1e20*/  ISETP.NE.AND.EX P1, PT, RZ, UR5, PT, P1 ;  /* 0x00000005ff007c0c */ /* 0x000fe4000bf25310 */
[----:B------:R-:W-:Y:S02]  /*1e30*/  SHF.R.U32.HI R3, RZ, 0x8, R3 ;  /* 0x00000008ff037819 */ /* 0x000fe40000011603 */
[----:B------:R-:W-:-:S02]  /*1e40*/  LOP3.LUT R221, R34, 0xffff, RZ, 0xc0, !PT ;  /* 0x0000ffff22dd7812 */ /* 0x000fc400078ec0ff */
[----:B------:R-:W-:-:S07]  /*1e50*/  LEA.HI R8, R0, R3, RZ, 0x10 ;  /* 0x0000000300087211 */ /* 0x000fce00078f80ff */
[----:B------:R-:W-:Y:S05]  /*1e60*/  @!P1 BRA `(.L_x_3059) ;  /* 0x0000000000109947 */ /* 0x000fea0003800000 */
[----:B------:R-:W-:-:S04]  /*1e70*/  IADD3 R4, P0, R31, UR4, RZ ;  /* 0x000000041f047c10 */ /* 0x000fc8000ff1e0ff */
[----:B------:R-:W-:-:S05]  /*1e80*/  IADD3.X R5, R30, UR5, RZ, P0, !PT ;  /* 0x000000051e057c10 */ /* 0x000fca00087fe4ff */
[----:B------:R1:W5:Y:S01]  /*1e90*/  LDG.E R28, desc[UR42][R4.64] ;  /* 0x0000002a041c7981 */ /* 0x000362000c1e1900 */
[----:B------:R-:W-:Y:S05]  /*1ea0*/  BRA `(.L_x_3060) ;  /* 0x0000000000107947 */ /* 0x000fea0003800000 */
.L_x_3059:
[----:B------:R-:W-:Y:S05]  /*1eb0*/  @!P0 BRA `(.L_x_3060) ;  /* 0x00000000000c8947 */ /* 0x000fea0003800000 */
[----:B------:R-:W2:Y:S04]  /*1ec0*/  LDG.E R3, desc[UR42][R4.64] ;  /* 0x0000002a04037981 */ /* 0x000ea8000c1e1900 */
[----:B------:R-:W2:Y:S02]  /*1ed0*/  LDG.E R28, desc[UR42][R4.64+0x4] ;  /* 0x0000042a041c7981 */ /* 0x000ea4000c1e1900 */
[----:B--2---:R-:W-:-:S07]  /*1ee0*/  IMAD.IADD R28, R28, 0x1, -R3 ;  /* 0x000000011c1c7824 */ /* 0x004fce00078e0a03 */
.L_x_3060:
[----:B------:R-:W-:Y:S01]  /*1ef0*/  ULDC.64 UR4, c[0x0][0xa10] ;  /* 0x0002840000047ab9 */ /* 0x000fe20000000a00 */
[----:B------:R-:W2:Y:S01]  /*1f00*/  LDC R6, c[0x0][0x448] ;  /* 0x00011200ff067b82 */ /* 0x000ea20000000800 */
[----:B------:R-:W-:-:S04]  /*1f10*/  ISETP.NE.U32.AND P0, PT, RZ, UR4, PT ;  /* 0x00000004ff007c0c */ /* 0x000fc8000bf05070 */
[----:B------:R-:W-:Y:S01]  /*1f20*/  ISETP.NE.AND.EX P0, PT, RZ, UR5, PT, P0 ;  /* 0x00000005ff007c0c */ /* 0x000fe2000bf05300 */
[----:B------:R-:W-:-:S12]  /*1f30*/  ULDC.64 UR4, c[0x0][0xa30] ;  /* 0x00028c0000047ab9 */ /* 0x000fd80000000a00 */
[----:B-1----:R-:W1:Y:S02]  /*1f40*/  @P0 LDC.64 R4, c[0x0][0xa10] ;  /* 0x00028400ff040b82 */ /* 0x002e640000000a00 */
[----:B-1----:R-:W-:-:S05]  /*1f50*/  @P0 IMAD.WIDE R4, R29, 0x4, R4 ;  /* 0x000000041d040825 */ /* 0x002fca00078e0204 */
[----:B------:R-:W3:Y:S04]  /*1f60*/  @P0 LDG.E R0, desc[UR42][R4.64] ;  /* 0x0000002a04000981 */ /* 0x000ee8000c1e1900 */
[----:B------:R1:W3:Y:S01]  /*1f70*/  @P0 LDG.E R3, desc[UR42][R4.64+0x4] ;  /* 0x0000042a04030981 */ /* 0x0002e2000c1e1900 */
[----:B------:R-:W-:Y:S01]  /*1f80*/  ISETP.NE.U32.AND P1, PT, RZ, UR4, PT ;  /* 0x00000004ff007c0c */ /* 0x000fe2000bf25070 */
[----:B-----5:R-:W-:-:S03]  /*1f90*/  IMAD.MOV.U32 R24, RZ, RZ, R28 ;  /* 0x000000ffff187224 */ /* 0x020fc600078e001c */
[----:B------:R-:W-:-:S13]  /*1fa0*/  ISETP.NE.AND.EX P1, PT, RZ, UR5, PT, P1 ;  /* 0x00000005ff007c0c */ /* 0x000fda000bf25310 */
[----:B-1----:R-:W-:-:S04]  /*1fb0*/  @P1 IADD3 R4, P2, R31, UR4, RZ ;  /* 0x000000041f041c10 */ /* 0x002fc8000ff5e0ff */
[----:B------:R-:W-:-:S05]  /*1fc0*/  @P1 IADD3.X R5, R30, UR5, RZ, P2, !PT ;  /* 0x000000051e051c10 */ /* 0x000fca00097fe4ff */
[----:B------:R1:W5:Y:S01]  /*1fd0*/  @P1 LDG.E R24, desc[UR42][R4.64] ;  /* 0x0000002a04181981 */ /* 0x000362000c1e1900 */
[----:B--2---:R-:W-:Y:S01]  /*1fe0*/  ISETP.NE.AND P1, PT, R6, 0x1, PT ;  /* 0x000000010600780c */ /* 0x004fe20003f25270 */
[----:B------:R-:W-:Y:S01]  /*1ff0*/  IMAD.SHL.U32 R12, R33, 0x80, RZ ;  /* 0x00000080210c7824 */ /* 0x000fe200078e00ff */
[----:B------:R-:W-:Y:S01]  /*2000*/  LOP3.LUT R13, R8, 0xff, RZ, 0xc0, !PT ;  /* 0x000000ff080d7812 */ /* 0x000fe200078ec0ff */
[----:B------:R-:W-:Y:S01]  /*2010*/  IMAD.IADD R9, R28, 0x1, -R9 ;  /* 0x000000011c097824 */ /* 0x000fe200078e0a09 */
[----:B------:R-:W-:Y:S01]  /*2020*/  BSSY B0, `(.L_x_3061) ;  /* 0x0000037000007945 */ /* 0x000fe20003800000 */
[----:B------:R-:W-:Y:S01]  /*2030*/  VIADD R6, R12, 0x7f ;  /* 0x0000007f0c067836 */ /* 0x000fe20000000000 */
[----:B------:R-:W-:Y:S07]  /*2040*/  STL [R1+0x2c], R12 ;  /* 0x00002c0c01007387 */ /* 0x000fee0000100800 */
[----:B------:R-:W2:Y:S08]  /*2050*/  @P1 LDC R7, c[0x0][0x44c] ;  /* 0x00011300ff071b82 */ /* 0x000eb00000000800 */
[----:B------:R-:W4:Y:S01]  /*2060*/  @P1 LDC R11, c[0x0][0x450] ;  /* 0x00011400ff0b1b82 */ /* 0x000f220000000800 */
[----:B---3--:R-:W-:-:S02]  /*2070*/  @P0 IMAD.IADD R2, R3, 0x1, -R0 ;  /* 0x0000000103020824 */ /* 0x008fc400078e0a00 */
[----:B--2---:R-:W-:-:S03]  /*2080*/  @P1 IMAD.HI.U32 R0, R6, R7, RZ ;  /* 0x0000000706001227 */ /* 0x004fc600078e00ff */
[----:B-1----:R-:W-:Y:S02]  /*2090*/  IADD3 R4, R9, R2, RZ ;  /* 0x0000000209047210 */ /* 0x002fe40007ffe0ff */
[----:B----4-:R-:W-:Y:S02]  /*20a0*/  @P1 SHF.R.U32.HI R6, RZ, R11, R0 ;  /* 0x0000000bff061219 */ /* 0x010fe40000011600 */
[C---:B------:R-:W-:Y:S01]  /*20b0*/  IADD3 R91, R4.reuse, 0x80, -R10 ;  /* 0x00000080045b7810 */ /* 0x040fe20007ffe80a */
[----:B------:R-:W-:Y:S01]  /*20c0*/  VIADD R0, R4, 0x7f ;  /* 0x0000007f04007836 */ /* 0x000fe20000000000 */
[----:B------:R1:W-:Y:S03]  /*20d0*/  STL [R1+0x30], R4 ;  /* 0x0000300401007387 */ /* 0x0003e60000100800 */
[----:B------:R-:W-:Y:S01]  /*20e0*/  IMAD.IADD R6, R91, 0x1, R6 ;  /* 0x000000015b067824 */ /* 0x000fe200078e0206 */
[----:B------:R-:W-:Y:S01]  /*20f0*/  SHF.R.S32.HI R3, RZ, 0x1f, R0 ;  /* 0x0000001fff037819 */ /* 0x000fe20000011400 */
[----:B------:R2:W-:Y:S03]  /*2100*/  STL [R1+0x80], R13 ;  /* 0x0000800d01007387 */ /* 0x0005e60000100800 */
[----:B------:R-:W-:-:S02]  /*2110*/  SHF.R.S32.HI R5, RZ, 0x1f, R6 ;  /* 0x0000001fff057819 */ /* 0x000fc40000011406 */
[----:B------:R-:W-:Y:S01]  /*2120*/  LEA.HI R3, R3, R0, RZ, 0x7 ;  /* 0x0000000003037211 */ /* 0x000fe200078f38ff */
[----:B------:R-:W-:Y:S01]  /*2130*/  IMAD.MOV.U32 R0, RZ, RZ, RZ ;  /* 0x000000ffff007224 */ /* 0x000fe200078e00ff */
[----:B------:R-:W-:Y:S02]  /*2140*/  LEA.HI R5, R5, R6, RZ, 0x7 ;  /* 0x0000000605057211 */ /* 0x000fe400078f38ff */
[----:B-1----:R-:W-:Y:S02]  /*2150*/  SHF.R.U32.HI R4, RZ, 0x10, R8 ;  /* 0x00000010ff047819 */ /* 0x002fe40000011608 */
[----:B------:R-:W-:Y:S02]  /*2160*/  SHF.R.S32.HI R92, RZ, 0x7, R3 ;  /* 0x00000007ff5c7819 */ /* 0x000fe40000011403 */
[----:B------:R-:W-:Y:S01]  /*2170*/  SHF.R.S32.HI R5, RZ, 0x7, R5 ;  /* 0x00000007ff057819 */ /* 0x000fe20000011405 */
[----:B------:R2:W-:Y:S03]  /*2180*/  STL [R1+0x64], R4 ;  /* 0x0000640401007387 */ /* 0x0005e60000100800 */
[----:B0-----:R-:W-:-:S04]  /*2190*/  VIMNMX R10, R92, R5, PT ;  /* 0x000000055c0a7248 */ /* 0x001fc80003fe0100 */
[----:B------:R-:W-:-:S13]  /*21a0*/  ISETP.GE.AND P0, PT, R10, 0x1, PT ;  /* 0x000000010a00780c */ /* 0x000fda0003f06270 */
[----:B--2---:R-:W-:Y:S05]  /*21b0*/  @!P0 BRA `(.L_x_3062) ;  /* 0x0000000000748947 */ /* 0x004fea0003800000 */
[----:B------:R-:W-:Y:S01]  /*21c0*/  ISETP.NE.AND P0, PT, R4, RZ, PT ;  /* 0x000000ff0400720c */ /* 0x000fe20003f05270 */
[----:B------:R-:W-:-:S03]  /*21d0*/  ULDC UR4, c[0x0][0x9f0] ;  /* 0x00027c0000047ab9 */ /* 0x000fc60000000800 */
        /* <DEDUP_REMOVED lines=24> */
[----:B------:R-:W-:-:S04]  /*2360*/  IMAD.MOV.U32 R0, RZ, RZ, R5 ;  /* 0x000000ffff007224 */ /* 0x000fc800078e0005 */
[----:B------:R-:W-:Y:S01]  /*2370*/  @!P2 IMAD.MOV R0, RZ, RZ, -R0 ;  /* 0x000000ffff00a224 */ /* 0x000fe200078e0a00 */
[----:B------:R-:W-:-:S07]  /*2380*/  @!P1 LOP3.LUT R0, RZ, R11, RZ, 0x33, !PT ;  /* 0x0000000bff009212 */ /* 0x000fce00078e33ff */
.L_x_3062:
[----:B------:R-:W-:Y:S05]  /*2390*/  BSYNC B0 ;  /* 0x0000000000007941 */ /* 0x000fea0003800000 */
.L_x_3061:
[----:B------:R-:W-:-:S05]  /*23a0*/  IMAD R3, R13, R0, RZ ;  /* 0x000000000d037224 */ /* 0x000fca00078e02ff */
[C---:B------:R-:W-:Y:S01]  /*23b0*/  VIADDMNMX R0, R3.reuse, R0, R10, PT ;  /* 0x0000000003007246 */ /* 0x040fe2000380010a */
[----:B------:R-:W-:-:S04]  /*23c0*/  IMAD R3, R3, 0x80, -R9 ;  /* 0x0000008003037824 */ /* 0x000fc800078e0a09 */
[----:B------:R-:W-:Y:S01]  /*23d0*/  IMAD R5, R0, 0x80, -R9 ;  /* 0x0000008000057824 */ /* 0x000fe200078e0a09 */
[----:B------:R-:W-:-:S04]  /*23e0*/  VIMNMX R3, RZ, R3, !PT ;  /* 0x00000003ff037248 */ /* 0x000fc80007fe0100 */
[----:B------:R-:W-:Y:S02]  /*23f0*/  VIMNMX R0, R5, R2, PT ;  /* 0x0000000205007248 */ /* 0x000fe40003fe0100 */
[----:B------:R-:W-:Y:S02]  /*2400*/  SHF.R.U32.HI R25, RZ, 0x7, R3 ;  /* 0x00000007ff197819 */ /* 0x000fe40000011603 */
[----:B------:R-:W-:Y:S02]  /*2410*/  ISETP.GT.AND P0, PT, R0, R3, PT ;  /* 0x000000030000720c */ /* 0x000fe40003f04270 */
[----:B------:R-:W-:-:S11]  /*2420*/  MOV R26, R25 ;  /* 0x00000019001a7202 */ /* 0x000fd60000000f00 */
        /* <DEDUP_REMOVED lines=27> */
.L_x_3065:
[----:B------:R-:W-:Y:S05]  /*25e0*/  BSYNC B6 ;  /* 0x0000000000067941 */ /* 0x000fea0003800000 */
.L_x_3064:
        /* <DEDUP_REMOVED lines=9> */
[----:B------:R-:W-:Y:S01]  /*2680*/  IMAD.U32 R5, RZ, RZ, UR5 ;  /* 0x00000005ff057e24 */ /* 0x000fe2000f8e00ff */
[----:B------:R-:W0:Y:S01]  /*2690*/  LDC.64 R14, c[0x4][R14] ;  /* 0x010000000e0e7b82 */ /* 0x000e220000000a00 */
[----:B------:R-:W-:Y:S01]  /*26a0*/  ULDC.64 UR4, c[0x4][0xc8] ;  /* 0x0100320000047ab9 */ /* 0x000fe20000000a00 */
[----:B------:R-:W-:Y:S02]  /*26b0*/  IMAD.U32 R11, RZ, RZ, UR7 ;  /* 0x00000007ff0b7e24 */ /* 0x000fe4000f8e00ff */
[----:B------:R-:W-:-:S02]  /*26c0*/  IMAD.U32 R6, RZ, RZ, UR4 ;  /* 0x00000004ff067e24 */ /* 0x000fc4000f8e00ff */
[----:B------:R-:W-:Y:S02]  /*26d0*/  IMAD.U32 R7, RZ, RZ, UR5 ;  /* 0x00000005ff077e24 */ /* 0x000fe4000f8e00ff */
[----:B------:R-:W-:Y:S02]  /*26e0*/  IMAD.MOV.U32 R8, RZ, RZ, 0x70 ;  /* 0x00000070ff087424 */ /* 0x000fe400078e00ff */
[----:B------:R-:W-:Y:S02]  /*26f0*/  IMAD.MOV.U32 R12, RZ, RZ, 0x1 ;  /* 0x00000001ff0c7424 */ /* 0x000fe400078e00ff */
[----:B------:R-:W-:-:S07]  /*2700*/  IMAD.MOV.U32 R13, RZ, RZ, RZ ;  /* 0x000000ffff0d7224 */ /* 0x000fce00078e00ff */
[----:B------:R-:W-:-:S07]  /*2710*/  LEPC R20, `(.L_x_3067) ;  /* 0x000000001014794e */ /* 0x000fce0000000000 */
[----:B0----5:R-:W-:Y:S05]  /*2720*/  CALL.ABS.NOINC R14 ;  /* 0x000000000e007343 */ /* 0x021fea0003c00000 */
.L_x_3067:
[----:B------:R-:W-:Y:S05]  /*2730*/  BSYNC B6 ;  /* 0x0000000000067941 */ /* 0x000fea0003800000 */
.L_x_3066:
        /* <DEDUP_REMOVED lines=19> */
[----:B------:R-:W-:-:S04]  /*2870*/  IMAD.SHL.U32 R34, R220, 0x80, RZ ;  /* 0x00000080dc227824 */ /* 0x000fc800078e00ff */
[----:B------:R-:W-:Y:S02]  /*2880*/  IMAD.IADD R5, R16, 0x1, R5 ;  /* 0x0000000110057824 */ /* 0x000fe400078e0205 */
[----:B----4-:R-:W-:-:S05]  /*2890*/  VIADD R6, R29, 0xffffff80 ;  /* 0xffffff801d067836 */ /* 0x010fca0000000000 */
[----:B------:R-:W-:-:S04]  /*28a0*/  SHF.R.S32.HI R3, RZ, 0x1f, R6 ;  /* 0x0000001fff037819 */ /* 0x000fc80000011406 */
[----:B------:R-:W-:-:S04]  /*28b0*/  LEA.HI R3, R3, R6, RZ, 0x3 ;  /* 0x0000000603037211 */ /* 0x000fc800078f18ff */
[----:B------:R-:W-:-:S04]  /*28c0*/  LOP3.LUT R7, R3, 0xfffffff8, RZ, 0xc0, !PT ;  /* 0xfffffff803077812 */ /* 0x000fc800078ec0ff */
[----:B------:R-:W-:Y:S01]  /*28d0*/  IADD3 R37, R6, -R7, RZ ;  /* 0x8000000706257210 */ /* 0x000fe20007ffe0ff */
[----:B------:R-:W-:Y:S02]  /*28e0*/  IMAD R7, R220, R15, R4 ;  /* 0x0000000fdc077224 */ /* 0x000fe400078e0204 */
[----:B------:R-:W-:-:S04]  /*28f0*/  IMAD R4, R9, R12, RZ ;  /* 0x0000000c09047224 */ /* 0x000fc800078e02ff */
[----:B------:R-:W-:Y:S01]  /*2900*/  IMAD R9, R220, R13, R4 ;  /* 0x0000000ddc097224 */ /* 0x000fe200078e0204 */
[----:B------:R-:W-:Y:S02]  /*2910*/  SHF.R.S32.HI R4, RZ, 0x1f, R5 ;  /* 0x0000001fff047819 */ /* 0x000fe40000011405 */
[----:B------:R-:W-:Y:S02]  /*2920*/  LOP3.LUT R34, R34, 0x380, RZ, 0xc0, !PT ;  /* 0x0000038022227812 */ /* 0x000fe400078ec0ff */
[CC--:B------:R-:W-:Y:S02]  /*2930*/  LEA.HI R77, R4.reuse, R5.reuse, RZ, 0x4 ;  /* 0x00000005044d7211 */ /* 0x0c0fe400078f20ff */
[----:B------:R-:W-:Y:S01]  /*2940*/  LEA.HI R6, R4, R5, RZ, 0x7 ;  /* 0x0000000504067211 */ /* 0x000fe200078f38ff */
[----:B------:R-:W-:Y:S01]  /*2950*/  VIADD R33, R220, 0x20 ;  /* 0x00000020dc217836 */ /* 0x000fe20000000000 */
[----:B------:R-:W-:Y:S01]  /*2960*/  LOP3.LUT R4, R34, 0x70, R77, 0xf8, !PT ;  /* 0x0000007022047812 */ /* 0x000fe200078ef84d */
[----:B------:R-:W-:-:S02]  /*2970*/  VIADD R34, R220, 0x20 ;  /* 0x00000020dc227836 */ /* 0x000fc40000000000 */
[----:B------:R-:W-:Y:S02]  /*2980*/  IMAD.SHL.U32 R33, R33, 0x80, RZ ;  /* 0x0000008021217824 */ /* 0x000fe400078e00ff */
[----:B------:R-:W-:-:S03]  /*2990*/  IMAD.SHL.U32 R34, R34, 0x80, RZ ;  /* 0x0000008022227824 */ /* 0x000fc600078e00ff */
[----:B------:R-:W-:Y:S02]  /*29a0*/  LOP3.LUT R33, R33, 0x380, RZ, 0xc0, !PT ;  /* 0x0000038021217812 */ /* 0x000fe400078ec0ff */
[----:B------:R-:W-:Y:S01]  /*29b0*/  LOP3.LUT R34, R34, 0x380, RZ, 0xc0, !PT ;  /* 0x0000038022227812 */ /* 0x000fe200078ec0ff */
[----:B------:R-:W-:Y:S01]  /*29c0*/  IMAD.WIDE.U32 R78, R220, R14, R18 ;  /* 0x0000000edc4e7225 */ /* 0x000fe200078e0012 */
[----:B------:R-:W-:-:S03]  /*29d0*/  LOP3.LUT R5, R33, 0x70, R77, 0xf8, !PT ;  /* 0x0000007021057812 */ /* 0x000fc600078ef84d */
[----:B------:R-:W-:Y:S01]  /*29e0*/  IMAD.WIDE.U32 R80, R220, R14, R16 ;  /* 0x0000000edc507225 */ /* 0x000fe200078e0010 */
[----:B------:R-:W-:-:S03]  /*29f0*/  SHF.R.U32.HI R34, RZ, 0x3, R34 ;  /* 0x00000003ff227819 */ /* 0x000fc60000011622 */
[----:B------:R-:W-:Y:S02]  /*2a00*/  IMAD.SHL.U32 R6, R6, 0x80, RZ ;  /* 0x0000008006067824 */ /* 0x000fe400078e00ff */
[----:B------:R-:W-:Y:S02]  /*2a10*/  IMAD.IADD R79, R79, 0x1, R7 ;  /* 0x000000014f4f7824 */ /* 0x000fe400078e0207 */
[----:B------:R-:W-:Y:S01]  /*2a20*/  IMAD.IADD R81, R7, 0x1, R81 ;  /* 0x0000000107517824 */ /* 0x000fe200078e0251 */
[----:B------:R-:W-:Y:S02]  /*2a30*/  LOP3.LUT R7, R6, 0xffffc000, RZ, 0xc0, !PT ;  /* 0xffffc00006077812 */ /* 0x000fe400078ec0ff */
[----:B------:R-:W-:Y:S02]  /*2a40*/  LOP3.LUT R6, R5, R34, RZ, 0x3c, !PT ;  /* 0x0000002205067212 */ /* 0x000fe400078e3cff */
[----:B------:R-:W-:Y:S01]  /*2a50*/  SHF.R.U32.HI R34, RZ, 0x7, R29 ;  /* 0x00000007ff227819 */ /* 0x000fe2000001161d */
[----:B------:R-:W-:-:S03]  /*2a60*/  VIADD R10, R220, 0x60 ;  /* 0x00000060dc0a7836 */ /* 0x000fc60000000000 */
[----:B------:R-:W-:Y:S02]  /*2a70*/  ISETP.NE.AND P6, PT, R34, 0x1, PT ;  /* 0x000000012200780c */ /* 0x000fe40003fc5270 */
[----:B------:R-:W-:Y:S01]  /*2a80*/  SHF.L.U32 R10, R10, 0x7, RZ ;  /* 0x000000070a0a7819 */ /* 0x000fe200000006ff */
[----:B------:R-:W-:-:S03]  /*2a90*/  IMAD.WIDE.U32 R82, R220, R12, R18 ;  /* 0x0000000cdc527225 */ /* 0x000fc600078e0012 */
[----:B------:R-:W-:Y:S01]  /*2aa0*/  LOP3.LUT R10, R10, 0x380, RZ, 0xc0, !PT ;  /* 0x000003800a0a7812 */ /* 0x000fe200078ec0ff */
[C---:B------:R-:W-:Y:S01]  /*2ab0*/  IMAD.WIDE.U32 R84, R220.reuse, R12, R16 ;  /* 0x0000000cdc547225 */ /* 0x040fe200078e0010 */
[----:B------:R-:W-:-:S03]  /*2ac0*/  IADD3 R33, R220, 0x40, RZ ;  /* 0x00000040dc217810 */ /* 0x000fc60007ffe0ff */
[----:B------:R-:W-:Y:S02]  /*2ad0*/  IMAD.IADD R83, R83, 0x1, R9 ;  /* 0x0000000153537824 */ /* 0x000fe400078e0209 */
[----:B------:R-:W-:Y:S01]  /*2ae0*/  IMAD.IADD R85, R9, 0x1, R85 ;  /* 0x0000000109557824 */ /* 0x000fe200078e0255 */
[----:B------:R-:W-:Y:S01]  /*2af0*/  LOP3.LUT R9, R10, 0x70, R77, 0xf8, !PT ;  /* 0x000000700a097812 */ /* 0x000fe200078ef84d */
[C---:B------:R-:W-:Y:S01]  /*2b00*/  VIADD R8, R220.reuse, 0x40 ;  /* 0x00000040dc087836 */ /* 0x040fe20000000000 */
[----:B------:R-:W-:Y:S05]  /*2b10*/  @!P6 WARPSYNC.ALL ;  /* 0x000000000000e948 */ /* 0x000fea0003800000 */
[----:B------:R-:W-:Y:S01]  /*2b20*/  VIADD R10, R220, 0x60 ;  /* 0x00000060dc0a7836 */ /* 0x000fe20000000000 */
[----:B-----5:R-:W-:Y:S01]  /*2b30*/  SHF.R.S32.HI R11, RZ, 0x1f, R24 ;  /* 0x0000001fff0b7819 */ /* 0x020fe20000011418 */
[----:B------:R-:W-:Y:S01]  /*2b40*/  IMAD.SHL.U32 R8, R8, 0x80, RZ ;  /* 0x0000008008087824 */ /* 0x000fe200078e00ff */
[----:B------:R-:W-:Y:S01]  /*2b50*/  ULDC UR4, c[0x0][0x2f4] ;  /* 0x0000bd0000047ab9 */ /* 0x000fe20000000800 */
[----:B------:R-:W-:-:S02]  /*2b60*/  IMAD.SHL.U32 R33, R33, 0x80, RZ ;  /* 0x0000008021217824 */ /* 0x000fc400078e00ff */
[----:B------:R-:W-:Y:S02]  /*2b70*/  IMAD.SHL.U32 R36, R220, 0x80, RZ ;  /* 0x00000080dc247824 */ /* 0x000fe400078e00ff */
[----:B------:R-:W-:Y:S01]  /*2b80*/  IMAD.SHL.U32 R10, R10, 0x80, RZ ;  /* 0x000000800a0a7824 */ /* 0x000fe200078e00ff */
[----:B------:R-:W-:Y:S02]  /*2b90*/  LOP3.LUT R8, R8, 0x380, RZ, 0xc0, !PT ;  /* 0x0000038008087812 */ /* 0x000fe400078ec0ff */
[----:B------:R-:W-:Y:S02]  /*2ba0*/  LOP3.LUT R33, R33, 0x380, RZ, 0xc0, !PT ;  /* 0x0000038021217812 */ /* 0x000fe400078ec0ff */
[----:B------:R-:W-:Y:S02]  /*2bb0*/  LOP3.LUT R36, R36, 0x380, RZ, 0xc0, !PT ;  /* 0x0000038024247812 */ /* 0x000fe400078ec0ff */
[----:B------:R-:W-:Y:S02]  /*2bc0*/  LOP3.LUT R10, R10, 0x380, RZ, 0xc0, !PT ;  /* 0x000003800a0a7812 */ /* 0x000fe400078ec0ff */
[----:B------:R-:W-:Y:S01]  /*2bd0*/  ISETP.GE.AND P2, PT, R22, UR4, PT ;  /* 0x0000000416007c0c */ /* 0x000fe2000bf46270 */
[C---:B------:R-:W-:Y:S01]  /*2be0*/  IMAD R20, R11.reuse, R14, RZ ;  /* 0x0000000e0b147224 */ /* 0x040fe200078e02ff */
[----:B------:R-:W-:Y:S01]  /*2bf0*/  LOP3.LUT R8, R8, 0x70, R77, 0xf8, !PT ;  /* 0x0000007008087812 */ /* 0x000fe200078ef84d */
[----:B------:R-:W-:Y:S01]  /*2c00*/  IMAD R11, R11, R12, RZ ;  /* 0x0000000c0b0b7224 */ /* 0x000fe200078e02ff */
[----:B------:R-:W-:-:S02]  /*2c10*/  SHF.R.U32.HI R36, RZ, 0x3, R36 ;  /* 0x00000003ff247819 */ /* 0x000fc40000011624 */
[----:B------:R-:W-:Y:S02]  /*2c20*/  SHF.R.U32.HI R33, RZ, 0x3, R33 ;  /* 0x00000003ff217819 */ /* 0x000fe40000011621 */
[----:B------:R-:W-:Y:S01]  /*2c30*/  SHF.R.U32.HI R10, RZ, 0x3, R10 ;  /* 0x00000003ff0a7819 */ /* 0x000fe2000001160a */
[----:B------:R-:W-:Y:S01]  /*2c40*/  IMAD R69, R24, R15, R20 ;  /* 0x0000000f18457224 */ /* 0x000fe200078e0214 */
[----:B------:R-:W-:Y:S01]  /*2c50*/  LOP3.LUT R4, R4, R36, RZ, 0x3c, !PT ;  /* 0x0000002404047212 */ /* 0x000fe200078e3cff */
[----:B------:R-:W-:Y:S01]  /*2c60*/  IMAD.WIDE.U32 R78, R24, R14, R78 ;  /* 0x0000000e184e7225 */ /* 0x000fe200078e004e */
[----:B------:R-:W-:Y:S02]  /*2c70*/  LOP3.LUT R8, R8, R33, RZ, 0x3c, !PT ;  /* 0x0000002108087212 */ /* 0x000fe400078e3cff */
[----:B------:R-:W-:Y:S01]  /*2c80*/  LOP3.LUT R10, R9, R10, RZ, 0x3c, !PT ;  /* 0x0000000a090a7212 */ /* 0x000fe200078e3cff */
[C---:B------:R-:W-:Y:S01]  /*2c90*/  IMAD R11, R24.reuse, R13, R11 ;  /* 0x0000000d180b7224 */ /* 0x040fe200078e020b */
[----:B------:R-:W-:Y:S01]  /*2ca0*/  LOP3.LUT R71, R77, 0xfffffff0, RZ, 0xc0, !PT ;  /* 0xfffffff04d477812 */ /* 0x000fe200078ec0ff */
[----:B------:R-:W-:Y:S01]  /*2cb0*/  IMAD.WIDE.U32 R82, R24, R12, R82 ;  /* 0x0000000c18527225 */ /* 0x000fe200078e0052 */
[----:B------:R-:W-:-:S03]  /*2cc0*/  LOP3.LUT R23, R23, 0xfffffffd, RZ, 0xc0, !PT ;  /* 0xfffffffd17177812 */ /* 0x000fc600078ec0ff */
[----:B------:R-:W-:-:S04]  /*2cd0*/  IMAD.WIDE.U32 R80, R24, R14, R80 ;  /* 0x0000000e18507225 */ /* 0x000fc800078e0050 */
[----:B------:R-:W-:Y:S01]  /*2ce0*/  IMAD.WIDE.U32 R84, R24, R12, R84 ;  /* 0x0000000c18547225 */ /* 0x000fe200078e0054 */
[----:B------:R-:W-:-:S03]  /*2cf0*/  SHF.L.U64.HI R9, R14, 0x6, R15 ;  /* 0x000000060e097819 */ /* 0x000fc6000001020f */
[----:B------:R-:W-:Y:S01]  /*2d00*/  VIADD R90, R34, 0x8 ;  /* 0x00000008225a7836 */ /* 0x000fe20000000000 */
[C-C-:B------:R-:W-:Y:S01]  /*2d10*/  SHF.L.U64.HI R29, R12.reuse, 0x6, R13.reuse ;  /* 0x000000060c1d7819 */ /* 0x140fe2000001020d */
[----:B------:R-:W-:Y:S01]  /*2d20*/  IMAD.IADD R3, R27, 0x1, R28 ;  /* 0x000000011b037824 */ /* 0x000fe200078e021c */
[----:B------:R-:W-:Y:S01]  /*2d30*/  SHF.L.U64.HI R28, R12, 0x5, R13 ;  /* 0x000000050c1c7819 */ /* 0x000fe2000001020d */
[----:B------:R-:W-:Y:S01]  /*2d40*/  IMAD.SHL.U32 R34, R35, 0x2, RZ ;  /* 0x0000000223227824 */ /* 0x000fe200078e00ff */
[----:B------:R-:W-:Y:S01]  /*2d50*/  ISETP.GE.AND P1, PT, R16, UR4, PT ;  /* 0x0000000410007c0c */ /* 0x000fe2000bf26270 */
[----:B------:R-:W-:Y:S01]  /*2d60*/  IMAD.IADD R68, R79, 0x1, R69 ;  /* 0x000000014f447824 */ /* 0x000fe200078e0245 */
[----:B------:R-:W-:Y:S01]  /*2d70*/  IADD3 R70, R83, R11, RZ ;  /* 0x0000000b53467210 */ /* 0x000fe20007ffe0ff */
[C---:B------:R-:W-:Y:S01]  /*2d80*/  IMAD.SHL.U32 R20, R14.reuse, 0x20, RZ ;  /* 0x000000200e147824 */ /* 0x040fe200078e00ff */
[----:B------:R-:W-:Y:S01]  /*2d90*/  @P2 LOP3.LUT R23, R23, 0x2, RZ, 0xfc, !PT ;  /* 0x0000000217172812 */ /* 0x000fe200078efcff */
[----:B------:R-:W-:Y:S01]  /*2da0*/  IMAD.SHL.U32 R27, R14, 0x80, RZ ;  /* 0x000000800e1b7824 */ /* 0x000fe200078e00ff */
[----:B------:R-:W-:Y:S01]  /*2db0*/  SHF.R.S32.HI R77, RZ, 0x4, R77 ;  /* 0x00000004ff4d7819 */ /* 0x000fe2000001144d */
[----:B------:R-:W-:Y:S01]  /*2dc0*/  IMAD.SHL.U32 R33, R12, 0x80, RZ ;  /* 0x000000800c217824 */ /* 0x000fe200078e00ff */
[----:B------:R-:W-:Y:S01]  /*2dd0*/  SHF.R.S32.HI R87, RZ, 0x1f, R71 ;  /* 0x0000001fff577819 */ /* 0x000fe20000011447 */
[----:B------:R-:W-:-:S02]  /*2de0*/  IMAD R35, R37, 0x20, R220 ;  /* 0x0000002025237824 */ /* 0x000fc400078e02dc */
[----:B------:R-:W-:Y:S02]  /*2df0*/  IMAD.IADD R69, R69, 0x1, R81 ;  /* 0x0000000145457824 */ /* 0x000fe400078e0251 */
[----:B------:R-:W-:Y:S01]  /*2e00*/  IMAD.IADD R76, R11, 0x1, R85 ;  /* 0x000000010b4c7824 */ /* 0x000fe200078e0255 */
[-C--:B--2---:R-:W-:Y:S01]  /*2e10*/  IADD3 R4, R4, R7.reuse, R32 ;  /* 0x0000000704047210 */ /* 0x084fe20007ffe020 */
[----:B------:R-:W-:Y:S01]  /*2e20*/  IMAD.SHL.U32 R32, R12, 0x40, RZ ;  /* 0x000000400c207824 */ /* 0x000fe200078e00ff */
[-C--:B---3--:R-:W-:Y:S02]  /*2e30*/  IADD3 R5, R6, R7.reuse, R31 ;  /* 0x0000000706057210 */ /* 0x088fe40007ffe01f */
[----:B------:R-:W-:Y:S02]  /*2e40*/  SHF.L.U32 R31, R12, 0x5, RZ ;  /* 0x000000050c1f7819 */ /* 0x000fe400000006ff */
[-C--:B------:R-:W-:Y:S02]  /*2e50*/  IADD3 R6, R8, R7.reuse, R30 ;  /* 0x0000000708067210 */ /* 0x080fe40007ffe01e */
[----:B------:R-:W-:Y:S01]  /*2e60*/  IADD3 R7, R10, R7, R21 ;  /* 0x000000070a077210 */ /* 0x000fe20007ffe015 */
[C---:B------:R-:W-:Y:S01]  /*2e70*/  IMAD.SHL.U32 R21, R14.reuse, 0x40, RZ ;  /* 0x000000400e157824 */ /* 0x040fe200078e00ff */
[----:B------:R-:W-:-:S02]  /*2e80*/  SHF.L.U64.HI R8, R14, 0x5, R15 ;  /* 0x000000050e087819 */ /* 0x000fc4000001020f */
[----:B------:R-:W-:Y:S02]  /*2e90*/  SHF.L.U64.HI R10, R14, 0x7, R15 ;  /* 0x000000070e0a7819 */ /* 0x000fe4000001020f */
[----:B------:R-:W-:Y:S02]  /*2ea0*/  SHF.L.U64.HI R30, R12, 0x7, R13 ;  /* 0x000000070c1e7819 */ /* 0x000fe4000001020d */
[----:B------:R-:W-:Y:S01]  /*2eb0*/  SHF.R.S32.HI R86, RZ, 0x1f, R0 ;  /* 0x0000001fff567819 */ /* 0x000fe20000011400 */
[----:B------:R-:W-:Y:S06]  /*2ec0*/  @!P6 BAR.SYNC.DEFER_BLOCKING 0x9, 0x100 ;  /* 0x024400000000eb1d */ /* 0x000fec0000010000 */
.L_x_3163:
[----:B--2---:R-:W2:Y:S01]  /*2ed0*/  LDL R39, [R1+0x28] ;  /* 0x0000280001277983 */ /* 0x004ea20000100800 */
[----:B0-----:R-:W0:Y:S01]  /*2ee0*/  LDC R94, c[0x0][0x430] ;  /* 0x00010c00ff5e7b82 */ /* 0x001e220000000800 */
[----:B------:R-:W-:Y:S02]  /*2ef0*/  VIADD R38, R26, 0xffffffff ;  /* 0xffffffff1a267836 */ /* 0x000fe40000000000 */
[----:B------:R-:W-:Y:S02]  /*2f00*/  IMAD.MOV.U32 R93, RZ, RZ, RZ ;  /* 0x000000ffff5d7224 */ /* 0x000fe400078e00ff */
[----:B------:R-:W-:-:S03]  /*2f10*/  IMAD R12, R38, 0x80, R35 ;  /* 0x00000080260c7824 */ /* 0x000fc600078e0223 */
[----:B-1----:R-:W1:Y:S01]  /*2f20*/  LDC R101, c[0x0][0x3f4] ;  /* 0x0000fd00ff657b82 */ /* 0x002e620000000800 */
[----:B------:R-:W-:Y:S01]  /*2f30*/  IMAD.IADD R40, R3, 0x1, R12 ;  /* 0x0000000103287824 */ /* 0x000fe200078e020c */
[----:B------:R-:W-:-:S03]  /*2f40*/  ISETP.GE.AND P2, PT, R12, R2, PT ;  /* 0x000000020c00720c */ /* 0x000fc60003f46270 */
[----:B------:R-:W-:Y:S01]  /*2f50*/  IMAD.MOV.U32 R36, RZ, RZ, R40 ;  /* 0x000000ffff247224 */ /* 0x000fe200078e0028 */
[----:B------:R-:W-:Y:S02]  /*2f60*/  ISETP.GT.OR P2, PT, R35, 0x7f, P2 ;  /* 0x0000007f2300780c */ /* 0x000fe40001744670 */
[----:B0-----:R-:W-:-:S11]  /*2f70*/  ISETP.NE.AND P3, PT, R94, 0x1, PT ;  /* 0x000000015e00780c */ /* 0x001fd60003f65270 */
[----:B------:R-:W0:Y:S08]  /*2f80*/  @!P2 LDC.64 R14, c[0x0][0x428] ;  /* 0x00010a00ff0eab82 */ /* 0x000e300000000a00 */
[----:B------:R-:W3:Y:S08]  /*2f90*/  @!P2 LDC.64 R12, c[0x0][0x418] ;  /* 0x00010600ff0cab82 */ /* 0x000ef00000000a00 */
[----:B----4-:R-:W4:Y:S08]  /*2fa0*/  @P3 LDC R11, c[0x0][0x434] ;  /* 0x00010d00ff0b3b82 */ /* 0x010f300000000800 */
[----:B------:R-:W1:Y:S01]  /*2fb0*/  @P3 LDC R26, c[0x0][0x438] ;  /* 0x00010e00ff1a3b82 */ /* 0x000e620000000800 */
[----:B----4-:R-:W-:-:S05]  /*2fc0*/  @P3 IMAD.HI.U32 R11, R40, R11, RZ ;  /* 0x0000000b280b3227 */ /* 0x010fca00078e00ff */
[----:B-1----:R-:W-:Y:S01]  /*2fd0*/  @P3 SHF.R.U32.HI R36, RZ, R26, R11 ;  /* 0x0000001aff243219 */ /* 0x002fe2000001160b */
[----:B0-----:R-:W-:-:S03]  /*2fe0*/  @!P2 IMAD R11, R86, R14, RZ ;  /* 0x0000000e560ba224 */ /* 0x001fc600078e02ff */
[--C-:B------:R-:W-:Y:S01]  /*2ff0*/  @!P2 SHF.R.S32.HI R37, RZ, 0x1f, R36.reuse ;  /* 0x0000001fff25a819 */ /* 0x100fe20000011424 */
[C---:B------:R-:W-:Y:S02]  /*3000*/  @!P2 IMAD R11, R0.reuse, R15, R11 ;  /* 0x0000000f000ba224 */ /* 0x040fe400078e020b */
[----:B------:R-:W-:-:S04]  /*3010*/  @!P2 IMAD.WIDE.U32 R14, R0, R14, R36 ;  /* 0x0000000e000ea225 */ /* 0x000fc800078e0024 */
[----:B------:R-:W-:Y:S01]  /*3020*/  @!P2 IMAD.IADD R11, R15, 0x1, R11 ;  /* 0x000000010f0ba824 */ /* 0x000fe200078e020b */
[----:B---3--:R-:W-:Y:S01]  /*3030*/  @!P2 LEA R12, P3, R14, R12, 0x2 ;  /* 0x0000000c0e0ca211 */ /* 0x008fe200078610ff */
[C---:B------:R-:W-:Y:S01]  /*3040*/  IMAD.SHL.U32 R42, R220.reuse, 0x80, RZ ;  /* 0x00000080dc2a7824 */ /* 0x040fe200078e00ff */
[----:B------:R-:W-:Y:S02]  /*3050*/  SHF.L.U32 R41, R220, 0x7, RZ ;  /* 0x00000007dc297819 */ /* 0x000fe400000006ff */
[----:B------:R-:W-:Y:S02]  /*3060*/  @!P2 LEA.HI.X R13, R14, R13, R11, 0x2, P3 ;  /* 0x0000000d0e0da211 */ /* 0x000fe400018f140b */
[----:B------:R-:W-:Y:S02]  /*3070*/  LOP3.LUT R42, R42, 0x380, RZ, 0xc0, !PT ;  /* 0x000003802a2a7812 */ /* 0x000fe400078ec0ff */
[----:B------:R-:W-:Y:S01]  /*3080*/  LOP3.LUT R41, R41, 0x380, RZ, 0xc0, !PT ;  /* 0x0000038029297812 */ /* 0x000fe200078ec0ff */
[----:B------:R0:W5:Y:S01]  /*3090*/  @!P2 LDG.E R93, desc[UR42][R12.64] ;  /* 0x0000002a0c5da981 */ /* 0x000162000c1e1900 */
[----:B------:R-:W-:Y:S01]  /*30a0*/  ISETP.GE.AND P2, PT, R101, 0x1, PT ;  /* 0x000000016500780c */ /* 0x000fe20003f46270 */
[----:B------:R-:W-:Y:S01]  /*30b0*/  IMAD.MOV R11, RZ, RZ, -R36 ;  /* 0x000000ffff0b7224 */ /* 0x000fe200078e0a24 */
[----:B------:R-:W-:Y:S01]  /*30c0*/  SHF.R.U32.HI R41, RZ, 0x3, R41 ;  /* 0x00000003ff297819 */ /* 0x000fe20000011629 */
[----:B------:R-:W-:Y:S05]  /*30d0*/  YIELD ;  /* 0x0000000000007946 */ /* 0x000fea0003800000 */
[----:B------:R-:W-:Y:S01]  /*30e0*/  LOP3.LUT R14, R42, 0x70, R16, 0xf8, !PT ;  /* 0x000000702a0e7812 */ /* 0x000fe200078ef810 */
[----:B------:R-:W-:Y:S01]  /*30f0*/  BSSY B0, `(.L_x_3068) ;  /* 0x0000946000007945 */ /* 0x000fe20003800000 */
[----:B------:R-:W-:Y:S01]  /*3100*/  ISETP.GT.AND P3, PT, R38, R25, PT ;  /* 0x000000192600720c */ /* 0x000fe20003f64270 */
[----:B------:R-:W-:Y:S01]  /*3110*/  IMAD R94, R94, R11, R40 ;  /* 0x0000000b5e5e7224 */ /* 0x000fe200078e0228 */
[----:B------:R-:W-:Y:S01]  /*3120*/  LOP3.LUT R23, R23, 0xfffffffb, RZ, 0xc0, !PT ;  /* 0xfffffffb17177812 */ /* 0x000fe200078ec0ff */
[----:B------:R-:W-:-:S10]  /*3130*/  IMAD.MOV.U32 R26, RZ, RZ, R38 ;  /* 0x000000ffff1a7224 */ /* 0x000fd400078e0026 */
[----:B------:R-:W-:Y:S02]  /*3140*/  @P3 LOP3.LUT R23, R23, 0x4, RZ, 0xfc, !PT ;  /* 0x0000000417173812 */ /* 0x000fe400078efcff */
[----:B--2---:R-:W-:-:S05]  /*3150*/  LOP3.LUT R14, R39, R14, R41, 0xf6, !PT ;  /* 0x0000000e270e7212 */ /* 0x004fca00078ef629 */
[----:B------:R-:W-:-:S04]  /*3160*/  IMAD R89, R217, 0x8000, R14 ;  /* 0x00008000d9597824 */ /* 0x000fc800078e020e */
        /* <DEDUP_REMOVED lines=15> */
[C---:B------:R-:W-:Y:S01]  /*3260*/  IMAD R11, R93.reuse, UR5, R14 ;  /* 0x000000055d0b7c24 */ /* 0x040fe2000f8e020e */
[----:B------:R-:W-:Y:S01]  /*3270*/  SHF.R.S32.HI R14, RZ, 0x1f, R26 ;  /* 0x0000001fff0e7819 */ /* 0x000fe2000001141a */
[----:B------:R-:W-:Y:S01]  /*3280*/  IMAD.WIDE.U32 R12, R93, UR4, R12 ;  /* 0x000000045d0c7c25 */ /* 0x000fe2000f8e000c */
[----:B------:R-:W-:-:S03]  /*3290*/  ULDC.64 UR4, c[0x0][0x308] ;  /* 0x0000c20000047ab9 */ /* 0x000fc60000000a00 */
[----:B------:R-:W-:Y:S02]  /*32a0*/  IMAD.IADD R13, R13, 0x1, R11 ;  /* 0x000000010d0d7824 */ /* 0x000fe400078e020b */
[----:B------:R-:W-:Y:S02]  /*32b0*/  IMAD R11, R10, R26, RZ ;  /* 0x0000001a0a0b7224 */ /* 0x000fe400078e02ff */
[C---:B------:R-:W-:Y:S01]  /*32c0*/  IMAD.WIDE.U32 R12, R221.reuse, UR4, R12 ;  /* 0x00000004dd0c7c25 */ /* 0x040fe2000f8e000c */
[----:B------:R-:W-:Y:S02]  /*32d0*/  ULDC.U8 UR4, c[0x0][0x410] ;  /* 0x0001040000047ab9 */ /* 0x000fe40000000000 */
[----:B------:R-:W-:Y:S01]  /*32e0*/  ISETP.NE.AND P2, PT, RZ, UR4, PT ;  /* 0x00000004ff007c0c */ /* 0x000fe2000bf45270 */
[----:B------:R-:W-:Y:S01]  /*32f0*/  IMAD R100, R221, UR5, R13 ;  /* 0x00000005dd647c24 */ /* 0x000fe2000f8e020d */
[----:B------:R-:W-:Y:S01]  /*3300*/  IADD3 R99, P3, R12, UR6, RZ ;  /* 0x000000060c637c10 */ /* 0x000fe2000ff7e0ff */
[----:B------:R-:W-:-:S02]  /*3310*/  IMAD R11, R14, R27, R11 ;  /* 0x0000001b0e0b7224 */ /* 0x000fc400078e020b */
[----:B------:R-:W-:Y:S01]  /*3320*/  IMAD.WIDE.U32 R12, R27, R26, RZ ;  /* 0x0000001a1b0c7225 */ /* 0x000fe200078e00ff */
[----:B------:R-:W-:-:S03]  /*3330*/  IADD3.X R100, R100, UR7, RZ, P3, !PT ;  /* 0x0000000764647c10 */ /* 0x000fc60009ffe4ff */
[----:B------:R-:W-:Y:S01]  /*3340*/  IMAD R37, R14, R33, R15 ;  /* 0x000000210e257224 */ /* 0x000fe200078e020f */
[----:B------:R-:W-:Y:S01]  /*3350*/  IADD3 R88, R13, R11, RZ ;  /* 0x0000000b0d587210 */ /* 0x000fe20007ffe0ff */
[----:B------:R-:W-:-:S04]  /*3360*/  IMAD.WIDE.U32 R14, R33, R26, RZ ;  /* 0x0000001a210e7225 */ /* 0x000fc800078e00ff */
[----:B------:R-:W-:Y:S01]  /*3370*/  IMAD.IADD R11, R15, 0x1, R37 ;  /* 0x000000010f0b7824 */ /* 0x000fe200078e0225 */
[----:B------:R-:W-:Y:S06]  /*3380*/  @!P2 BRA `(.L_x_3070) ;  /* 0x000000440028a947 */ /* 0x000fec0003800000 */
[----:B------:R-:W-:Y:S01]  /*3390*/  ISETP.GE.AND P2, PT, R220, R97, PT ;  /* 0x00000061dc00720c */ /* 0x000fe20003f46270 */
[----:B------:R-:W-:Y:S01]  /*33a0*/  BSSY B1, `(.L_x_3071) ;  /* 0x0000019000017945 */ /* 0x000fe20003800000 */
[----:B------:R-:W-:Y:S02]  /*33b0*/  LOP3.LUT R23, R23, 0xfffffffe, RZ, 0xc0, !PT ;  /* 0xfffffffe17177812 */ /* 0x000fe400078ec0ff */
[----:B------:R-:W-:Y:S02]  /*33c0*/  CS2R R52, SRZ ;  /* 0x0000000000347805 */ /* 0x000fe4000001ff00 */
[----:B------:R-:W-:Y:S02]  /*33d0*/  CS2R R60, SRZ ;  /* 0x00000000003c7805 */ /* 0x000fe4000001ff00 */
[----:B------:R-:W-:Y:S02]  /*33e0*/  CS2R R64, SRZ ;  /* 0x0000000000407805 */ /* 0x000fe4000001ff00 */
[----:B------:R-:W-:-:S02]  /*33f0*/  CS2R R62, SRZ ;  /* 0x00000000003e7805 */ /* 0x000fc4000001ff00 */
[----:B------:R-:W-:Y:S02]  /*3400*/  CS2R R66, SRZ ;  /* 0x0000000000427805 */ /* 0x000fe4000001ff00 */
[----:B------:R-:W-:Y:S01]  /*3410*/  @P2 LOP3.LUT R23, R23, 0x1, RZ, 0xfc, !PT ;  /* 0x0000000117172812 */ /* 0x000fe200078efcff */
        /* <DEDUP_REMOVED lines=17> */
.L_x_3072:
[----:B------:R-:W-:Y:S05]  /*3530*/  BSYNC B1 ;  /* 0x0000000000017941 */ /* 0x000fea0003800000 */
.L_x_3071:
[----:B0-----:R-:W-:Y:S01]  /*3540*/  VIADD R36, R220, 0x20 ;  /* 0x00000020dc247836 */ /* 0x001fe20000000000 */
[----:B------:R-:W-:Y:S01]  /*3550*/  BSSY B1, `(.L_x_3073) ;  /* 0x0000024000017945 */ /* 0x000fe20003800000 */
[----:B------:R-:W-:Y:S02]  /*3560*/  CS2R R56, SRZ ;  /* 0x0000000000387805 */ /* 0x000fe4000001ff00 */
[----:B------:R-:W-:Y:S02]  /*3570*/  CS2R R54, SRZ ;  /* 0x0000000000367805 */ /* 0x000fe4000001ff00 */
[----:B------:R-:W-:Y:S02]  /*3580*/  CS2R R44, SRZ ;  /* 0x00000000002c7805 */ /* 0x000fe4000001ff00 */
[----:B------:R-:W-:Y:S02]  /*3590*/  ISETP.GE.AND P2, PT, R36, R97, PT ;  /* 0x000000612400720c */ /* 0x000fe40003f46270 */
[----:B------:R-:W-:-:S02]  /*35a0*/  CS2R R36, SRZ ;  /* 0x0000000000247805 */ /* 0x000fc4000001ff00 */
[----:B------:R-:W-:Y:S02]  /*35b0*/  CS2R R48, SRZ ;  /* 0x0000000000307805 */ /* 0x000fe4000001ff00 */
[----:B------:R-:W-:Y:S02]  /*35c0*/  CS2R R46, SRZ ;  /* 0x00000000002e7805 */ /* 0x000fe4000001ff00 */
[----:B------:R-:W-:Y:S02]  /*35d0*/  CS2R R50, SRZ ;  /* 0x0000000000327805 */ /* 0x000fe4000001ff00 */
[----:B------:R-:W-:Y:S02]  /*35e0*/  CS2R R40, SRZ ;  /* 0x0000000000287805 */ /* 0x000fe4000001ff00 */
[----:B------:R-:W-:Y:S02]  /*35f0*/  CS2R R38, SRZ ;  /* 0x0000000000267805 */ /* 0x000fe4000001ff00 */
[----:B------:R-:W-:Y:S01]  /*3600*/  CS2R R42, SRZ ;  /* 0x00000000002a7805 */ /* 0x000fe2000001ff00 */
[----:B-----5:R-:W-:Y:S01]  /*3610*/  IMAD.MOV.U32 R102, RZ, RZ, R60 ;  /* 0x000000ffff667224 */ /* 0x020fe200078e003c */
[----:B------:R-:W-:Y:S01]  /*3620*/  CS2R R58, SRZ ;  /* 0x00000000003a7805 */ /* 0x000fe2000001ff00 */
[----:B------:R-:W-:Y:S01]  /*3630*/  IMAD.MOV.U32 R105, RZ, RZ, R64 ;  /* 0x000000ffff697224 */ /* 0x000fe200078e0040 */
[----:B------:R-:W-:Y:S06]  /*3640*/  @P2 BRA `(.L_x_3074) ;  /* 0x0000000000502947 */ /* 0x000fec0003800000 */
        /* <DEDUP_REMOVED lines=20> */
.L_x_3074:
[----:B------:R-:W-:Y:S05]  /*3790*/  BSYNC B1 ;  /* 0x0000000000017941 */ /* 0x000fea0003800000 */
.L_x_3073:
        /* <DEDUP_REMOVED lines=24> */
.L_x_3076:
[----:B------:R-:W-:Y:S05]  /*3920*/  BSYNC B1 ;  /* 0x0000000000017941 */ /* 0x000fea0003800000 */
.L_x_3075:
[----:B0-----:R-:W-:Y:S01]  /*3930*/  VIADD R72, R220, 0x60 ;  /* 0x00000060dc487836 */ /* 0x001fe20000000000 */
[----:B------:R-:W-:Y:S04]  /*3940*/  BSSY B1, `(.L_x_3077) ;  /* 0x000001d000017945 */ /* 0x000fe80003800000 */
[----:B------:R-:W-:-:S13]  /*3950*/  ISETP.GE.AND P4, PT, R72, R97, PT ;  /* 0x000000614800720c */ /* 0x000fda0003f86270 */
[----:B------:R-:W-:Y:S05]  /*3960*/  @P4 BRA `(.L_x_3078) ;  /* 0x0000000000684947 */ /* 0x000fea0003800000 */
[----:B------:R-:W0:Y:S01]  /*3970*/  LDC.64 R36, c[0x0][0x3f8] ;  /* 0x0000fe00ff247b82 */ /* 0x000e220000000a00 */
[----:B------:R-:W-:Y:S01]  /*3980*/  IMAD.MOV.U32 R13, RZ, RZ, R88 ;  /* 0x000000ffff0d7224 */ /* 0x000fe200078e0058 */
[----:B------:R-:W-:Y:S01]  /*3990*/  ULDC.64 UR4, c[0x0][0x3e8] ;  /* 0x0000fa0000047ab9 */ /* 0x000fe20000000a00 */
[----:B------:R-:W-:Y:S01]  /*39a0*/  IMAD.MOV.U32 R15, RZ, RZ, R11 ;  /* 0x000000ffff0f7224 */ /* 0x000fe200078e000b */
[----:B------:R-:W-:Y:S02]  /*39b0*/  CS2R R40, SRZ ;  /* 0x0000000000287805 */ /* 0x000fe4000001ff00 */
[----:B------:R-:W-:Y:S01]  /*39c0*/  CS2R R42, SRZ ;  /* 0x00000000002a7805 */ /* 0x000fe2000001ff00 */
[----:B0-----:R-:W-:-:S04]  /*39d0*/  IMAD.WIDE.U32 R12, R36, 0x60, R12 ;  /* 0x00000060240c7825 */ /* 0x001fc800078e000c */
[----:B------:R-:W-:Y:S01]  /*39e0*/  IMAD R37, R37, 0x60, RZ ;  /* 0x0000006025257824 */ /* 0x000fe200078e02ff */
[----:B------:R-:W-:-:S04]  /*39f0*/  IADD3 R12, P5, P6, R78, UR4, R12 ;  /* 0x000000044e0c7c10 */ /* 0x000fc8000febe00c */
[----:B------:R-:W-:Y:S02]  /*3a00*/  IADD3 R13, R13, R37, RZ ;  /* 0x000000250d0d7210 */ /* 0x000fe40007ffe0ff */
[----:B------:R-:W0:Y:S02]  /*3a10*/  LDC.64 R36, c[0x0][0x408] ;  /* 0x00010200ff247b82 */ /* 0x000e240000000a00 */
        /* <DEDUP_REMOVED lines=15> */
.L_x_3078:
[----:B------:R-:W-:Y:S05]  /*3b10*/  BSYNC B1 ;  /* 0x0000000000017941 */ /* 0x000fea0003800000 */
.L_x_3077:
[----:B------:R-:W-:Y:S01]  /*3b20*/  UISETP.NE.AND UP0, UPT, UR38, 0x3, UPT ;  /* 0x000000032600788c */ /* 0x000fe2000bf05270 */
[----:B------:R-:W-:Y:S01]  /*3b30*/  IMAD.MOV.U32 R112, RZ, RZ, R62 ;  /* 0x000000ffff707224 */ /* 0x000fe200078e003e */
[----:B-----5:R-:W-:Y:S01]  /*3b40*/  MOV R111, R58 ;  /* 0x0000003a006f7202 */ /* 0x020fe20000000f00 */
[----:B------:R-:W-:Y:S01]  /*3b50*/  IMAD.MOV.U32 R114, RZ, RZ, R66 ;  /* 0x000000ffff727224 */ /* 0x000fe200078e0042 */
[----:B------:R-:W-:Y:S01]  /*3b60*/  MOV R75, R42 ;  /* 0x0000002a004b7202 */ /* 0x000fe20000000f00 */
[----:B------:R-:W-:Y:S01]  /*3b70*/  IMAD.MOV.U32 R108, RZ, RZ, R52 ;  /* 0x000000ffff6c7224 */ /* 0x000fe200078e0034 */
[----:B------:R-:W-:Y:S01]  /*3b80*/  PLOP3.LUT P5, PT, PT, PT, UP0, 0x80, 0x0 ;  /* 0x000000000000781c */ /* 0x000fe20003faf008 */
[----:B------:R-:W-:Y:S02]  /*3b90*/  IMAD.MOV.U32 R110, RZ, RZ, R56 ;  /* 0x000000ffff6e7224 */ /* 0x000fe400078e0038 */
[----:B------:R-:W-:Y:S02]  /*3ba0*/  IMAD.MOV.U32 R109, RZ, RZ, R54 ;  /* 0x000000ffff6d7224 */ /* 0x000fe400078e0036 */
[----:B------:R-:W-:-:S02]  /*3bb0*/  IMAD.MOV.U32 R103, RZ, RZ, R44 ;  /* 0x000000ffff677224 */ /* 0x000fc400078e002c */
[----:B------:R-:W-:Y:S02]  /*3bc0*/  IMAD.MOV.U32 R106, RZ, RZ, R48 ;  /* 0x000000ffff6a7224 */ /* 0x000fe400078e0030 */
[----:B------:R-:W-:Y:S02]  /*3bd0*/  IMAD.MOV.U32 R104, RZ, RZ, R46 ;  /* 0x000000ffff687224 */ /* 0x000fe400078e002e */
[----:B------:R-:W-:Y:S02]  /*3be0*/  IMAD.MOV.U32 R107, RZ, RZ, R50 ;  /* 0x000000ffff6b7224 */ /* 0x000fe400078e0032 */
[----:B------:R-:W-:Y:S02]  /*3bf0*/  IMAD.MOV.U32 R72, RZ, RZ, R36 ;  /* 0x000000ffff487224 */ /* 0x000fe400078e0024 */
[----:B------:R-:W-:Y:S02]  /*3c00*/  IMAD.MOV.U32 R74, RZ, RZ, R40 ;  /* 0x000000ffff4a7224 */ /* 0x000fe400078e0028 */
[----:B------:R-:W-:Y:S01]  /*3c10*/  IMAD.MOV.U32 R73, RZ, RZ, R38 ;  /* 0x000000ffff497224 */ /* 0x000fe200078e0026 */
[----:B------:R-:W-:Y:S06]  /*3c20*/  @!P5 BRA `(.L_x_3079) ;  /* 0x000000000004d947 */ /* 0x000fec0003800000 */
[----:B------:R-:W-:Y:S01]  /*3c30*/  BPT.TRAP 0x1 ;  /* 0x000000040000795c */ /* 0x000fe20000300000 */
.L_x_3079:
[----:B------:R-:W-:Y:S01]  /*3c40*/  IMAD R88, R217, 0x8, R216 ;  /* 0x00000008d9587824 */ /* 0x000fe200078e02d8 */
[----:B------:R-:W-:Y:S01]  /*3c50*/  SHF.L.U32 R98, R224, 0x1f, RZ ;  /* 0x0000001fe0627819 */ /* 0x000fe200000006ff */
[----:B------:R-:W-:Y:S03]  /*3c60*/  BSSY B1, `(.L_x_3080) ;  /* 0x0000003000017945 */ /* 0x000fe60003800000 */
[----:B------:R-:W1:Y:S02]  /*3c70*/  SYNCS.PHASECHK.TRANS64.TRYWAIT P6, [R88+URZ+0x38890], R98 ;  /* 0x03889062580075a7 */ /* 0x000e6400080c017f */
[----:B-1----:R-:W-:Y:S05]  /*3c80*/  @!P6 BRA `(.L_x_3081) ;  /* 0x000002c000f8e947 */ /* 0x002fea0003800000 */
.L_x_3436:
[----:B------:R-:W-:Y:S05]  /*3c90*/  BSYNC B1 ;  /* 0x0000000000017941 */ /* 0x000fea0003800000 */
.L_x_3080:
[----:B------:R-:W-:-:S03]  /*3ca0*/  UMOV UR4, 0xffffffff ;  /* 0xffffffff00047882 */ /* 0x000fc60000000000 */
[----:B------:R-:W-:Y:S05]  /*3cb0*/  BRA.DIV UR4, `(.L_x_3082) ;  /* 0x000002c604007947 */ /* 0x000fea000b800000 */
[----:B------:R2:W3:Y:S04]  /*3cc0*/  SHFL.IDX PT, R113, R100, RZ, 0x181f ;  /* 0x00181fff64717589 */ /* 0x0004e800000e0000 */
[----:B------:R2:W4:Y:S02]  /*3cd0*/  SHFL.IDX PT, R11, R99, RZ, 0x181f ;  /* 0x00181fff630b7589 */ /* 0x00052400000e0000 */
.L_x_3440:
[----:B------:R-:W-:Y:S01]  /*3ce0*/  LOP3.LUT P6, RZ, R23, 0x1, RZ, 0xc0, !PT ;  /* 0x0000000117ff7812 */ /* 0x000fe200078cc0ff */
[----:B------:R-:W-:-:S12]  /*3cf0*/  BSSY B1, `(.L_x_3083) ;  /* 0x00000ea000017945 */ /* 0x000fd80003800000 */
        /* <DEDUP_REMOVED lines=11> */
[--C-:B------:R-:W-:Y:S01]  /*3db0*/  SHF.R.U32.HI R65, RZ, 0x8, R67.reuse ;  /* 0x00000008ff417819 */ /* 0x100fe20000011643 */
[----:B------:R-:W-:Y:S01]  /*3dc0*/  IMAD.U32 R66, R66, 0x10000, RZ ;  /* 0x0001000042427824 */ /* 0x000fe200078e00ff */
[----:B------:R-:W-:Y:S02]  /*3dd0*/  LOP3.LUT R117, R67, 0xff0000ff, RZ, 0xc0, !PT ;  /* 0xff0000ff43757812 */ /* 0x000fe400078ec0ff */
[----:B------:R-:W-:Y:S01]  /*3de0*/  LOP3.LUT R115, R115, 0xff00, R116, 0xf8, !PT ;  /* 0x0000ff0073737812 */ /* 0x000fe200078ef874 */
[----:B------:R-:W-:Y:S01]  /*3df0*/  IMAD.SHL.U32 R116, R65, 0x100, RZ ;  /* 0x0000010041747824 */ /* 0x000fe200078e00ff */
[----:B------:R-:W-:-:S02]  /*3e00*/  SHF.R.U32.HI R64, RZ, 0x10, R67 ;  /* 0x00000010ff407819 */ /* 0x000fc40000011643 */
[----:B------:R-:W-:Y:S02]  /*3e10*/  LOP3.LUT R65, R115, 0xff0000, R66, 0xf8, !PT ;  /* 0x00ff000073417812 */ /* 0x000fe400078ef842 */
[-C--:B------:R-:W-:Y:S01]  /*3e20*/  F2FP.F16.E4M3.UNPACK_B R66, R114.reuse.H1 ;  /* 0x00000072ff42723e */ /* 0x080fe200030006ff */
[----:B------:R-:W-:Y:S01]  /*3e30*/  IMAD.U32 R64, R64, 0x10000, RZ ;  /* 0x0001000040407824 */ /* 0x000fe200078e00ff */
[----:B0-----:R-:W-:Y:S02]  /*3e40*/  F2FP.F16.E4M3.UNPACK_B R115, R13 ;  /* 0x0000000dff73723e */ /* 0x001fe400020006ff */
[----:B------:R-:W-:Y:S01]  /*3e50*/  LOP3.LUT R117, R117, 0xff00, R116, 0xf8, !PT ;  /* 0x0000ff0075757812 */ /* 0x000fe200078ef874 */
[----:B------:R-:W-:Y:S01]  /*3e60*/  HADD2.F32 R119, -RZ, R66.H0_H0 ;  /* 0x20000042ff777230 */ /* 0x000fe20000004100 */
[-C--:B------:R-:W-:Y:S01]  /*3e70*/  F2FP.F16.E4M3.UNPACK_B R116, R105.reuse.H1 ;  /* 0x00000069ff74723e */ /* 0x080fe200030006ff */
[--C-:B------:R-:W-:Y:S01]  /*3e80*/  HADD2.F32 R67, -RZ, R115.reuse.H1_H1 ;  /* 0x30000073ff437230 */ /* 0x100fe20000004100 */
[----:B------:R-:W-:Y:S01]  /*3e90*/  F2FP.F16.E4M3.UNPACK_B R114, R114 ;  /* 0x00000072ff72723e */ /* 0x000fe200020006ff */
[----:B------:R-:W-:Y:S01]  /*3ea0*/  HADD2.F32 R115, -RZ, R115.H0_H0 ;  /* 0x20000073ff737230 */ /* 0x000fe20000004100 */
[----:B------:R-:W-:Y:S01]  /*3eb0*/  F2FP.F16.E4M3.UNPACK_B R105, R105 ;  /* 0x00000069ff69723e */ /* 0x000fe200020006ff */
[----:B------:R-:W-:-:S02]  /*3ec0*/  HADD2.F32 R118, -RZ, R116.H0_H0 ;  /* 0x20000074ff767230 */ /* 0x000fc40000004100 */
[-C--:B------:R-:W-:Y:S01]  /*3ed0*/  FMUL.FTZ R120, R67, R119.reuse ;  /* 0x0000007743787220 */ /* 0x080fe20000410000 */
[----:B------:R-:W-:Y:S02]  /*3ee0*/  HADD2.F32 R116, -RZ, R116.H1_H1 ;  /* 0x30000074ff747230 */ /* 0x000fe40000004100 */
[C---:B------:R-:W-:Y:S01]  /*3ef0*/  FMUL.FTZ R119, R115.reuse, R119 ;  /* 0x0000007773777220 */ /* 0x040fe20000410000 */
[----:B------:R-:W-:-:S03]  /*3f00*/  FFMA.FTZ R115, R115, R118, -R120 ;  /* 0x0000007673737223 */ /* 0x000fc60000010878 */
[----:B------:R-:W-:Y:S01]  /*3f10*/  FFMA.FTZ R67, R67, R118, R119 ;  /* 0x0000007643437223 */ /* 0x000fe20000010077 */
[----:B------:R-:W-:Y:S01]  /*3f20*/  F2FP.F16.E4M3.UNPACK_B R119, R13.H1 ;  /* 0x0000000dff77723e */ /* 0x000fe200030006ff */
[----:B------:R-:W-:-:S04]  /*3f30*/  HADD2.F32 R118, -RZ, R66.H1_H1 ;  /* 0x30000042ff767230 */ /* 0x000fc80000004100 */
[--C-:B------:R-:W-:Y:S02]  /*3f40*/  HADD2.F32 R13, -RZ, R119.reuse.H1_H1 ;  /* 0x30000077ff0d7230 */ /* 0x100fe40000004100 */
[----:B------:R-:W-:-:S03]  /*3f50*/  HADD2.F32 R66, -RZ, R119.H0_H0 ;  /* 0x20000077ff427230 */ /* 0x000fc60000004100 */
[CC--:B------:R-:W-:Y:S02]  /*3f60*/  FMUL.FTZ R119, R13.reuse, R118.reuse ;  /* 0x000000760d777220 */ /* 0x0c0fe40000410000 */
[C---:B------:R-:W-:Y:S02]  /*3f70*/  FMUL.FTZ R118, R66.reuse, R118 ;  /* 0x0000007642767220 */ /* 0x040fe40000410000 */
[-C--:B------:R-:W-:Y:S02]  /*3f80*/  FFMA.FTZ R66, R66, R116.reuse, -R119 ;  /* 0x0000007442427223 */ /* 0x080fe40000010877 */
[----:B------:R-:W-:Y:S01]  /*3f90*/  FFMA.FTZ R116, R13, R116, R118 ;  /* 0x000000740d747223 */ /* 0x000fe20000010076 */
[----:B------:R-:W-:Y:S01]  /*3fa0*/  LOP3.LUT R13, R117, 0xff0000, R64, 0xf8, !PT ;  /* 0x00ff0000750d7812 */ /* 0x000fe200078ef840 */
[----:B------:R-:W-:Y:S01]  /*3fb0*/  IMAD.MOV.U32 R64, RZ, RZ, R15 ;  /* 0x000000ffff407224 */ /* 0x000fe200078e000f */
[----:B------:R-:W-:Y:S02]  /*3fc0*/  F2FP.F16.E4M3.UNPACK_B R15, R65.H1 ;  /* 0x00000041ff0f723e */ /* 0x000fe400030006ff */
[----:B------:R-:W-:-:S02]  /*3fd0*/  F2FP.F16.E4M3.UNPACK_B R117, R13.H1 ;  /* 0x0000000dff75723e */ /* 0x000fc400030006ff */
[-C--:B------:R-:W-:Y:S01]  /*3fe0*/  F2FP.F16.E4M3.UNPACK_B R120, R64.reuse ;  /* 0x00000040ff78723e */ /* 0x080fe200020006ff */
[----:B------:R-:W-:Y:S01]  /*3ff0*/  HADD2.F32 R119, -RZ, R15.H0_H0 ;  /* 0x2000000fff777230 */ /* 0x000fe20000004100 */
[----:B------:R-:W-:Y:S01]  /*4000*/  F2FP.F16.E4M3.UNPACK_B R64, R64.H1 ;  /* 0x00000040ff40723e */ /* 0x000fe200030006ff */
[--C-:B------:R-:W-:Y:S01]  /*4010*/  HADD2.F32 R121, -RZ, R117.reuse.H0_H0 ;  /* 0x20000075ff797230 */ /* 0x100fe20000004100 */
[----:B------:R-:W-:Y:S01]  /*4020*/  F2FP.SATFINITE.E4M3.F32.PACK_AB_MERGE_C R66, R116, R66, RZ ;  /* 0x000000427442723e */ /* 0x000fe200048070ff */
[--C-:B------:R-:W-:Y:S01]  /*4030*/  HADD2.F32 R118, -RZ, R120.reuse.H1_H1 ;  /* 0x30000078ff767230 */ /* 0x100fe20000004100 */
[----:B------:R-:W-:Y:S01]  /*4040*/  F2FP.F16.E4M3.UNPACK_B R13, R13 ;  /* 0x0000000dff0d723e */ /* 0x000fe200020006ff */
[----:B------:R-:W-:Y:S01]  /*4050*/  HADD2.F32 R120, -RZ, R120.H0_H0 ;  /* 0x20000078ff787230 */ /* 0x000fe20000004100 */
[----:B------:R-:W-:Y:S01]  /*4060*/  F2FP.SATFINITE.E4M3.F32.PACK_AB_MERGE_C R67, R67, R115, R66 ;  /* 0x000000734343723e */ /* 0x000fe20004807042 */
[----:B------:R-:W-:Y:S02]  /*4070*/  HADD2.F32 R117, -RZ, R117.H1_H1 ;  /* 0x30000075ff757230 */ /* 0x000fe40000004100 */
[----:B------:R-:W-:Y:S01]  /*4080*/  FMUL.FTZ R122, R118, R121 ;  /* 0x00000079767a7220 */ /* 0x000fe20000410000 */
[----:B------:R-:W-:Y:S01]  /*4090*/  HADD2.F32 R15, -RZ, R15.H1_H1 ;  /* 0x3000000fff0f7230 */ /* 0x000fe20000004100 */
[----:B------:R-:W-:-:S02]  /*40a0*/  F2FP.F16.E4M3.UNPACK_B R66, R14 ;  /* 0x0000000eff42723e */ /* 0x000fc400020006ff */
[C---:B------:R-:W-:Y:S01]  /*40b0*/  FFMA.FTZ R122, R120.reuse, R119, -R122 ;  /* 0x00000077787a7223 */ /* 0x040fe2000001087a */
[----:B------:R-:W-:Y:S01]  /*40c0*/  FMUL.FTZ R120, R120, R121 ;  /* 0x0000007978787220 */ /* 0x000fe20000410000 */
[----:B------:R-:W-:Y:S02]  /*40d0*/  F2FP.F16.E4M3.UNPACK_B R65, R65 ;  /* 0x00000041ff41723e */ /* 0x000fe400020006ff */
[----:B------:R-:W-:Y:S01]  /*40e0*/  F2FP.F16.E4M3.UNPACK_B R14, R14.H1 ;  /* 0x0000000eff0e723e */ /* 0x000fe200030006ff */
[----:B------:R-:W-:Y:S01]  /*40f0*/  FFMA.FTZ R120, R118, R119, R120 ;  /* 0x0000007776787223 */ /* 0x000fe20000010078 */
[--C-:B------:R-:W-:Y:S02]  /*4100*/  HADD2.F32 R118, -RZ, R64.reuse.H1_H1 ;  /* 0x30000040ff767230 */ /* 0x100fe40000004100 */
[----:B------:R-:W-:Y:S02]  /*4110*/  HADD2.F32 R64, -RZ, R64.H0_H0 ;  /* 0x20000040ff407230 */ /* 0x000fe40000004100 */
[----:B------:R-:W-:-:S02]  /*4120*/  HADD2.F32 R115, -RZ, R65.H0_H0 ;  /* 0x20000041ff737230 */ /* 0x000fc40000004100 */
[----:B------:R-:W-:Y:S01]  /*4130*/  FMUL.FTZ R119, R118, R117 ;  /* 0x0000007576777220 */ /* 0x000fe20000410000 */
[----:B------:R-:W-:-:S03]  /*4140*/  HADD2.F32 R65, -RZ, R65.H1_H1 ;  /* 0x30000041ff417230 */ /* 0x000fc60000004100 */
        /* <DEDUP_REMOVED lines=14> */
[--C-:B------:R-:W-:Y:S02]  /*4230*/  HADD2.F32 R15, -RZ, R14.reuse.H1_H1 ;  /* 0x3000000eff0f7230 */ /* 0x100fe40000004100 */
        /* <DEDUP_REMOVED lines=14> */
[----:B------:R-:W-:Y:S02]  /*4320*/  IMAD.MOV.U32 R13, RZ, RZ, R67 ;  /* 0x000000ffff0d7224 */ /* 0x000fe400078e0043 */
        /* <DEDUP_REMOVED lines=8> */
[-C--:B------:R-:W-:Y:S01]  /*43b0*/  FFMA.FTZ R65, R15, R105.reuse, -R65 ;  /* 0x000000690f417223 */ /* 0x080fe20000010841 */
[----:B------:R-:W-:Y:S01]  /*43c0*/  F2FP.SATFINITE.E4M3.F32.PACK_AB_MERGE_C R15, R120, R122, R119 ;  /* 0x0000007a780f723e */ /* 0x000fe20004807077 */
[----:B------:R-:W-:-:S05]  /*43d0*/  FFMA.FTZ R114, R12, R105, R114 ;  /* 0x000000690c727223 */ /* 0x000fca0000010072 */
[----:B------:R-:W-:-:S07]  /*43e0*/  F2FP.SATFINITE.E4M3.F32.PACK_AB_MERGE_C R12, R114, R65, R115 ;  /* 0x00000041720c723e */ /* 0x000fce0004807073 */
.L_x_3088:
[----:B------:R-:W-:Y:S05]  /*43f0*/  BSYNC B3 ;  /* 0x0000000000037941 */ /* 0x000fea0003800000 */
.L_x_3087:
[----:B----4-:R-:W-:-:S04]  /*4400*/  IADD3 R64, P6, R16, R11, RZ ;  /* 0x0000000b10407210 */ /* 0x010fc80007fde0ff */
[----:B---3--:R-:W-:-:S05]  /*4410*/  IADD3.X R65, R113, R17, RZ, P6, !PT ;  /* 0x0000001171417210 */ /* 0x008fca00037fe4ff */
[----:B0-----:R0:W-:Y:S04]  /*4420*/  ST.E.128 desc[UR42][R64.64], R12 ;  /* 0x0000000c40007985 */ /* 0x0011e8000c101d2a */
.L_x_3086:
[----:B------:R-:W-:Y:S05]  /*4430*/  BSYNC B2 ;  /* 0x0000000000027941 */ /* 0x000fea0003800000 */
.L_x_3085:
        /* <DEDUP_REMOVED lines=8> */
[----:B------:R-:W-:Y:S02]  /*44c0*/  SHF.R.U32.HI R60, RZ, 0x8, R61 ;  /* 0x00000008ff3c7819 */ /* 0x000fe4000001163d */
[----:B------:R-:W-:Y:S02]  /*44d0*/  LOP3.LUT R105, R61, 0xff0000ff, RZ, 0xc0, !PT ;  /* 0xff0000ff3d697812 */ /* 0x000fe400078ec0ff */
[--C-:B------:R-:W-:Y:S01]  /*44e0*/  SHF.R.U32.HI R11, RZ, 0x8, R63.reuse ;  /* 0x00000008ff0b7819 */ /* 0x100fe2000001163f */
[----:B------:R-:W-:Y:S01]  /*44f0*/  IMAD.SHL.U32 R60, R60, 0x100, RZ ;  /* 0x000001003c3c7824 */ /* 0x000fe200078e00ff */
[----:B------:R-:W-:Y:S02]  /*4500*/  LOP3.LUT R62, R63, 0xff0000ff, RZ, 0xc0, !PT ;  /* 0xff0000ff3f3e7812 */ /* 0x000fe400078ec0ff */
[----:B------:R-:W-:Y:S01]  /*4510*/  SHF.R.U32.HI R63, RZ, 0x10, R63 ;  /* 0x00000010ff3f7819 */ /* 0x000fe2000001163f */
[----:B------:R-:W-:Y:S01]  /*4520*/  IMAD.SHL.U32 R11, R11, 0x100, RZ ;  /* 0x000001000b0b7824 */ /* 0x000fe200078e00ff */
[----:B------:R-:W-:Y:S01]  /*4530*/  LOP3.LUT R105, R105, 0xff00, R60, 0xf8, !PT ;  /* 0x0000ff0069697812 */ /* 0x000fe200078ef83c */
[----:B0-----:R-:W-:Y:S01]  /*4540*/  IMAD.MOV.U32 R60, RZ, RZ, R13 ;  /* 0x000000ffff3c7224 */ /* 0x001fe200078e000d */
[----:B------:R-:W-:Y:S01]  /*4550*/  F2FP.F16.E4M3.UNPACK_B R13, R112.H1 ;  /* 0x00000070ff0d723e */ /* 0x000fe200030006ff */
[----:B------:R-:W-:Y:S01]  /*4560*/  IMAD.U32 R63, R63, 0x10000, RZ ;  /* 0x000100003f3f7824 */ /* 0x000fe200078e00ff */
[----:B------:R-:W-:-:S02]  /*4570*/  LOP3.LUT R62, R62, 0xff00, R11, 0xf8, !PT ;  /* 0x0000ff003e3e7812 */ /* 0x000fc400078ef80b */
[----:B------:R-:W-:Y:S01]  /*4580*/  F2FP.F16.E4M3.UNPACK_B R67, R60 ;  /* 0x0000003cff43723e */ /* 0x000fe200020006ff */
[----:B------:R-:W-:Y:S01]  /*4590*/  HADD2.F32 R115, -RZ, R13.H0_H0 ;  /* 0x2000000dff737230 */ /* 0x000fe20000004100 */
[----:B------:R-:W-:Y:S02]  /*45a0*/  F2FP.F16.E4M3.UNPACK_B R11, R102.H1 ;  /* 0x00000066ff0b723e */ /* 0x000fe400030006ff */
[----:B------:R-:W-:Y:S01]  /*45b0*/  F2FP.F16.E4M3.UNPACK_B R60, R60.H1 ;  /* 0x0000003cff3c723e */ /* 0x000fe200030006ff */
[--C-:B------:R-:W-:Y:S01]  /*45c0*/  HADD2.F32 R66, -RZ, R67.reuse.H1_H1 ;  /* 0x30000043ff427230 */ /* 0x100fe20000004100 */
[----:B------:R-:W-:Y:S01]  /*45d0*/  SHF.R.U32.HI R61, RZ, 0x10, R61 ;  /* 0x00000010ff3d7819 */ /* 0x000fe2000001163d */
[----:B------:R-:W-:Y:S01]  /*45e0*/  HADD2.F32 R114, -RZ, R67.H0_H0 ;  /* 0x20000043ff727230 */ /* 0x000fe20000004100 */
[----:B------:R-:W-:Y:S01]  /*45f0*/  LOP3.LUT R62, R62, 0xff0000, R63, 0xf8, !PT ;  /* 0x00ff00003e3e7812 */ /* 0x000fe200078ef83f */
[--C-:B------:R-:W-:Y:S02]  /*4600*/  HADD2.F32 R113, -RZ, R11.reuse.H0_H0 ;  /* 0x2000000bff717230 */ /* 0x100fe40000004100 */
[----:B------:R-:W-:Y:S01]  /*4610*/  FMUL.FTZ R67, R66, R115 ;  /* 0x0000007342437220 */ /* 0x000fe20000410000 */
[----:B------:R-:W-:-:S02]  /*4620*/  HADD2.F32 R11, -RZ, R11.H1_H1 ;  /* 0x3000000bff0b7230 */ /* 0x000fc40000004100 */
[C---:B------:R-:W-:Y:S01]  /*4630*/  FMUL.FTZ R115, R114.reuse, R115 ;  /* 0x0000007372737220 */ /* 0x040fe20000410000 */
[----:B------:R-:W-:Y:S01]  /*4640*/  F2FP.F16.E4M3.UNPACK_B R112, R112 ;  /* 0x00000070ff70723e */ /* 0x000fe200020006ff */
[-C--:B------:R-:W-:Y:S01]  /*4650*/  FFMA.FTZ R67, R114, R113.reuse, -R67 ;  /* 0x0000007172437223 */ /* 0x080fe20000010843 */
[----:B------:R-:W-:Y:S01]  /*4660*/  F2FP.F16.E4M3.UNPACK_B R102, R102 ;  /* 0x00000066ff66723e */ /* 0x000fe200020006ff */
[----:B------:R-:W-:Y:S01]  /*4670*/  FFMA.FTZ R66, R66, R113, R115 ;  /* 0x0000007142427223 */ /* 0x000fe20000010073 */
[----:B------:R-:W-:Y:S02]  /*4680*/  HADD2.F32 R113, -RZ, R13.H1_H1 ;  /* 0x3000000dff717230 */ /* 0x000fe40000004100 */
        /* <DEDUP_REMOVED lines=10> */
[----:B------:R-:W-:Y:S01]  /*4730*/  F2FP.F16.E4M3.UNPACK_B R114, R13 ;  /* 0x0000000dff72723e */ /* 0x000fe200020006ff */
[--C-:B------:R-:W-:Y:S01]  /*4740*/  HADD2.F32 R115, -RZ, R15.reuse.H0_H0 ;  /* 0x2000000fff737230 */ /* 0x100fe20000004100 */
[----:B------:R-:W-:Y:S01]  /*4750*/  F2FP.F16.E4M3.UNPACK_B R63, R61.H1 ;  /* 0x0000003dff3f723e */ /* 0x000fe200030006ff */
[----:B------:R-:W-:Y:S01]  /*4760*/  HADD2.F32 R15, -RZ, R15.H1_H1 ;  /* 0x3000000fff0f7230 */ /* 0x000fe20000004100 */
[----:B------:R-:W-:Y:S01]  /*4770*/  F2FP.F16.E4M3.UNPACK_B R118, R13.H1 ;  /* 0x0000000dff76723e */ /* 0x000fe200030006ff */
[--C-:B------:R-:W-:Y:S01]  /*4780*/  HADD2.F32 R105, -RZ, R114.reuse.H1_H1 ;  /* 0x30000072ff697230 */ /* 0x100fe20000004100 */
[----:B------:R-:W-:Y:S01]  /*4790*/  F2FP.SATFINITE.E4M3.F32.PACK_AB_MERGE_C R11, R11, R60, RZ ;  /* 0x0000003c0b0b723e */ /* 0x000fe200048070ff */
[----:B------:R-:W-:Y:S01]  /*47a0*/  HADD2.F32 R114, -RZ, R114.H0_H0 ;  /* 0x20000072ff727230 */ /* 0x000fe20000004100 */
[----:B------:R-:W-:Y:S01]  /*47b0*/  MOV R60, R14 ;  /* 0x0000000e003c7202 */ /* 0x000fe20000000f00 */
[----:B------:R-:W-:-:S02]  /*47c0*/  HADD2.F32 R113, -RZ, R63.H0_H0 ;  /* 0x2000003fff717230 */ /* 0x000fc40000004100 */
[C---:B------:R-:W-:Y:S01]  /*47d0*/  FMUL.FTZ R116, R105.reuse, R115 ;  /* 0x0000007369747220 */ /* 0x040fe20000410000 */
[----:B------:R-:W-:Y:S01]  /*47e0*/  HADD2.F32 R63, -RZ, R63.H1_H1 ;  /* 0x3000003fff3f7230 */ /* 0x000fe20000004100 */
[----:B------:R-:W-:Y:S02]  /*47f0*/  F2FP.F16.E4M3.UNPACK_B R14, R60 ;  /* 0x0000003cff0e723e */ /* 0x000fe400020006ff */
[C---:B------:R-:W-:Y:S01]  /*4800*/  FFMA.FTZ R116, R114.reuse, R113, -R116 ;  /* 0x0000007172747223 */ /* 0x040fe20000010874 */
[----:B------:R-:W-:Y:S01]  /*4810*/  FMUL.FTZ R114, R114, R115 ;  /* 0x0000007372727220 */ /* 0x000fe20000410000 */
[----:B------:R-:W-:Y:S02]  /*4820*/  F2FP.F16.E4M3.UNPACK_B R62, R62 ;  /* 0x0000003eff3e723e */ /* 0x000fe400020006ff */
[----:B------:R-:W-:Y:S01]  /*4830*/  F2FP.SATFINITE.E4M3.F32.PACK_AB_MERGE_C R66, R66, R67, R11 ;  /* 0x000000434242723e */ /* 0x000fe2000480700b */
[----:B------:R-:W-:Y:S01]  /*4840*/  FFMA.FTZ R105, R105, R113, R114 ;  /* 0x0000007169697223 */ /* 0x000fe20000010072 */
[--C-:B------:R-:W-:Y:S01]  /*4850*/  HADD2.F32 R114, -RZ, R118.reuse.H1_H1 ;  /* 0x30000076ff727230 */ /* 0x100fe20000004100 */
[----:B------:R-:W-:Y:S01]  /*4860*/  F2FP.F16.E4M3.UNPACK_B R61, R61 ;  /* 0x0000003dff3d723e */ /* 0x000fe200020006ff */
[----:B------:R-:W-:-:S02]  /*4870*/  HADD2.F32 R118, -RZ, R118.H0_H0 ;  /* 0x20000076ff767230 */ /* 0x000fc40000004100 */
[--C-:B------:R-:W-:Y:S02]  /*4880*/  HADD2.F32 R11, -RZ, R14.reuse.H1_H1 ;  /* 0x3000000eff0b7230 */ /* 0x100fe40000004100 */
[-C--:B------:R-:W-:Y:S01]  /*4890*/  FMUL.FTZ R13, R114, R15.reuse ;  /* 0x0000000f720d7220 */ /* 0x080fe20000410000 */
[----:B------:R-:W-:Y:S02]  /*48a0*/  HADD2.F32 R14, -RZ, R14.H0_H0 ;  /* 0x2000000eff0e7230 */ /* 0x000fe40000004100 */
[C---:B------:R-:W-:Y:S01]  /*48b0*/  FMUL.FTZ R15, R118.reuse, R15 ;  /* 0x0000000f760f7220 */ /* 0x040fe20000410000 */
[----:B------:R-:W-:-:S03]  /*48c0*/  FFMA.FTZ R13, R118, R63, -R13 ;  /* 0x0000003f760d7223 */ /* 0x000fc6000001080d */
[----:B------:R-:W-:Y:S01]  /*48d0*/  FFMA.FTZ R114, R114, R63, R15 ;  /* 0x0000003f72727223 */ /* 0x000fe2000001000f */
[----:B------:R-:W-:Y:S02]  /*48e0*/  HADD2.F32 R63, -RZ, R62.H0_H0 ;  /* 0x2000003eff3f7230 */ /* 0x000fe40000004100 */
[--C-:B------:R-:W-:Y:S02]  /*48f0*/  HADD2.F32 R15, -RZ, R61.reuse.H0_H0 ;  /* 0x2000003dff0f7230 */ /* 0x100fe40000004100 */
[----:B------:R-:W-:Y:S02]  /*4900*/  HADD2.F32 R61, -RZ, R61.H1_H1 ;  /* 0x3000003dff3d7230 */ /* 0x000fe40000004100 */
[CC--:B------:R-:W-:Y:S01]  /*4910*/  FMUL.FTZ R67, R11.reuse, R63.reuse ;  /* 0x0000003f0b437220 */ /* 0x0c0fe20000410000 */
[----:B------:R-:W-:Y:S01]  /*4920*/  FMUL.FTZ R118, R14, R63 ;  /* 0x0000003f0e767220 */ /* 0x000fe20000410000 */
[----:B------:R-:W-:Y:S02]  /*4930*/  F2FP.SATFINITE.E4M3.F32.PACK_AB_MERGE_C R13, R114, R13, RZ ;  /* 0x0000000d720d723e */ /* 0x000fe400048070ff */
[-C--:B------:R-:W-:Y:S01]  /*4940*/  FFMA.FTZ R14, R14, R15.reuse, -R67 ;  /* 0x0000000f0e0e7223 */ /* 0x080fe20000010843 */
[----:B------:R-:W-:Y:S01]  /*4950*/  FFMA.FTZ R11, R11, R15, R118 ;  /* 0x0000000f0b0b7223 */ /* 0x000fe20000010076 */
[----:B------:R-:W-:Y:S01]  /*4960*/  F2FP.F16.E4M3.UNPACK_B R15, R60.H1 ;  /* 0x0000003cff0f723e */ /* 0x000fe200030006ff */
[----:B------:R-:W-:-:S02]  /*4970*/  IMAD.MOV.U32 R60, RZ, RZ, R12 ;  /* 0x000000ffff3c7224 */ /* 0x000fc400078e000c */
[----:B------:R-:W-:Y:S02]  /*4980*/  HADD2.F32 R12, -RZ, R62.H1_H1 ;  /* 0x3000003eff0c7230 */ /* 0x000fe40000004100 */
[--C-:B------:R-:W-:Y:S02]  /*4990*/  HADD2.F32 R62, -RZ, R15.reuse.H1_H1 ;  /* 0x3000000fff3e7230 */ /* 0x100fe40000004100 */
[----:B------:R-:W-:Y:S02]  /*49a0*/  HADD2.F32 R15, -RZ, R15.H0_H0 ;  /* 0x2000000fff0f7230 */ /* 0x000fe40000004100 */
[--C-:B------:R-:W-:Y:S02]  /*49b0*/  HADD2.F32 R67, -RZ, R112.reuse.H1_H1 ;  /* 0x30000070ff437230 */ /* 0x100fe40000004100 */
[-C--:B------:R-:W-:Y:S01]  /*49c0*/  FMUL.FTZ R118, R62, R12.reuse ;  /* 0x0000000c3e767220 */ /* 0x080fe20000410000 */
[----:B------:R-:W-:Y:S02]  /*49d0*/  HADD2.F32 R112, -RZ, R112.H0_H0 ;  /* 0x20000070ff707230 */ /* 0x000fe40000004100 */
[C---:B------:R-:W-:Y:S01]  /*49e0*/  FMUL.FTZ R63, R15.reuse, R12 ;  /* 0x0000000c0f3f7220 */ /* 0x040fe20000410000 */
[----:B------:R-:W-:-:S03]  /*49f0*/  FFMA.FTZ R12, R15, R61, -R118 ;  /* 0x0000003d0f0c7223 */ /* 0x000fc60000010876 */
[----:B------:R-:W-:Y:S01]  /*4a00*/  FFMA.FTZ R15, R62, R61, R63 ;  /* 0x0000003d3e0f7223 */ /* 0x000fe2000001003f */
[----:B------:R-:W-:Y:S01]  /*4a10*/  F2FP.F16.E4M3.UNPACK_B R61, R60.H1 ;  /* 0x0000003cff3d723e */ /* 0x000fe200030006ff */
[--C-:B------:R-:W-:Y:S02]  /*4a20*/  HADD2.F32 R63, -RZ, R102.reuse.H1_H1 ;  /* 0x30000066ff3f7230 */ /* 0x100fe40000004100 */
[----:B------:R-:W-:Y:S01]  /*4a30*/  HADD2.F32 R102, -RZ, R102.H0_H0 ;  /* 0x20000066ff667230 */ /* 0x000fe20000004100 */
[----:B------:R-:W-:Y:S01]  /*4a40*/  F2FP.SATFINITE.E4M3.F32.PACK_AB_MERGE_C R15, R15, R12, RZ ;  /* 0x0000000c0f0f723e */ /* 0x000fe200048070ff */
[--C-:B------:R-:W-:Y:S02]  /*4a50*/  HADD2.F32 R62, -RZ, R61.reuse.H1_H1 ;  /* 0x3000003dff3e7230 */ /* 0x100fe40000004100 */
[----:B------:R-:W-:Y:S01]  /*4a60*/  HADD2.F32 R61, -RZ, R61.H0_H0 ;  /* 0x2000003dff3d7230 */ /* 0x000fe20000004100 */
[----:B------:R-:W-:Y:S02]  /*4a70*/  F2FP.SATFINITE.E4M3.F32.PACK_AB_MERGE_C R14, R11, R14, R15 ;  /* 0x0000000e0b0e723e */ /* 0x000fe4000480700f */
[-C--:B------:R-:W-:Y:S01]  /*4a80*/  FMUL.FTZ R118, R62, R67.reuse ;  /* 0x000000433e767220 */ /* 0x080fe20000410000 */
[----:B------:R-:W-:Y:S01]  /*4a90*/  F2FP.SATFINITE.E4M3.F32.PACK_AB_MERGE_C R15, R105, R116, R13 ;  /* 0x00000074690f723e */ /* 0x000fe2000480700d */
[----:B------:R-:W-:Y:S01]  /*4aa0*/  FMUL.FTZ R67, R61, R67 ;  /* 0x000000433d437220 */ /* 0x000fe20000410000 */
[----:B------:R-:W-:-:S02]  /*4ab0*/  IMAD.MOV.U32 R13, RZ, RZ, R66 ;  /* 0x000000ffff0d7224 */ /* 0x000fc400078e0042 */
[-C--:B------:R-:W-:Y:S01]  /*4ac0*/  FFMA.FTZ R61, R61, R63.reuse, -R118 ;  /* 0x0000003f3d3d7223 */ /* 0x080fe20000010876 */
[----:B------:R-:W-:Y:S01]  /*4ad0*/  FFMA.FTZ R62, R62, R63, R67 ;  /* 0x0000003f3e3e7223 */ /* 0x000fe20000010043 */
[----:B------:R-:W-:-:S04]  /*4ae0*/  F2FP.F16.E4M3.UNPACK_B R63, R60 ;  /* 0x0000003cff3f723e */ /* 0x000fc800020006ff */
        /* <DEDUP_REMOVED lines=8> */
.L_x_3090:
[----:B------:R-:W-:Y:S05]  /*4b70*/  BSYNC B2 ;  /* 0x0000000000027941 */ /* 0x000fea0003800000 */
.L_x_3089:
[----:B0-----:R0:W-:Y:S02]  /*4b80*/  ST.E.128 desc[UR42][R64.64], R12 ;  /* 0x0000000c40007985 */ /* 0x0011e4000c101d2a */
.L_x_3084:
[----:B------:R-:W-:Y:S05]  /*4b90*/  BSYNC B1 ;  /* 0x0000000000017941 */ /* 0x000fea0003800000 */
.L_x_3083:
[----:B------:R-:W-:-:S03]  /*4ba0*/  UMOV UR4, 0xffffffff ;  /* 0xffffffff00047882 */ /* 0x000fc60000000000 */
[----:B------:R-:W-:Y:S05]  /*4bb0*/  BRA.DIV UR4, `(.L_x_3091) ;  /* 0x000002b6048c7947 */ /* 0x000fea000b800000 */
[----:B------:R1:W1:Y:S04]  /*4bc0*/  SHFL.IDX PT, R63, R100, 0x1, 0x181f ;  /* 0x00381f00643f7f89 */ /* 0x00026800000e0000 */
[----:B0-----:R0:W0:Y:S02]  /*4bd0*/  SHFL.IDX PT, R65, R99, 0x1, 0x181f ;  /* 0x00381f0063417f89 */ /* 0x00102400000e0000 */
.L_x_3444:
[----:B------:R-:W-:Y:S04]  /*4be0*/  BSSY B1, `(.L_x_3092) ;  /* 0x00000eb000017945 */ /* 0x000fe80003800000 */
[----:B------:R-:W-:Y:S05]  /*4bf0*/  @P2 BRA `(.L_x_3093) ;  /* 0x0000000c00a42947 */ /* 0x000fea0003800000 */
[----:B------:R-:W-:Y:S04]  /*4c00*/  BSSY B2, `(.L_x_3094) ;  /* 0x0000075000027945 */ /* 0x000fe80003800000 */
[----:B------:R-:W-:Y:S05]  /*4c10*/  @P1 BRA `(.L_x_3095) ;  /* 0x0000000400cc1947 */ /* 0x000fea0003800000 */
[----:B------:R2:W2:Y:S01]  /*4c20*/  LDS.128 R12, [R89+0x29400] ;  /* 0x02940000590c7984 */ /* 0x0004a20000000c00 */
[----:B0-----:R-:W-:Y:S01]  /*4c30*/  IADD3 R60, P2, R16, R65, RZ ;  /* 0x00000041103c7210 */ /* 0x001fe20007f5e0ff */
[----:B------:R-:W-:Y:S04]  /*4c40*/  BSSY B3, `(.L_x_3096) ;  /* 0x000006f000037945 */ /* 0x000fe80003800000 */
[----:B-1----:R-:W-:Y:S01]  /*4c50*/  IMAD.X R61, R63, 0x1, R17, P2 ;  /* 0x000000013f3d7824 */ /* 0x002fe200010e0611 */
[----:B------:R-:W-:-:S13]  /*4c60*/  ISETP.GE.AND P2, PT, R18, R101, PT ;  /* 0x000000651200720c */ /* 0x000fda0003f46270 */
[----:B------:R-:W-:Y:S05]  /*4c70*/  @P2 BRA `(.L_x_3097) ;  /* 0x0000000400ac2947 */ /* 0x000fea0003800000 */
[----:B--2---:R-:W-:Y:S01]  /*4c80*/  IMAD.MOV.U32 R56, RZ, RZ, R13 ;  /* 0x000000ffff387224 */ /* 0x004fe200078e000d */
[-C--:B------:R-:W-:Y:S02]  /*4c90*/  F2FP.F16.E4M3.UNPACK_B R13, R111.reuse.H1 ;  /* 0x0000006fff0d723e */ /* 0x080fe400030006ff */
[----:B----4-:R-:W-:Y:S02]  /*4ca0*/  F2FP.F16.E4M3.UNPACK_B R11, R110.H1 ;  /* 0x0000006eff0b723e */ /* 0x010fe400030006ff */
[----:B------:R-:W-:Y:S01]  /*4cb0*/  F2FP.F16.E4M3.UNPACK_B R58, R56 ;  /* 0x00000038ff3a723e */ /* 0x000fe200020006ff */
[----:B------:R-:W-:Y:S01]  /*4cc0*/  HADD2.F32 R64, -RZ, R13.H0_H0 ;  /* 0x2000000dff407230 */ /* 0x000fe20000004100 */
[----:B------:R-:W-:Y:S01]  /*4cd0*/  F2FP.F16.E4M3.UNPACK_B R66, R111 ;  /* 0x0000006fff42723e */ /* 0x000fe200020006ff */
[----:B------:R-:W-:Y:S02]  /*4ce0*/  HADD2.F32 R62, -RZ, R11.H0_H0 ;  /* 0x2000000bff3e7230 */ /* 0x000fe40000004100 */
[----:B------:R-:W-:-:S02]  /*4cf0*/  HADD2.F32 R67, -RZ, R58.H1_H1 ;  /* 0x3000003aff437230 */ /* 0x000fc40000004100 */
[----:B------:R-:W-:Y:S02]  /*4d00*/  HADD2.F32 R58, -RZ, R58.H0_H0 ;  /* 0x2000003aff3a7230 */ /* 0x000fe40000004100 */
[----:B------:R-:W-:Y:S02]  /*4d10*/  HADD2.F32 R13, -RZ, R13.H1_H1 ;  /* 0x3000000dff0d7230 */ /* 0x000fe40000004100 */
[-C--:B------:R-:W-:Y:S01]  /*4d20*/  FMUL.FTZ R105, R67, R64.reuse ;  /* 0x0000004043697220 */ /* 0x080fe20000410000 */
[----:B------:R-:W-:Y:S02]  /*4d30*/  HADD2.F32 R11, -RZ, R11.H1_H1 ;  /* 0x3000000bff0b7230 */ /* 0x000fe40000004100 */
[C---:B------:R-:W-:Y:S01]  /*4d40*/  FMUL.FTZ R64, R58.reuse, R64 ;  /* 0x000000403a407220 */ /* 0x040fe20000410000 */
[----:B------:R-:W-:-:S03]  /*4d50*/  FFMA.FTZ R58, R58, R62, -R105 ;  /* 0x0000003e3a3a7223 */ /* 0x000fc60000010869 */
[----:B------:R-:W-:Y:S01]  /*4d60*/  FFMA.FTZ R67, R67, R62, R64 ;  /* 0x0000003e43437223 */ /* 0x000fe20000010040 */
[----:B------:R-:W-:Y:S01]  /*4d70*/  F2FP.F16.E4M3.UNPACK_B R62, R56.H1 ;  /* 0x00000038ff3e723e */ /* 0x000fe200030006ff */
[----:B------:R-:W-:-:S04]  /*4d80*/  IMAD.MOV.U32 R56, RZ, RZ, R12 ;  /* 0x000000ffff387224 */ /* 0x000fc800078e000c */
[--C-:B------:R-:W-:Y:S02]  /*4d90*/  HADD2.F32 R64, -RZ, R62.reuse.H1_H1 ;  /* 0x3000003eff407230 */ /* 0x100fe40000004100 */
[----:B------:R-:W-:-:S03]  /*4da0*/  HADD2.F32 R62, -RZ, R62.H0_H0 ;  /* 0x2000003eff3e7230 */ /* 0x000fc60000004100 */
[-C--:B------:R-:W-:Y:S02]  /*4db0*/  FMUL.FTZ R105, R64, R13.reuse ;  /* 0x0000000d40697220 */ /* 0x080fe40000410000 */
[C---:B---3--:R-:W-:Y:S02]  /*4dc0*/  FMUL.FTZ R113, R62.reuse, R13 ;  /* 0x0000000d3e717220 */ /* 0x048fe40000410000 */
[-C--:B------:R-:W-:Y:S01]  /*4dd0*/  FFMA.FTZ R13, R62, R11.reuse, -R105 ;  /* 0x0000000b3e0d7223 */ /* 0x080fe20000010869 */
[----:B------:R-:W-:Y:S01]  /*4de0*/  F2FP.F16.E4M3.UNPACK_B R62, R110 ;  /* 0x0000006eff3e723e */ /* 0x000fe200020006ff */
[----:B------:R-:W-:Y:S01]  /*4df0*/  FFMA.FTZ R64, R64, R11, R113 ;  /* 0x0000000b40407223 */ /* 0x000fe20000010071 */
[-C--:B------:R-:W-:Y:S01]  /*4e00*/  F2FP.F16.E4M3.UNPACK_B R11, R56.reuse.H1 ;  /* 0x00000038ff0b723e */ /* 0x080fe200030006ff */
        /* <DEDUP_REMOVED lines=8> */
[-C--:B------:R-:W-:Y:S01]  /*4e90*/  FMUL.FTZ R110, R12, R105.reuse ;  /* 0x000000690c6e7220 */ /* 0x080fe20000410000 */
[--C-:B------:R-:W-:Y:S02]  /*4ea0*/  HADD2.F32 R13, -RZ, R56.reuse.H1_H1 ;  /* 0x30000038ff0d7230 */ /* 0x100fe40000004100 */
[----:B------:R-:W-:Y:S01]  /*4eb0*/  FMUL.FTZ R105, R11, R105 ;  /* 0x000000690b697220 */ /* 0x000fe20000410000 */
[----:B------:R-:W-:Y:S01]  /*4ec0*/  HADD2.F32 R56, -RZ, R56.H0_H0 ;  /* 0x20000038ff387230 */ /* 0x000fe20000004100 */
[----:B------:R-:W-:Y:S01]  /*4ed0*/  SHF.R.U32.HI R67, RZ, 0x8, R59 ;  /* 0x00000008ff437819 */ /* 0x000fe2000001163b */
[----:B------:R-:W-:-:S02]  /*4ee0*/  HADD2.F32 R62, -RZ, R62.H0_H0 ;  /* 0x2000003eff3e7230 */ /* 0x000fc40000004100 */
[----:B------:R-:W-:Y:S01]  /*4ef0*/  FFMA.FTZ R12, R12, R102, R105 ;  /* 0x000000660c0c7223 */ /* 0x000fe20000010069 */
[-C--:B------:R-:W-:Y:S01]  /*4f00*/  FMUL.FTZ R105, R13, R66.reuse ;  /* 0x000000420d697220 */ /* 0x080fe20000410000 */
[C---:B------:R-:W-:Y:S01]  /*4f10*/  FMUL.FTZ R66, R56.reuse, R66 ;  /* 0x0000004238427220 */ /* 0x040fe20000410000 */
[----:B------:R-:W-:Y:S01]  /*4f20*/  LOP3.LUT R64, R59, 0xff0000ff, RZ, 0xc0, !PT ;  /* 0xff0000ff3b407812 */ /* 0x000fe200078ec0ff */
[----:B------:R-:W-:Y:S01]  /*4f30*/  FFMA.FTZ R11, R11, R102, -R110 ;  /* 0x000000660b0b7223 */ /* 0x000fe2000001086e */
[-C--:B------:R-:W-:Y:S01]  /*4f40*/  FFMA.FTZ R56, R56, R62.reuse, -R105 ;  /* 0x0000003e38387223 */ /* 0x080fe20000010869 */
[----:B------:R-:W-:Y:S01]  /*4f50*/  FFMA.FTZ R13, R13, R62, R66 ;  /* 0x0000003e0d0d7223 */ /* 0x000fe20000010042 */
[----:B------:R-:W-:Y:S01]  /*4f60*/  SHF.R.U32.HI R66, RZ, 0x10, R59 ;  /* 0x00000010ff427819 */ /* 0x000fe2000001163b */
[----:B------:R-:W-:Y:S01]  /*4f70*/  IMAD.SHL.U32 R59, R67, 0x100, RZ ;  /* 0x00000100433b7824 */ /* 0x000fe200078e00ff */
[----:B------:R-:W-:Y:S02]  /*4f80*/  SHF.R.U32.HI R105, RZ, 0x8, R57 ;  /* 0x00000008ff697819 */ /* 0x000fe40000011639 */
[----:B------:R-:W-:-:S02]  /*4f90*/  LOP3.LUT R62, R57, 0xff0000ff, RZ, 0xc0, !PT ;  /* 0xff0000ff393e7812 */ /* 0x000fc400078ec0ff */
[----:B------:R-:W-:Y:S01]  /*4fa0*/  LOP3.LUT R59, R64, 0xff00, R59, 0xf8, !PT ;  /* 0x0000ff00403b7812 */ /* 0x000fe200078ef83b */
[----:B------:R-:W-:Y:S01]  /*4fb0*/  IMAD.U32 R64, R66, 0x10000, RZ ;  /* 0x0001000042407824 */ /* 0x000fe200078e00ff */
[----:B------:R-:W-:Y:S01]  /*4fc0*/  SHF.R.U32.HI R102, RZ, 0x10, R57 ;  /* 0x00000010ff667819 */ /* 0x000fe20000011639 */
[----:B------:R-:W-:Y:S01]  /*4fd0*/  IMAD.SHL.U32 R57, R105, 0x100, RZ ;  /* 0x0000010069397824 */ /* 0x000fe200078e00ff */
[----:B------:R-:W-:Y:S02]  /*4fe0*/  F2FP.SATFINITE.E4M3.F32.PACK_AB_MERGE_C R11, R12, R11, RZ ;  /* 0x0000000b0c0b723e */ /* 0x000fe400048070ff */
[----:B------:R-:W-:Y:S01]  /*4ff0*/  LOP3.LUT R59, R59, 0xff0000, R64, 0xf8, !PT ;  /* 0x00ff00003b3b7812 */ /* 0x000fe200078ef840 */
[----:B------:R-:W-:Y:S01]  /*5000*/  IMAD.MOV.U32 R64, RZ, RZ, R15 ;  /* 0x000000ffff407224 */ /* 0x000fe200078e000f */
[----:B------:R-:W-:Y:S02]  /*5010*/  LOP3.LUT R57, R62, 0xff00, R57, 0xf8, !PT ;  /* 0x0000ff003e397812 */ /* 0x000fe400078ef839 */
[----:B------:R-:W-:-:S02]  /*5020*/  SHF.L.U32 R62, R102, 0x10, RZ ;  /* 0x00000010663e7819 */ /* 0x000fc400000006ff */
[----:B------:R-:W-:Y:S02]  /*5030*/  F2FP.F16.E4M3.UNPACK_B R15, R64 ;  /* 0x00000040ff0f723e */ /* 0x000fe400020006ff */
[----:B------:R-:W-:Y:S02]  /*5040*/  LOP3.LUT R57, R57, 0xff0000, R62, 0xf8, !PT ;  /* 0x00ff000039397812 */ /* 0x000fe400078ef83e */
[----:B------:R-:W-:Y:S01]  /*5050*/  F2FP.F16.E4M3.UNPACK_B R105, R59.H1 ;  /* 0x0000003bff69723e */ /* 0x000fe200030006ff */
[--C-:B------:R-:W-:Y:S01]  /*5060*/  HADD2.F32 R67, -RZ, R15.reuse.H1_H1 ;  /* 0x3000000fff437230 */ /* 0x100fe20000004100 */
[----:B------:R-:W-:Y:S01]  /*5070*/  F2FP.F16.E4M3.UNPACK_B R66, R57.H1 ;  /* 0x00000039ff42723e */ /* 0x000fe200030006ff */
[----:B------:R-:W-:Y:S01]  /*5080*/  HADD2.F32 R15, -RZ, R15.H0_H0 ;  /* 0x2000000fff0f7230 */ /* 0x000fe20000004100 */
[----:B------:R-:W-:Y:S01]  /*5090*/  F2FP.SATFINITE.E4M3.F32.PACK_AB_MERGE_C R12, R13, R56, R11 ;  /* 0x000000380d0c723e */ /* 0x000fe2000480700b */
[----:B------:R-:W-:Y:S02]  /*50a0*/  HADD2.F32 R62, -RZ, R105.H0_H0 ;  /* 0x20000069ff3e7230 */ /* 0x000fe40000004100 */
[----:B------:R-:W-:-:S02]  /*50b0*/  HADD2.F32 R102, -RZ, R66.H0_H0 ;  /* 0x20000042ff667230 */ /* 0x000fc40000004100 */
[----:B------:R-:W-:Y:S02]  /*50c0*/  HADD2.F32 R105, -RZ, R105.H1_H1 ;  /* 0x30000069ff697230 */ /* 0x000fe40000004100 */
[-C--:B------:R-:W-:Y:S01]  /*50d0*/  FMUL.FTZ R110, R67, R62.reuse ;  /* 0x0000003e436e7220 */ /* 0x080fe20000410000 */
[C---:B------:R-:W-:Y:S01]  /*50e0*/  FMUL.FTZ R112, R15.reuse, R62 ;  /* 0x0000003e0f707220 */ /* 0x040fe20000410000 */
[----:B------:R-:W-:Y:S02]  /*50f0*/  HADD2.F32 R66, -RZ, R66.H1_H1 ;  /* 0x30000042ff427230 */ /* 0x000fe40000004100 */
[-C--:B------:R-:W-:Y:S01]  /*5100*/  FFMA.FTZ R62, R15, R102.reuse, -R110 ;  /* 0x000000660f3e7223 */ /* 0x080fe2000001086e */
[----:B------:R-:W-:Y:S01]  /*5110*/  FFMA.FTZ R15, R67, R102, R112 ;  /* 0x00000066430f7223 */ /* 0x000fe20000010070 */
[----:B------:R-:W-:Y:S01]  /*5120*/  F2FP.F16.E4M3.UNPACK_B R67, R64.H1 ;  /* 0x00000040ff43723e */ /* 0x000fe200030006ff */
[----:B------:R-:W-:Y:S01]  /*5130*/  IMAD.MOV.U32 R64, RZ, RZ, R14 ;  /* 0x000000ffff407224 */ /* 0x000fe200078e000e */
[----:B------:R-:W-:Y:S01]  /*5140*/  F2FP.F16.E4M3.UNPACK_B R110, R59 ;  /* 0x0000003bff6e723e */ /* 0x000fe200020006ff */
[----:B------:R-:W-:Y:S01]  /*5150*/  IMAD.MOV.U32 R13, RZ, RZ, R58 ;  /* 0x000000ffff0d7224 */ /* 0x000fe200078e003a */
[----:B------:R-:W-:Y:S01]  /*5160*/  F2FP.F16.E4M3.UNPACK_B R59, R57 ;  /* 0x00000039ff3b723e */ /* 0x000fe200020006ff */
[----:B------:R-:W-:-:S02]  /*5170*/  HADD2.F32 R102, -RZ, R67.H1_H1 ;  /* 0x30000043ff667230 */ /* 0x000fc40000004100 */
[----:B------:R-:W-:Y:S02]  /*5180*/  HADD2.F32 R67, -RZ, R67.H0_H0 ;  /* 0x20000043ff437230 */ /* 0x000fe40000004100 */
        /* <DEDUP_REMOVED lines=10> */
[--C-:B------:R-:W-:Y:S02]  /*5230*/  HADD2.F32 R102, -RZ, R66.reuse.H1_H1 ;  /* 0x30000042ff667230 */ /* 0x100fe40000004100 */
[----:B------:R-:W-:Y:S01]  /*5240*/  HADD2.F32 R66, -RZ, R66.H0_H0 ;  /* 0x20000042ff427230 */ /* 0x000fe20000004100 */
[----:B------:R-:W-:-:S02]  /*5250*/  F2FP.SATFINITE.E4M3.F32.PACK_AB_MERGE_C R15, R15, R62, R67 ;  /* 0x0000003e0f0f723e */ /* 0x000fc40004807043 */
[-C--:B------:R-:W-:Y:S02]  /*5260*/  FMUL.FTZ R111, R102, R57.reuse ;  /* 0x00000039666f7220 */ /* 0x080fe40000410000 */
[C---:B------:R-:W-:Y:S02]  /*5270*/  FMUL.FTZ R113, R66.reuse, R57 ;  /* 0x0000003942717220 */ /* 0x040fe40000410000 */
[-C--:B------:R-:W-:Y:S02]  /*5280*/  FFMA.FTZ R57, R66, R105.reuse, -R111 ;  /* 0x0000006942397223 */ /* 0x080fe4000001086f */
[----:B------:R-:W-:Y:S01]  /*5290*/  FFMA.FTZ R66, R102, R105, R113 ;  /* 0x0000006966427223 */ /* 0x000fe20000010071 */
[----:B------:R-:W-:Y:S02]  /*52a0*/  HADD2.F32 R105, -RZ, R110.H0_H0 ;  /* 0x2000006eff697230 */ /* 0x000fe40000004100 */
[--C-:B------:R-:W-:Y:S02]  /*52b0*/  HADD2.F32 R102, -RZ, R64.reuse.H1_H1 ;  /* 0x30000040ff667230 */ /* 0x100fe40000004100 */
[----:B------:R-:W-:Y:S01]  /*52c0*/  HADD2.F32 R64, -RZ, R64.H0_H0 ;  /* 0x20000040ff407230 */ /* 0x000fe20000004100 */
[----:B------:R-:W-:-:S02]  /*52d0*/  F2FP.SATFINITE.E4M3.F32.PACK_AB_MERGE_C R57, R66, R57, RZ ;  /* 0x000000394239723e */ /* 0x000fc400048070ff */
[-C--:B------:R-:W-:Y:S02]  /*52e0*/  FMUL.FTZ R111, R102, R105.reuse ;  /* 0x00000069666f7220 */ /* 0x080fe40000410000 */
[C---:B------:R-:W-:Y:S02]  /*52f0*/  FMUL.FTZ R105, R64.reuse, R105 ;  /* 0x0000006940697220 */ /* 0x040fe40000410000 */
[-C--:B------:R-:W-:Y:S02]  /*5300*/  FFMA.FTZ R111, R64, R59.reuse, -R111 ;  /* 0x0000003b406f7223 */ /* 0x080fe4000001086f */
[----:B------:R-:W-:-:S05]  /*5310*/  FFMA.FTZ R102, R102, R59, R105 ;  /* 0x0000003b66667223 */ /* 0x000fca0000010069 */
[----:B------:R-:W-:-:S07]  /*5320*/  F2FP.SATFINITE.E4M3.F32.PACK_AB_MERGE_C R14, R102, R111, R57 ;  /* 0x0000006f660e723e */ /* 0x000fce0004807039 */
.L_x_3097:
[----:B------:R-:W-:Y:S05]  /*5330*/  BSYNC B3 ;  /* 0x0000000000037941 */ /* 0x000fea0003800000 */
.L_x_3096:
[----:B--2---:R0:W-:Y:S02]  /*5340*/  ST.E.128 desc[UR42][R60.64], R12 ;  /* 0x0000000c3c007985 */ /* 0x0041e4000c101d2a */
.L_x_3095:
[----:B------:R-:W-:Y:S05]  /*5350*/  BSYNC B2 ;  /* 0x0000000000027941 */ /* 0x000fea0003800000 */
.L_x_3094:
[----:B------:R-:W-:-:S13]  /*5360*/  LOP3.LUT P2, RZ, R23, 0x2, RZ, 0xc0, !PT ;  /* 0x0000000217ff7812 */ /* 0x000fda000784c0ff */
[----:B------:R-:W-:Y:S05]  /*5370*/  @P2 BRA `(.L_x_3093) ;  /* 0x0000000400c42947 */ /* 0x000fea0003800000 */
[----:B0-----:R0:W0:Y:S01]  /*5380*/  LDS.128 R12, [R89+0x2d400] ;  /* 0x02d40000590c7984 */ /* 0x0010220000000c00 */
[----:B------:R-:W-:Y:S01]  /*5390*/  IADD3 R56, P2, R22, R65, RZ ;  /* 0x0000004116387210 */ /* 0x000fe20007f5e0ff */
[----:B------:R-:W-:Y:S04]  /*53a0*/  BSSY B2, `(.L_x_3098) ;  /* 0x000006d000027945 */ /* 0x000fe80003800000 */
[----:B-1----:R-:W-:Y:S01]  /*53b0*/  IMAD.X R57, R63, 0x1, R218, P2 ;  /* 0x000000013f397824 */ /* 0x002fe200010e06da */
[----:B------:R-:W-:-:S13]  /*53c0*/  ISETP.GE.AND P2, PT, R219, R101, PT ;  /* 0x00000065db00720c */ /* 0x000fda0003f46270 */
[----:B------:R-:W-:Y:S05]  /*53d0*/  @P2 BRA `(.L_x_3099) ;  /* 0x0000000400a42947 */ /* 0x000fea0003800000 */
[----:B0---4-:R-:W-:Y:S02]  /*53e0*/  F2FP.F16.E4M3.UNPACK_B R11, R13 ;  /* 0x0000000dff0b723e */ /* 0x011fe400020006ff */
[----:B------:R-:W-:Y:S02]  /*53f0*/  F2FP.F16.E4M3.UNPACK_B R60, R109.H1 ;  /* 0x0000006dff3c723e */ /* 0x000fe400030006ff */
[----:B------:R-:W-:Y:S01]  /*5400*/  F2FP.F16.E4M3.UNPACK_B R59, R108.H1 ;  /* 0x0000006cff3b723e */ /* 0x000fe200030006ff */
[--C-:B------:R-:W-:Y:S01]  /*5410*/  HADD2.F32 R52, -RZ, R11.reuse.H1_H1 ;  /* 0x3000000bff347230 */ /* 0x100fe20000004100 */
[----:B------:R-:W-:Y:S01]  /*5420*/  F2FP.F16.E4M3.UNPACK_B R13, R13.H1 ;  /* 0x0000000dff0d723e */ /* 0x000fe200030006ff */
[----:B------:R-:W-:Y:S02]  /*5430*/  HADD2.F32 R58, -RZ, R60.H0_H0 ;  /* 0x2000003cff3a7230 */ /* 0x000fe40000004100 */
[----:B------:R-:W-:Y:S02]  /*5440*/  HADD2.F32 R11, -RZ, R11.H0_H0 ;  /* 0x2000000bff0b7230 */ /* 0x000fe40000004100 */
[----:B------:R-:W-:-:S02]  /*5450*/  HADD2.F32 R54, -RZ, R59.H0_H0 ;  /* 0x2000003bff367230 */ /* 0x000fc40000004100 */
[CC--:B------:R-:W-:Y:S01]  /*5460*/  FMUL.FTZ R62, R52.reuse, R58.reuse ;  /* 0x0000003a343e7220 */ /* 0x0c0fe20000410000 */
[----:B------:R-:W-:Y:S02]  /*5470*/  HADD2.F32 R60, -RZ, R60.H1_H1 ;  /* 0x3000003cff3c7230 */ /* 0x000fe40000004100 */
[C---:B------:R-:W-:Y:S01]  /*5480*/  FMUL.FTZ R61, R11.reuse, R58 ;  /* 0x0000003a0b3d7220 */ /* 0x040fe20000410000 */
[----:B------:R-:W-:Y:S02]  /*5490*/  IMAD.MOV.U32 R58, RZ, RZ, R12 ;  /* 0x000000ffff3a7224 */ /* 0x000fe400078e000c */
[-C--:B------:R-:W-:Y:S01]  /*54a0*/  FFMA.FTZ R11, R11, R54.reuse, -R62 ;  /* 0x000000360b0b7223 */ /* 0x080fe2000001083e */
[----:B------:R-:W-:Y:S02]  /*54b0*/  HADD2.F32 R59, -RZ, R59.H1_H1 ;  /* 0x3000003bff3b7230 */ /* 0x000fe40000004100 */
[----:B------:R-:W-:Y:S01]  /*54c0*/  FFMA.FTZ R52, R52, R54, R61 ;  /* 0x0000003634347223 */ /* 0x000fe2000001003d */
[--C-:B------:R-:W-:Y:S01]  /*54d0*/  HADD2.F32 R54, -RZ, R13.reuse.H1_H1 ;  /* 0x3000000dff367230 */ /* 0x100fe20000004100 */
[----:B------:R-:W-:Y:S01]  /*54e0*/  F2FP.F16.E4M3.UNPACK_B R62, R109 ;  /* 0x0000006dff3e723e */ /* 0x000fe200020006ff */
[----:B------:R-:W-:-:S03]  /*54f0*/  HADD2.F32 R13, -RZ, R13.H0_H0 ;  /* 0x2000000dff0d7230 */ /* 0x000fc60000004100 */
[CC--:B------:R-:W-:Y:S01]  /*5500*/  FMUL.FTZ R12, R54.reuse, R60.reuse ;  /* 0x0000003c360c7220 */ /* 0x0c0fe20000410000 */
[--C-:B------:R-:W-:Y:S02]  /*5510*/  HADD2.F32 R63, -RZ, R62.reuse.H1_H1 ;  /* 0x3000003eff3f7230 */ /* 0x100fe40000004100 */
[C---:B------:R-:W-:Y:S01]  /*5520*/  FMUL.FTZ R61, R13.reuse, R60 ;  /* 0x0000003c0d3d7220 */ /* 0x040fe20000410000 */
[----:B------:R-:W-:Y:S01]  /*5530*/  F2FP.F16.E4M3.UNPACK_B R60, R108 ;  /* 0x0000006cff3c723e */ /* 0x000fe200020006ff */
[-C--:B------:R-:W-:Y:S01]  /*5540*/  FFMA.FTZ R12, R13, R59.reuse, -R12 ;  /* 0x0000003b0d0c7223 */ /* 0x080fe2000001080c */
[----:B------:R-:W-:Y:S02]  /*5550*/  HADD2.F32 R62, -RZ, R62.H0_H0 ;  /* 0x2000003eff3e7230 */ /* 0x000fe40000004100 */
[----:B------:R-:W-:Y:S01]  /*5560*/  FFMA.FTZ R13, R54, R59, R61 ;  /* 0x0000003b360d7223 */ /* 0x000fe2000001003d */
[-C--:B------:R-:W-:Y:S01]  /*5570*/  F2FP.F16.E4M3.UNPACK_B R54, R58.reuse.H1 ;  /* 0x0000003aff36723e */ /* 0x080fe200030006ff */
[--C-:B------:R-:W-:Y:S01]  /*5580*/  HADD2.F32 R61, -RZ, R60.reuse.H1_H1 ;  /* 0x3000003cff3d7230 */ /* 0x100fe20000004100 */
[----:B------:R-:W-:Y:S01]  /*5590*/  F2FP.F16.E4M3.UNPACK_B R58, R58 ;  /* 0x0000003aff3a723e */ /* 0x000fe200020006ff */
[----:B------:R-:W-:Y:S01]  /*55a0*/  HADD2.F32 R60, -RZ, R60.H0_H0 ;  /* 0x2000003cff3c7230 */ /* 0x000fe20000004100 */
[----:B------:R-:W-:Y:S01]  /*55b0*/  F2FP.SATFINITE.E4M3.F32.PACK_AB_MERGE_C R12, R13, R12, RZ ;  /* 0x0000000c0d0c723e */ /* 0x000fe200048070ff */
[----:B------:R-:W-:-:S02]  /*55c0*/  HADD2.F32 R59, -RZ, R54.H1_H1 ;  /* 0x30000036ff3b7230 */ /* 0x000fc40000004100 */
[----:B------:R-:W-:Y:S01]  /*55d0*/  HADD2.F32 R54, -RZ, R54.H0_H0 ;  /* 0x20000036ff367230 */ /* 0x000fe20000004100 */
[----:B------:R-:W-:Y:S02]  /*55e0*/  F2FP.SATFINITE.E4M3.F32.PACK_AB_MERGE_C R13, R52, R11, R12 ;  /* 0x0000000b340d723e */ /* 0x000fe4000480700c */
[CC--:B------:R-:W-:Y:S02]  /*55f0*/  FMUL.FTZ R65, R59.reuse, R63.reuse ;  /* 0x0000003f3b417220 */ /* 0x0c0fe40000410000 */
[C---:B------:R-:W-:Y:S02]  /*5600*/  FMUL.FTZ R64, R54.reuse, R63 ;  /* 0x0000003f36407220 */ /* 0x040fe40000410000 */
[-C--:B------:R-:W-:Y:S01]  /*5610*/  FFMA.FTZ R54, R54, R61.reuse, -R65 ;  /* 0x0000003d36367223 */ /* 0x080fe20000010841 */
[--C-:B------:R-:W-:Y:S01]  /*5620*/  SHF.R.U32.HI R65, RZ, 0x10, R53.reuse ;  /* 0x00000010ff417819 */ /* 0x100fe20000011635 */
[----:B------:R-:W-:Y:S01]  /*5630*/  FFMA.FTZ R59, R59, R61, R64 ;  /* 0x0000003d3b3b7223 */ /* 0x000fe20000010040 */
[--C-:B------:R-:W-:Y:S01]  /*5640*/  HADD2.F32 R61, -RZ, R58.reuse.H1_H1 ;  /* 0x3000003aff3d7230 */ /* 0x100fe20000004100 */
[----:B------:R-:W-:Y:S01]  /*5650*/  SHF.R.U32.HI R64, RZ, 0x8, R53 ;  /* 0x00000008ff407819 */ /* 0x000fe20000011635 */
[----:B------:R-:W-:-:S02]  /*5660*/  HADD2.F32 R58, -RZ, R58.H0_H0 ;  /* 0x2000003aff3a7230 */ /* 0x000fc40000004100 */
[----:B------:R-:W-:Y:S01]  /*5670*/  F2FP.SATFINITE.E4M3.F32.PACK_AB_MERGE_C R54, R59, R54, RZ ;  /* 0x000000363b36723e */ /* 0x000fe200048070ff */
[CC--:B------:R-:W-:Y:S02]  /*5680*/  FMUL.FTZ R63, R61.reuse, R62.reuse ;  /* 0x0000003e3d3f7220 */ /* 0x0c0fe40000410000 */
[C---:B------:R-:W-:Y:S02]  /*5690*/  FMUL.FTZ R62, R58.reuse, R62 ;  /* 0x0000003e3a3e7220 */ /* 0x040fe40000410000 */
[-C--:B------:R-:W-:Y:S01]  /*56a0*/  FFMA.FTZ R58, R58, R60.reuse, -R63 ;  /* 0x0000003c3a3a7223 */ /* 0x080fe2000001083f */
[--C-:B------:R-:W-:Y:S01]  /*56b0*/  SHF.R.U32.HI R63, RZ, 0x10, R55.reuse ;  /* 0x00000010ff3f7819 */ /* 0x100fe20000011637 */
[----:B------:R-:W-:Y:S01]  /*56c0*/  FFMA.FTZ R61, R61, R60, R62 ;  /* 0x0000003c3d3d7223 */ /* 0x000fe2000001003e */
[----:B------:R-:W-:Y:S02]  /*56d0*/  SHF.R.U32.HI R60, RZ, 0x8, R55 ;  /* 0x00000008ff3c7819 */ /* 0x000fe40000011637 */
[----:B------:R-:W-:-:S02]  /*56e0*/  LOP3.LUT R62, R55, 0xff0000ff, RZ, 0xc0, !PT ;  /* 0xff0000ff373e7812 */ /* 0x000fc400078ec0ff */
[----:B------:R-:W-:Y:S01]  /*56f0*/  F2FP.SATFINITE.E4M3.F32.PACK_AB_MERGE_C R12, R61, R58, R54 ;  /* 0x0000003a3d0c723e */ /* 0x000fe20004807036 */
[----:B------:R-:W-:Y:S01]  /*5700*/  IMAD.SHL.U32 R55, R60, 0x100, RZ ;  /* 0x000001003c377824 */ /* 0x000fe200078e00ff */
[----:B------:R-:W-:Y:S02]  /*5710*/  LOP3.LUT R60, R53, 0xff0000ff, RZ, 0xc0, !PT ;  /* 0xff0000ff353c7812 */ /* 0x000fe400078ec0ff */
[----:B------:R-:W-:Y:S02]  /*5720*/  SHF.L.U32 R53, R64, 0x8, RZ ;  /* 0x0000000840357819 */ /* 0x000fe400000006ff */
[----:B------:R-:W-:Y:S01]  /*5730*/  LOP3.LUT R62, R62, 0xff00, R55, 0xf8, !PT ;  /* 0x0000ff003e3e7812 */ /* 0x000fe200078ef837 */
[----:B------:R-:W-:Y:S01]  /*5740*/  IMAD.U32 R55, R63, 0x10000, RZ ;  /* 0x000100003f377824 */ /* 0x000fe200078e00ff */
[----:B------:R-:W-:Y:S01]  /*5750*/  LOP3.LUT R60, R60, 0xff00, R53, 0xf8, !PT ;  /* 0x0000ff003c3c7812 */ /* 0x000fe200078ef835 */
[----:B------:R-:W-:-:S03]  /*5760*/  IMAD.U32 R53, R65, 0x10000, RZ ;  /* 0x0001000041357824 */ /* 0x000fc600078e00ff */
[----:B------:R-:W-:Y:S01]  /*5770*/  LOP3.LUT R55, R62, 0xff0000, R55, 0xf8, !PT ;  /* 0x00ff00003e377812 */ /* 0x000fe200078ef837 */
[----:B------:R-:W-:Y:S01]  /*5780*/  IMAD.MOV.U32 R62, RZ, RZ, R15 ;  /* 0x000000ffff3e7224 */ /* 0x000fe200078e000f */
[----:B------:R-:W-:Y:S02]  /*5790*/  LOP3.LUT R53, R60, 0xff0000, R53, 0xf8, !PT ;  /* 0x00ff00003c357812 */ /* 0x000fe400078ef835 */
[----:B------:R-:W-:Y:S02]  /*57a0*/  F2FP.F16.E4M3.UNPACK_B R64, R55.H1 ;  /* 0x00000037ff40723e */ /* 0x000fe400030006ff */
[----:B------:R-:W-:Y:S02]  /*57b0*/  F2FP.F16.E4M3.UNPACK_B R15, R62 ;  /* 0x0000003eff0f723e */ /* 0x000fe400020006ff */
[----:B------:R-:W-:Y:S01]  /*57c0*/  F2FP.F16.E4M3.UNPACK_B R65, R53.H1 ;  /* 0x00000035ff41723e */ /* 0x000fe200030006ff */
[----:B------:R-:W-:Y:S02]  /*57d0*/  HADD2.F32 R66, -RZ, R64.H0_H0 ;  /* 0x20000040ff427230 */ /* 0x000fe40000004100 */
[----:B------:R-:W-:-:S02]  /*57e0*/  HADD2.F32 R60, -RZ, R15.H1_H1 ;  /* 0x3000000fff3c7230 */ /* 0x000fc40000004100 */
[----:B------:R-:W-:Y:S02]  /*57f0*/  HADD2.F32 R15, -RZ, R15.H0_H0 ;  /* 0x2000000fff0f7230 */ /* 0x000fe40000004100 */
[--C-:B------:R-:W-:Y:S02]  /*5800*/  HADD2.F32 R63, -RZ, R65.reuse.H0_H0 ;  /* 0x20000041ff3f7230 */ /* 0x100fe40000004100 */
[-C--:B------:R-:W-:Y:S01]  /*5810*/  FMUL.FTZ R102, R60, R66.reuse ;  /* 0x000000423c667220 */ /* 0x080fe20000410000 */
[----:B------:R-:W-:Y:S02]  /*5820*/  HADD2.F32 R65, -RZ, R65.H1_H1 ;  /* 0x30000041ff417230 */ /* 0x000fe40000004100 */
[C---:B------:R-:W-:Y:S01]  /*5830*/  FMUL.FTZ R67, R15.reuse, R66 ;  /* 0x000000420f437220 */ /* 0x040fe20000410000 */
[----:B------:R-:W-:-:S03]  /*5840*/  FFMA.FTZ R15, R15, R63, -R102 ;  /* 0x0000003f0f0f7223 */ /* 0x000fc60000010866 */
        /* <DEDUP_REMOVED lines=8> */
[-C--:B------:R-:W-:Y:S02]  /*58d0*/  FFMA.FTZ R14, R63, R65.reuse, -R66 ;  /* 0x000000413f0e7223 */ /* 0x080fe40000010842 */
[----:B------:R-:W-:Y:S01]  /*58e0*/  FFMA.FTZ R63, R64, R65, R67 ;  /* 0x00000041403f7223 */ /* 0x000fe20000010043 */
[----:B------:R-:W-:Y:S02]  /*58f0*/  F2FP.F16.E4M3.UNPACK_B R65, R55 ;  /* 0x00000037ff41723e */ /* 0x000fe400020006ff */
[-C--:B------:R-:W-:Y:S02]  /*5900*/  F2FP.F16.E4M3.UNPACK_B R55, R62.reuse.H1 ;  /* 0x0000003eff37723e */ /* 0x080fe400030006ff */
[----:B------:R-:W-:Y:S01]  /*5910*/  F2FP.F16.E4M3.UNPACK_B R64, R53 ;  /* 0x00000035ff40723e */ /* 0x000fe200020006ff */
[----:B------:R-:W-:Y:S01]  /*5920*/  HADD2.F32 R102, -RZ, R65.H1_H1 ;  /* 0x30000041ff667230 */ /* 0x000fe20000004100 */
[----:B------:R-:W-:Y:S01]  /*5930*/  F2FP.F16.E4M3.UNPACK_B R62, R62 ;  /* 0x0000003eff3e723e */ /* 0x000fe200020006ff */
[--C-:B------:R-:W-:Y:S01]  /*5940*/  HADD2.F32 R53, -RZ, R55.reuse.H1_H1 ;  /* 0x30000037ff357230 */ /* 0x100fe20000004100 */
[----:B------:R-:W-:Y:S01]  /*5950*/  F2FP.SATFINITE.E4M3.F32.PACK_AB_MERGE_C R63, R63, R14, RZ ;  /* 0x0000000e3f3f723e */ /* 0x000fe200048070ff */
[----:B------:R-:W-:-:S02]  /*5960*/  HADD2.F32 R55, -RZ, R55.H0_H0 ;  /* 0x20000037ff377230 */ /* 0x000fc40000004100 */
[--C-:B------:R-:W-:Y:S02]  /*5970*/  HADD2.F32 R66, -RZ, R64.reuse.H1_H1 ;  /* 0x30000040ff427230 */ /* 0x100fe40000004100 */
[-C--:B------:R-:W-:Y:S01]  /*5980*/  FMUL.FTZ R108, R53, R102.reuse ;  /* 0x00000066356c7220 */ /* 0x080fe20000410000 */
[----:B------:R-:W-:Y:S02]  /*5990*/  HADD2.F32 R65, -RZ, R65.H0_H0 ;  /* 0x20000041ff417230 */ /* 0x000fe40000004100 */
[C---:B------:R-:W-:Y:S01]  /*59a0*/  FMUL.FTZ R102, R55.reuse, R102 ;  /* 0x0000006637667220 */ /* 0x040fe20000410000 */
[----:B------:R-:W-:Y:S02]  /*59b0*/  HADD2.F32 R64, -RZ, R64.H0_H0 ;  /* 0x20000040ff407230 */ /* 0x000fe40000004100 */
[-C--:B------:R-:W-:Y:S01]  /*59c0*/  FFMA.FTZ R108, R55, R66.reuse, -R108 ;  /* 0x00000042376c7223 */ /* 0x080fe2000001086c */
[----:B------:R-:W-:Y:S01]  /*59d0*/  F2FP.SATFINITE.E4M3.F32.PACK_AB_MERGE_C R15, R60, R15, R63 ;  /* 0x0000000f3c0f723e */ /* 0x000fe2000480703f */
[----:B------:R-:W-:Y:S01]  /*59e0*/  FFMA.FTZ R67, R53, R66, R102 ;  /* 0x0000004235437223 */ /* 0x000fe20000010066 */
[----:B------:R-:W-:-:S02]  /*59f0*/  HADD2.F32 R53, -RZ, R62.H1_H1 ;  /* 0x3000003eff357230 */ /* 0x000fc40000004100 */
[----:B------:R-:W-:Y:S02]  /*5a00*/  HADD2.F32 R62, -RZ, R62.H0_H0 ;  /* 0x2000003eff3e7230 */ /* 0x000fe40000004100 */
[----:B------:R-:W-:Y:S01]  /*5a10*/  F2FP.SATFINITE.E4M3.F32.PACK_AB_MERGE_C R67, R67, R108, RZ ;  /* 0x0000006c4343723e */ /* 0x000fe200048070ff */
[CC--:B------:R-:W-:Y:S02]  /*5a20*/  FMUL.FTZ R55, R53.reuse, R65.reuse ;  /* 0x0000004135377220 */ /* 0x0c0fe40000410000 */
[C---:B------:R-:W-:Y:S02]  /*5a30*/  FMUL.FTZ R66, R62.reuse, R65 ;  /* 0x000000413e427220 */ /* 0x040fe40000410000 */
[-C--:B------:R-:W-:Y:S02]  /*5a40*/  FFMA.FTZ R55, R62, R64.reuse, -R55 ;  /* 0x000000403e377223 */ /* 0x080fe40000010837 */
[----:B------:R-:W-:-:S05]  /*5a50*/  FFMA.FTZ R66, R53, R64, R66 ;  /* 0x0000004035427223 */ /* 0x000fca0000010042 */
[----:B------:R-:W-:-:S07]  /*5a60*/  F2FP.SATFINITE.E4M3.F32.PACK_AB_MERGE_C R14, R66, R55, R67 ;  /* 0x00000037420e723e */ /* 0x000fce0004807043 */
.L_x_3099:
[----:B------:R-:W-:Y:S05]  /*5a70*/  BSYNC B2 ;  /* 0x0000000000027941 */ /* 0x000fea0003800000 */
.L_x_3098:
[----:B0-----:R0:W-:Y:S02]  /*5a80*/  ST.E.128 desc[UR42][R56.64], R12 ;  /* 0x0000000c38007985 */ /* 0x0011e4000c101d2a */
.L_x_3093:
[----:B------:R-:W-:Y:S05]  /*5a90*/  BSYNC B1 ;  /* 0x0000000000017941 */ /* 0x000fea0003800000 */
.L_x_3092:
[----:B------:R-:W-:-:S03]  /*5aa0*/  UMOV UR4, 0xffffffff ;  /* 0xffffffff00047882 */ /* 0x000fc60000000000 */
[----:B------:R-:W-:Y:S05]  /*5ab0*/  BRA.DIV UR4, `(.L_x_3100) ;  /* 0x000002aa04187947 */ /* 0x000fea000b800000 */
[----:B------:R1:W1:Y:S04]  /*5ac0*/  SHFL.IDX PT, R55, R100, 0x2, 0x181f ;  /* 0x00581f0064377f89 */ /* 0x00026800000e0000 */
[----:B0-----:R0:W0:Y:S02]  /*5ad0*/  SHFL.IDX PT, R57, R99, 0x2, 0x181f ;  /* 0x00581f0063397f89 */ /* 0x00102400000e0000 */
.L_x_3448:
        /* <DEDUP_REMOVED lines=10> */
[----:B----4-:R-:W-:Y:S02]  /*5b80*/  SHF.R.U32.HI R11, RZ, 0x8, R49 ;  /* 0x00000008ff0b7819 */ /* 0x010fe40000011631 */
[----:B------:R-:W-:Y:S02]  /*5b90*/  SHF.R.U32.HI R54, RZ, 0x8, R51 ;  /* 0x00000008ff367819 */ /* 0x000fe40000011633 */
[----:B------:R-:W-:Y:S02]  /*5ba0*/  SHF.R.U32.HI R56, RZ, 0x10, R49 ;  /* 0x00000010ff387819 */ /* 0x000fe40000011631 */
[----:B------:R-:W-:Y:S01]  /*5bb0*/  LOP3.LUT R48, R49, 0xff0000ff, RZ, 0xc0, !PT ;  /* 0xff0000ff31307812 */ /* 0x000fe200078ec0ff */
[----:B--2---:R-:W-:Y:S01]  /*5bc0*/  IMAD.MOV.U32 R49, RZ, RZ, R15 ;  /* 0x000000ffff317224 */ /* 0x004fe200078e000f */
[----:B------:R-:W-:Y:S01]  /*5bd0*/  SHF.R.U32.HI R59, RZ, 0x10, R51 ;  /* 0x00000010ff3b7819 */ /* 0x000fe20000011633 */
[----:B------:R-:W-:Y:S01]  /*5be0*/  IMAD.SHL.U32 R15, R11, 0x100, RZ ;  /* 0x000001000b0f7824 */ /* 0x000fe200078e00ff */
[----:B------:R-:W-:Y:S01]  /*5bf0*/  MOV R11, R13 ;  /* 0x0000000d000b7202 */ /* 0x000fe20000000f00 */
[----:B------:R-:W-:Y:S01]  /*5c00*/  IMAD.SHL.U32 R13, R54, 0x100, RZ ;  /* 0x00000100360d7824 */ /* 0x000fe200078e00ff */
[----:B------:R-:W-:Y:S01]  /*5c10*/  LOP3.LUT R50, R51, 0xff0000ff, RZ, 0xc0, !PT ;  /* 0xff0000ff33327812 */ /* 0x000fe200078ec0ff */
[----:B------:R-:W-:Y:S01]  /*5c20*/  IMAD.MOV.U32 R51, RZ, RZ, R12 ;  /* 0x000000ffff337224 */ /* 0x000fe200078e000c */
[----:B------:R-:W-:Y:S01]  /*5c30*/  LOP3.LUT R15, R48, 0xff00, R15, 0xf8, !PT ;  /* 0x0000ff00300f7812 */ /* 0x000fe200078ef80f */
[----:B------:R-:W-:Y:S01]  /*5c40*/  IMAD.U32 R12, R56, 0x10000, RZ ;  /* 0x00010000380c7824 */ /* 0x000fe200078e00ff */
[----:B------:R-:W-:-:S02]  /*5c50*/  LOP3.LUT R58, R50, 0xff00, R13, 0xf8, !PT ;  /* 0x0000ff00323a7812 */ /* 0x000fc400078ef80d */
[----:B------:R-:W-:Y:S02]  /*5c60*/  F2FP.F16.E4M3.UNPACK_B R54, R107.H1 ;  /* 0x0000006bff36723e */ /* 0x000fe400030006ff */
[----:B------:R-:W-:Y:S02]  /*5c70*/  F2FP.F16.E4M3.UNPACK_B R13, R11 ;  /* 0x0000000bff0d723e */ /* 0x000fe400020006ff */
[----:B------:R-:W-:Y:S01]  /*5c80*/  LOP3.LUT R12, R15, 0xff0000, R12, 0xf8, !PT ;  /* 0x00ff00000f0c7812 */ /* 0x000fe200078ef80c */
[----:B------:R-:W-:Y:S01]  /*5c90*/  IMAD.U32 R15, R59, 0x10000, RZ ;  /* 0x000100003b0f7824 */ /* 0x000fe200078e00ff */
[-C--:B------:R-:W-:Y:S01]  /*5ca0*/  F2FP.F16.E4M3.UNPACK_B R56, R106.reuse.H1 ;  /* 0x0000006aff38723e */ /* 0x080fe200030006ff */
[----:B------:R-:W-:Y:S01]  /*5cb0*/  HADD2.F32 R61, -RZ, R54.H0_H0 ;  /* 0x20000036ff3d7230 */ /* 0x000fe20000004100 */
[----:B------:R-:W-:Y:S01]  /*5cc0*/  F2FP.F16.E4M3.UNPACK_B R107, R107 ;  /* 0x0000006bff6b723e */ /* 0x000fe200020006ff */
[--C-:B------:R-:W-:Y:S01]  /*5cd0*/  HADD2.F32 R50, -RZ, R13.reuse.H1_H1 ;  /* 0x3000000dff327230 */ /* 0x100fe20000004100 */
[----:B------:R-:W-:Y:S01]  /*5ce0*/  F2FP.F16.E4M3.UNPACK_B R106, R106 ;  /* 0x0000006aff6a723e */ /* 0x000fe200020006ff */
[----:B------:R-:W-:Y:S01]  /*5cf0*/  HADD2.F32 R48, -RZ, R13.H0_H0 ;  /* 0x2000000dff307230 */ /* 0x000fe20000004100 */
[----:B------:R-:W-:Y:S01]  /*5d00*/  LOP3.LUT R13, R58, 0xff0000, R15, 0xf8, !PT ;  /* 0x00ff00003a0d7812 */ /* 0x000fe200078ef80f */
[----:B------:R-:W-:Y:S01]  /*5d10*/  HADD2.F32 R59, -RZ, R56.H0_H0 ;  /* 0x20000038ff3b7230 */ /* 0x000fe20000004100 */
[----:B------:R-:W-:Y:S01]  /*5d20*/  F2FP.F16.E4M3.UNPACK_B R15, R11.H1 ;  /* 0x0000000bff0f723e */ /* 0x000fe200030006ff */
[-C--:B------:R-:W-:Y:S01]  /*5d30*/  FMUL.FTZ R11, R50, R61.reuse ;  /* 0x0000003d320b7220 */ /* 0x080fe20000410000 */
[C---:B------:R-:W-:Y:S01]  /*5d40*/  FMUL.FTZ R61, R48.reuse, R61 ;  /* 0x0000003d303d7220 */ /* 0x040fe20000410000 */
[----:B------:R-:W-:Y:S01]  /*5d50*/  HADD2.F32 R58, -RZ, R54.H1_H1 ;  /* 0x30000036ff3a7230 */ /* 0x000fe20000004100 */
[----:B------:R-:W-:Y:S01]  /*5d60*/  F2FP.F16.E4M3.UNPACK_B R62, R13.H1 ;  /* 0x0000000dff3e723e */ /* 0x000fe200030006ff */
[----:B------:R-:W-:Y:S01]  /*5d70*/  FFMA.FTZ R11, R48, R59, -R11 ;  /* 0x0000003b300b7223 */ /* 0x000fe2000001080b */
[----:B------:R-:W-:-:S02]  /*5d80*/  HADD2.F32 R54, -RZ, R15.H1_H1 ;  /* 0x3000000fff367230 */ /* 0x000fc40000004100 */
[----:B------:R-:W-:Y:S01]  /*5d90*/  FFMA.FTZ R48, R50, R59, R61 ;  /* 0x0000003b32307223 */ /* 0x000fe2000001003d */
[----:B------:R-:W-:Y:S02]  /*5da0*/  HADD2.F32 R15, -RZ, R15.H0_H0 ;  /* 0x2000000fff0f7230 */ /* 0x000fe40000004100 */
[----:B------:R-:W-:Y:S01]  /*5db0*/  HADD2.F32 R50, -RZ, R56.H1_H1 ;  /* 0x30000038ff327230 */ /* 0x000fe20000004100 */
[-C--:B------:R-:W-:Y:S01]  /*5dc0*/  F2FP.F16.E4M3.UNPACK_B R56, R51.reuse.H1 ;  /* 0x00000033ff38723e */ /* 0x080fe200030006ff */
[CC--:B------:R-:W-:Y:S01]  /*5dd0*/  FMUL.FTZ R60, R54.reuse, R58.reuse ;  /* 0x0000003a363c7220 */ /* 0x0c0fe20000410000 */
[C---:B------:R-:W-:Y:S01]  /*5de0*/  FMUL.FTZ R59, R15.reuse, R58 ;  /* 0x0000003a0f3b7220 */ /* 0x040fe20000410000 */
[----:B------:R-:W-:Y:S02]  /*5df0*/  HADD2.F32 R63, -RZ, R107.H1_H1 ;  /* 0x3000006bff3f7230 */ /* 0x000fe40000004100 */
[--C-:B------:R-:W-:Y:S02]  /*5e00*/  HADD2.F32 R58, -RZ, R56.reuse.H1_H1 ;  /* 0x30000038ff3a7230 */ /* 0x100fe40000004100 */
[-C--:B------:R-:W-:Y:S01]  /*5e10*/  FFMA.FTZ R15, R15, R50.reuse, -R60 ;  /* 0x000000320f0f7223 */ /* 0x080fe2000001083c */
[----:B------:R-:W-:Y:S01]  /*5e20*/  FFMA.FTZ R50, R54, R50, R59 ;  /* 0x0000003236327223 */ /* 0x000fe2000001003b */
[----:B------:R-:W-:Y:S01]  /*5e30*/  F2FP.F16.E4M3.UNPACK_B R54, R51 ;  /* 0x00000033ff36723e */ /* 0x000fe200020006ff */
[----:B------:R-:W-:-:S02]  /*5e40*/  HADD2.F32 R56, -RZ, R56.H0_H0 ;  /* 0x20000038ff387230 */ /* 0x000fc40000004100 */
[----:B------:R-:W-:Y:S01]  /*5e50*/  FMUL.FTZ R51, R58, R63 ;  /* 0x0000003f3a337220 */ /* 0x000fe20000410000 */
[----:B------:R-:W-:Y:S01]  /*5e60*/  HADD2.F32 R61, -RZ, R106.H1_H1 ;  /* 0x3000006aff3d7230 */ /* 0x000fe20000004100 */
[----:B------:R-:W-:Y:S01]  /*5e70*/  F2FP.F16.E4M3.UNPACK_B R60, R49 ;  /* 0x00000031ff3c723e */ /* 0x000fe200020006ff */
[----:B------:R-:W-:Y:S02]  /*5e80*/  HADD2.F32 R107, -RZ, R107.H0_H0 ;  /* 0x2000006bff6b7230 */ /* 0x000fe40000004100 */
[C---:B------:R-:W-:Y:S01]  /*5e90*/  FMUL.FTZ R65, R56.reuse, R63 ;  /* 0x0000003f38417220 */ /* 0x040fe20000410000 */
[--C-:B------:R-:W-:Y:S02]  /*5ea0*/  HADD2.F32 R59, -RZ, R54.reuse.H1_H1 ;  /* 0x30000036ff3b7230 */ /* 0x100fe40000004100 */
[-C--:B------:R-:W-:Y:S01]  /*5eb0*/  FFMA.FTZ R51, R56, R61.reuse, -R51 ;  /* 0x0000003d38337223 */ /* 0x080fe20000010833 */
[----:B------:R-:W-:Y:S02]  /*5ec0*/  HADD2.F32 R56, -RZ, R54.H0_H0 ;  /* 0x20000036ff387230 */ /* 0x000fe40000004100 */
[----:B------:R-:W-:Y:S01]  /*5ed0*/  FFMA.FTZ R54, R58, R61, R65 ;  /* 0x0000003d3a367223 */ /* 0x000fe20000010041 */
[----:B------:R-:W-:-:S02]  /*5ee0*/  HADD2.F32 R106, -RZ, R106.H0_H0 ;  /* 0x2000006aff6a7230 */ /* 0x000fc40000004100 */
[CC--:B------:R-:W-:Y:S01]  /*5ef0*/  FMUL.FTZ R63, R59.reuse, R107.reuse ;  /* 0x0000006b3b3f7220 */ /* 0x0c0fe20000410000 */
[----:B------:R-:W-:Y:S02]  /*5f00*/  HADD2.F32 R61, -RZ, R60.H1_H1 ;  /* 0x3000003cff3d7230 */ /* 0x000fe40000004100 */
[C---:B------:R-:W-:Y:S01]  /*5f10*/  FMUL.FTZ R58, R56.reuse, R107 ;  /* 0x0000006b383a7220 */ /* 0x040fe20000410000 */
[----:B------:R-:W-:Y:S02]  /*5f20*/  HADD2.F32 R65, -RZ, R62.H0_H0 ;  /* 0x2000003eff417230 */ /* 0x000fe40000004100 */
[----:B------:R-:W-:Y:S01]  /*5f30*/  FFMA.FTZ R56, R56, R106, -R63 ;  /* 0x0000006a38387223 */ /* 0x000fe2000001083f */
[----:B------:R-:W-:Y:S01]  /*5f40*/  F2FP.F16.E4M3.UNPACK_B R63, R12.H1 ;  /* 0x0000000cff3f723e */ /* 0x000fe200030006ff */
[----:B------:R-:W-:Y:S01]  /*5f50*/  FFMA.FTZ R59, R59, R106, R58 ;  /* 0x0000006a3b3b7223 */ /* 0x000fe2000001003a */
[----:B------:R-:W-:Y:S01]  /*5f60*/  HADD2.F32 R58, -RZ, R60.H0_H0 ;  /* 0x2000003cff3a7230 */ /* 0x000fe20000004100 */
[----:B------:R-:W-:Y:S01]  /*5f70*/  F2FP.F16.E4M3.UNPACK_B R60, R49.H1 ;  /* 0x00000031ff3c723e */ /* 0x000fe200030006ff */
[----:B------:R-:W-:Y:S01]  /*5f80*/  FMUL.FTZ R67, R61, R65 ;  /* 0x000000413d437220 */ /* 0x000fe20000410000 */
[----:B------:R-:W-:Y:S01]  /*5f90*/  HADD2.F32 R64, -RZ, R63.H0_H0 ;  /* 0x2000003fff407230 */ /* 0x000fe20000004100 */
[----:B------:R-:W-:Y:S01]  /*5fa0*/  F2FP.SATFINITE.E4M3.F32.PACK_AB_MERGE_C R50, R50, R15, RZ ;  /* 0x0000000f3232723e */ /* 0x000fe200048070ff */
[----:B------:R-:W-:Y:S01]  /*5fb0*/  FMUL.FTZ R66, R58, R65 ;  /* 0x000000413a427220 */ /* 0x000fe20000410000 */
[----:B------:R-:W-:Y:S01]  /*5fc0*/  HADD2.F32 R65, -RZ, R62.H1_H1 ;  /* 0x3000003eff417230 */ /* 0x000fe20000004100 */
[----:B------:R-:W-:Y:S01]  /*5fd0*/  F2FP.SATFINITE.E4M3.F32.PACK_AB_MERGE_C R51, R54, R51, RZ ;  /* 0x000000333633723e */ /* 0x000fe200048070ff */
[----:B------:R-:W-:-:S02]  /*5fe0*/  HADD2.F32 R62, -RZ, R60.H1_H1 ;  /* 0x3000003cff3e7230 */ /* 0x000fc40000004100 */
[-C--:B------:R-:W-:Y:S01]  /*5ff0*/  FFMA.FTZ R49, R58, R64.reuse, -R67 ;  /* 0x000000403a317223 */ /* 0x080fe20000010843 */
[----:B------:R-:W-:Y:S02]  /*6000*/  HADD2.F32 R60, -RZ, R60.H0_H0 ;  /* 0x2000003cff3c7230 */ /* 0x000fe40000004100 */
[----:B------:R-:W-:Y:S01]  /*6010*/  FFMA.FTZ R58, R61, R64, R66 ;  /* 0x000000403d3a7223 */ /* 0x000fe20000010042 */
[----:B------:R-:W-:Y:S02]  /*6020*/  HADD2.F32 R63, -RZ, R63.H1_H1 ;  /* 0x3000003fff3f7230 */ /* 0x000fe40000004100 */
[----:B------:R-:W-:Y:S01]  /*6030*/  FMUL.FTZ R61, R62, R65 ;  /* 0x000000413e3d7220 */ /* 0x000fe20000410000 */
[----:B------:R-:W-:Y:S01]  /*6040*/  F2FP.F16.E4M3.UNPACK_B R64, R13 ;  /* 0x0000000dff40723e */ /* 0x000fe200020006ff */
[C---:B------:R-:W-:Y:S01]  /*6050*/  FMUL.FTZ R65, R60.reuse, R65 ;  /* 0x000000413c417220 */ /* 0x040fe20000410000 */
[----:B------:R-:W-:Y:S01]  /*6060*/  F2FP.SATFINITE.E4M3.F32.PACK_AB_MERGE_C R51, R59, R56, R51 ;  /* 0x000000383b33723e */ /* 0x000fe20004807033 */
[-C--:B------:R-:W-:Y:S01]  /*6070*/  FFMA.FTZ R60, R60, R63.reuse, -R61 ;  /* 0x0000003f3c3c7223 */ /* 0x080fe2000001083d */
[----:B------:R-:W-:Y:S01]  /*6080*/  F2FP.F16.E4M3.UNPACK_B R61, R14.H1 ;  /* 0x0000000eff3d723e */ /* 0x000fe200030006ff */
[----:B------:R-:W-:Y:S01]  /*6090*/  FFMA.FTZ R13, R62, R63, R65 ;  /* 0x0000003f3e0d7223 */ /* 0x000fe20000010041 */
[----:B------:R-:W-:Y:S01]  /*60a0*/  F2FP.F16.E4M3.UNPACK_B R63, R12 ;  /* 0x0000000cff3f723e */ /* 0x000fe200020006ff */
[----:B------:R-:W-:Y:S01]  /*60b0*/  HADD2.F32 R65, -RZ, R64.H1_H1 ;  /* 0x30000040ff417230 */ /* 0x000fe20000004100 */
[----:B------:R-:W-:Y:S01]  /*60c0*/  F2FP.F16.E4M3.UNPACK_B R14, R14 ;  /* 0x0000000eff0e723e */ /* 0x000fe200020006ff */
[--C-:B------:R-:W-:Y:S01]  /*60d0*/  HADD2.F32 R62, -RZ, R61.reuse.H1_H1 ;  /* 0x3000003dff3e7230 */ /* 0x100fe20000004100 */
[----:B------:R-:W-:Y:S01]  /*60e0*/  F2FP.SATFINITE.E4M3.F32.PACK_AB_MERGE_C R60, R13, R60, RZ ;  /* 0x0000003c0d3c723e */ /* 0x000fe200048070ff */
[----:B------:R-:W-:Y:S01]  /*60f0*/  HADD2.F32 R61, -RZ, R61.H0_H0 ;  /* 0x2000003dff3d7230 */ /* 0x000fe20000004100 */
[----:B------:R-:W-:Y:S01]  /*6100*/  F2FP.SATFINITE.E4M3.F32.PACK_AB_MERGE_C R13, R48, R11, R50 ;  /* 0x0000000b300d723e */ /* 0x000fe20004807032 */
[----:B------:R-:W-:-:S02]  /*6110*/  HADD2.F32 R12, -RZ, R63.H1_H1 ;  /* 0x3000003fff0c7230 */ /* 0x000fc40000004100 */
[CC--:B------:R-:W-:Y:S01]  /*6120*/  FMUL.FTZ R66, R62.reuse, R65.reuse ;  /* 0x000000413e427220 */ /* 0x0c0fe20000410000 */
[----:B------:R-:W-:Y:S02]  /*6130*/  HADD2.F32 R63, -RZ, R63.H0_H0 ;  /* 0x2000003fff3f7230 */ /* 0x000fe40000004100 */
[C---:B------:R-:W-:Y:S01]  /*6140*/  FMUL.FTZ R65, R61.reuse, R65 ;  /* 0x000000413d417220 */ /* 0x040fe20000410000 */
[-C--:B------:R-:W-:Y:S01]  /*6150*/  FFMA.FTZ R66, R61, R12.reuse, -R66 ;  /* 0x0000000c3d427223 */ /* 0x080fe20000010842 */
[----:B------:R-:W-:Y:S02]  /*6160*/  HADD2.F32 R61, -RZ, R64.H0_H0 ;  /* 0x20000040ff3d7230 */ /* 0x000fe40000004100 */
[----:B------:R-:W-:Y:S01]  /*6170*/  FFMA.FTZ R65, R62, R12, R65 ;  /* 0x0000000c3e417223 */ /* 0x000fe20000010041 */
[--C-:B------:R-:W-:Y:S02]  /*6180*/  HADD2.F32 R12, -RZ, R14.reuse.H1_H1 ;  /* 0x3000000eff0c7230 */ /* 0x100fe40000004100 */
[----:B------:R-:W-:-:S02]  /*6190*/  HADD2.F32 R14, -RZ, R14.H0_H0 ;  /* 0x2000000eff0e7230 */ /* 0x000fc40000004100 */
[----:B------:R-:W-:Y:S01]  /*61a0*/  F2FP.SATFINITE.E4M3.F32.PACK_AB_MERGE_C R65, R65, R66, RZ ;  /* 0x000000424141723e */ /* 0x000fe200048070ff */
[-C--:B------:R-:W-:Y:S02]  /*61b0*/  FMUL.FTZ R15, R12, R61.reuse ;  /* 0x0000003d0c0f7220 */ /* 0x080fe40000410000 */
[C---:B------:R-:W-:Y:S02]  /*61c0*/  FMUL.FTZ R61, R14.reuse, R61 ;  /* 0x0000003d0e3d7220 */ /* 0x040fe40000410000 */
[-C--:B------:R-:W-:Y:S02]  /*61d0*/  FFMA.FTZ R15, R14, R63.reuse, -R15 ;  /* 0x0000003f0e0f7223 */ /* 0x080fe4000001080f */
[----:B------:R-:W-:-:S05]  /*61e0*/  FFMA.FTZ R12, R12, R63, R61 ;  /* 0x0000003f0c0c7223 */ /* 0x000fca000001003d */
[----:B------:R-:W-:Y:S01]  /*61f0*/  F2FP.SATFINITE.E4M3.F32.PACK_AB_MERGE_C R14, R12, R15, R65 ;  /* 0x0000000f0c0e723e */ /* 0x000fe20004807041 */
[----:B------:R-:W-:Y:S01]  /*6200*/  IMAD.MOV.U32 R12, RZ, RZ, R51 ;  /* 0x000000ffff0c7224 */ /* 0x000fe200078e0033 */
[----:B------:R-:W-:-:S07]  /*6210*/  F2FP.SATFINITE.E4M3.F32.PACK_AB_MERGE_C R15, R58, R49, R60 ;  /* 0x000000313a0f723e */ /* 0x000fce000480703c */
.L_x_3106:
[----:B------:R-:W-:Y:S05]  /*6220*/  BSYNC B3 ;  /* 0x0000000000037941 */ /* 0x000fea0003800000 */
.L_x_3105:
[----:B--2---:R0:W-:Y:S02]  /*6230*/  ST.E.128 desc[UR42][R52.64], R12 ;  /* 0x0000000c34007985 */ /* 0x0041e4000c101d2a */
.L_x_3104:
[----:B------:R-:W-:Y:S05]  /*6240*/  BSYNC B2 ;  /* 0x0000000000027941 */ /* 0x000fea0003800000 */
.L_x_3103:
        /* <DEDUP_REMOVED lines=8> */
[----:B----4-:R-:W-:Y:S02]  /*62d0*/  SHF.R.U32.HI R11, RZ, 0x8, R45 ;  /* 0x00000008ff0b7819 */ /* 0x010fe4000001162d */
[--C-:B------:R-:W-:Y:S02]  /*62e0*/  SHF.R.U32.HI R51, RZ, 0x8, R47.reuse ;  /* 0x00000008ff337819 */ /* 0x100fe4000001162f */
[----:B------:R-:W-:Y:S02]  /*62f0*/  LOP3.LUT R46, R47, 0xff0000ff, RZ, 0xc0, !PT ;  /* 0xff0000ff2f2e7812 */ /* 0x000fe400078ec0ff */
[----:B------:R-:W-:Y:S01]  /*6300*/  SHF.R.U32.HI R50, RZ, 0x10, R47 ;  /* 0x00000010ff327819 */ /* 0x000fe2000001162f */
[----:B------:R-:W-:Y:S01]  /*6310*/  IMAD.SHL.U32 R47, R11, 0x100, RZ ;  /* 0x000001000b2f7824 */ /* 0x000fe200078e00ff */
[----:B------:R-:W-:Y:S01]  /*6320*/  LOP3.LUT R44, R45, 0xff0000ff, RZ, 0xc0, !PT ;  /* 0xff0000ff2d2c7812 */ /* 0x000fe200078ec0ff */
[----:B0-----:R-:W-:Y:S01]  /*6330*/  IMAD.MOV.U32 R11, RZ, RZ, R13 ;  /* 0x000000ffff0b7224 */ /* 0x001fe200078e000d */
        /* <DEDUP_REMOVED lines=26> */
[-C--:B------:R-:W-:Y:S01]  /*64e0*/  FMUL.FTZ R54, R50, R52.reuse ;  /* 0x0000003432367220 */ /* 0x080fe20000410000 */
[----:B------:R-:W-:Y:S01]  /*64f0*/  FMUL.FTZ R57, R47, R52 ;  /* 0x000000342f397220 */ /* 0x000fe20000410000 */
[----:B------:R-:W-:Y:S01]  /*6500*/  F2FP.F16.E4M3.UNPACK_B R46, R45.H1 ;  /* 0x0000002dff2e723e */ /* 0x000fe200030006ff */
[----:B------:R-:W-:-:S02]  /*6510*/  HADD2.F32 R52, -RZ, R104.H1_H1 ;  /* 0x30000068ff347230 */ /* 0x000fc40000004100 */
[-C--:B------:R-:W-:Y:S01]  /*6520*/  FFMA.FTZ R54, R47, R51.reuse, -R54 ;  /* 0x000000332f367223 */ /* 0x080fe20000010836 */
[----:B------:R-:W-:Y:S01]  /*6530*/  FFMA.FTZ R57, R50, R51, R57 ;  /* 0x0000003332397223 */ /* 0x000fe20000010039 */
[----:B------:R-:W-:Y:S01]  /*6540*/  F2FP.F16.E4M3.UNPACK_B R45, R45 ;  /* 0x0000002dff2d723e */ /* 0x000fe200020006ff */
[--C-:B------:R-:W-:Y:S01]  /*6550*/  HADD2.F32 R51, -RZ, R46.reuse.H1_H1 ;  /* 0x3000002eff337230 */ /* 0x100fe20000004100 */
[----:B------:R-:W-:Y:S01]  /*6560*/  F2FP.F16.E4M3.UNPACK_B R103, R103 ;  /* 0x00000067ff67723e */ /* 0x000fe200020006ff */
[----:B------:R-:W-:Y:S01]  /*6570*/  HADD2.F32 R50, -RZ, R46.H0_H0 ;  /* 0x2000002eff327230 */ /* 0x000fe20000004100 */
[----:B------:R-:W-:Y:S01]  /*6580*/  F2FP.F16.E4M3.UNPACK_B R58, R44.H1 ;  /* 0x0000002cff3a723e */ /* 0x000fe200030006ff */
[--C-:B------:R-:W-:Y:S02]  /*6590*/  HADD2.F32 R46, -RZ, R45.reuse.H0_H0 ;  /* 0x2000002dff2e7230 */ /* 0x100fe40000004100 */
[----:B------:R-:W-:Y:S01]  /*65a0*/  FMUL.FTZ R55, R51, R52 ;  /* 0x0000003433377220 */ /* 0x000fe20000410000 */
[----:B------:R-:W-:-:S02]  /*65b0*/  HADD2.F32 R47, -RZ, R45.H1_H1 ;  /* 0x3000002dff2f7230 */ /* 0x000fc40000004100 */
[----:B------:R-:W-:Y:S01]  /*65c0*/  FMUL.FTZ R52, R50, R52 ;  /* 0x0000003432347220 */ /* 0x000fe20000410000 */
[----:B------:R-:W-:Y:S02]  /*65d0*/  HADD2.F32 R104, -RZ, R104.H0_H0 ;  /* 0x20000068ff687230 */ /* 0x000fe40000004100 */
[--C-:B------:R-:W-:Y:S02]  /*65e0*/  HADD2.F32 R45, -RZ, R103.reuse.H1_H1 ;  /* 0x30000067ff2d7230 */ /* 0x100fe40000004100 */
[----:B------:R-:W-:Y:S02]  /*65f0*/  HADD2.F32 R103, -RZ, R103.H0_H0 ;  /* 0x20000067ff677230 */ /* 0x000fe40000004100 */
[-C--:B------:R-:W-:Y:S01]  /*6600*/  FMUL.FTZ R53, R47, R104.reuse ;  /* 0x000000682f357220 */ /* 0x080fe20000410000 */
[----:B------:R-:W-:Y:S01]  /*6610*/  FMUL.FTZ R104, R46, R104 ;  /* 0x000000682e687220 */ /* 0x000fe20000410000 */
[-C--:B------:R-:W-:Y:S01]  /*6620*/  FFMA.FTZ R51, R51, R45.reuse, R52 ;  /* 0x0000002d33337223 */ /* 0x080fe20000010034 */
[----:B------:R-:W-:Y:S01]  /*6630*/  FFMA.FTZ R50, R50, R45, -R55 ;  /* 0x0000002d32327223 */ /* 0x000fe20000010837 */
[----:B------:R-:W-:Y:S01]  /*6640*/  F2FP.F16.E4M3.UNPACK_B R52, R15.H1 ;  /* 0x0000000fff34723e */ /* 0x000fe200030006ff */
[-C--:B------:R-:W-:Y:S01]  /*6650*/  FFMA.FTZ R45, R46, R103.reuse, -R53 ;  /* 0x000000672e2d7223 */ /* 0x080fe20000010835 */
[----:B------:R-:W-:Y:S01]  /*6660*/  FFMA.FTZ R46, R47, R103, R104 ;  /* 0x000000672f2e7223 */ /* 0x000fe20000010068 */
[----:B------:R-:W-:Y:S01]  /*6670*/  F2FP.SATFINITE.E4M3.F32.PACK_AB_MERGE_C R47, R57, R54, RZ ;  /* 0x00000036392f723e */ /* 0x000fe200048070ff */
[----:B------:R-:W-:Y:S01]  /*6680*/  HADD2.F32 R60, -RZ, R58.H1_H1 ;  /* 0x3000003aff3c7230 */ /* 0x000fe20000004100 */
[----:B------:R-:W-:Y:S01]  /*6690*/  F2FP.SATFINITE.E4M3.F32.PACK_AB_MERGE_C R50, R51, R50, RZ ;  /* 0x000000323332723e */ /* 0x000fe200048070ff */
[--C-:B------:R-:W-:Y:S01]  /*66a0*/  HADD2.F32 R53, -RZ, R52.reuse.H0_H0 ;  /* 0x20000034ff357230 */ /* 0x100fe20000004100 */
[-C--:B------:R-:W-:Y:S01]  /*66b0*/  F2FP.F16.E4M3.UNPACK_B R55, R13.reuse.H1 ;  /* 0x0000000dff37723e */ /* 0x080fe200030006ff */
[----:B------:R-:W-:Y:S01]  /*66c0*/  HADD2.F32 R52, -RZ, R52.H1_H1 ;  /* 0x30000034ff347230 */ /* 0x000fe20000004100 */
[----:B------:R-:W-:Y:S01]  /*66d0*/  F2FP.F16.E4M3.UNPACK_B R51, R14.H1 ;  /* 0x0000000eff33723e */ /* 0x000fe200030006ff */
[----:B------:R-:W-:Y:S01]  /*66e0*/  HADD2.F32 R58, -RZ, R58.H0_H0 ;  /* 0x2000003aff3a7230 */ /* 0x000fe20000004100 */
[----:B------:R-:W-:Y:S01]  /*66f0*/  F2FP.F16.E4M3.UNPACK_B R57, R44 ;  /* 0x0000002cff39723e */ /* 0x000fe200020006ff */
        /* <DEDUP_REMOVED lines=13> */
[----:B------:R-:W-:Y:S01]  /*67d0*/  FFMA.FTZ R60, R51, R53, -R60 ;  /* 0x00000035333c7223 */ /* 0x000fe2000001083c */
[----:B------:R-:W-:-:S02]  /*67e0*/  HADD2.F32 R57, -RZ, R57.H0_H0 ;  /* 0x20000039ff397230 */ /* 0x000fc40000004100 */
[----:B------:R-:W-:Y:S01]  /*67f0*/  FFMA.FTZ R59, R44, R53, R59 ;  /* 0x000000352c3b7223 */ /* 0x000fe2000001003b */
[--C-:B------:R-:W-:Y:S02]  /*6800*/  HADD2.F32 R44, -RZ, R15.reuse.H0_H0 ;  /* 0x2000000fff2c7230 */ /* 0x100fe40000004100 */
[----:B------:R-:W-:Y:S01]  /*6810*/  FFMA.FTZ R56, R52, R56, R61 ;  /* 0x0000003834387223 */ /* 0x000fe2000001003d */
[----:B------:R-:W-:Y:S02]  /*6820*/  HADD2.F32 R51, -RZ, R15.H1_H1 ;  /* 0x3000000fff337230 */ /* 0x000fe40000004100 */
[--C-:B------:R-:W-:Y:S01]  /*6830*/  HADD2.F32 R15, -RZ, R14.reuse.H0_H0 ;  /* 0x2000000eff0f7230 */ /* 0x100fe20000004100 */
[----:B------:R-:W-:Y:S01]  /*6840*/  F2FP.SATFINITE.E4M3.F32.PACK_AB_MERGE_C R59, R59, R60, RZ ;  /* 0x0000003c3b3b723e */ /* 0x000fe200048070ff */
[----:B------:R-:W-:Y:S02]  /*6850*/  HADD2.F32 R14, -RZ, R14.H1_H1 ;  /* 0x3000000eff0e7230 */ /* 0x000fe40000004100 */
[----:B------:R-:W-:Y:S01]  /*6860*/  FMUL.FTZ R53, R51, R58 ;  /* 0x0000003a33357220 */ /* 0x000fe20000410000 */
[----:B------:R-:W-:-:S02]  /*6870*/  HADD2.F32 R55, -RZ, R55.H0_H0 ;  /* 0x20000037ff377230 */ /* 0x000fc40000004100 */
        /* <DEDUP_REMOVED lines=8> */
[----:B------:R-:W-:Y:S02]  /*6900*/  F2FP.SATFINITE.E4M3.F32.PACK_AB_MERGE_C R56, R56, R13, RZ ;  /* 0x0000000d3838723e */ /* 0x000fe400048070ff */
[----:B------:R-:W-:-:S02]  /*6910*/  F2FP.SATFINITE.E4M3.F32.PACK_AB_MERGE_C R13, R12, R11, R47 ;  /* 0x0000000b0c0d723e */ /* 0x000fc4000480702f */
[----:B------:R-:W-:Y:S02]  /*6920*/  F2FP.SATFINITE.E4M3.F32.PACK_AB_MERGE_C R12, R46, R45, R50 ;  /* 0x0000002d2e0c723e */ /* 0x000fe40004807032 */
[----:B------:R-:W-:Y:S02]  /*6930*/  F2FP.SATFINITE.E4M3.F32.PACK_AB_MERGE_C R14, R57, R52, R59 ;  /* 0x00000034390e723e */ /* 0x000fe4000480703b */
[----:B------:R-:W-:-:S07]  /*6940*/  F2FP.SATFINITE.E4M3.F32.PACK_AB_MERGE_C R15, R58, R53, R56 ;  /* 0x000000353a0f723e */ /* 0x000fce0004807038 */
.L_x_3108:
[----:B------:R-:W-:Y:S05]  /*6950*/  BSYNC B2 ;  /* 0x0000000000027941 */ /* 0x000fea0003800000 */
.L_x_3107:
[----:B0-----:R0:W-:Y:S02]  /*6960*/  ST.E.128 desc[UR42][R48.64], R12 ;  /* 0x0000000c30007985 */ /* 0x0011e4000c101d2a */
.L_x_3102:
[----:B------:R-:W-:Y:S05]  /*6970*/  BSYNC B1 ;  /* 0x0000000000017941 */ /* 0x000fea0003800000 */
.L_x_3101:
[----:B------:R-:W-:-:S03]  /*6980*/  UMOV UR4, 0xffffffff ;  /* 0xffffffff00047882 */ /* 0x000fc60000000000 */
[----:B------:R-:W-:Y:S05]  /*6990*/  BRA.DIV UR4, `(.L_x_3109) ;  /* 0x0000029a04ac7947 */ /* 0x000fea000b800000 */
[----:B------:R1:W1:Y:S04]  /*69a0*/  SHFL.IDX PT, R47, R100, 0x3, 0x181f ;  /* 0x00781f00642f7f89 */ /* 0x00026800000e0000 */
[----:B0-2---:R-:W0:Y:S02]  /*69b0*/  SHFL.IDX PT, R99, R99, 0x3, 0x181f ;  /* 0x00781f0063637f89 */ /* 0x005e2400000e0000 */
.L_x_3452:
        /* <DEDUP_REMOVED lines=15> */
[----:B------:R-:W-:Y:S01]  /*6ab0*/  IMAD.SHL.U32 R49, R49, 0x100, RZ ;  /* 0x0000010031317824 */ /* 0x000fe200078e00ff */
[----:B------:R-:W-:Y:S01]  /*6ac0*/  SHF.R.U32.HI R48, RZ, 0x10, R41 ;  /* 0x00000010ff307819 */ /* 0x000fe20000011629 */
[----:B--2---:R-:W-:Y:S01]  /*6ad0*/  IMAD.MOV.U32 R41, RZ, RZ, R12 ;  /* 0x000000ffff297224 */ /* 0x004fe200078e000c */
[----:B------:R-:W-:-:S02]  /*6ae0*/  MOV R11, R13 ;  /* 0x0000000d000b7202 */ /* 0x000fc40000000f00 */
        /* <DEDUP_REMOVED lines=32> */
[----:B------:R-:W-:Y:S01]  /*6cf0*/  F2FP.F16.E4M3.UNPACK_B R54, R40 ;  /* 0x00000028ff36723e */ /* 0x000fe200020006ff */
        /* <DEDUP_REMOVED lines=18> */
[----:B------:R-:W-:Y:S01]  /*6e20*/  F2FP.F16.E4M3.UNPACK_B R55, R40.H1 ;  /* 0x00000028ff37723e */ /* 0x000fe200030006ff */
[--C-:B------:R-:W-:Y:S01]  /*6e30*/  HADD2.F32 R50, -RZ, R49.reuse.H0_H0 ;  /* 0x20000031ff327230 */ /* 0x100fe20000004100 */
[-C--:B------:R-:W-:Y:S01]  /*6e40*/  F2FP.F16.E4M3.UNPACK_B R52, R13.reuse.H1 ;  /* 0x0000000dff34723e */ /* 0x080fe200030006ff */
[----:B------:R-:W-:Y:S01]  /*6e50*/  HADD2.F32 R49, -RZ, R49.H1_H1 ;  /* 0x30000031ff317230 */ /* 0x000fe20000004100 */
[----:B------:R-:W-:Y:S01]  /*6e60*/  F2FP.F16.E4M3.UNPACK_B R48, R14.H1 ;  /* 0x0000000eff30723e */ /* 0x000fe200030006ff */
[----:B------:R-:W-:Y:S01]  /*6e70*/  HADD2.F32 R56, -RZ, R55.H1_H1 ;  /* 0x30000037ff387230 */ /* 0x000fe20000004100 */
[----:B------:R-:W-:Y:S01]  /*6e80*/  F2FP.SATFINITE.E4M3.F32.PACK_AB_MERGE_C R46, R53, R46, RZ ;  /* 0x0000002e352e723e */ /* 0x000fe200048070ff */
[----:B------:R-:W-:Y:S01]  /*6e90*/  HADD2.F32 R53, -RZ, R52.H1_H1 ;  /* 0x30000034ff357230 */ /* 0x000fe20000004100 */
[----:B------:R-:W-:Y:S01]  /*6ea0*/  F2FP.F16.E4M3.UNPACK_B R51, R13 ;  /* 0x0000000dff33723e */ /* 0x000fe200020006ff */
[----:B------:R-:W-:-:S02]  /*6eb0*/  HADD2.F32 R40, -RZ, R48.H1_H1 ;  /* 0x30000030ff287230 */ /* 0x000fc40000004100 */
[-C--:B------:R-:W-:Y:S01]  /*6ec0*/  FMUL.FTZ R13, R49, R56.reuse ;  /* 0x00000038310d7220 */ /* 0x080fe20000410000 */
[----:B------:R-:W-:Y:S01]  /*6ed0*/  HADD2.F32 R48, -RZ, R48.H0_H0 ;  /* 0x20000030ff307230 */ /* 0x000fe20000004100 */
[----:B------:R-:W-:Y:S01]  /*6ee0*/  F2FP.F16.E4M3.UNPACK_B R15, R15 ;  /* 0x0000000fff0f723e */ /* 0x000fe200020006ff */
[C---:B------:R-:W-:Y:S01]  /*6ef0*/  FMUL.FTZ R56, R50.reuse, R56 ;  /* 0x0000003832387220 */ /* 0x040fe20000410000 */
[----:B------:R-:W-:Y:S01]  /*6f00*/  FFMA.FTZ R58, R50, R53, -R13 ;  /* 0x00000035323a7223 */ /* 0x000fe2000001080d */
[----:B------:R-:W-:Y:S02]  /*6f10*/  HADD2.F32 R13, -RZ, R51.H1_H1 ;  /* 0x30000033ff0d7230 */ /* 0x000fe40000004100 */
[-C--:B------:R-:W-:Y:S01]  /*6f20*/  FMUL.FTZ R59, R40, R57.reuse ;  /* 0x00000039283b7220 */ /* 0x080fe20000410000 */
[----:B------:R-:W-:Y:S01]  /*6f30*/  FMUL.FTZ R57, R48, R57 ;  /* 0x0000003930397220 */ /* 0x000fe20000410000 */
[----:B------:R-:W-:Y:S01]  /*6f40*/  F2FP.F16.E4M3.UNPACK_B R14, R14 ;  /* 0x0000000eff0e723e */ /* 0x000fe200020006ff */
[----:B------:R-:W-:-:S02]  /*6f50*/  HADD2.F32 R55, -RZ, R55.H0_H0 ;  /* 0x20000037ff377230 */ /* 0x000fc40000004100 */
[-C--:B------:R-:W-:Y:S01]  /*6f60*/  FFMA.FTZ R59, R48, R13.reuse, -R59 ;  /* 0x0000000d303b7223 */ /* 0x080fe2000001083b */
[----:B------:R-:W-:Y:S01]  /*6f70*/  FFMA.FTZ R50, R40, R13, R57 ;  /* 0x0000000d28327223 */ /* 0x000fe20000010039 */
[--C-:B------:R-:W-:Y:S02]  /*6f80*/  HADD2.F32 R40, -RZ, R15.reuse.H0_H0 ;  /* 0x2000000fff287230 */ /* 0x100fe40000004100 */
[----:B------:R-:W-:Y:S01]  /*6f90*/  FFMA.FTZ R61, R49, R53, R56 ;  /* 0x00000035313d7223 */ /* 0x000fe20000010038 */
[--C-:B------:R-:W-:Y:S02]  /*6fa0*/  HADD2.F32 R13, -RZ, R14.reuse.H0_H0 ;  /* 0x2000000eff0d7230 */ /* 0x100fe40000004100 */
[----:B------:R-:W-:Y:S02]  /*6fb0*/  HADD2.F32 R15, -RZ, R15.H1_H1 ;  /* 0x3000000fff0f7230 */ /* 0x000fe40000004100 */
[----:B------:R-:W-:Y:S01]  /*6fc0*/  FMUL.FTZ R56, R40, R55 ;  /* 0x0000003728387220 */ /* 0x000fe20000410000 */
[----:B------:R-:W-:-:S02]  /*6fd0*/  HADD2.F32 R14, -RZ, R14.H1_H1 ;  /* 0x3000000eff0e7230 */ /* 0x000fc40000004100 */
[-C--:B------:R-:W-:Y:S01]  /*6fe0*/  FMUL.FTZ R49, R13, R54.reuse ;  /* 0x000000360d317220 */ /* 0x080fe20000410000 */
[----:B------:R-:W-:Y:S02]  /*6ff0*/  HADD2.F32 R52, -RZ, R52.H0_H0 ;  /* 0x20000034ff347230 */ /* 0x000fe40000004100 */
[C---:B------:R-:W-:Y:S01]  /*7000*/  FMUL.FTZ R53, R15.reuse, R55 ;  /* 0x000000370f357220 */ /* 0x040fe20000410000 */
[----:B------:R-:W-:Y:S02]  /*7010*/  HADD2.F32 R51, -RZ, R51.H0_H0 ;  /* 0x20000033ff337230 */ /* 0x000fe40000004100 */
[----:B------:R-:W-:Y:S01]  /*7020*/  FMUL.FTZ R48, R14, R54 ;  /* 0x000000360e307220 */ /* 0x000fe20000410000 */
[----:B------:R-:W-:Y:S01]  /*7030*/  F2FP.SATFINITE.E4M3.F32.PACK_AB_MERGE_C R50, R50, R59, RZ ;  /* 0x0000003b3232723e */ /* 0x000fe200048070ff */
        /* <DEDUP_REMOVED lines=9> */
.L_x_3114:
[----:B------:R-:W-:Y:S05]  /*70d0*/  BSYNC B2 ;  /* 0x0000000000027941 */ /* 0x000fea0003800000 */
.L_x_3113:
[----:B--2---:R2:W-:Y:S02]  /*70e0*/  ST.E.128 desc[UR42][R44.64], R12 ;  /* 0x0000000c2c007985 */ /* 0x0045e4000c101d2a */
.L_x_3112:
[----:B------:R-:W-:Y:S05]  /*70f0*/  BSYNC B1 ;  /* 0x0000000000017941 */ /* 0x000fea0003800000 */
.L_x_3111:
[----:B------:R-:W-:-:S13]  /*7100*/  LOP3.LUT P2, RZ, R23, 0x2, RZ, 0xc0, !PT ;  /* 0x0000000217ff7812 */ /* 0x000fda000784c0ff */
[----:B------:R-:W-:Y:S05]  /*7110*/  @P2 BRA `(.L_x_3110) ;  /* 0x00000054000c2947 */ /* 0x000fea0003800000 */
[----:B--2---:R2:W2:Y:S01]  /*7120*/  LDS.128 R12, [R89+0x2f400] ;  /* 0x02f40000590c7984 */ /* 0x0044a20000000c00 */
[----:B0-----:R-:W-:Y:S01]  /*7130*/  IADD3 R40, P2, R22, R99, RZ ;  /* 0x0000006316287210 */ /* 0x001fe20007f5e0ff */
[----:B------:R-:W-:Y:S04]  /*7140*/  BSSY B1, `(.L_x_3115) ;  /* 0x000006c000017945 */ /* 0x000fe80003800000 */
[----:B-1----:R-:W-:Y:S01]  /*7150*/  IMAD.X R41, R47, 0x1, R218, P2 ;  /* 0x000000012f297824 */ /* 0x002fe200010e06da */
[----:B------:R-:W-:-:S13]  /*7160*/  ISETP.GE.AND P2, PT, R219, R101, PT ;  /* 0x00000065db00720c */ /* 0x000fda0003f46270 */
[----:B------:R-:W-:Y:S05]  /*7170*/  @P2 BRA `(.L_x_3116) ;  /* 0x0000000400a02947 */ /* 0x000fea0003800000 */
[----:B----4-:R-:W-:Y:S02]  /*7180*/  SHF.R.U32.HI R11, RZ, 0x8, R37 ;  /* 0x00000008ff0b7819 */ /* 0x010fe40000011625 */
[--C-:B------:R-:W-:Y:S02]  /*7190*/  SHF.R.U32.HI R38, RZ, 0x8, R39.reuse ;  /* 0x00000008ff267819 */ /* 0x100fe40000011627 */
[----:B------:R-:W-:Y:S01]  /*71a0*/  LOP3.LUT R36, R37, 0xff0000ff, RZ, 0xc0, !PT ;  /* 0xff0000ff25247812 */ /* 0x000fe200078ec0ff */
[----:B------:R-:W-:Y:S01]  /*71b0*/  IMAD.SHL.U32 R11, R11, 0x100, RZ ;  /* 0x000001000b0b7824 */ /* 0x000fe200078e00ff */
[----:B------:R-:W-:Y:S01]  /*71c0*/  SHF.R.U32.HI R42, RZ, 0x10, R39 ;  /* 0x00000010ff2a7819 */ /* 0x000fe20000011627 */
[----:B------:R-:W-:Y:S01]  /*71d0*/  IMAD.SHL.U32 R38, R38, 0x100, RZ ;  /* 0x0000010026267824 */ /* 0x000fe200078e00ff */
[----:B------:R-:W-:Y:S01]  /*71e0*/  SHF.R.U32.HI R44, RZ, 0x10, R37 ;  /* 0x00000010ff2c7819 */ /* 0x000fe20000011625 */
[----:B--2---:R-:W-:Y:S01]  /*71f0*/  IMAD.MOV.U32 R37, RZ, RZ, R12 ;  /* 0x000000ffff257224 */ /* 0x004fe200078e000c */
[----:B------:R-:W-:-:S02]  /*7200*/  LOP3.LUT R43, R39, 0xff0000ff, RZ, 0xc0, !PT ;  /* 0xff0000ff272b7812 */ /* 0x000fc400078ec0ff */
[----:B------:R-:W-:Y:S01]  /*7210*/  LOP3.LUT R39, R36, 0xff00, R11, 0xf8, !PT ;  /* 0x0000ff0024277812 */ /* 0x000fe200078ef80b */
[----:B------:R-:W-:Y:S01]  /*7220*/  IMAD.U32 R36, R42, 0x10000, RZ ;  /* 0x000100002a247824 */ /* 0x000fe200078e00ff */
[----:B------:R-:W-:Y:S02]  /*7230*/  LOP3.LUT R43, R43, 0xff00, R38, 0xf8, !PT ;  /* 0x0000ff002b2b7812 */ /* 0x000fe400078ef826 */
[----:B------:R-:W-:Y:S02]  /*7240*/  SHF.L.U32 R12, R44, 0x10, RZ ;  /* 0x000000102c0c7819 */ /* 0x000fe400000006ff */
[----:B------:R-:W-:Y:S02]  /*7250*/  F2FP.F16.E4M3.UNPACK_B R38, R73.H1 ;  /* 0x00000049ff26723e */ /* 0x000fe400030006ff */
[-C--:B------:R-:W-:Y:S02]  /*7260*/  F2FP.F16.E4M3.UNPACK_B R11, R13.reuse ;  /* 0x0000000dff0b723e */ /* 0x080fe400020006ff */
[----:B------:R-:W-:Y:S01]  /*7270*/  LOP3.LUT R12, R39, 0xff0000, R12, 0xf8, !PT ;  /* 0x00ff0000270c7812 */ /* 0x000fe200078ef80c */
[--C-:B------:R-:W-:Y:S01]  /*7280*/  HADD2.F32 R44, -RZ, R38.reuse.H1_H1 ;  /* 0x30000026ff2c7230 */ /* 0x100fe20000004100 */
[----:B------:R-:W-:Y:S01]  /*7290*/  LOP3.LUT R45, R43, 0xff0000, R36, 0xf8, !PT ;  /* 0x00ff00002b2d7812 */ /* 0x000fe200078ef824 */
[----:B------:R-:W-:Y:S01]  /*72a0*/  HADD2.F32 R43, -RZ, R38.H0_H0 ;  /* 0x20000026ff2b7230 */ /* 0x000fe20000004100 */
[----:B------:R-:W-:Y:S01]  /*72b0*/  F2FP.F16.E4M3.UNPACK_B R39, R72.H1 ;  /* 0x00000048ff27723e */ /* 0x000fe200030006ff */
[--C-:B------:R-:W-:Y:S01]  /*72c0*/  HADD2.F32 R36, -RZ, R11.reuse.H1_H1 ;  /* 0x3000000bff247230 */ /* 0x100fe20000004100 */
[----:B------:R-:W-:Y:S01]  /*72d0*/  F2FP.F16.E4M3.UNPACK_B R13, R13.H1 ;  /* 0x0000000dff0d723e */ /* 0x000fe200030006ff */
[----:B------:R-:W-:Y:S01]  /*72e0*/  HADD2.F32 R11, -RZ, R11.H0_H0 ;  /* 0x2000000bff0b7230 */ /* 0x000fe20000004100 */
[----:B------:R-:W-:Y:S01]  /*72f0*/  F2FP.F16.E4M3.UNPACK_B R73, R73 ;  /* 0x00000049ff49723e */ /* 0x000fe200020006ff */
[----:B------:R-:W-:-:S02]  /*7300*/  HADD2.F32 R42, -RZ, R39.H0_H0 ;  /* 0x20000027ff2a7230 */ /* 0x000fc40000004100 */
[-C--:B------:R-:W-:Y:S01]  /*7310*/  FMUL.FTZ R46, R36, R43.reuse ;  /* 0x0000002b242e7220 */ /* 0x080fe20000410000 */
[--C-:B------:R-:W-:Y:S02]  /*7320*/  HADD2.F32 R38, -RZ, R13.reuse.H1_H1 ;  /* 0x3000000dff267230 */ /* 0x100fe40000004100 */
[C---:B------:R-:W-:Y:S01]  /*7330*/  FMUL.FTZ R43, R11.reuse, R43 ;  /* 0x0000002b0b2b7220 */ /* 0x040fe20000410000 */
[----:B------:R-:W-:Y:S02]  /*7340*/  HADD2.F32 R13, -RZ, R13.H0_H0 ;  /* 0x2000000dff0d7230 */ /* 0x000fe40000004100 */
[----:B------:R-:W-:Y:S01]  /*7350*/  FFMA.FTZ R11, R11, R42, -R46 ;  /* 0x0000002a0b0b7223 */ /* 0x000fe2000001082e */
[----:B------:R-:W-:Y:S02]  /*7360*/  HADD2.F32 R39, -RZ, R39.H1_H1 ;  /* 0x30000027ff277230 */ /* 0x000fe40000004100 */
[----:B------:R-:W-:Y:S01]  /*7370*/  FMUL.FTZ R46, R38, R44 ;  /* 0x0000002c262e7220 */ /* 0x000fe20000410000 */
[----:B------:R-:W-:Y:S01]  /*7380*/  FFMA.FTZ R36, R36, R42, R43 ;  /* 0x0000002a24247223 */ /* 0x000fe2000001002b */
[C---:B------:R-:W-:Y:S01]  /*7390*/  FMUL.FTZ R47, R13.reuse, R44 ;  /* 0x0000002c0d2f7220 */ /* 0x040fe20000410000 */
[----:B------:R-:W-:Y:S01]  /*73a0*/  F2FP.F16.E4M3.UNPACK_B R72, R72 ;  /* 0x00000048ff48723e */ /* 0x000fe200020006ff */
[----:B------:R-:W-:Y:S01]  /*73b0*/  FFMA.FTZ R49, R13, R39, -R46 ;  /* 0x000000270d317223 */ /* 0x000fe2000001082e */
[----:B------:R-:W-:Y:S01]  /*73c0*/  F2FP.F16.E4M3.UNPACK_B R13, R37.H1 ;  /* 0x00000025ff0d723e */ /* 0x000fe200030006ff */
[----:B------:R-:W-:Y:S01]  /*73d0*/  FFMA.FTZ R50, R38, R39, R47 ;  /* 0x0000002726327223 */ /* 0x000fe2000001002f */
[----:B------:R-:W-:Y:S01]  /*73e0*/  HADD2.F32 R43, -RZ, R73.H1_H1 ;  /* 0x30000049ff2b7230 */ /* 0x000fe20000004100 */
[----:B------:R-:W-:Y:S01]  /*73f0*/  F2FP.F16.E4M3.UNPACK_B R37, R37 ;  /* 0x00000025ff25723e */ /* 0x000fe200020006ff */
[----:B------:R-:W-:-:S02]  /*7400*/  HADD2.F32 R42, -RZ, R72.H1_H1 ;  /* 0x30000048ff2a7230 */ /* 0x000fc40000004100 */
[--C-:B------:R-:W-:Y:S01]  /*7410*/  HADD2.F32 R38, -RZ, R13.reuse.H0_H0 ;  /* 0x2000000dff267230 */ /* 0x100fe20000004100 */
[----:B------:R-:W-:Y:S01]  /*7420*/  F2FP.SATFINITE.E4M3.F32.PACK_AB_MERGE_C R53, R50, R49, RZ ;  /* 0x000000313235723e */ /* 0x000fe200048070ff */
[----:B------:R-:W-:Y:S02]  /*7430*/  HADD2.F32 R39, -RZ, R13.H1_H1 ;  /* 0x3000000dff277230 */ /* 0x000fe40000004100 */
[----:B------:R-:W-:Y:S02]  /*7440*/  HADD2.F32 R13, -RZ, R37.H0_H0 ;  /* 0x20000025ff0d7230 */ /* 0x000fe40000004100 */
[-C--:B------:R-:W-:Y:S01]  /*7450*/  FMUL.FTZ R48, R38, R43.reuse ;  /* 0x0000002b26307220 */ /* 0x080fe20000410000 */
[----:B------:R-:W-:Y:S02]  /*7460*/  HADD2.F32 R44, -RZ, R73.H0_H0 ;  /* 0x20000049ff2c7230 */ /* 0x000fe40000004100 */
[----:B------:R-:W-:Y:S01]  /*7470*/  FMUL.FTZ R47, R39, R43 ;  /* 0x0000002b272f7220 */ /* 0x000fe20000410000 */
[----:B------:R-:W-:-:S02]  /*7480*/  HADD2.F32 R37, -RZ, R37.H1_H1 ;  /* 0x30000025ff257230 */ /* 0x000fc40000004100 */
[-C--:B------:R-:W-:Y:S01]  /*7490*/  FFMA.FTZ R48, R39, R42.reuse, R48 ;  /* 0x0000002a27307223 */ /* 0x080fe20000010030 */
[----:B------:R-:W-:Y:S02]  /*74a0*/  HADD2.F32 R72, -RZ, R72.H0_H0 ;  /* 0x20000048ff487230 */ /* 0x000fe40000004100 */
[----:B------:R-:W-:Y:S01]  /*74b0*/  FFMA.FTZ R47, R38, R42, -R47 ;  /* 0x0000002a262f7223 */ /* 0x000fe2000001082f */
[----:B------:R-:W-:Y:S01]  /*74c0*/  F2FP.F16.E4M3.UNPACK_B R38, R15.H1 ;  /* 0x0000000fff26723e */ /* 0x000fe200030006ff */
[-C--:B------:R-:W-:Y:S01]  /*74d0*/  FMUL.FTZ R46, R37, R44.reuse ;  /* 0x0000002c252e7220 */ /* 0x080fe20000410000 */
[C---:B------:R-:W-:Y:S01]  /*74e0*/  FMUL.FTZ R44, R13.reuse, R44 ;  /* 0x0000002c0d2c7220 */ /* 0x040fe20000410000 */
[----:B------:R-:W-:Y:S02]  /*74f0*/  F2FP.F16.E4M3.UNPACK_B R43, R12 ;  /* 0x0000000cff2b723e */ /* 0x000fe400020006ff */
[----:B------:R-:W-:Y:S01]  /*7500*/  F2FP.SATFINITE.E4M3.F32.PACK_AB_MERGE_C R52, R48, R47, RZ ;  /* 0x0000002f3034723e */ /* 0x000fe200048070ff */
[-C--:B------:R-:W-:Y:S01]  /*7510*/  FFMA.FTZ R13, R13, R72.reuse, -R46 ;  /* 0x000000480d0d7223 */ /* 0x080fe2000001082e */
[-C--:B------:R-:W-:Y:S01]  /*7520*/  F2FP.F16.E4M3.UNPACK_B R47, R45.reuse.H1 ;  /* 0x0000002dff2f723e */ /* 0x080fe200030006ff */
[----:B------:R-:W-:Y:S01]  /*7530*/  FFMA.FTZ R72, R37, R72, R44 ;  /* 0x0000004825487223 */ /* 0x000fe2000001002c */
[----:B------:R-:W-:Y:S01]  /*7540*/  F2FP.F16.E4M3.UNPACK_B R44, R12.H1 ;  /* 0x0000000cff2c723e */ /* 0x000fe200030006ff */
[--C-:B------:R-:W-:Y:S01]  /*7550*/  HADD2.F32 R42, -RZ, R38.reuse.H1_H1 ;  /* 0x30000026ff2a7230 */ /* 0x100fe20000004100 */
[----:B------:R-:W-:Y:S01]  /*7560*/  F2FP.F16.E4M3.UNPACK_B R37, R14.H1 ;  /* 0x0000000eff25723e */ /* 0x000fe200030006ff */
        /* <DEDUP_REMOVED lines=8> */
[----:B------:R-:W-:Y:S02]  /*75f0*/  HADD2.F32 R48, -RZ, R46.H1_H1 ;  /* 0x3000002eff307230 */ /* 0x000fe40000004100 */
[----:B------:R-:W-:Y:S01]  /*7600*/  FFMA.FTZ R51, R39, R45, -R12 ;  /* 0x0000002d27337223 */ /* 0x000fe2000001080c */
[----:B------:R-:W-:Y:S01]  /*7610*/  HADD2.F32 R37, -RZ, R37.H0_H0 ;  /* 0x20000025ff257230 */ /* 0x000fe20000004100 */
[----:B------:R-:W-:Y:S01]  /*7620*/  F2FP.F16.E4M3.UNPACK_B R14, R14 ;  /* 0x0000000eff0e723e */ /* 0x000fe200020006ff */
[----:B------:R-:W-:Y:S02]  /*7630*/  HADD2.F32 R12, -RZ, R43.H1_H1 ;  /* 0x3000002bff0c7230 */ /* 0x000fe40000004100 */
[----:B------:R-:W-:Y:S01]  /*7640*/  FMUL.FTZ R50, R38, R48 ;  /* 0x0000003026327220 */ /* 0x000fe20000410000 */
[----:B------:R-:W-:-:S02]  /*7650*/  HADD2.F32 R44, -RZ, R44.H0_H0 ;  /* 0x2000002cff2c7230 */ /* 0x000fc40000004100 */
[C---:B------:R-:W-:Y:S01]  /*7660*/  FMUL.FTZ R39, R37.reuse, R48 ;  /* 0x0000003025277220 */ /* 0x040fe20000410000 */
[----:B------:R-:W-:Y:S01]  /*7670*/  FFMA.FTZ R48, R42, R45, R49 ;  /* 0x0000002d2a307223 */ /* 0x000fe20000010031 */
[-C--:B------:R-:W-:Y:S01]  /*7680*/  FFMA.FTZ R50, R37, R12.reuse, -R50 ;  /* 0x0000000c25327223 */ /* 0x080fe20000010832 */
[--C-:B------:R-:W-:Y:S02]  /*7690*/  HADD2.F32 R37, -RZ, R15.reuse.H0_H0 ;  /* 0x2000000fff257230 */ /* 0x100fe40000004100 */
[----:B------:R-:W-:Y:S01]  /*76a0*/  FFMA.FTZ R49, R38, R12, R39 ;  /* 0x0000000c26317223 */ /* 0x000fe20000010027 */
[--C-:B------:R-:W-:Y:S01]  /*76b0*/  HADD2.F32 R12, -RZ, R14.reuse.H0_H0 ;  /* 0x2000000eff0c7230 */ /* 0x100fe20000004100 */
[----:B------:R-:W-:Y:S01]  /*76c0*/  F2FP.SATFINITE.E4M3.F32.PACK_AB_MERGE_C R11, R36, R11, R53 ;  /* 0x0000000b240b723e */ /* 0x000fe20004807035 */
[----:B------:R-:W-:Y:S01]  /*76d0*/  HADD2.F32 R15, -RZ, R15.H1_H1 ;  /* 0x3000000fff0f7230 */ /* 0x000fe20000004100 */
[----:B------:R-:W-:Y:S01]  /*76e0*/  F2FP.SATFINITE.E4M3.F32.PACK_AB_MERGE_C R48, R48, R51, RZ ;  /* 0x000000333030723e */ /* 0x000fe200048070ff */
[----:B------:R-:W-:Y:S01]  /*76f0*/  HADD2.F32 R38, -RZ, R47.H0_H0 ;  /* 0x2000002fff267230 */ /* 0x000fe20000004100 */
[----:B------:R-:W-:Y:S01]  /*7700*/  F2FP.SATFINITE.E4M3.F32.PACK_AB_MERGE_C R49, R49, R50, RZ ;  /* 0x000000323131723e */ /* 0x000fe200048070ff */
[----:B------:R-:W-:-:S02]  /*7710*/  HADD2.F32 R14, -RZ, R14.H1_H1 ;  /* 0x3000000eff0e7230 */ /* 0x000fc40000004100 */
[----:B------:R-:W-:Y:S02]  /*7720*/  HADD2.F32 R39, -RZ, R46.H0_H0 ;  /* 0x2000002eff277230 */ /* 0x000fe40000004100 */
[-C--:B------:R-:W-:Y:S01]  /*7730*/  FMUL.FTZ R42, R15, R38.reuse ;  /* 0x000000260f2a7220 */ /* 0x080fe20000410000 */
[----:B------:R-:W-:Y:S02]  /*7740*/  HADD2.F32 R43, -RZ, R43.H0_H0 ;  /* 0x2000002bff2b7230 */ /* 0x000fe40000004100 */
[C---:B------:R-:W-:Y:S01]  /*7750*/  FMUL.FTZ R38, R37.reuse, R38 ;  /* 0x0000002625267220 */ /* 0x040fe20000410000 */
[-C--:B------:R-:W-:Y:S01]  /*7760*/  FMUL.FTZ R45, R14, R39.reuse ;  /* 0x000000270e2d7220 */ /* 0x080fe20000410000 */
[C---:B------:R-:W-:Y:S01]  /*7770*/  FMUL.FTZ R39, R12.reuse, R39 ;  /* 0x000000270c277220 */ /* 0x040fe20000410000 */
[-C--:B------:R-:W-:Y:S01]  /*7780*/  FFMA.FTZ R42, R37, R44.reuse, -R42 ;  /* 0x0000002c252a7223 */ /* 0x080fe2000001082a */
[----:B------:R-:W-:Y:S01]  /*7790*/  FFMA.FTZ R15, R15, R44, R38 ;  /* 0x0000002c0f0f7223 */ /* 0x000fe20000010026 */
[-C--:B------:R-:W-:Y:S01]  /*77a0*/  FFMA.FTZ R45, R12, R43.reuse, -R45 ;  /* 0x0000002b0c2d7223 */ /* 0x080fe2000001082d */
[----:B------:R-:W-:Y:S01]  /*77b0*/  FFMA.FTZ R14, R14, R43, R39 ;  /* 0x0000002b0e0e7223 */ /* 0x000fe20000010027 */
[----:B------:R-:W-:Y:S01]  /*77c0*/  F2FP.SATFINITE.E4M3.F32.PACK_AB_MERGE_C R12, R72, R13, R52 ;  /* 0x0000000d480c723e */ /* 0x000fe20004807034 */
[----:B------:R-:W-:Y:S01]  /*77d0*/  IMAD.MOV.U32 R13, RZ, RZ, R11 ;  /* 0x000000ffff0d7224 */ /* 0x000fe200078e000b */
[----:B------:R-:W-:-:S02]  /*77e0*/  F2FP.SATFINITE.E4M3.F32.PACK_AB_MERGE_C R15, R15, R42, R48 ;  /* 0x0000002a0f0f723e */ /* 0x000fc40004807030 */
[----:B------:R-:W-:-:S07]  /*77f0*/  F2FP.SATFINITE.E4M3.F32.PACK_AB_MERGE_C R14, R14, R45, R49 ;  /* 0x0000002d0e0e723e */ /* 0x000fce0004807031 */
.L_x_3116:
[----:B------:R-:W-:Y:S05]  /*7800*/  BSYNC B1 ;  /* 0x0000000000017941 */ /* 0x000fea0003800000 */
.L_x_3115:
[----:B--2---:R0:W-:Y:S01]  /*7810*/  ST.E.128 desc[UR42][R40.64], R12 ;  /* 0x0000000c28007985 */ /* 0x0041e2000c101d2a */
[----:B------:R-:W-:Y:S05]  /*7820*/  BRA `(.L_x_3110) ;  /* 0x0000004c00487947 */ /* 0x000fea0003800000 */
.L_x_3070:
[C---:B------:R-:W-:Y:S01]  /*7830*/  ISETP.GE.AND P5, PT, R220.reuse, R97, PT ;  /* 0x00000061dc00720c */ /* 0x040fe20003fa6270 */
[C---:B------:R-:W-:Y:S01]  /*7840*/  VIADD R36, R220.reuse, 0x60 ;  /* 0x00000060dc247836 */ /* 0x040fe20000000000 */
[----:B------:R-:W-:Y:S02]  /*7850*/  IADD3 R41, R220, 0x20, RZ ;  /* 0x00000020dc297810 */ /* 0x000fe40007ffe0ff */
[----:B------:R-:W-:Y:S02]  /*7860*/  CS2R R42, SRZ ;  /* 0x00000000002a7805 */ /* 0x000fe4000001ff00 */
[----:B------:R-:W-:Y:S02]  /*7870*/  ISETP.GE.OR P5, PT, R16, R101, P5 ;  /* 0x000000651000720c */ /* 0x000fe40002fa6670 */
[----:B------:R-:W-:-:S11]  /*7880*/  P2R R40, PR, RZ, 0x1 ;  /* 0x00000001ff287803 */ /* 0x000fd60000000000 */
[----:B------:R-:W0:Y:S08]  /*7890*/  @!P5 LDC.64 R44, c[0x0][0x3e8] ;  /* 0x0000fa00ff2cdb82 */ /* 0x000e300000000a00 */
[----:B------:R-:W1:Y:S01]  /*78a0*/  @!P5 LDC.64 R46, c[0x0][0x400] ;  /* 0x00010000ff2edb82 */ /* 0x000e620000000a00 */
[----:B0-----:R-:W-:-:S04]  /*78b0*/  @!P5 IADD3 R44, P2, P3, R80, R44, R12 ;  /* 0x0000002c502cd210 */ /* 0x001fc80007b5e00c */
[----:B------:R-:W-:Y:S02]  /*78c0*/  @!P5 IADD3.X R45, R69, R45, R88, P2, P3 ;  /* 0x0000002d452dd210 */ /* 0x000fe400017e6458 */
[----:B------:R-:W-:-:S04]  /*78d0*/  ISETP.GE.AND P2, PT, R36, R97, PT ;  /* 0x000000612400720c */ /* 0x000fc80003f46270 */
[----:B------:R-:W-:-:S13]  /*78e0*/  ISETP.GE.OR P2, PT, R16, R101, P2 ;  /* 0x000000651000720c */ /* 0x000fda0001746670 */
[----:B------:R-:W0:Y:S01]  /*78f0*/  @!P2 LDC.64 R36, c[0x0][0x3f8] ;  /* 0x0000fe00ff24ab82 */ /* 0x000e220000000a00 */
[----:B------:R-:W-:Y:S02]  /*7900*/  @!P2 IMAD.MOV.U32 R13, RZ, RZ, R88 ;  /* 0x000000ffff0da224 */ /* 0x000fe400078e0058 */
[----:B------:R-:W-:-:S05]  /*7910*/  @!P2 IMAD.MOV.U32 R15, RZ, RZ, R11 ;  /* 0x000000ffff0fa224 */ /* 0x000fca00078e000b */
        /* <DEDUP_REMOVED lines=15> */
[----:B------:R-:W-:Y:S01]  /*7a10*/  ISETP.GE.AND P4, PT, R41, R97, PT ;  /* 0x000000612900720c */ /* 0x000fe20003f86270 */
[----:B------:R-:W-:-:S03]  /*7a20*/  VIADD R41, R220, 0x40 ;  /* 0x00000040dc297836 */ /* 0x000fc60000000000 */
[----:B------:R-:W-:-:S13]  /*7a30*/  ISETP.GE.OR P4, PT, R16, R101, P4 ;  /* 0x000000651000720c */ /* 0x000fda0002786670 */
[----:B------:R-:W-:Y:S01]  /*7a40*/  @!P4 IADD3 R39, P3, P6, R80, R12, R20 ;  /* 0x0000000c5027c210 */ /* 0x000fe20007e7e014 */
[----:B------:R-:W0:Y:S03]  /*7a50*/  @!P4 LDC.64 R52, c[0x0][0x3e8] ;  /* 0x0000fa00ff34cb82 */ /* 0x000e260000000a00 */
[----:B------:R-:W-:Y:S02]  /*7a60*/  @!P4 IADD3.X R38, R69, R88, R8, P3, P6 ;  /* 0x000000584526c210 */ /* 0x000fe40001fec408 */
[----:B------:R-:W-:-:S03]  /*7a70*/  ISETP.GE.AND P3, PT, R41, R97, PT ;  /* 0x000000612900720c */ /* 0x000fc60003f66270 */
        /* <DEDUP_REMOVED lines=9> */
[----:B------:R-:W-:Y:S02]  /*7b10*/  ISETP.NE.AND P0, PT, R40, RZ, PT ;  /* 0x000000ff2800720c */ /* 0x000fe40003f05270 */
[----:B------:R-:W-:Y:S01]  /*7b20*/  CS2R R40, SRZ ;  /* 0x0000000000287805 */ /* 0x000fe2000001ff00 */
[----:B------:R-:W-:Y:S01]  /*7b30*/  @!P4 IMAD.X R53, R38, 0x1, R53, P6 ;  /* 0x000000012635c824 */ /* 0x000fe200030e0635 */
[----:B-1----:R-:W-:Y:S02]  /*7b40*/  @!P4 IADD3 R54, P6, R15, R54, RZ ;  /* 0x000000360f36c210 */ /* 0x002fe40007fde0ff */
[----:B------:R-:W-:Y:S01]  /*7b50*/  CS2R R38, SRZ ;  /* 0x0000000000267805 */ /* 0x000fe2000001ff00 */
[----:B------:R-:W0:Y:S01]  /*7b60*/  @!P3 LDC.64 R14, c[0x0][0x3e8] ;  /* 0x0000fa00ff0ebb82 */ /* 0x000e220000000a00 */
[----:B------:R1:W2:Y:S01]  /*7b70*/  @!P5 LDG.E.128 R40, desc[UR42][R46.64] ;  /* 0x0000002a2e28d981 */ /* 0x0002a2000c1e1d00 */
[----:B------:R-:W-:Y:S01]  /*7b80*/  @!P4 IMAD.X R55, R12, 0x1, R55, P6 ;  /* 0x000000010c37c824 */ /* 0x000fe200030e0637 */
[----:B0-----:R-:W-:-:S05]  /*7b90*/  @!P3 IADD3 R14, P6, R13, R14, RZ ;  /* 0x0000000e0d0eb210 */ /* 0x001fca0007fde0ff */
[----:B------:R-:W0:Y:S01]  /*7ba0*/  @!P3 LDC.64 R12, c[0x0][0x400] ;  /* 0x00010000ff0cbb82 */ /* 0x000e220000000a00 */
[----:B------:R-:W-:Y:S01]  /*7bb0*/  @!P3 IMAD.X R15, R88, 0x1, R15, P6 ;  /* 0x00000001580fb824 */ /* 0x000fe200030e060f */
[----:B-1----:R-:W-:Y:S02]  /*7bc0*/  CS2R R46, SRZ ;  /* 0x00000000002e7805 */ /* 0x002fe4000001ff00 */
[----:B------:R-:W-:Y:S02]  /*7bd0*/  CS2R R48, SRZ ;  /* 0x0000000000307805 */ /* 0x000fe4000001ff00 */
[----:B------:R-:W-:Y:S02]  /*7be0*/  CS2R R50, SRZ ;  /* 0x0000000000327805 */ /* 0x000fe4000001ff00 */
[----:B------:R-:W-:Y:S02]  /*7bf0*/  CS2R R56, SRZ ;  /* 0x0000000000387805 */ /* 0x000fe4000001ff00 */
[----:B------:R-:W-:-:S02]  /*7c00*/  CS2R R58, SRZ ;  /* 0x00000000003a7805 */ /* 0x000fc4000001ff00 */
        /* <DEDUP_REMOVED lines=22> */
[----:B---3--:R-:W-:Y:S02]  /*7d70*/  IMAD.MOV.U32 R114, RZ, RZ, R48 ;  /* 0x000000ffff727224 */ /* 0x008fe400078e0030 */
[----:B------:R-:W-:Y:S02]  /*7d80*/  IMAD.MOV.U32 R115, RZ, RZ, R50 ;  /* 0x000000ffff737224 */ /* 0x000fe400078e0032 */
[----:B----4-:R-:W-:-:S02]  /*7d90*/  IMAD.MOV.U32 R101, RZ, RZ, R60 ;  /* 0x000000ffff657224 */ /* 0x010fc400078e003c */
[----:B------:R-:W-:Y:S02]  /*7da0*/  IMAD.MOV.U32 R102, RZ, RZ, R62 ;  /* 0x000000ffff667224 */ /* 0x000fe400078e003e */
[----:B-----5:R-:W-:Y:S02]  /*7db0*/  IMAD.MOV.U32 R103, RZ, RZ, R64 ;  /* 0x000000ffff677224 */ /* 0x020fe400078e0040 */
[----:B------:R-:W-:Y:S01]  /*7dc0*/  IMAD.MOV.U32 R104, RZ, RZ, R66 ;  /* 0x000000ffff687224 */ /* 0x000fe200078e0042 */
[----:B------:R-:W-:Y:S01]  /*7dd0*/  MOV R109, R56 ;  /* 0x00000038006d7202 */ /* 0x000fe20000000f00 */
        /* <DEDUP_REMOVED lines=9> */
.L_x_3117:
[----:B------:R-:W-:Y:S01]  /*7e70*/  IMAD R88, R217, 0x8, R216 ;  /* 0x00000008d9587824 */ /* 0x000fe200078e02d8 */
[----:B------:R-:W-:Y:S01]  /*7e80*/  SHF.L.U32 R98, R224, 0x1f, RZ ;  /* 0x0000001fe0627819 */ /* 0x000fe200000006ff */
[----:B------:R-:W0:Y:S01]  /*7e90*/  LDC R105, c[0x0][0x2f4] ;  /* 0x0000bd00ff697b82 */ /* 0x000e220000000800 */
[----:B------:R-:W-:Y:S02]  /*7ea0*/  BSSY B1, `(.L_x_3118) ;  /* 0x0000003000017945 */ /* 0x000fe40003800000 */
[----:B------:R-:W1:Y:S02]  /*7eb0*/  SYNCS.PHASECHK.TRANS64.TRYWAIT P3, [R88+URZ+0x38890], R98 ;  /* 0x03889062580075a7 */ /* 0x000e64000806017f */
[----:B-1----:R-:W-:Y:S05]  /*7ec0*/  @!P3 BRA `(.L_x_3119) ;  /* 0x0000028400acb947 */ /* 0x002fea0003800000 */
.L_x_3453:
[----:B------:R-:W-:Y:S05]  /*7ed0*/  BSYNC B1 ;  /* 0x0000000000017941 */ /* 0x000fea0003800000 */
.L_x_3118:
[----:B------:R-:W-:Y:S01]  /*7ee0*/  UMOV UR4, 0xffffffff ;  /* 0xffffffff00047882 */ /* 0x000fe20000000000 */
[----:B0-----:R-:W-:Y:S02]  /*7ef0*/  IMAD.IADD R106, R105, 0x1, -R34 ;  /* 0x00000001696a7824 */ /* 0x001fe400078e0a22 */
[----:B------:R-:W-:Y:S05]  /*7f00*/  BRA.DIV UR4, `(.L_x_3120) ;  /* 0x0000028604b07947 */ /* 0x000fea000b800000 */
[----:B------:R0:W2:Y:S04]  /*7f10*/  SHFL.IDX PT, R111, R100, RZ, 0x181f ;  /* 0x00181fff646f7589 */ /* 0x0000a800000e0000 */
[----:B------:R0:W3:Y:S02]  /*7f20*/  SHFL.IDX PT, R11, R99, RZ, 0x181f ;  /* 0x00181fff630b7589 */ /* 0x0000e400000e0000 */
.L_x_3457:
[----:B------:R-:W-:Y:S01]  /*7f30*/  ISETP.GE.OR P3, PT, R220, R97, P1 ;  /* 0x00000061dc00720c */ /* 0x000fe20000f66670 */
[----:B------:R-:W-:-:S12]  /*7f40*/  BSSY B1, `(.L_x_3121) ;  /* 0x00000f9000017945 */ /* 0x000fd80003800000 */
[----:B------:R-:W-:Y:S05]  /*7f50*/  @P3 BRA `(.L_x_3122) ;  /* 0x0000000c00dc3947 */ /* 0x000fea0003800000 */
[----:B------:R-:W4:Y:S01]  /*7f60*/  LDL R14, [R1+0x28] ;  /* 0x00002800010e7983 */ /* 0x000f220000100800 */
[----:B------:R-:W-:Y:S01]  /*7f70*/  SEL R12, R34, R106, !P0 ;  /* 0x0000006a220c7207 */ /* 0x000fe20004000000 */
[C---:B------:R-:W-:Y:S01]  /*7f80*/  IMAD.SHL.U32 R72, R220.reuse, 0x80, RZ ;  /* 0x00000080dc487824 */ /* 0x040fe200078e00ff */
[----:B------:R-:W-:Y:S01]  /*7f90*/  SHF.L.U32 R15, R220, 0x7, RZ ;  /* 0x00000007dc0f7819 */ /* 0x000fe200000006ff */
[----:B------:R-:W-:Y:S01]  /*7fa0*/  BSSY B2, `(.L_x_3123) ;  /* 0x00000eb000027945 */ /* 0x000fe20003800000 */
[----:B------:R-:W-:Y:S02]  /*7fb0*/  SHF.R.S32.HI R13, RZ, 0x1f, R12 ;  /* 0x0000001fff0d7819 */ /* 0x000fe4000001140c */
[----:B------:R-:W-:Y:S02]  /*7fc0*/  LOP3.LUT R15, R15, 0x380, RZ, 0xc0, !PT ;  /* 0x000003800f0f7812 */ /* 0x000fe400078ec0ff */
[----:B------:R-:W-:Y:S02]  /*7fd0*/  LEA.HI R12, R13, R12, RZ, 0x5 ;  /* 0x0000000c0d0c7211 */ /* 0x000fe400078f28ff */
[----:B------:R-:W-:-:S02]  /*7fe0*/  LOP3.LUT R72, R72, 0x380, RZ, 0xc0, !PT ;  /* 0x0000038048487812 */ /* 0x000fc400078ec0ff */
[----:B------:R-:W-:Y:S02]  /*7ff0*/  LEA.HI.SX32 R12, R12, R77, 0x1b ;  /* 0x0000004d0c0c7211 */ /* 0x000fe400078fdaff */
[----:B------:R-:W-:Y:S02]  /*8000*/  SHF.R.U32.HI R15, RZ, 0x3, R15 ;  /* 0x00000003ff0f7819 */ /* 0x000fe4000001160f */
[----:B------:R-:W-:Y:S01]  /*8010*/  SHF.R.S32.HI R13, RZ, 0x1f, R12 ;  /* 0x0000001fff0d7819 */ /* 0x000fe2000001140c */
[----:B------:R-:W-:-:S03]  /*8020*/  IMAD.SHL.U32 R120, R12, 0x10, RZ ;  /* 0x000000100c787824 */ /* 0x000fc600078e00ff */
[----:B------:R-:W-:Y:S02]  /*8030*/  LEA.HI R13, R13, R12, RZ, 0x3 ;  /* 0x0000000c0d0d7211 */ /* 0x000fe400078f18ff */
[----:B------:R-:W-:-:S03]  /*8040*/  LOP3.LUT R12, R72, 0x70, R120, 0xf8, !PT ;  /* 0x00000070480c7812 */ /* 0x000fc600078ef878 */
[----:B------:R-:W-:Y:S01]  /*8050*/  IMAD.SHL.U32 R13, R13, 0x800, RZ ;  /* 0x000008000d0d7824 */ /* 0x000fe200078e00ff */
[----:B------:R-:W-:-:S04]  /*8060*/  LOP3.LUT R12, R12, R15, RZ, 0x3c, !PT ;  /* 0x0000000f0c0c7212 */ /* 0x000fc800078e3cff */
[----:B------:R-:W-:-:S04]  /*8070*/  LOP3.LUT R13, R13, 0xffffc000, RZ, 0xc0, !PT ;  /* 0xffffc0000d0d7812 */ /* 0x000fc800078ec0ff */
[----:B----4-:R-:W-:Y:S01]  /*8080*/  IADD3 R12, R12, R13, R14 ;  /* 0x0000000d0c0c7210 */ /* 0x010fe20007ffe00e */
[----:B------:R-:W-:-:S04]  /*8090*/  IMAD R13, R217, 0x8000, R4 ;  /* 0x00008000d90d7824 */ /* 0x000fc800078e0204 */
[----:B------:R-:W-:Y:S02]  /*80a0*/  IMAD R15, R217, 0x8000, R12 ;  /* 0x00008000d90f7824 */ /* 0x000fe400078e020c */
[C---:B------:R-:W-:Y:S02]  /*80b0*/  IMAD.IADD R13, R216.reuse, 0x1, R13 ;  /* 0x00000001d80d7824 */ /* 0x040fe400078e020d */
[----:B------:R-:W-:-:S04]  /*80c0*/  IMAD.IADD R72, R216, 0x1, R15 ;  /* 0x00000001d8487824 */ /* 0x000fc800078e020f */
[----:B------:R-:W4:Y:S04]  /*80d0*/  LDS.128 R12, [R13+0x28400] ;  /* 0x028400000d0c7984 */ /* 0x000f280000000c00 */
[----:B------:R-:W0:Y:S01]  /*80e0*/  LDS.128 R72, [R72+0x28400] ;  /* 0x0284000048487984 */ /* 0x000e220000000c00 */
[----:B------:R-:W-:Y:S05]  /*80f0*/  @P2 BRA `(.L_x_3124) ;  /* 0x0000000c00542947 */ /* 0x000fea0003800000 */
[----:B------:R-:W-:Y:S02]  /*8100*/  SHF.R.U32.HI R123, RZ, 0x8, R41 ;  /* 0x00000008ff7b7819 */ /* 0x000fe40000011629 */
[--C-:B------:R-:W-:Y:S02]  /*8110*/  SHF.R.U32.HI R38, RZ, 0x8, R37.reuse ;  /* 0x00000008ff267819 */ /* 0x100fe40000011625 */
[----:B------:R-:W-:Y:S01]  /*8120*/  SHF.R.U32.HI R42, RZ, 0x10, R37 ;  /* 0x00000010ff2a7819 */ /* 0x000fe20000011625 */
[----:B------:R-:W-:Y:S01]  /*8130*/  IMAD.SHL.U32 R123, R123, 0x100, RZ ;  /* 0x000001007b7b7824 */ /* 0x000fe200078e00ff */
[----:B------:R-:W-:Y:S02]  /*8140*/  SHF.R.U32.HI R124, RZ, 0x10, R41 ;  /* 0x00000010ff7c7819 */ /* 0x000fe40000011629 */
[----:B------:R-:W-:Y:S01]  /*8150*/  LOP3.LUT R40, R37, 0xff0000ff, RZ, 0xc0, !PT ;  /* 0xff0000ff25287812 */ /* 0x000fe200078ec0ff */
[----:B------:R-:W-:Y:S01]  /*8160*/  IMAD.U32 R42, R42, 0x10000, RZ ;  /* 0x000100002a2a7824 */ /* 0x000fe200078e00ff */
[----:B------:R-:W-:Y:S01]  /*8170*/  SHF.R.U32.HI R122, RZ, 0x8, R39 ;  /* 0x00000008ff7a7819 */ /* 0x000fe20000011627 */
[----:B------:R-:W-:Y:S01]  /*8180*/  IMAD.U32 R124, R124, 0x10000, RZ ;  /* 0x000100007c7c7824 */ /* 0x000fe200078e00ff */
[----:B------:R-:W-:-:S02]  /*8190*/  LOP3.LUT R121, R39, 0xff0000ff, RZ, 0xc0, !PT ;  /* 0xff0000ff27797812 */ /* 0x000fc400078ec0ff */
[----:B------:R-:W-:Y:S02]  /*81a0*/  SHF.R.U32.HI R36, RZ, 0x10, R39 ;  /* 0x00000010ff247819 */ /* 0x000fe40000011627 */
[----:B------:R-:W-:Y:S02]  /*81b0*/  SHF.L.U32 R125, R38, 0x8, RZ ;  /* 0x00000008267d7819 */ /* 0x000fe400000006ff */
[----:B------:R-:W-:Y:S01]  /*81c0*/  LOP3.LUT R39, R41, 0xff0000ff, RZ, 0xc0, !PT ;  /* 0xff0000ff29277812 */ /* 0x000fe200078ec0ff */
[----:B------:R-:W-:Y:S01]  /*81d0*/  IMAD.U32 R36, R36, 0x10000, RZ ;  /* 0x0001000024247824 */ /* 0x000fe200078e00ff */
[----:B------:R-:W-:Y:S02]  /*81e0*/  LOP3.LUT R40, R40, 0xff00, R125, 0xf8, !PT ;  /* 0x0000ff0028287812 */ /* 0x000fe400078ef87d */
[----:B------:R-:W-:Y:S02]  /*81f0*/  LOP3.LUT R39, R39, 0xff00, R123, 0xf8, !PT ;  /* 0x0000ff0027277812 */ /* 0x000fe400078ef87b */
[----:B------:R-:W-:-:S02]  /*8200*/  SHF.R.U32.HI R37, RZ, 0x8, R43 ;  /* 0x00000008ff257819 */ /* 0x000fc4000001162b */
[----:B------:R-:W-:Y:S02]  /*8210*/  LOP3.LUT R38, R43, 0xff0000ff, RZ, 0xc0, !PT ;  /* 0xff0000ff2b267812 */ /* 0x000fe400078ec0ff */
[----:B------:R-:W-:Y:S01]  /*8220*/  SHF.R.U32.HI R41, RZ, 0x10, R43 ;  /* 0x00000010ff297819 */ /* 0x000fe2000001162b */
[----:B------:R-:W-:Y:S01]  /*8230*/  IMAD.SHL.U32 R43, R122, 0x100, RZ ;  /* 0x000001007a2b7824 */ /* 0x000fe200078e00ff */
[----:B------:R-:W-:Y:S01]  /*8240*/  LOP3.LUT R123, R40, 0xff0000, R42, 0xf8, !PT ;  /* 0x00ff0000287b7812 */ /* 0x000fe200078ef82a */
[----:B------:R-:W-:Y:S01]  /*8250*/  IMAD.SHL.U32 R37, R37, 0x100, RZ ;  /* 0x0000010025257824 */ /* 0x000fe200078e00ff */
[----:B------:R-:W-:Y:S01]  /*8260*/  LOP3.LUT R42, R39, 0xff0000, R124, 0xf8, !PT ;  /* 0x00ff0000272a7812 */ /* 0x000fe200078ef87c */
[----:B------:R-:W-:Y:S01]  /*8270*/  IMAD.U32 R41, R41, 0x10000, RZ ;  /* 0x0001000029297824 */ /* 0x000fe200078e00ff */
        /* <DEDUP_REMOVED lines=19> */
[----:B------:R-:W-:Y:S02]  /*83b0*/  LOP3.LUT R38, R38, 0xff00, R37, 0xf8, !PT ;  /* 0x0000ff0026267812 */ /* 0x000fe400078ef825 */
[----:B------:R-:W-:-:S02]  /*83c0*/  LOP3.LUT R43, R43, 0xff0000, R36, 0xf8, !PT ;  /* 0x00ff00002b2b7812 */ /* 0x000fc400078ef824 */
[CC--:B------:R-:W-:Y:S01]  /*83d0*/  FMUL.FTZ R121, R126.reuse, R124.reuse ;  /* 0x0000007c7e797220 */ /* 0x0c0fe20000410000 */
[C---:B------:R-:W-:Y:S01]  /*83e0*/  FMUL.FTZ R124, R39.reuse, R124 ;  /* 0x0000007c277c7220 */ /* 0x040fe20000410000 */
[----:B------:R-:W-:Y:S01]  /*83f0*/  MOV R37, R75 ;  /* 0x0000004b00257202 */ /* 0x000fe20000000f00 */
        /* <DEDUP_REMOVED lines=57> */
[----:B------:R-:W-:-:S02]  /*8790*/  HADD2.F32 R75, -RZ, R37.H0_H0 ;  /* 0x20000025ff4b7230 */ /* 0x000fc40000004100 */
[----:B------:R-:W-:Y:S02]  /*87a0*/  HADD2.F32 R37, -RZ, R37.H1_H1 ;  /* 0x30000025ff257230 */ /* 0x000fe40000004100 */
[--C-:B------:R-:W-:Y:S02]  /*87b0*/  HADD2.F32 R125, -RZ, R41.reuse.H0_H0 ;  /* 0x20000029ff7d7230 */ /* 0x100fe40000004100 */
[-C--:B------:R-:W-:Y:S01]  /*87c0*/  FMUL.FTZ R128, R75, R127.reuse ;  /* 0x0000007f4b807220 */ /* 0x080fe20000410000 */
[----:B------:R-:W-:Y:S02]  /*87d0*/  HADD2.F32 R41, -RZ, R41.H1_H1 ;  /* 0x30000029ff297230 */ /* 0x000fe40000004100 */
[--C-:B------:R-:W-:Y:S02]  /*87e0*/  HADD2.F32 R123, -RZ, R73.reuse.H0_H0 ;  /* 0x20000049ff7b7230 */ /* 0x100fe40000004100 */
[C---:B------:R-:W-:Y:S01]  /*87f0*/  FFMA.FTZ R128, R125.reuse, R124, -R128 ;  /* 0x0000007c7d807223 */ /* 0x040fe20000010880 */
[----:B------:R-:W-:Y:S01]  /*8800*/  FMUL.FTZ R125, R125, R127 ;  /* 0x0000007f7d7d7220 */ /* 0x000fe20000410000 */
[----:B------:R-:W-:-:S03]  /*8810*/  HADD2.F32 R73, -RZ, R73.H1_H1 ;  /* 0x30000049ff497230 */ /* 0x000fc60000004100 */
        /* <DEDUP_REMOVED lines=19> */
[-C--:B------:R-:W-:Y:S02]  /*8950*/  FFMA.FTZ R124, R122, R123.reuse, -R124 ;  /* 0x0000007b7a7c7223 */ /* 0x080fe4000001087c */
        /* <DEDUP_REMOVED lines=45> */
[----:B------:R-:W-:-:S03]  /*8c30*/  FFMA.FTZ R124, R116, R117, -R124 ;  /* 0x00000075747c7223 */ /* 0x000fc6000001087c */
[----:B------:R-:W-:Y:S01]  /*8c40*/  FFMA.FTZ R128, R72, R117, R128 ;  /* 0x0000007548807223 */ /* 0x000fe20000010080 */
[CC--:B------:R-:W-:Y:S01]  /*8c50*/  FMUL.FTZ R72, R43.reuse, R14.reuse ;  /* 0x0000000e2b487220 */ /* 0x0c0fe20000410000 */
[C---:B------:R-:W-:Y:S01]  /*8c60*/  FMUL.FTZ R14, R42.reuse, R14 ;  /* 0x0000000e2a0e7220 */ /* 0x040fe20000410000 */
[----:B------:R-:W-:Y:S02]  /*8c70*/  HADD2.F32 R117, -RZ, R118.H0_H0 ;  /* 0x20000076ff757230 */ /* 0x000fe40000004100 */
[-C--:B------:R-:W-:Y:S01]  /*8c80*/  FFMA.FTZ R42, R42, R73.reuse, -R72 ;  /* 0x000000492a2a7223 */ /* 0x080fe20000010848 */
[----:B------:R-:W-:Y:S01]  /*8c90*/  FFMA.FTZ R14, R43, R73, R14 ;  /* 0x000000492b0e7223 */ /* 0x000fe2000001000e */
[----:B------:R-:W-:Y:S02]  /*8ca0*/  HADD2.F32 R43, -RZ, R74.H0_H0 ;  /* 0x2000004aff2b7230 */ /* 0x000fe40000004100 */
        /* <DEDUP_REMOVED lines=11> */
[----:B------:R-:W-:Y:S01]  /*8d60*/  FMUL.FTZ R43, R74, R118 ;  /* 0x000000764a2b7220 */ /* 0x000fe20000410000 */
[----:B------:R-:W-:Y:S01]  /*8d70*/  F2FP.SATFINITE.E4M3.F32.PACK_AB_MERGE_C R14, R14, R128, RZ ;  /* 0x000000800e0e723e */ /* 0x000fe200048070ff */
[----:B------:R-:W-:Y:S01]  /*8d80*/  FMUL.FTZ R118, R41, R118 ;  /* 0x0000007629767220 */ /* 0x000fe20000410000 */
[----:B------:R-:W-:Y:S01]  /*8d90*/  F2FP.SATFINITE.E4M3.F32.PACK_AB_MERGE_C R73, R39, R40, R13 ;  /* 0x000000282749723e */ /* 0x000fe2000480700d */
[-C--:B------:R-:W-:Y:S01]  /*8da0*/  FFMA.FTZ R43, R41, R119.reuse, -R43 ;  /* 0x00000077292b7223 */ /* 0x080fe2000001082b */
[----:B------:R-:W-:Y:S02]  /*8db0*/  IMAD.MOV.U32 R13, RZ, RZ, R121 ;  /* 0x000000ffff0d7224 */ /* 0x000fe400078e0079 */
[----:B------:R-:W-:Y:S01]  /*8dc0*/  FFMA.FTZ R118, R74, R119, R118 ;  /* 0x000000774a767223 */ /* 0x000fe20000010076 */
[----:B------:R-:W-:Y:S01]  /*8dd0*/  IMAD.MOV.U32 R72, RZ, RZ, R36 ;  /* 0x000000ffff487224 */ /* 0x000fe200078e0024 */
[----:B------:R-:W-:Y:S02]  /*8de0*/  F2FP.SATFINITE.E4M3.F32.PACK_AB_MERGE_C R42, R43, R116, R42 ;  /* 0x000000742b2a723e */ /* 0x000fe4000480702a */
[----:B------:R-:W-:-:S02]  /*8df0*/  F2FP.SATFINITE.E4M3.F32.PACK_AB_MERGE_C R43, R38, R129, R75 ;  /* 0x00000081262b723e */ /* 0x000fc4000480704b */
[----:B------:R-:W-:Y:S01]  /*8e00*/  F2FP.SATFINITE.E4M3.F32.PACK_AB_MERGE_C R117, R118, R117, R14 ;  /* 0x000000757675723e */ /* 0x000fe2000480700e */
[----:B------:R-:W-:Y:S01]  /*8e10*/  IMAD.MOV.U32 R14, RZ, RZ, R42 ;  /* 0x000000ffff0e7224 */ /* 0x000fe200078e002a */
[----:B------:R-:W-:Y:S01]  /*8e20*/  F2FP.SATFINITE.E4M3.F32.PACK_AB_MERGE_C R75, R15, R126, R37 ;  /* 0x0000007e0f4b723e */ /* 0x000fe20004807025 */
[----:B------:R-:W-:Y:S01]  /*8e30*/  IMAD.MOV.U32 R15, RZ, RZ, R43 ;  /* 0x000000ffff0f7224 */ /* 0x000fe200078e002b */
[----:B------:R-:W-:-:S07]  /*8e40*/  MOV R74, R117 ;  /* 0x00000075004a7202 */ /* 0x000fce0000000f00 */
.L_x_3124:
[----:B------:R-:W-:Y:S05]  /*8e50*/  BSYNC B2 ;  /* 0x0000000000027941 */ /* 0x000fea0003800000 */
.L_x_3123:
[----:B------:R-:W-:-:S13]  /*8e60*/  ISETP.GE.AND P3, PT, R120, R105, PT ;  /* 0x000000697800720c */ /* 0x000fda0003f66270 */
[----:B---3--:R-:W-:-:S04]  /*8e70*/  @!P3 IADD3 R36, P4, R11, R120, RZ ;  /* 0x000000780b24b210 */ /* 0x008fc80007f9e0ff */
[----:B--2---:R-:W-:Y:S02]  /*8e80*/  @!P3 LEA.HI.X.SX32 R37, R120, R111, 0x1, P4 ;  /* 0x0000006f7825b211 */ /* 0x004fe400020f0eff */
[----:B------:R-:W-:-:S05]  /*8e90*/  IADD3 R38, P4, R71, R11, RZ ;  /* 0x0000000b47267210 */ /* 0x000fca0007f9e0ff */
[----:B------:R-:W-:-:S05]  /*8ea0*/  IMAD.X R39, R111, 0x1, R87, P4 ;  /* 0x000000016f277824 */ /* 0x000fca00020e0657 */
[----:B----4-:R4:W-:Y:S04]  /*8eb0*/  ST.E.128 desc[UR42][R38.64], R12 ;  /* 0x0000000c26007985 */ /* 0x0109e8000c101d2a */
[----:B0-----:R4:W-:Y:S02]  /*8ec0*/  @!P3 ST.E.128 desc[UR42][R36.64], R72 ;  /* 0x000000482400b985 */ /* 0x0019e4000c101d2a */
.L_x_3122:
[----:B------:R-:W-:Y:S05]  /*8ed0*/  BSYNC B1 ;  /* 0x0000000000017941 */ /* 0x000fea0003800000 */
.L_x_3121:
[----:B------:R-:W-:-:S03]  /*8ee0*/  UMOV UR4, 0xffffffff ;  /* 0xffffffff00047882 */ /* 0x000fc60000000000 */
[----:B------:R-:W-:Y:S05]  /*8ef0*/  BRA.DIV UR4, `(.L_x_3125) ;  /* 0x0000027a04007947 */ /* 0x000fea000b800000 */
[----:B------:R0:W0:Y:S04]  /*8f00*/  SHFL.IDX PT, R43, R100, 0x1, 0x181f ;  /* 0x00381f00642b7f89 */ /* 0x00002800000e0000 */
[----:B------:R0:W0:Y:S02]  /*8f10*/  SHFL.IDX PT, R42, R99, 0x1, 0x181f ;  /* 0x00381f00632a7f89 */ /* 0x00002400000e0000 */
.L_x_3461:
[----:B---3--:R-:W-:Y:S01]  /*8f20*/  VIADD R11, R220, 0x20 ;  /* 0x00000020dc0b7836 */ /* 0x008fe20000000000 */
[----:B------:R-:W-:Y:S04]  /*8f30*/  BSSY B1, `(.L_x_3126) ;  /* 0x00000f7000017945 */ /* 0x000fe80003800000 */
[----:B------:R-:W-:-:S13]  /*8f40*/  ISETP.GE.OR P3, PT, R11, R97, P1 ;  /* 0x000000610b00720c */ /* 0x000fda0000f66670 */
[----:B------:R-:W-:Y:S05]  /*8f50*/  @P3 BRA `(.L_x_3127) ;  /* 0x0000000c00d03947 */ /* 0x000fea0003800000 */
[----:B----4-:R-:W3:Y:S01]  /*8f60*/  LDL R14, [R1+0x50] ;  /* 0x00005000010e7983 */ /* 0x010ee20000100800 */
[----:B------:R-:W-:Y:S01]  /*8f70*/  SEL R11, R34, R106, !P0 ;  /* 0x0000006a220b7207 */ /* 0x000fe20004000000 */
[C---:B------:R-:W-:Y:S01]  /*8f80*/  VIADD R15, R220.reuse, 0x20 ;  /* 0x00000020dc0f7836 */ /* 0x040fe20000000000 */
[----:B------:R-:W-:Y:S01]  /*8f90*/  BSSY B2, `(.L_x_3128) ;  /* 0x00000e9000027945 */ /* 0x000fe20003800000 */
[----:B------:R-:W-:Y:S01]  /*8fa0*/  VIADD R36, R220, 0x20 ;  /* 0x00000020dc247836 */ /* 0x000fe20000000000 */
        /* <DEDUP_REMOVED lines=25> */
[----:B------:R-:W-:Y:S02]  /*9140*/  SHF.R.U32.HI R75, RZ, 0x8, R45 ;  /* 0x00000008ff4b7819 */ /* 0x000fe4000001162d */
[----:B------:R-:W-:Y:S02]  /*9150*/  LOP3.LUT R44, R45, 0xff0000ff, RZ, 0xc0, !PT ;  /* 0xff0000ff2d2c7812 */ /* 0x000fe400078ec0ff */
[--C-:B------:R-:W-:Y:S01]  /*9160*/  SHF.R.U32.HI R40, RZ, 0x10, R47.reuse ;  /* 0x00000010ff287819 */ /* 0x100fe2000001162f */
[----:B------:R-:W-:Y:S01]  /*9170*/  IMAD.SHL.U32 R75, R75, 0x100, RZ ;  /* 0x000001004b4b7824 */ /* 0x000fe200078e00ff */
[----:B------:R-:W-:-:S02]  /*9180*/  SHF.R.U32.HI R48, RZ, 0x8, R47 ;  /* 0x00000008ff307819 */ /* 0x000fc4000001162f */
[----:B------:R-:W-:Y:S01]  /*9190*/  LOP3.LUT R73, R47, 0xff0000ff, RZ, 0xc0, !PT ;  /* 0xff0000ff2f497812 */ /* 0x000fe200078ec0ff */
[----:B------:R-:W-:Y:S01]  /*91a0*/  IMAD.U32 R40, R40, 0x10000, RZ ;  /* 0x0001000028287824 */ /* 0x000fe200078e00ff */
[----:B------:R-:W-:Y:S01]  /*91b0*/  SHF.R.U32.HI R46, RZ, 0x10, R49 ;  /* 0x00000010ff2e7819 */ /* 0x000fe20000011631 */
[----:B------:R-:W-:Y:S01]  /*91c0*/  IMAD.SHL.U32 R48, R48, 0x100, RZ ;  /* 0x0000010030307824 */ /* 0x000fe200078e00ff */
[----:B------:R-:W-:Y:S02]  /*91d0*/  LOP3.LUT R72, R49, 0xff0000ff, RZ, 0xc0, !PT ;  /* 0xff0000ff31487812 */ /* 0x000fe400078ec0ff */
[--C-:B------:R-:W-:Y:S01]  /*91e0*/  SHF.R.U32.HI R45, RZ, 0x10, R51.reuse ;  /* 0x00000010ff2d7819 */ /* 0x100fe20000011633 */
[----:B------:R-:W-:Y:S01]  /*91f0*/  IMAD.U32 R46, R46, 0x10000, RZ ;  /* 0x000100002e2e7824 */ /* 0x000fe200078e00ff */
[----:B------:R-:W-:Y:S02]  /*9200*/  SHF.R.U32.HI R47, RZ, 0x8, R51 ;  /* 0x00000008ff2f7819 */ /* 0x000fe40000011633 */
[----:B------:R-:W-:Y:S01]  /*9210*/  LOP3.LUT R49, R51, 0xff0000ff, RZ, 0xc0, !PT ;  /* 0xff0000ff33317812 */ /* 0x000fe200078ec0ff */
[----:B------:R-:W-:Y:S01]  /*9220*/  IMAD.SHL.U32 R51, R50, 0x100, RZ ;  /* 0x0000010032337824 */ /* 0x000fe200078e00ff */
[----:B------:R-:W-:-:S02]  /*9230*/  LOP3.LUT R44, R44, 0xff00, R75, 0xf8, !PT ;  /* 0x0000ff002c2c7812 */ /* 0x000fc400078ef84b */
[----:B------:R-:W-:Y:S02]  /*9240*/  SHF.L.U32 R41, R41, 0x10, RZ ;  /* 0x0000001029297819 */ /* 0x000fe400000006ff */
[----:B------:R-:W-:Y:S02]  /*9250*/  LOP3.LUT R51, R72, 0xff00, R51, 0xf8, !PT ;  /* 0x0000ff0048337812 */ /* 0x000fe400078ef833 */
[----:B------:R-:W-:Y:S02]  /*9260*/  LOP3.LUT R73, R73, 0xff00, R48, 0xf8, !PT ;  /* 0x0000ff0049497812 */ /* 0x000fe400078ef830 */
[----:B------:R-:W-:Y:S02]  /*9270*/  LOP3.LUT R46, R51, 0xff0000, R46, 0xf8, !PT ;  /* 0x00ff0000332e7812 */ /* 0x000fe400078ef82e */
[----:B------:R-:W-:Y:S02]  /*9280*/  LOP3.LUT R48, R44, 0xff0000, R41, 0xf8, !PT ;  /* 0x00ff00002c307812 */ /* 0x000fe400078ef829 */
[----:B----4-:R-:W-:-:S02]  /*9290*/  F2FP.F16.E4M3.UNPACK_B R50, R37 ;  /* 0x00000025ff32723e */ /* 0x010fc400020006ff */
[----:B------:R-:W-:Y:S02]  /*92a0*/  F2FP.F16.E4M3.UNPACK_B R72, R46 ;  /* 0x0000002eff48723e */ /* 0x000fe400020006ff */
[----:B---3--:R-:W-:Y:S01]  /*92b0*/  F2FP.F16.E4M3.UNPACK_B R41, R13 ;  /* 0x0000000dff29723e */ /* 0x008fe200020006ff */
[----:B------:R-:W-:Y:S01]  /*92c0*/  HADD2.F32 R44, -RZ, R50.H0_H0 ;  /* 0x20000032ff2c7230 */ /* 0x000fe20000004100 */
[-C--:B------:R-:W-:Y:S01]  /*92d0*/  F2FP.F16.E4M3.UNPACK_B R74, R48.reuse ;  /* 0x00000030ff4a723e */ /* 0x080fe200020006ff */
[----:B--2---:R-:W-:Y:S01]  /*92e0*/  HADD2.F32 R111, -RZ, R72.H0_H0 ;  /* 0x20000048ff6f7230 */ /* 0x004fe20000004100 */
        /* <DEDUP_REMOVED lines=28> */
[----:B------:R-:W-:Y:S01]  /*94b0*/  FFMA.FTZ R13, R13, R75, R111 ;  /* 0x0000004b0d0d7223 */ /* 0x000fe2000001006f */
[----:B------:R-:W-:Y:S02]  /*94c0*/  HADD2.F32 R75, -RZ, R74.H1_H1 ;  /* 0x3000004aff4b7230 */ /* 0x000fe40000004100 */
[----:B------:R-:W-:-:S03]  /*94d0*/  FMUL.FTZ R74, R37, R72 ;  /* 0x00000048254a7220 */ /* 0x000fc60000410000 */
[C---:B------:R-:W-:Y:S01]  /*94e0*/  FMUL.FTZ R116, R75.reuse, R72 ;  /* 0x000000484b747220 */ /* 0x040fe20000410000 */
[-C--:B------:R-:W-:Y:S01]  /*94f0*/  FFMA.FTZ R72, R75, R48.reuse, -R74 ;  /* 0x000000304b487223 */ /* 0x080fe2000001084a */
[----:B------:R-:W-:Y:S01]  /*9500*/  IMAD.SHL.U32 R74, R47, 0x100, RZ ;  /* 0x000001002f4a7824 */ /* 0x000fe200078e00ff */
[----:B------:R-:W-:Y:S01]  /*9510*/  LOP3.LUT R47, R73, 0xff0000, R40, 0xf8, !PT ;  /* 0x00ff0000492f7812 */ /* 0x000fe200078ef828 */
[----:B------:R-:W-:Y:S01]  /*9520*/  FFMA.FTZ R48, R37, R48, R116 ;  /* 0x0000003025307223 */ /* 0x000fe20000010074 */
[----:B------:R-:W-:Y:S01]  /*9530*/  IMAD.U32 R37, R45, 0x10000, RZ ;  /* 0x000100002d257824 */ /* 0x000fe200078e00ff */
[-C--:B------:R-:W-:Y:S02]  /*9540*/  F2FP.F16.E4M3.UNPACK_B R40, R39.reuse ;  /* 0x00000027ff28723e */ /* 0x080fe400020006ff */
[----:B------:R-:W-:Y:S01]  /*9550*/  LOP3.LUT R74, R49, 0xff00, R74, 0xf8, !PT ;  /* 0x0000ff00314a7812 */ /* 0x000fe200078ef84a */
[----:B------:R-:W-:Y:S01]  /*9560*/  IMAD.MOV.U32 R49, RZ, RZ, R15 ;  /* 0x000000ffff317224 */ /* 0x000fe200078e000f */
[----:B------:R-:W-:Y:S01]  /*9570*/  F2FP.F16.E4M3.UNPACK_B R39, R39.H1 ;  /* 0x00000027ff27723e */ /* 0x000fe200030006ff */
[----:B------:R-:W-:Y:S01]  /*9580*/  HADD2.F32 R75, -RZ, R40.H0_H0 ;  /* 0x20000028ff4b7230 */ /* 0x000fe20000004100 */
[----:B------:R-:W-:-:S02]  /*9590*/  LOP3.LUT R37, R74, 0xff0000, R37, 0xf8, !PT ;  /* 0x00ff00004a257812 */ /* 0x000fc400078ef825 */
[----:B------:R-:W-:Y:S02]  /*95a0*/  F2FP.F16.E4M3.UNPACK_B R15, R49 ;  /* 0x00000031ff0f723e */ /* 0x000fe400020006ff */
[----:B------:R-:W-:Y:S02]  /*95b0*/  F2FP.F16.E4M3.UNPACK_B R73, R37 ;  /* 0x00000025ff49723e */ /* 0x000fe400020006ff */
[----:B------:R-:W-:Y:S01]  /*95c0*/  F2FP.F16.E4M3.UNPACK_B R74, R47 ;  /* 0x0000002fff4a723e */ /* 0x000fe200020006ff */
[----:B------:R-:W-:Y:S01]  /*95d0*/  HADD2.F32 R116, -RZ, R15.H0_H0 ;  /* 0x2000000fff747230 */ /* 0x000fe20000004100 */
[----:B------:R-:W-:Y:S01]  /*95e0*/  F2FP.F16.E4M3.UNPACK_B R37, R37.H1 ;  /* 0x00000025ff25723e */ /* 0x000fe200030006ff */
[--C-:B------:R-:W-:Y:S01]  /*95f0*/  HADD2.F32 R45, -RZ, R73.reuse.H0_H0 ;  /* 0x20000049ff2d7230 */ /* 0x100fe20000004100 */
[----:B------:R-:W-:Y:S01]  /*9600*/  F2FP.F16.E4M3.UNPACK_B R47, R47.H1 ;  /* 0x0000002fff2f723e */ /* 0x000fe200030006ff */
[----:B------:R-:W-:Y:S01]  /*9610*/  HADD2.F32 R111, -RZ, R74.H0_H0 ;  /* 0x2000004aff6f7230 */ /* 0x000fe20000004100 */
[----:B------:R-:W-:Y:S01]  /*9620*/  F2FP.SATFINITE.E4M3.F32.PACK_AB_MERGE_C R46, R72, R46, RZ ;  /* 0x0000002e482e723e */ /* 0x000fe200048070ff */
[----:B------:R-:W-:-:S02]  /*9630*/  HADD2.F32 R73, -RZ, R73.H1_H1 ;  /* 0x30000049ff497230 */ /* 0x000fc40000004100 */
[CC--:B------:R-:W-:Y:S01]  /*9640*/  FMUL.FTZ R117, R75.reuse, R45.reuse ;  /* 0x0000002d4b757220 */ /* 0x0c0fe20000410000 */
[----:B------:R-:W-:Y:S01]  /*9650*/  FMUL.FTZ R45, R116, R45 ;  /* 0x0000002d742d7220 */ /* 0x000fe20000410000 */
[----:B------:R-:W-:Y:S01]  /*9660*/  HADD2.F32 R15, -RZ, R15.H1_H1 ;  /* 0x3000000fff0f7230 */ /* 0x000fe20000004100 */
[----:B------:R-:W-:Y:S01]  /*9670*/  F2FP.SATFINITE.E4M3.F32.PACK_AB_MERGE_C R50, R50, R51, R46 ;  /* 0x000000333232723e */ /* 0x000fe2000480702e */
[----:B------:R-:W-:Y:S02]  /*9680*/  HADD2.F32 R74, -RZ, R74.H1_H1 ;  /* 0x3000004aff4a7230 */ /* 0x000fe40000004100 */
[-C--:B------:R-:W-:Y:S01]  /*9690*/  FFMA.FTZ R75, R75, R111.reuse, R45 ;  /* 0x0000006f4b4b7223 */ /* 0x080fe2000001002d */
[----:B------:R-:W-:Y:S02]  /*96a0*/  HADD2.F32 R45, -RZ, R40.H1_H1 ;  /* 0x30000028ff2d7230 */ /* 0x000fe40000004100 */
[----:B------:R-:W-:Y:S01]  /*96b0*/  FFMA.FTZ R117, R116, R111, -R117 ;  /* 0x0000006f74757223 */ /* 0x000fe20000010875 */
[--C-:B------:R-:W-:Y:S01]  /*96c0*/  HADD2.F32 R111, -RZ, R37.reuse.H0_H0 ;  /* 0x20000025ff6f7230 */ /* 0x100fe20000004100 */
[----:B------:R-:W-:Y:S01]  /*96d0*/  F2FP.F16.E4M3.UNPACK_B R46, R36.H1 ;  /* 0x00000024ff2e723e */ /* 0x000fe200030006ff */
[----:B------:R-:W-:-:S02]  /*96e0*/  HADD2.F32 R37, -RZ, R37.H1_H1 ;  /* 0x30000025ff257230 */ /* 0x000fc40000004100 */
[----:B------:R-:W-:Y:S01]  /*96f0*/  FMUL.FTZ R40, R45, R73 ;  /* 0x000000492d287220 */ /* 0x000fe20000410000 */
[----:B------:R-:W-:Y:S02]  /*9700*/  F2FP.SATFINITE.E4M3.F32.PACK_AB_MERGE_C R13, R48, R13, RZ ;  /* 0x0000000d300d723e */ /* 0x000fe400048070ff */
[----:B------:R-:W-:Y:S01]  /*9710*/  F2FP.F16.E4M3.UNPACK_B R48, R112.H1 ;  /* 0x00000070ff30723e */ /* 0x000fe200030006ff */
[C---:B------:R-:W-:Y:S01]  /*9720*/  FFMA.FTZ R40, R15.reuse, R74, -R40 ;  /* 0x0000004a0f287223 */ /* 0x040fe20000010828 */
[----:B------:R-:W-:Y:S01]  /*9730*/  FMUL.FTZ R15, R15, R73 ;  /* 0x000000490f0f7220 */ /* 0x000fe20000410000 */
[--C-:B------:R-:W-:Y:S01]  /*9740*/  HADD2.F32 R73, -RZ, R47.reuse.H0_H0 ;  /* 0x2000002fff497230 */ /* 0x100fe20000004100 */
[----:B------:R-:W-:Y:S01]  /*9750*/  F2FP.F16.E4M3.UNPACK_B R36, R36 ;  /* 0x00000024ff24723e */ /* 0x000fe200020006ff */
[----:B------:R-:W-:Y:S02]  /*9760*/  HADD2.F32 R47, -RZ, R47.H1_H1 ;  /* 0x3000002fff2f7230 */ /* 0x000fe40000004100 */
[----:B------:R-:W-:Y:S01]  /*9770*/  FFMA.FTZ R15, R45, R74, R15 ;  /* 0x0000004a2d0f7223 */ /* 0x000fe2000001000f */
[----:B------:R-:W-:Y:S01]  /*9780*/  F2FP.F16.E4M3.UNPACK_B R45, R49.H1 ;  /* 0x00000031ff2d723e */ /* 0x000fe200030006ff */
[--C-:B------:R-:W-:Y:S01]  /*9790*/  HADD2.F32 R49, -RZ, R39.reuse.H0_H0 ;  /* 0x20000027ff317230 */ /* 0x100fe20000004100 */
[----:B------:R-:W-:Y:S01]  /*97a0*/  F2FP.F16.E4M3.UNPACK_B R112, R112 ;  /* 0x00000070ff70723e */ /* 0x000fe200020006ff */
[----:B------:R-:W-:-:S02]  /*97b0*/  HADD2.F32 R39, -RZ, R39.H1_H1 ;  /* 0x30000027ff277230 */ /* 0x000fc40000004100 */
[--C-:B------:R-:W-:Y:S02]  /*97c0*/  HADD2.F32 R74, -RZ, R45.reuse.H0_H0 ;  /* 0x2000002dff4a7230 */ /* 0x100fe40000004100 */
[----:B------:R-:W-:Y:S01]  /*97d0*/  FMUL.FTZ R116, R49, R111 ;  /* 0x0000006f31747220 */ /* 0x000fe20000410000 */
[----:B------:R-:W-:Y:S02]  /*97e0*/  HADD2.F32 R45, -RZ, R45.H1_H1 ;  /* 0x3000002dff2d7230 */ /* 0x000fe40000004100 */
[----:B------:R-:W-:Y:S02]  /*97f0*/  HADD2.F32 R72, -RZ, R48.H0_H0 ;  /* 0x20000030ff487230 */ /* 0x000fe40000004100 */
[C---:B------:R-:W-:Y:S01]  /*9800*/  FFMA.FTZ R116, R74.reuse, R73, -R116 ;  /* 0x000000494a747223 */ /* 0x040fe20000010874 */
[----:B------:R-:W-:-:S04]  /*9810*/  FMUL.FTZ R74, R74, R111 ;  /* 0x0000006f4a4a7220 */ /* 0x000fc80000410000 */
        /* <DEDUP_REMOVED lines=22> */
[----:B------:R-:W-:Y:S02]  /*9980*/  HADD2.F32 R72, -RZ, R45.H1_H1 ;  /* 0x3000002dff487230 */ /* 0x000fe40000004100 */
[----:B------:R-:W-:Y:S01]  /*9990*/  FMUL.FTZ R45, R46, R37 ;  /* 0x000000252e2d7220 */ /* 0x000fe20000410000 */
[----:B------:R-:W-:Y:S01]  /*99a0*/  HADD2.F32 R47, -RZ, R48.H1_H1 ;  /* 0x30000030ff2f7230 */ /* 0x000fe20000004100 */
[----:B------:R-:W-:Y:S01]  /*99b0*/  F2FP.SATFINITE.E4M3.F32.PACK_AB_MERGE_C R39, R15, R75, R74 ;  /* 0x0000004b0f27723e */ /* 0x000fe2000480704a */
[----:B------:R-:W-:-:S02]  /*99c0*/  HADD2.F32 R48, -RZ, R12.H0_H0 ;  /* 0x2000000cff307230 */ /* 0x000fc40000004100 */
[C---:B------:R-:W-:Y:S01]  /*99d0*/  FMUL.FTZ R37, R72.reuse, R37 ;  /* 0x0000002548257220 */ /* 0x040fe20000410000 */
[----:B------:R-:W-:Y:S01]  /*99e0*/  MOV R15, R49 ;  /* 0x00000031000f7202 */ /* 0x000fe20000000f00 */
[-C--:B------:R-:W-:Y:S01]  /*99f0*/  FFMA.FTZ R45, R72, R47.reuse, -R45 ;  /* 0x0000002f482d7223 */ /* 0x080fe2000001082d */
[----:B------:R-:W-:Y:S02]  /*9a00*/  HADD2.F32 R72, -RZ, R114.H0_H0 ;  /* 0x20000072ff487230 */ /* 0x000fe40000004100 */
[----:B------:R-:W-:Y:S01]  /*9a10*/  FFMA.FTZ R37, R46, R47, R37 ;  /* 0x0000002f2e257223 */ /* 0x000fe20000010025 */
[----:B------:R-:W-:Y:S02]  /*9a20*/  HADD2.F32 R46, -RZ, R36.H0_H0 ;  /* 0x20000024ff2e7230 */ /* 0x000fe40000004100 */
[----:B------:R-:W-:Y:S01]  /*9a30*/  HADD2.F32 R47, -RZ, R112.H0_H0 ;  /* 0x20000070ff2f7230 */ /* 0x000fe20000004100 */
[----:B------:R-:W-:Y:S01]  /*9a40*/  F2FP.SATFINITE.E4M3.F32.PACK_AB_MERGE_C R73, R45, R73, RZ ;  /* 0x000000492d49723e */ /* 0x000fe200048070ff */
[----:B------:R-:W-:-:S02]  /*9a50*/  HADD2.F32 R114, -RZ, R114.H1_H1 ;  /* 0x30000072ff727230 */ /* 0x000fc40000004100 */
[-C--:B------:R-:W-:Y:S01]  /*9a60*/  FMUL.FTZ R51, R46, R72.reuse ;  /* 0x000000482e337220 */ /* 0x080fe20000410000 */
[C---:B------:R-:W-:Y:S01]  /*9a70*/  FMUL.FTZ R72, R48.reuse, R72 ;  /* 0x0000004830487220 */ /* 0x040fe20000410000 */
[----:B------:R-:W-:Y:S01]  /*9a80*/  HADD2.F32 R112, -RZ, R112.H1_H1 ;  /* 0x30000070ff707230 */ /* 0x000fe20000004100 */
[----:B------:R-:W-:Y:S01]  /*9a90*/  F2FP.SATFINITE.E4M3.F32.PACK_AB_MERGE_C R37, R37, R111, RZ ;  /* 0x0000006f2525723e */ /* 0x000fe200048070ff */
[-C--:B------:R-:W-:Y:S01]  /*9aa0*/  FFMA.FTZ R51, R48, R47.reuse, -R51 ;  /* 0x0000002f30337223 */ /* 0x080fe20000010833 */
[----:B------:R-:W-:Y:S01]  /*9ab0*/  FFMA.FTZ R72, R46, R47, R72 ;  /* 0x0000002f2e487223 */ /* 0x000fe20000010048 */
[----:B------:R-:W-:Y:S01]  /*9ac0*/  HADD2.F32 R47, -RZ, R36.H1_H1 ;  /* 0x30000024ff2f7230 */ /* 0x000fe20000004100 */
[-C--:B------:R-:W-:Y:S01]  /*9ad0*/  F2FP.F16.E4M3.UNPACK_B R48, R38.reuse.H1 ;  /* 0x00000026ff30723e */ /* 0x080fe200030006ff */
[----:B------:R-:W-:Y:S01]  /*9ae0*/  IMAD.MOV.U32 R46, RZ, RZ, R14 ;  /* 0x000000ffff2e7224 */ /* 0x000fe200078e000e */
[----:B------:R-:W-:Y:S02]  /*9af0*/  F2FP.F16.E4M3.UNPACK_B R38, R38 ;  /* 0x00000026ff26723e */ /* 0x000fe400020006ff */
[-C--:B------:R-:W-:Y:S01]  /*9b00*/  FMUL.FTZ R12, R47, R114.reuse ;  /* 0x000000722f0c7220 */ /* 0x080fe20000410000 */
[----:B------:R-:W-:Y:S01]  /*9b10*/  FMUL.FTZ R114, R119, R114 ;  /* 0x0000007277727220 */ /* 0x000fe20000410000 */
[----:B------:R-:W-:-:S02]  /*9b20*/  HADD2.F32 R36, -RZ, R48.H0_H0 ;  /* 0x20000030ff247230 */ /* 0x000fc40000004100 */
[-C--:B------:R-:W-:Y:S01]  /*9b30*/  FFMA.FTZ R12, R119, R112.reuse, -R12 ;  /* 0x00000070770c7223 */ /* 0x080fe2000001080c */
[----:B------:R-:W-:Y:S01]  /*9b40*/  FFMA.FTZ R45, R47, R112, R114 ;  /* 0x000000702f2d7223 */ /* 0x000fe20000010072 */
[-C--:B------:R-:W-:Y:S01]  /*9b50*/  F2FP.F16.E4M3.UNPACK_B R47, R115.reuse.H1 ;  /* 0x00000073ff2f723e */ /* 0x080fe200030006ff */
[----:B------:R-:W-:Y:S01]  /*9b60*/  HADD2.F32 R48, -RZ, R48.H1_H1 ;  /* 0x30000030ff307230 */ /* 0x000fe20000004100 */
[----:B------:R-:W-:Y:S02]  /*9b70*/  F2FP.F16.E4M3.UNPACK_B R115, R115 ;  /* 0x00000073ff73723e */ /* 0x000fe400020006ff */
[----:B------:R-:W-:Y:S01]  /*9b80*/  F2FP.SATFINITE.E4M3.F32.PACK_AB_MERGE_C R12, R12, R51, R73 ;  /* 0x000000330c0c723e */ /* 0x000fe20004807049 */
[--C-:B------:R-:W-:Y:S01]  /*9b90*/  HADD2.F32 R121, -RZ, R47.reuse.H0_H0 ;  /* 0x2000002fff797230 */ /* 0x100fe20000004100 */
[----:B------:R-:W-:Y:S01]  /*9ba0*/  F2FP.F16.E4M3.UNPACK_B R51, R46.H1 ;  /* 0x0000002eff33723e */ /* 0x000fe200030006ff */
[----:B------:R-:W-:Y:S01]  /*9bb0*/  HADD2.F32 R47, -RZ, R47.H1_H1 ;  /* 0x3000002fff2f7230 */ /* 0x000fe20000004100 */
[----:B------:R-:W-:-:S02]  /*9bc0*/  F2FP.F16.E4M3.UNPACK_B R73, R113.H1 ;  /* 0x00000071ff49723e */ /* 0x000fc400030006ff */
[----:B------:R-:W-:Y:S01]  /*9bd0*/  FMUL.FTZ R123, R36, R121 ;  /* 0x00000079247b7220 */ /* 0x000fe20000410000 */
[--C-:B------:R-:W-:Y:S01]  /*9be0*/  HADD2.F32 R14, -RZ, R51.reuse.H0_H0 ;  /* 0x20000033ff0e7230 */ /* 0x100fe20000004100 */
[----:B------:R-:W-:Y:S01]  /*9bf0*/  F2FP.F16.E4M3.UNPACK_B R46, R46 ;  /* 0x0000002eff2e723e */ /* 0x000fe200020006ff */
[----:B------:R-:W-:Y:S02]  /*9c00*/  HADD2.F32 R112, -RZ, R51.H1_H1 ;  /* 0x30000033ff707230 */ /* 0x000fe40000004100 */
[----:B------:R-:W-:Y:S01]  /*9c10*/  FMUL.FTZ R51, R48, R47 ;  /* 0x0000002f30337220 */ /* 0x000fe20000410000 */
[--C-:B------:R-:W-:Y:S02]  /*9c20*/  HADD2.F32 R119, -RZ, R73.reuse.H0_H0 ;  /* 0x20000049ff777230 */ /* 0x100fe40000004100 */
[----:B------:R-:W-:Y:S01]  /*9c30*/  FMUL.FTZ R121, R14, R121 ;  /* 0x000000790e797220 */ /* 0x000fe20000410000 */
[----:B------:R-:W-:Y:S02]  /*9c40*/  HADD2.F32 R73, -RZ, R73.H1_H1 ;  /* 0x30000049ff497230 */ /* 0x000fe40000004100 */
[----:B------:R-:W-:Y:S01]  /*9c50*/  FMUL.FTZ R47, R112, R47 ;  /* 0x0000002f702f7220 */ /* 0x000fe20000410000 */
[----:B------:R-:W-:Y:S01]  /*9c60*/  F2FP.F16.E4M3.UNPACK_B R113, R113 ;  /* 0x00000071ff71723e */ /* 0x000fe200020006ff */
[-C--:B------:R-:W-:Y:S01]  /*9c70*/  FFMA.FTZ R14, R14, R119.reuse, -R123 ;  /* 0x000000770e0e7223 */ /* 0x080fe2000001087b */
[----:B------:R-:W-:Y:S01]  /*9c80*/  FFMA.FTZ R36, R36, R119, R121 ;  /* 0x0000007724247223 */ /* 0x000fe20000010079 */
[-C--:B------:R-:W-:Y:S01]  /*9c90*/  FFMA.FTZ R47, R48, R73.reuse, R47 ;  /* 0x00000049302f7223 */ /* 0x080fe2000001002f */
[----:B------:R-:W-:Y:S01]  /*9ca0*/  FFMA.FTZ R51, R112, R73, -R51 ;  /* 0x0000004970337223 */ /* 0x000fe20000010833 */
[----:B------:R-:W-:-:S02]  /*9cb0*/  HADD2.F32 R119, -RZ, R115.H0_H0 ;  /* 0x20000073ff777230 */ /* 0x000fc40000004100 */
[----:B------:R-:W-:Y:S01]  /*9cc0*/  HADD2.F32 R48, -RZ, R38.H0_H0 ;  /* 0x20000026ff307230 */ /* 0x000fe20000004100 */
[----:B------:R-:W-:Y:S01]  /*9cd0*/  F2FP.SATFINITE.E4M3.F32.PACK_AB_MERGE_C R47, R47, R36, RZ ;  /* 0x000000242f2f723e */ /* 0x000fe200048070ff */
        /* <DEDUP_REMOVED lines=12> */
[----:B------:R-:W-:Y:S01]  /*9da0*/  F2FP.SATFINITE.E4M3.F32.PACK_AB_MERGE_C R36, R45, R72, R37 ;  /* 0x000000482d24723e */ /* 0x000fe20004807025 */
[C---:B------:R-:W-:Y:S01]  /*9db0*/  FMUL.FTZ R115, R46.reuse, R115 ;  /* 0x000000732e737220 */ /* 0x040fe20000410000 */
[----:B------:R-:W-:Y:S01]  /*9dc0*/  F2FP.SATFINITE.E4M3.F32.PACK_AB_MERGE_C R37, R41, R44, R13 ;  /* 0x0000002c2925723e */ /* 0x000fe2000480700d */
[----:B------:R-:W-:Y:S01]  /*9dd0*/  FFMA.FTZ R73, R46, R113, -R73 ;  /* 0x000000712e497223 */ /* 0x000fe20000010849 */
[----:B------:R-:W-:-:S02]  /*9de0*/  IMAD.MOV.U32 R13, RZ, RZ, R50 ;  /* 0x000000ffff0d7224 */ /* 0x000fc400078e0032 */
[----:B------:R-:W-:Y:S02]  /*9df0*/  FFMA.FTZ R38, R38, R113, R115 ;  /* 0x0000007126267223 */ /* 0x000fe40000010073 */
[----:B------:R-:W-:-:S03]  /*9e00*/  F2FP.SATFINITE.E4M3.F32.PACK_AB_MERGE_C R14, R73, R112, R14 ;  /* 0x00000070490e723e */ /* 0x000fc6000480700e */
[----:B------:R-:W-:-:S07]  /*9e10*/  F2FP.SATFINITE.E4M3.F32.PACK_AB_MERGE_C R38, R38, R119, R47 ;  /* 0x000000772626723e */ /* 0x000fce000480702f */
.L_x_3129:
[----:B------:R-:W-:Y:S05]  /*9e20*/  BSYNC B2 ;  /* 0x0000000000027941 */ /* 0x000fea0003800000 */
.L_x_3128:
[----:B0-----:R-:W-:-:S05]  /*9e30*/  IADD3 R40, P3, R71, R42, RZ ;  /* 0x0000002a47287210 */ /* 0x001fca0007f7e0ff */
[----:B------:R-:W-:Y:S01]  /*9e40*/  IMAD.X R41, R43, 0x1, R87, P3 ;  /* 0x000000012b297824 */ /* 0x000fe200018e0657 */
[----:B------:R-:W-:-:S04]  /*9e50*/  ISETP.GE.AND P3, PT, R11, R105, PT ;  /* 0x000000690b00720c */ /* 0x000fc80003f66270 */
[----:B---3--:R3:W-:Y:S09]  /*9e60*/  ST.E.128 desc[UR42][R40.64], R12 ;  /* 0x0000000c28007985 */ /* 0x0087f2000c101d2a */
[----:B------:R-:W-:-:S04]  /*9e70*/  @!P3 IADD3 R42, P4, R11, R42, RZ ;  /* 0x0000002a0b2ab210 */ /* 0x000fc80007f9e0ff */
[----:B------:R-:W-:-:S05]  /*9e80*/  @!P3 LEA.HI.X.SX32 R43, R11, R43, 0x1, P4 ;  /* 0x0000002b0b2bb211 */ /* 0x000fca00020f0eff */
[----:B----4-:R3:W-:Y:S04]  /*9e90*/  @!P3 ST.E.128 desc[UR42][R42.64], R36 ;  /* 0x000000242a00b985 */ /* 0x0107e8000c101d2a */
.L_x_3127:
[----:B------:R-:W-:Y:S05]  /*9ea0*/  BSYNC B1 ;  /* 0x0000000000017941 */ /* 0x000fea0003800000 */
.L_x_3126:
[----:B------:R-:W-:-:S03]  /*9eb0*/  UMOV UR4, 0xffffffff ;  /* 0xffffffff00047882 */ /* 0x000fc60000000000 */
[----:B------:R-:W-:Y:S05]  /*9ec0*/  BRA.DIV UR4, `(.L_x_3130) ;  /* 0x0000026a04587947 */ /* 0x000fea000b800000 */
[----:B------:R1:W1:Y:S04]  /*9ed0*/  SHFL.IDX PT, R44, R100, 0x2, 0x181f ;  /* 0x00581f00642c7f89 */ /* 0x00026800000e0000 */
[----:B0--3--:R0:W3:Y:S02]  /*9ee0*/  SHFL.IDX PT, R42, R99, 0x2, 0x181f ;  /* 0x00581f00632a7f89 */ /* 0x0090e400000e0000 */
.L_x_3465:
[----:B------:R-:W-:Y:S01]  /*9ef0*/  VIADD R11, R220, 0x40 ;  /* 0x00000040dc0b7836 */ /* 0x000fe20000000000 */
[----:B------:R-:W-:Y:S04]  /*9f00*/  BSSY B1, `(.L_x_3131) ;  /* 0x00000f9000017945 */ /* 0x000fe80003800000 */
[----:B------:R-:W-:-:S13]  /*9f10*/  ISETP.GE.OR P3, PT, R11, R97, P1 ;  /* 0x000000610b00720c */ /* 0x000fda0000f66670 */
[----:B------:R-:W-:Y:S05]  /*9f20*/  @P3 BRA `(.L_x_3132) ;  /* 0x0000000c00d83947 */ /* 0x000fea0003800000 */
[----:B----4-:R-:W4:Y:S01]  /*9f30*/  LDL R14, [R1+0x4c] ;  /* 0x00004c00010e7983 */ /* 0x010f220000100800 */
[----:B------:R-:W-:Y:S01]  /*9f40*/  SEL R11, R34, R106, !P0 ;  /* 0x0000006a220b7207 */ /* 0x000fe20004000000 */
[C---:B------:R-:W-:Y:S01]  /*9f50*/  VIADD R15, R220.reuse, 0x40 ;  /* 0x00000040dc0f7836 */ /* 0x040fe20000000000 */
[----:B---3--:R-:W-:Y:S01]  /*9f60*/  IADD3 R40, P3, R71, R42, RZ ;  /* 0x0000002a47287210 */ /* 0x008fe20007f7e0ff */
[----:B------:R-:W-:Y:S01]  /*9f70*/  VIADD R36, R220, 0x40 ;  /* 0x00000040dc247836 */ /* 0x000fe20000000000 */
[----:B------:R-:W-:Y:S01]  /*9f80*/  SHF.R.S32.HI R12, RZ, 0x1f, R11 ;  /* 0x0000001fff0c7819 */ /* 0x000fe2000001140b */
[----:B------:R-:W-:Y:S01]  /*9f90*/  IMAD.SHL.U32 R15, R15, 0x80, RZ ;  /* 0x000000800f0f7824 */ /* 0x000fe200078e00ff */
[----:B------:R-:W-:Y:S01]  /*9fa0*/  BSSY B2, `(.L_x_3133) ;  /* 0x00000e9000027945 */ /* 0x000fe20003800000 */
[----:B-1----:R-:W-:Y:S01]  /*9fb0*/  IMAD.X R41, R44, 0x1, R87, P3 ;  /* 0x000000012c297824 */ /* 0x002fe200018e0657 */
[----:B------:R-:W-:Y:S02]  /*9fc0*/  LEA.HI R12, R12, R11, RZ, 0x5 ;  /* 0x0000000b0c0c7211 */ /* 0x000fe400078f28ff */
[----:B------:R-:W-:-:S02]  /*9fd0*/  SHF.L.U32 R36, R36, 0x7, RZ ;  /* 0x0000000724247819 */ /* 0x000fc400000006ff */
[----:B------:R-:W-:Y:S02]  /*9fe0*/  LEA.HI.SX32 R12, R12, R77, 0x1b ;  /* 0x0000004d0c0c7211 */ /* 0x000fe400078fdaff */
[----:B------:R-:W-:Y:S02]  /*9ff0*/  LOP3.LUT R36, R36, 0x380, RZ, 0xc0, !PT ;  /* 0x0000038024247812 */ /* 0x000fe400078ec0ff */
[----:B------:R-:W-:Y:S01]  /*a000*/  SHF.R.S32.HI R13, RZ, 0x1f, R12 ;  /* 0x0000001fff0d7819 */ /* 0x000fe2000001140c */
[----:B------:R-:W-:Y:S01]  /*a010*/  IMAD.SHL.U32 R11, R12, 0x10, RZ ;  /* 0x000000100c0b7824 */ /* 0x000fe200078e00ff */
[----:B------:R-:W-:Y:S02]  /*a020*/  LOP3.LUT R15, R15, 0x380, RZ, 0xc0, !PT ;  /* 0x000003800f0f7812 */ /* 0x000fe400078ec0ff */
[----:B------:R-:W-:Y:S02]  /*a030*/  LEA.HI R13, R13, R12, RZ, 0x3 ;  /* 0x0000000c0d0d7211 */ /* 0x000fe400078f18ff */
[----:B------:R-:W-:-:S02]  /*a040*/  SHF.R.U32.HI R15, RZ, 0x3, R15 ;  /* 0x00000003ff0f7819 */ /* 0x000fc4000001160f */
[----:B------:R-:W-:Y:S01]  /*a050*/  LOP3.LUT R12, R36, 0x70, R11, 0xf8, !PT ;  /* 0x00000070240c7812 */ /* 0x000fe200078ef80b */
[----:B------:R-:W-:-:S03]  /*a060*/  IMAD.SHL.U32 R13, R13, 0x800, RZ ;  /* 0x000008000d0d7824 */ /* 0x000fc600078e00ff */
[----:B------:R-:W-:Y:S02]  /*a070*/  LOP3.LUT R12, R12, R15, RZ, 0x3c, !PT ;  /* 0x0000000f0c0c7212 */ /* 0x000fe400078e3cff */
[----:B------:R-:W-:-:S04]  /*a080*/  LOP3.LUT R13, R13, 0xffffc000, RZ, 0xc0, !PT ;  /* 0xffffc0000d0d7812 */ /* 0x000fc800078ec0ff */
[----:B----4-:R-:W-:Y:S01]  /*a090*/  IADD3 R12, R12, R13, R14 ;  /* 0x0000000d0c0c7210 */ /* 0x010fe20007ffe00e */
[----:B------:R-:W-:-:S04]  /*a0a0*/  IMAD R13, R217, 0x8000, R6 ;  /* 0x00008000d90d7824 */ /* 0x000fc800078e0206 */
[----:B------:R-:W-:Y:S02]  /*a0b0*/  IMAD R15, R217, 0x8000, R12 ;  /* 0x00008000d90f7824 */ /* 0x000fe400078e020c */
[C---:B------:R-:W-:Y:S02]  /*a0c0*/  IMAD.IADD R13, R216.reuse, 0x1, R13 ;  /* 0x00000001d80d7824 */ /* 0x040fe400078e020d */
[----:B------:R-:W-:-:S04]  /*a0d0*/  IMAD.IADD R36, R216, 0x1, R15 ;  /* 0x00000001d8247824 */ /* 0x000fc800078e020f */
[----:B------:R-:W1:Y:S04]  /*a0e0*/  LDS.128 R12, [R13+0x28400] ;  /* 0x028400000d0c7984 */ /* 0x000e680000000c00 */
[----:B------:R-:W3:Y:S01]  /*a0f0*/  LDS.128 R36, [R36+0x28400] ;  /* 0x0284000024247984 */ /* 0x000ee20000000c00 */
[----:B------:R-:W-:Y:S05]  /*a100*/  @P2 BRA `(.L_x_3134) ;  /* 0x0000000c00482947 */ /* 0x000fea0003800000 */
[----:B---3--:R-:W-:Y:S01]  /*a110*/  IMAD.MOV.U32 R58, RZ, RZ, R36 ;  /* 0x000000ffff3a7224 */ /* 0x008fe200078e0024 */
[--C-:B------:R-:W-:Y:S01]  /*a120*/  SHF.R.U32.HI R43, RZ, 0x8, R53.reuse ;  /* 0x00000008ff2b7819 */ /* 0x100fe20000011635 */
[----:B-1----:R-:W-:Y:S01]  /*a130*/  IMAD.MOV.U32 R56, RZ, RZ, R12 ;  /* 0x000000ffff387224 */ /* 0x002fe200078e000c */
[----:B------:R-:W-:Y:S02]  /*a140*/  LOP3.LUT R45, R53, 0xff0000ff, RZ, 0xc0, !PT ;  /* 0xff0000ff352d7812 */ /* 0x000fe400078ec0ff */
[----:B------:R-:W-:Y:S02]  /*a150*/  SHF.R.U32.HI R48, RZ, 0x10, R53 ;  /* 0x00000010ff307819 */ /* 0x000fe40000011635 */
[--C-:B------:R-:W-:Y:S02]  /*a160*/  SHF.R.U32.HI R47, RZ, 0x8, R55.reuse ;  /* 0x00000008ff2f7819 */ /* 0x100fe40000011637 */
[----:B------:R-:W-:Y:S01]  /*a170*/  LOP3.LUT R46, R55, 0xff0000ff, RZ, 0xc0, !PT ;  /* 0xff0000ff372e7812 */ /* 0x000fe200078ec0ff */
[----:B------:R-:W-:Y:S01]  /*a180*/  IMAD.U32 R48, R48, 0x10000, RZ ;  /* 0x0001000030307824 */ /* 0x000fe200078e00ff */
[----:B------:R-:W-:Y:S01]  /*a190*/  SHF.R.U32.HI R49, RZ, 0x10, R55 ;  /* 0x00000010ff317819 */ /* 0x000fe20000011637 */
[----:B------:R-:W-:Y:S01]  /*a1a0*/  IMAD.SHL.U32 R47, R47, 0x100, RZ ;  /* 0x000001002f2f7824 */ /* 0x000fe200078e00ff */
[----:B------:R-:W-:-:S02]  /*a1b0*/  SHF.R.U32.HI R53, RZ, 0x8, R59 ;  /* 0x00000008ff357819 */ /* 0x000fc4000001163b */
[----:B------:R-:W-:Y:S02]  /*a1c0*/  LOP3.LUT R54, R59, 0xff0000ff, RZ, 0xc0, !PT ;  /* 0xff0000ff3b367812 */ /* 0x000fe400078ec0ff */
[----:B------:R-:W-:Y:S01]  /*a1d0*/  SHF.R.U32.HI R55, RZ, 0x10, R59 ;  /* 0x00000010ff377819 */ /* 0x000fe2000001163b */
[----:B------:R-:W-:Y:S01]  /*a1e0*/  IMAD.SHL.U32 R53, R53, 0x100, RZ ;  /* 0x0000010035357824 */ /* 0x000fe200078e00ff */
[----:B------:R-:W-:Y:S02]  /*a1f0*/  F2FP.F16.E4M3.UNPACK_B R74, R109.H1 ;  /* 0x0000006dff4a723e */ /* 0x000fe400030006ff */
[----:B------:R-:W-:Y:S01]  /*a200*/  F2FP.F16.E4M3.UNPACK_B R72, R58.H1 ;  /* 0x0000003aff48723e */ /* 0x000fe200030006ff */
[----:B------:R-:W-:Y:S01]  /*a210*/  IMAD.U32 R55, R55, 0x10000, RZ ;  /* 0x0001000037377824 */ /* 0x000fe200078e00ff */
[----:B------:R-:W-:Y:S01]  /*a220*/  F2FP.F16.E4M3.UNPACK_B R59, R56.H1 ;  /* 0x00000038ff3b723e */ /* 0x000fe200030006ff */
[----:B------:R-:W-:Y:S01]  /*a230*/  HADD2.F32 R75, -RZ, R74.H0_H0 ;  /* 0x2000004aff4b7230 */ /* 0x000fe20000004100 */
[--C-:B------:R-:W-:Y:S01]  /*a240*/  SHF.R.U32.HI R50, RZ, 0x8, R57.reuse ;  /* 0x00000008ff327819 */ /* 0x100fe20000011639 */
[----:B------:R-:W-:Y:S01]  /*a250*/  HADD2.F32 R36, -RZ, R72.H0_H0 ;  /* 0x20000048ff247230 */ /* 0x000fe20000004100 */
[----:B------:R-:W-:Y:S01]  /*a260*/  LOP3.LUT R51, R57, 0xff0000ff, RZ, 0xc0, !PT ;  /* 0xff0000ff39337812 */ /* 0x000fe200078ec0ff */
[----:B------:R-:W-:Y:S01]  /*a270*/  HADD2.F32 R12, -RZ, R59.H0_H0 ;  /* 0x2000003bff0c7230 */ /* 0x000fe20000004100 */
[----:B------:R-:W-:Y:S01]  /*a280*/  SHF.R.U32.HI R52, RZ, 0x10, R57 ;  /* 0x00000010ff347819 */ /* 0x000fe20000011639 */
[----:B------:R-:W-:Y:S01]  /*a290*/  HADD2.F32 R74, -RZ, R74.H1_H1 ;  /* 0x3000004aff4a7230 */ /* 0x000fe20000004100 */
[----:B------:R-:W-:Y:S01]  /*a2a0*/  F2FP.F16.E4M3.UNPACK_B R57, R107.H1 ;  /* 0x0000006bff39723e */ /* 0x000fe200030006ff */
[----:B--2---:R-:W-:Y:S01]  /*a2b0*/  FMUL.FTZ R111, R36, R75 ;  /* 0x0000004b246f7220 */ /* 0x004fe20000410000 */
[----:B------:R-:W-:-:S02]  /*a2c0*/  HADD2.F32 R72, -RZ, R72.H1_H1 ;  /* 0x30000048ff487230 */ /* 0x000fc40000004100 */
[----:B------:R-:W-:Y:S01]  /*a2d0*/  FMUL.FTZ R75, R12, R75 ;  /* 0x0000004b0c4b7220 */ /* 0x000fe20000410000 */
[----:B------:R-:W-:Y:S01]  /*a2e0*/  HADD2.F32 R59, -RZ, R59.H1_H1 ;  /* 0x3000003bff3b7230 */ /* 0x000fe20000004100 */
[----:B------:R-:W-:Y:S01]  /*a2f0*/  F2FP.F16.E4M3.UNPACK_B R109, R109 ;  /* 0x0000006dff6d723e */ /* 0x000fe200020006ff */
[--C-:B------:R-:W-:Y:S02]  /*a300*/  HADD2.F32 R73, -RZ, R57.reuse.H0_H0 ;  /* 0x20000039ff497230 */ /* 0x100fe40000004100 */
[----:B------:R-:W-:Y:S01]  /*a310*/  FMUL.FTZ R112, R72, R74 ;  /* 0x0000004a48707220 */ /* 0x000fe20000410000 */
[----:B------:R-:W-:Y:S01]  /*a320*/  HADD2.F32 R57, -RZ, R57.H1_H1 ;  /* 0x30000039ff397230 */ /* 0x000fe20000004100 */
[----:B------:R-:W-:Y:S01]  /*a330*/  F2FP.F16.E4M3.UNPACK_B R58, R58 ;  /* 0x0000003aff3a723e */ /* 0x000fe200020006ff */
[----:B------:R-:W-:Y:S02]  /*a340*/  IMAD.SHL.U32 R50, R50, 0x100, RZ ;  /* 0x0000010032327824 */ /* 0x000fe400078e00ff */
        /* <DEDUP_REMOVED lines=8> */
[----:B------:R-:W-:Y:S01]  /*a3d0*/  LOP3.LUT R50, R51, 0xff00, R50, 0xf8, !PT ;  /* 0x0000ff0033327812 */ /* 0x000fe200078ef832 */
[----:B------:R-:W-:Y:S01]  /*a3e0*/  HADD2.F32 R73, -RZ, R58.H0_H0 ;  /* 0x2000003aff497230 */ /* 0x000fe20000004100 */
[----:B------:R-:W-:Y:S01]  /*a3f0*/  F2FP.F16.E4M3.UNPACK_B R51, R37 ;  /* 0x00000025ff33723e */ /* 0x000fe200020006ff */
        /* <DEDUP_REMOVED lines=10> */
[----:B------:R-:W-:Y:S01]  /*a4a0*/  HADD2.F32 R72, -RZ, R58.H1_H1 ;  /* 0x3000003aff487230 */ /* 0x000fe20000004100 */
[----:B------:R-:W-:-:S02]  /*a4b0*/  MOV R74, R38 ;  /* 0x00000026004a7202 */ /* 0x000fc40000000f00 */
[-C--:B------:R-:W-:Y:S02]  /*a4c0*/  F2FP.F16.E4M3.UNPACK_B R112, R108.reuse.H1 ;  /* 0x0000006cff70723e */ /* 0x080fe400030006ff */
[-C--:B------:R-:W-:Y:S01]  /*a4d0*/  FMUL.FTZ R111, R72, R109.reuse ;  /* 0x0000006d486f7220 */ /* 0x080fe20000410000 */
[C---:B------:R-:W-:Y:S01]  /*a4e0*/  FMUL.FTZ R109, R56.reuse, R109 ;  /* 0x0000006d386d7220 */ /* 0x040fe20000410000 */
[----:B------:R-:W-:Y:S01]  /*a4f0*/  F2FP.F16.E4M3.UNPACK_B R108, R108 ;  /* 0x0000006cff6c723e */ /* 0x000fe200020006ff */
[--C-:B------:R-:W-:Y:S02]  /*a500*/  HADD2.F32 R113, -RZ, R112.reuse.H0_H0 ;  /* 0x20000070ff717230 */ /* 0x100fe40000004100 */
[-C--:B------:R-:W-:Y:S01]  /*a510*/  FFMA.FTZ R58, R56, R107.reuse, -R111 ;  /* 0x0000006b383a7223 */ /* 0x080fe2000001086f */
[----:B------:R-:W-:Y:S01]  /*a520*/  FFMA.FTZ R56, R72, R107, R109 ;  /* 0x0000006b48387223 */ /* 0x000fe2000001006d */
[----:B------:R-:W-:Y:S01]  /*a530*/  IMAD.MOV.U32 R72, RZ, RZ, R14 ;  /* 0x000000ffff487224 */ /* 0x000fe200078e000e */
[----:B------:R-:W-:Y:S01]  /*a540*/  F2FP.F16.E4M3.UNPACK_B R107, R110.H1 ;  /* 0x0000006eff6b723e */ /* 0x000fe200030006ff */
[----:B------:R-:W-:Y:S01]  /*a550*/  HADD2.F32 R112, -RZ, R112.H1_H1 ;  /* 0x30000070ff707230 */ /* 0x000fe20000004100 */
[----:B------:R-:W-:-:S02]  /*a560*/  F2FP.F16.E4M3.UNPACK_B R109, R74.H1 ;  /* 0x0000004aff6d723e */ /* 0x000fc400030006ff */
[----:B------:R-:W-:Y:S01]  /*a570*/  F2FP.F16.E4M3.UNPACK_B R111, R72.H1 ;  /* 0x00000048ff6f723e */ /* 0x000fe200030006ff */
[--C-:B------:R-:W-:Y:S01]  /*a580*/  HADD2.F32 R115, -RZ, R107.reuse.H0_H0 ;  /* 0x2000006bff737230 */ /* 0x100fe20000004100 */
[----:B------:R-:W-:Y:S01]  /*a590*/  F2FP.F16.E4M3.UNPACK_B R110, R110 ;  /* 0x0000006eff6e723e */ /* 0x000fe200020006ff */
[----:B------:R-:W-:Y:S01]  /*a5a0*/  HADD2.F32 R114, -RZ, R107.H1_H1 ;  /* 0x3000006bff727230 */ /* 0x000fe20000004100 */
[----:B------:R-:W-:Y:S01]  /*a5b0*/  F2FP.SATFINITE.E4M3.F32.PACK_AB_MERGE_C R36, R56, R73, R36 ;  /* 0x000000493824723e */ /* 0x000fe20004807024 */
[----:B------:R-:W-:Y:S01]  /*a5c0*/  HADD2.F32 R14, -RZ, R111.H0_H0 ;  /* 0x2000006fff0e7230 */ /* 0x000fe20000004100 */
[----:B------:R-:W-:Y:S01]  /*a5d0*/  F2FP.SATFINITE.E4M3.F32.PACK_AB_MERGE_C R12, R59, R12, RZ ;  /* 0x0000000c3b0c723e */ /* 0x000fe200048070ff */
[----:B------:R-:W-:Y:S01]  /*a5e0*/  HADD2.F32 R107, -RZ, R109.H1_H1 ;  /* 0x3000006dff6b7230 */ /* 0x000fe20000004100 */
[----:B------:R-:W-:Y:S01]  /*a5f0*/  LOP3.LUT R54, R54, 0xff00, R53, 0xf8, !PT ;  /* 0x0000ff0036367812 */ /* 0x000fe200078ef835 */
[----:B------:R-:W-:Y:S01]  /*a600*/  HADD2.F32 R111, -RZ, R111.H1_H1 ;  /* 0x3000006fff6f7230 */ /* 0x000fe20000004100 */
[----:B------:R-:W-:Y:S01]  /*a610*/  F2FP.SATFINITE.E4M3.F32.PACK_AB_MERGE_C R12, R58, R75, R12 ;  /* 0x0000004b3a0c723e */ /* 0x000fe2000480700c */
[----:B------:R-:W-:-:S02]  /*a620*/  HADD2.F32 R38, -RZ, R109.H0_H0 ;  /* 0x2000006dff267230 */ /* 0x000fc40000004100 */
[-C--:B------:R-:W-:Y:S01]  /*a630*/  FMUL.FTZ R116, R107, R114.reuse ;  /* 0x000000726b747220 */ /* 0x080fe20000410000 */
[C---:B------:R-:W-:Y:S02]  /*a640*/  FMUL.FTZ R114, R111.reuse, R114 ;  /* 0x000000726f727220 */ /* 0x040fe40000410000 */
[-C--:B------:R-:W-:Y:S01]  /*a650*/  FMUL.FTZ R117, R38, R115.reuse ;  /* 0x0000007326757220 */ /* 0x080fe20000410000 */
[-C--:B------:R-:W-:Y:S01]  /*a660*/  FFMA.FTZ R109, R111, R112.reuse, -R116 ;  /* 0x000000706f6d7223 */ /* 0x080fe20000010874 */
[C---:B------:R-:W-:Y:S01]  /*a670*/  FMUL.FTZ R115, R14.reuse, R115 ;  /* 0x000000730e737220 */ /* 0x040fe20000410000 */
[----:B------:R-:W-:Y:S01]  /*a680*/  FFMA.FTZ R107, R107, R112, R114 ;  /* 0x000000706b6b7223 */ /* 0x000fe20000010072 */
[----:B------:R-:W-:Y:S01]  /*a690*/  F2FP.F16.E4M3.UNPACK_B R111, R74 ;  /* 0x0000004aff6f723e */ /* 0x000fe200020006ff */
[-C--:B------:R-:W-:Y:S01]  /*a6a0*/  FFMA.FTZ R14, R14, R113.reuse, -R117 ;  /* 0x000000710e0e7223 */ /* 0x080fe20000010875 */
[----:B------:R-:W-:Y:S01]  /*a6b0*/  F2FP.F16.E4M3.UNPACK_B R112, R72 ;  /* 0x00000048ff70723e */ /* 0x000fe200020006ff */
[----:B------:R-:W-:Y:S01]  /*a6c0*/  FFMA.FTZ R38, R38, R113, R115 ;  /* 0x0000007126267223 */ /* 0x000fe20000010073 */
[----:B------:R-:W-:-:S02]  /*a6d0*/  HADD2.F32 R115, -RZ, R110.H0_H0 ;  /* 0x2000006eff737230 */ /* 0x000fc40000004100 */
[--C-:B------:R-:W-:Y:S01]  /*a6e0*/  HADD2.F32 R74, -RZ, R111.reuse.H0_H0 ;  /* 0x2000006fff4a7230 */ /* 0x100fe20000004100 */
        /* <DEDUP_REMOVED lines=12> */
[----:B------:R-:W-:-:S03]  /*a7b0*/  FMUL.FTZ R112, R111, R110 ;  /* 0x0000006e6f707220 */ /* 0x000fc60000410000 */
[C---:B------:R-:W-:Y:S01]  /*a7c0*/  FMUL.FTZ R110, R113.reuse, R110 ;  /* 0x0000006e716e7220 */ /* 0x040fe20000410000 */
[----:B------:R-:W-:-:S03]  /*a7d0*/  FFMA.FTZ R113, R113, R108, -R112 ;  /* 0x0000006c71717223 */ /* 0x000fc60000010870 */
[----:B------:R-:W-:Y:S01]  /*a7e0*/  FFMA.FTZ R111, R111, R108, R110 ;  /* 0x0000006c6f6f7223 */ /* 0x000fe2000001006e */
[----:B------:R-:W-:Y:S01]  /*a7f0*/  IMAD.SHL.U32 R108, R43, 0x100, RZ ;  /* 0x000001002b6c7824 */ /* 0x000fe200078e00ff */
[----:B------:R-:W-:Y:S01]  /*a800*/  LOP3.LUT R43, R46, 0xff00, R47, 0xf8, !PT ;  /* 0x0000ff002e2b7812 */ /* 0x000fe200078ef82f */
[----:B------:R-:W-:Y:S01]  /*a810*/  IMAD.U32 R46, R49, 0x10000, RZ ;  /* 0x00010000312e7824 */ /* 0x000fe200078e00ff */
[----:B------:R-:W-:Y:S02]  /*a820*/  SHF.L.U32 R49, R52, 0x10, RZ ;  /* 0x0000001034317819 */ /* 0x000fe400000006ff */
[----:B------:R-:W-:Y:S02]  /*a830*/  LOP3.LUT R45, R45, 0xff00, R108, 0xf8, !PT ;  /* 0x0000ff002d2d7812 */ /* 0x000fe400078ef86c */
[----:B------:R-:W-:Y:S02]  /*a840*/  LOP3.LUT R49, R50, 0xff0000, R49, 0xf8, !PT ;  /* 0x00ff000032317812 */ /* 0x000fe400078ef831 */
[----:B------:R-:W-:Y:S01]  /*a850*/  LOP3.LUT R47, R45, 0xff0000, R48, 0xf8, !PT ;  /* 0x00ff00002d2f7812 */ /* 0x000fe200078ef830 */
[----:B------:R-:W-:Y:S01]  /*a860*/  HADD2.F32 R45, -RZ, R51.H0_H0 ;  /* 0x20000033ff2d7230 */ /* 0x000fe20000004100 */
[----:B------:R-:W-:-:S02]  /*a870*/  F2FP.F16.E4M3.UNPACK_B R57, R49 ;  /* 0x00000031ff39723e */ /* 0x000fc400020006ff */
[----:B------:R-:W-:Y:S02]  /*a880*/  F2FP.F16.E4M3.UNPACK_B R50, R13 ;  /* 0x0000000dff32723e */ /* 0x000fe400020006ff */
[----:B------:R-:W-:Y:S01]  /*a890*/  F2FP.F16.E4M3.UNPACK_B R56, R47 ;  /* 0x0000002fff38723e */ /* 0x000fe200020006ff */
[--C-:B------:R-:W-:Y:S01]  /*a8a0*/  HADD2.F32 R48, -RZ, R57.reuse.H0_H0 ;  /* 0x20000039ff307230 */ /* 0x100fe20000004100 */
[----:B------:R-:W-:Y:S01]  /*a8b0*/  LOP3.LUT R43, R43, 0xff0000, R46, 0xf8, !PT ;  /* 0x00ff00002b2b7812 */ /* 0x000fe200078ef82e */
[----:B------:R-:W-:Y:S01]  /*a8c0*/  HADD2.F32 R46, -RZ, R50.H0_H0 ;  /* 0x20000032ff2e7230 */ /* 0x000fe20000004100 */
[----:B------:R-:W-:Y:S01]  /*a8d0*/  F2FP.SATFINITE.E4M3.F32.PACK_AB_MERGE_C R14, R113, R72, R14 ;  /* 0x00000048710e723e */ /* 0x000fe2000480700e */
[----:B------:R-:W-:Y:S02]  /*a8e0*/  HADD2.F32 R52, -RZ, R56.H0_H0 ;  /* 0x20000038ff347230 */ /* 0x000fe40000004100 */
[----:B------:R-:W-:Y:S01]  /*a8f0*/  FMUL.FTZ R53, R45, R48 ;  /* 0x000000302d357220 */ /* 0x000fe20000410000 */
[----:B------:R-:W-:-:S02]  /*a900*/  HADD2.F32 R57, -RZ, R57.H1_H1 ;  /* 0x30000039ff397230 */ /* 0x000fc40000004100 */
[C---:B------:R-:W-:Y:S01]  /*a910*/  FMUL.FTZ R58, R46.reuse, R48 ;  /* 0x000000302e3a7220 */ /* 0x040fe20000410000 */
[----:B------:R-:W-:Y:S02]  /*a920*/  HADD2.F32 R50, -RZ, R50.H1_H1 ;  /* 0x30000032ff327230 */ /* 0x000fe40000004100 */
[-C--:B------:R-:W-:Y:S01]  /*a930*/  FFMA.FTZ R46, R46, R52.reuse, -R53 ;  /* 0x000000342e2e7223 */ /* 0x080fe20000010835 */
[----:B------:R-:W-:Y:S01]  /*a940*/  HADD2.F32 R53, -RZ, R51.H1_H1 ;  /* 0x30000033ff357230 */ /* 0x000fe20000004100 */
[----:B------:R-:W-:Y:S01]  /*a950*/  LOP3.LUT R48, R54, 0xff0000, R55, 0xf8, !PT ;  /* 0x00ff000036307812 */ /* 0x000fe200078ef837 */
[----:B------:R-:W-:Y:S01]  /*a960*/  FFMA.FTZ R45, R45, R52, R58 ;  /* 0x000000342d2d7223 */ /* 0x000fe2000001003a */
[----:B------:R-:W-:Y:S01]  /*a970*/  F2FP.F16.E4M3.UNPACK_B R52, R37.H1 ;  /* 0x00000025ff34723e */ /* 0x000fe200030006ff */
[----:B------:R-:W-:Y:S01]  /*a980*/  HADD2.F32 R56, -RZ, R56.H1_H1 ;  /* 0x30000038ff387230 */ /* 0x000fe20000004100 */
[----:B------:R-:W-:Y:S01]  /*a990*/  F2FP.F16.E4M3.UNPACK_B R55, R49.H1 ;  /* 0x00000031ff37723e */ /* 0x000fe200030006ff */
[----:B------:R-:W-:Y:S01]  /*a9a0*/  FMUL.FTZ R58, R50, R57 ;  /* 0x00000039323a7220 */ /* 0x000fe20000410000 */
[----:B------:R-:W-:Y:S01]  /*a9b0*/  F2FP.F16.E4M3.UNPACK_B R51, R13.H1 ;  /* 0x0000000dff33723e */ /* 0x000fe200030006ff */
[----:B------:R-:W-:Y:S01]  /*a9c0*/  FMUL.FTZ R13, R53, R57 ;  /* 0x00000039350d7220 */ /* 0x000fe20000410000 */
[----:B------:R-:W-:Y:S01]  /*a9d0*/  HADD2.F32 R49, -RZ, R52.H0_H0 ;  /* 0x20000034ff317230 */ /* 0x000fe20000004100 */
[----:B------:R-:W-:Y:S01]  /*a9e0*/  F2FP.F16.E4M3.UNPACK_B R54, R47.H1 ;  /* 0x0000002fff36723e */ /* 0x000fe200030006ff */
[----:B------:R-:W-:-:S02]  /*a9f0*/  HADD2.F32 R72, -RZ, R55.H0_H0 ;  /* 0x20000037ff487230 */ /* 0x000fc40000004100 */
[-C--:B------:R-:W-:Y:S01]  /*aa00*/  FFMA.FTZ R13, R50, R56.reuse, -R13 ;  /* 0x00000038320d7223 */ /* 0x080fe2000001080d */
[----:B------:R-:W-:Y:S02]  /*aa10*/  HADD2.F32 R37, -RZ, R51.H0_H0 ;  /* 0x20000033ff257230 */ /* 0x000fe40000004100 */
[----:B------:R-:W-:Y:S01]  /*aa20*/  FFMA.FTZ R50, R53, R56, R58 ;  /* 0x0000003835327223 */ /* 0x000fe2000001003a */
[----:B------:R-:W-:Y:S01]  /*aa30*/  HADD2.F32 R56, -RZ, R52.H1_H1 ;  /* 0x30000034ff387230 */ /* 0x000fe20000004100 */
[----:B------:R-:W-:Y:S01]  /*aa40*/  F2FP.SATFINITE.E4M3.F32.PACK_AB_MERGE_C R38, R111, R74, R38 ;  /* 0x0000004a6f26723e */ /* 0x000fe20004807026 */
[----:B------:R-:W-:Y:S02]  /*aa50*/  HADD2.F32 R52, -RZ, R55.H1_H1 ;  /* 0x30000037ff347230 */ /* 0x000fe40000004100 */
[-C--:B------:R-:W-:Y:S01]  /*aa60*/  FMUL.FTZ R74, R49, R72.reuse ;  /* 0x00000048314a7220 */ /* 0x080fe20000410000 */
[--C-:B------:R-:W-:Y:S02]  /*aa70*/  HADD2.F32 R58, -RZ, R54.reuse.H0_H0 ;  /* 0x20000036ff3a7230 */ /* 0x100fe40000004100 */
[----:B------:R-:W-:Y:S01]  /*aa80*/  FMUL.FTZ R72, R37, R72 ;  /* 0x0000004825487220 */ /* 0x000fe20000410000 */
[----:B------:R-:W-:Y:S01]  /*aa90*/  HADD2.F32 R51, -RZ, R51.H1_H1 ;  /* 0x30000033ff337230 */ /* 0x000fe20000004100 */
[----:B------:R-:W-:Y:S01]  /*aaa0*/  F2FP.F16.E4M3.UNPACK_B R53, R39 ;  /* 0x00000027ff35723e */ /* 0x000fe200020006ff */
[----:B------:R-:W-:-:S02]  /*aab0*/  HADD2.F32 R55, -RZ, R54.H1_H1 ;  /* 0x30000036ff377230 */ /* 0x000fc40000004100 */
[C---:B------:R-:W-:Y:S01]  /*aac0*/  FMUL.FTZ R54, R56.reuse, R52 ;  /* 0x0000003438367220 */ /* 0x040fe20000410000 */
[----:B------:R-:W-:Y:S01]  /*aad0*/  FFMA.FTZ R47, R49, R58, R72 ;  /* 0x0000003a312f7223 */ /* 0x000fe20000010048 */
[----:B------:R-:W-:Y:S01]  /*aae0*/  F2FP.F16.E4M3.UNPACK_B R49, R48 ;  /* 0x00000030ff31723e */ /* 0x000fe200020006ff */
[C---:B------:R-:W-:Y:S01]  /*aaf0*/  FMUL.FTZ R59, R51.reuse, R52 ;  /* 0x00000034333b7220 */ /* 0x040fe20000410000 */
[----:B------:R-:W-:Y:S01]  /*ab00*/  FFMA.FTZ R52, R51, R55, -R54 ;  /* 0x0000003733347223 */ /* 0x000fe20000010836 */
[----:B------:R-:W-:Y:S01]  /*ab10*/  F2FP.F16.E4M3.UNPACK_B R54, R15 ;  /* 0x0000000fff36723e */ /* 0x000fe200020006ff */
[----:B------:R-:W-:Y:S01]  /*ab20*/  FFMA.FTZ R37, R37, R58, -R74 ;  /* 0x0000003a25257223 */ /* 0x000fe2000001084a */
[----:B------:R-:W-:Y:S01]  /*ab30*/  F2FP.F16.E4M3.UNPACK_B R51, R43 ;  /* 0x0000002bff33723e */ /* 0x000fe200020006ff */
[----:B------:R-:W-:Y:S02]  /*ab40*/  HADD2.F32 R58, -RZ, R53.H0_H0 ;  /* 0x20000035ff3a7230 */ /* 0x000fe40000004100 */
[----:B------:R-:W-:Y:S01]  /*ab50*/  FFMA.FTZ R56, R56, R55, R59 ;  /* 0x0000003738387223 */ /* 0x000fe2000001003b */
[----:B------:R-:W-:Y:S01]  /*ab60*/  HADD2.F32 R57, -RZ, R49.H0_H0 ;  /* 0x20000031ff397230 */ /* 0x000fe20000004100 */
[----:B------:R-:W-:Y:S01]  /*ab70*/  F2FP.SATFINITE.E4M3.F32.PACK_AB_MERGE_C R37, R52, R37, RZ ;  /* 0x000000253425723e */ /* 0x000fe200048070ff */
[----:B------:R-:W-:-:S02]  /*ab80*/  HADD2.F32 R55, -RZ, R54.H0_H0 ;  /* 0x20000036ff377230 */ /* 0x000fc40000004100 */
[----:B------:R-:W-:Y:S02]  /*ab90*/  HADD2.F32 R59, -RZ, R51.H0_H0 ;  /* 0x20000033ff3b7230 */ /* 0x000fe40000004100 */
[CC--:B------:R-:W-:Y:S01]  /*aba0*/  FMUL.FTZ R72, R58.reuse, R57.reuse ;  /* 0x000000393a487220 */ /* 0x0c0fe20000410000 */
[----:B------:R-:W-:Y:S02]  /*abb0*/  HADD2.F32 R53, -RZ, R53.H1_H1 ;  /* 0x30000035ff357230 */ /* 0x000fe40000004100 */
[C---:B------:R-:W-:Y:S01]  /*abc0*/  FMUL.FTZ R73, R55.reuse, R57 ;  /* 0x0000003937497220 */ /* 0x040fe20000410000 */
[----:B------:R-:W-:Y:S01]  /*abd0*/  F2FP.F16.E4M3.UNPACK_B R57, R39.H1 ;  /* 0x00000027ff39723e */ /* 0x000fe200030006ff */
[----:B------:R-:W-:Y:S01]  /*abe0*/  FFMA.FTZ R55, R55, R59, -R72 ;  /* 0x0000003b37377223 */ /* 0x000fe20000010848 */
[----:B------:R-:W-:Y:S01]  /*abf0*/  F2FP.F16.E4M3.UNPACK_B R72, R48.H1 ;  /* 0x00000030ff48723e */ /* 0x000fe200030006ff */
[----:B------:R-:W-:Y:S01]  /*ac00*/  HADD2.F32 R49, -RZ, R49.H1_H1 ;  /* 0x30000031ff317230 */ /* 0x000fe20000004100 */
[----:B------:R-:W-:Y:S01]  /*ac10*/  F2FP.F16.E4M3.UNPACK_B R48, R15.H1 ;  /* 0x0000000fff30723e */ /* 0x000fe200030006ff */
[----:B------:R-:W-:Y:S01]  /*ac20*/  FFMA.FTZ R15, R58, R59, R73 ;  /* 0x0000003b3a0f7223 */ /* 0x000fe20000010049 */
[----:B------:R-:W-:Y:S01]  /*ac30*/  F2FP.F16.E4M3.UNPACK_B R59, R43.H1 ;  /* 0x0000002bff3b723e */ /* 0x000fe200030006ff */
[----:B------:R-:W-:Y:S01]  /*ac40*/  HADD2.F32 R58, -RZ, R57.H0_H0 ;  /* 0x20000039ff3a7230 */ /* 0x000fe20000004100 */
[----:B------:R-:W-:Y:S01]  /*ac50*/  F2FP.SATFINITE.E4M3.F32.PACK_AB_MERGE_C R47, R56, R47, RZ ;  /* 0x0000002f382f723e */ /* 0x000fe200048070ff */
[----:B------:R-:W-:Y:S01]  /*ac60*/  HADD2.F32 R73, -RZ, R72.H0_H0 ;  /* 0x20000048ff497230 */ /* 0x000fe20000004100 */
[----:B------:R-:W-:Y:S01]  /*ac70*/  F2FP.SATFINITE.E4M3.F32.PACK_AB_MERGE_C R13, R13, R46, R37 ;  /* 0x0000002e0d0d723e */ /* 0x000fe20004807025 */
[----:B------:R-:W-:Y:S01]  /*ac80*/  HADD2.F32 R39, -RZ, R48.H0_H0 ;  /* 0x20000030ff277230 */ /* 0x000fe20000004100 */
[----:B------:R-:W-:Y:S01]  /*ac90*/  F2FP.SATFINITE.E4M3.F32.PACK_AB_MERGE_C R37, R50, R45, R47 ;  /* 0x0000002d3225723e */ /* 0x000fe2000480702f */
        /* <DEDUP_REMOVED lines=9> */
[CC--:B------:R-:W-:Y:S01]  /*ad30*/  FMUL.FTZ R73, R57.reuse, R72.reuse ;  /* 0x0000004839497220 */ /* 0x0c0fe20000410000 */
[----:B------:R-:W-:Y:S02]  /*ad40*/  HADD2.F32 R54, -RZ, R54.H1_H1 ;  /* 0x30000036ff367230 */ /* 0x000fe40000004100 */
[C---:B------:R-:W-:Y:S01]  /*ad50*/  FMUL.FTZ R72, R48.reuse, R72 ;  /* 0x0000004830487220 */ /* 0x040fe20000410000 */
[----:B------:R-:W-:Y:S02]  /*ad60*/  HADD2.F32 R51, -RZ, R51.H1_H1 ;  /* 0x30000033ff337230 */ /* 0x000fe40000004100 */
[-C--:B------:R-:W-:Y:S01]  /*ad70*/  FFMA.FTZ R58, R48, R59.reuse, -R73 ;  /* 0x0000003b303a7223 */ /* 0x080fe20000010849 */
[----:B------:R-:W-:Y:S01]  /*ad80*/  FFMA.FTZ R72, R57, R59, R72 ;  /* 0x0000003b39487223 */ /* 0x000fe20000010048 */
[CC--:B------:R-:W-:Y:S01]  /*ad90*/  FMUL.FTZ R57, R53.reuse, R49.reuse ;  /* 0x0000003135397220 */ /* 0x0c0fe20000410000 */
[----:B------:R-:W-:Y:S02]  /*ada0*/  FMUL.FTZ R48, R54, R49 ;  /* 0x0000003136307220 */ /* 0x000fe40000410000 */
[----:B------:R-:W-:Y:S01]  /*adb0*/  F2FP.SATFINITE.E4M3.F32.PACK_AB_MERGE_C R39, R58, R39, RZ ;  /* 0x000000273a27723e */ /* 0x000fe200048070ff */
[-C--:B------:R-:W-:Y:S01]  /*adc0*/  FFMA.FTZ R54, R54, R51.reuse, -R57 ;  /* 0x0000003336367223 */ /* 0x080fe20000010839 */
[----:B------:R-:W-:Y:S01]  /*add0*/  FFMA.FTZ R48, R53, R51, R48 ;  /* 0x0000003335307223 */ /* 0x000fe20000010030 */
[----:B------:R-:W-:-:S03]  /*ade0*/  F2FP.SATFINITE.E4M3.F32.PACK_AB_MERGE_C R43, R72, R43, RZ ;  /* 0x0000002b482b723e */ /* 0x000fc600048070ff */
[----:B------:R-:W-:Y:S02]  /*adf0*/  F2FP.SATFINITE.E4M3.F32.PACK_AB_MERGE_C R39, R54, R55, R39 ;  /* 0x000000373627723e */ /* 0x000fe40004807027 */
[----:B------:R-:W-:-:S03]  /*ae00*/  F2FP.SATFINITE.E4M3.F32.PACK_AB_MERGE_C R43, R48, R15, R43 ;  /* 0x0000000f302b723e */ /* 0x000fc6000480702b */
[----:B------:R-:W-:Y:S02]  /*ae10*/  IMAD.MOV.U32 R15, RZ, RZ, R39 ;  /* 0x000000ffff0f7224 */ /* 0x000fe400078e0027 */
[----:B------:R-:W-:-:S07]  /*ae20*/  IMAD.MOV.U32 R39, RZ, RZ, R43 ;  /* 0x000000ffff277224 */ /* 0x000fce00078e002b */
.L_x_3134:
[----:B------:R-:W-:Y:S05]  /*ae30*/  BSYNC B2 ;  /* 0x0000000000027941 */ /* 0x000fea0003800000 */
.L_x_3133:
[----:B------:R-:W-:Y:S01]  /*ae40*/  ISETP.GE.AND P3, PT, R11, R105, PT ;  /* 0x000000690b00720c */ /* 0x000fe20003f66270 */
[----:B-1----:R1:W-:-:S12]  /*ae50*/  ST.E.128 desc[UR42][R40.64], R12 ;  /* 0x0000000c28007985 */ /* 0x0023d8000c101d2a */
[----:B------:R-:W-:-:S04]  /*ae60*/  @!P3 IADD3 R42, P4, R11, R42, RZ ;  /* 0x0000002a0b2ab210 */ /* 0x000fc80007f9e0ff */
[----:B------:R-:W-:-:S05]  /*ae70*/  @!P3 LEA.HI.X.SX32 R43, R11, R44, 0x1, P4 ;  /* 0x0000002c0b2bb211 */ /* 0x000fca00020f0eff */
[----:B---3--:R1:W-:Y:S04]  /*ae80*/  @!P3 ST.E.128 desc[UR42][R42.64], R36 ;  /* 0x000000242a00b985 */ /* 0x0083e8000c101d2a */
.L_x_3132:
[----:B------:R-:W-:Y:S05]  /*ae90*/  BSYNC B1 ;  /* 0x0000000000017941 */ /* 0x000fea0003800000 */
.L_x_3131:
[----:B------:R-:W-:-:S03]  /*aea0*/  UMOV UR4, 0xffffffff ;  /* 0xffffffff00047882 */ /* 0x000fc60000000000 */
[----:B------:R-:W-:Y:S05]  /*aeb0*/  BRA.DIV UR4, `(.L_x_3135) ;  /* 0x0000025a04a87947 */ /* 0x000fea000b800000 */
[----:B-1----:R-:W1:Y:S04]  /*aec0*/  SHFL.IDX PT, R100, R100, 0x3, 0x181f ;  /* 0x00781f0064647f89 */ /* 0x002e6800000e0000 */
[----:B---3--:R3:W0:Y:S02]  /*aed0*/  SHFL.IDX PT, R42, R99, 0x3, 0x181f ;  /* 0x00781f00632a7f89 */ /* 0x00862400000e0000 */
.L_x_3469:
[----:B------:R-:W-:-:S05]  /*aee0*/  VIADD R11, R220, 0x60 ;  /* 0x00000060dc0b7836 */ /* 0x000fca0000000000 */
[----:B------:R-:W-:-:S13]  /*aef0*/  ISETP.GE.OR P3, PT, R11, R97, P1 ;  /* 0x000000610b00720c */ /* 0x000fda0000f66670 */
[----:B------:R-:W-:Y:S05]  /*af00*/  @P3 BRA `(.L_x_3110) ;  /* 0x0000001400903947 */ /* 0x000fea0003800000 */
[----:B----4-:R-:W4:Y:S01]  /*af10*/  LDL R14, [R1+0x48] ;  /* 0x00004800010e7983 */ /* 0x010f220000100800 */
[----:B------:R-:W-:Y:S01]  /*af20*/  SEL R106, R34, R106, !P0 ;  /* 0x0000006a226a7207 */ /* 0x000fe20004000000 */
[C---:B------:R-:W-:Y:S01]  /*af30*/  VIADD R15, R220.reuse, 0x60 ;  /* 0x00000060dc0f7836 */ /* 0x040fe20000000000 */
[----:B0-----:R-:W-:Y:S01]  /*af40*/  IADD3 R40, P3, R71, R42, RZ ;  /* 0x0000002a47287210 */ /* 0x001fe20007f7e0ff */
[----:B------:R-:W-:Y:S01]  /*af50*/  VIADD R12, R220, 0x60 ;  /* 0x00000060dc0c7836 */ /* 0x000fe20000000000 */
[----:B------:R-:W-:Y:S01]  /*af60*/  SHF.R.S32.HI R11, RZ, 0x1f, R106 ;  /* 0x0000001fff0b7819 */ /* 0x000fe2000001146a */
[----:B------:R-:W-:Y:S01]  /*af70*/  BSSY B1, `(.L_x_3136) ;  /* 0x00000ed000017945 */ /* 0x000fe20003800000 */
[----:B------:R-:W-:Y:S01]  /*af80*/  SHF.L.U32 R15, R15, 0x7, RZ ;  /* 0x000000070f0f7819 */ /* 0x000fe200000006ff */
[----:B------:R-:W-:Y:S01]  /*af90*/  IMAD.SHL.U32 R12, R12, 0x80, RZ ;  /* 0x000000800c0c7824 */ /* 0x000fe200078e00ff */
[----:B------:R-:W-:Y:S01]  /*afa0*/  LEA.HI R106, R11, R106, RZ, 0x5 ;  /* 0x0000006a0b6a7211 */ /* 0x000fe200078f28ff */
[----:B-1----:R-:W-:Y:S01]  /*afb0*/  IMAD.X R41, R100, 0x1, R87, P3 ;  /* 0x0000000164297824 */ /* 0x002fe200018e0657 */
[----:B------:R-:W-:-:S02]  /*afc0*/  LOP3.LUT R15, R15, 0x380, RZ, 0xc0, !PT ;  /* 0x000003800f0f7812 */ /* 0x000fc400078ec0ff */
[----:B------:R-:W-:Y:S02]  /*afd0*/  LEA.HI.SX32 R106, R106, R77, 0x1b ;  /* 0x0000004d6a6a7211 */ /* 0x000fe400078fdaff */
[----:B------:R-:W-:Y:S02]  /*afe0*/  LOP3.LUT R12, R12, 0x380, RZ, 0xc0, !PT ;  /* 0x000003800c0c7812 */ /* 0x000fe400078ec0ff */
[----:B------:R-:W-:Y:S01]  /*aff0*/  SHF.R.S32.HI R13, RZ, 0x1f, R106 ;  /* 0x0000001fff0d7819 */ /* 0x000fe2000001146a */
[----:B------:R-:W-:Y:S01]  /*b000*/  IMAD.SHL.U32 R11, R106, 0x10, RZ ;  /* 0x000000106a0b7824 */ /* 0x000fe200078e00ff */
[----:B------:R-:W-:Y:S02]  /*b010*/  SHF.R.U32.HI R15, RZ, 0x3, R15 ;  /* 0x00000003ff0f7819 */ /* 0x000fe4000001160f */
        /* <DEDUP_REMOVED lines=10> */
[----:B------:R-:W0:Y:S04]  /*b0c0*/  LDS.128 R12, [R13+0x28400] ;  /* 0x028400000d0c7984 */ /* 0x000e280000000c00 */
[----:B------:R-:W1:Y:S01]  /*b0d0*/  LDS.128 R36, [R36+0x28400] ;  /* 0x0284000024247984 */ /* 0x000e620000000c00 */
[----:B------:R-:W-:Y:S05]  /*b0e0*/  @P2 BRA `(.L_x_3137) ;  /* 0x0000000c00542947 */ /* 0x000fea0003800000 */
[----:B------:R-:W-:Y:S01]  /*b0f0*/  SHF.R.U32.HI R43, RZ, 0x8, R61 ;  /* 0x00000008ff2b7819 */ /* 0x000fe2000001163d */
[----:B-1----:R-:W-:Y:S01]  /*b100*/  IMAD.MOV.U32 R48, RZ, RZ, R36 ;  /* 0x000000ffff307224 */ /* 0x002fe200078e0024 */
[----:B0-----:R-:W-:Y:S01]  /*b110*/  MOV R47, R12 ;  /* 0x0000000c002f7202 */ /* 0x001fe20000000f00 */
[----:B------:R-:W-:Y:S01]  /*b120*/  IMAD.MOV.U32 R44, RZ, RZ, R38 ;  /* 0x000000ffff2c7224 */ /* 0x000fe200078e0026 */
[----:B------:R-:W-:Y:S01]  /*b130*/  LOP3.LUT R49, R61, 0xff0000ff, RZ, 0xc0, !PT ;  /* 0xff0000ff3d317812 */ /* 0x000fe200078ec0ff */
[----:B------:R-:W-:Y:S01]  /*b140*/  IMAD.SHL.U32 R12, R43, 0x100, RZ ;  /* 0x000001002b0c7824 */ /* 0x000fe200078e00ff */
[----:B------:R-:W-:Y:S01]  /*b150*/  SHF.R.U32.HI R52, RZ, 0x8, R63 ;  /* 0x00000008ff347819 */ /* 0x000fe2000001163f */
[----:B------:R-:W-:Y:S01]  /*b160*/  IMAD.MOV.U32 R43, RZ, RZ, R14 ;  /* 0x000000ffff2b7224 */ /* 0x000fe200078e000e */
[----:B------:R-:W-:Y:S02]  /*b170*/  SHF.R.U32.HI R53, RZ, 0x10, R61 ;  /* 0x00000010ff357819 */ /* 0x000fe4000001163d */
[----:B------:R-:W-:Y:S01]  /*b180*/  LOP3.LUT R49, R49, 0xff00, R12, 0xf8, !PT ;  /* 0x0000ff0031317812 */ /* 0x000fe200078ef80c */
[----:B------:R-:W-:Y:S01]  /*b190*/  IMAD.SHL.U32 R12, R52, 0x100, RZ ;  /* 0x00000100340c7824 */ /* 0x000fe200078e00ff */
[----:B------:R-:W-:-:S02]  /*b1a0*/  SHF.R.U32.HI R54, RZ, 0x10, R63 ;  /* 0x00000010ff367819 */ /* 0x000fc4000001163f */
[----:B------:R-:W-:Y:S02]  /*b1b0*/  LOP3.LUT R51, R63, 0xff0000ff, RZ, 0xc0, !PT ;  /* 0xff0000ff3f337812 */ /* 0x000fe400078ec0ff */
[----:B------:R-:W-:Y:S02]  /*b1c0*/  SHF.R.U32.HI R50, RZ, 0x8, R65 ;  /* 0x00000008ff327819 */ /* 0x000fe40000011641 */
[----:B------:R-:W-:Y:S02]  /*b1d0*/  SHF.L.U32 R36, R53, 0x10, RZ ;  /* 0x0000001035247819 */ /* 0x000fe400000006ff */
[----:B------:R-:W-:Y:S01]  /*b1e0*/  SHF.R.U32.HI R46, RZ, 0x8, R67 ;  /* 0x00000008ff2e7819 */ /* 0x000fe20000011643 */
[----:B------:R-:W-:Y:S01]  /*b1f0*/  IMAD.SHL.U32 R14, R50, 0x100, RZ ;  /* 0x00000100320e7824 */ /* 0x000fe200078e00ff */
[----:B------:R-:W-:Y:S01]  /*b200*/  LOP3.LUT R53, R51, 0xff00, R12, 0xf8, !PT ;  /* 0x0000ff0033357812 */ /* 0x000fe200078ef80c */
[----:B------:R-:W-:Y:S01]  /*b210*/  IMAD.U32 R12, R54, 0x10000, RZ ;  /* 0x00010000360c7824 */ /* 0x000fe200078e00ff */
[----:B------:R-:W-:Y:S01]  /*b220*/  LOP3.LUT R55, R65, 0xff0000ff, RZ, 0xc0, !PT ;  /* 0xff0000ff41377812 */ /* 0x000fe200078ec0ff */
[----:B------:R-:W-:Y:S01]  /*b230*/  IMAD.SHL.U32 R38, R46, 0x100, RZ ;  /* 0x000001002e267824 */ /* 0x000fe200078e00ff */
[----:B------:R-:W-:-:S02]  /*b240*/  LOP3.LUT R36, R49, 0xff0000, R36, 0xf8, !PT ;  /* 0x00ff000031247812 */ /* 0x000fc400078ef824 */
[----:B------:R-:W-:Y:S02]  /*b250*/  F2FP.F16.E4M3.UNPACK_B R54, R103.H1 ;  /* 0x00000067ff36723e */ /* 0x000fe400030006ff */
[----:B------:R-:W-:Y:S02]  /*b260*/  F2FP.F16.E4M3.UNPACK_B R51, R48.H1 ;  /* 0x00000030ff33723e */ /* 0x000fe400030006ff */
[----:B------:R-:W-:Y:S02]  /*b270*/  F2FP.F16.E4M3.UNPACK_B R49, R47.H1 ;  /* 0x0000002fff31723e */ /* 0x000fe400030006ff */
[----:B------:R-:W-:Y:S01]  /*b280*/  SHF.R.U32.HI R45, RZ, 0x10, R65 ;  /* 0x00000010ff2d7819 */ /* 0x000fe20000011641 */
[----:B------:R-:W-:Y:S01]  /*b290*/  HADD2.F32 R50, -RZ, R51.H0_H0 ;  /* 0x20000033ff327230 */ /* 0x000fe20000004100 */
[----:B------:R-:W-:Y:S01]  /*b2a0*/  LOP3.LUT R59, R67, 0xff0000ff, RZ, 0xc0, !PT ;  /* 0xff0000ff433b7812 */ /* 0x000fe200078ec0ff */
[----:B------:R-:W-:Y:S01]  /*b2b0*/  HADD2.F32 R46, -RZ, R49.H0_H0 ;  /* 0x20000031ff2e7230 */ /* 0x000fe20000004100 */
[----:B------:R-:W-:Y:S01]  /*b2c0*/  LOP3.LUT R57, R55, 0xff00, R14, 0xf8, !PT ;  /* 0x0000ff0037397812 */ /* 0x000fe200078ef80e */
[----:B------:R-:W-:Y:S01]  /*b2d0*/  HADD2.F32 R55, -RZ, R54.H0_H0 ;  /* 0x20000036ff377230 */ /* 0x000fe20000004100 */
[----:B------:R-:W-:-:S02]  /*b2e0*/  F2FP.F16.E4M3.UNPACK_B R52, R101.H1 ;  /* 0x00000065ff34723e */ /* 0x000fc400030006ff */
[----:B------:R-:W-:Y:S01]  /*b2f0*/  LOP3.LUT R59, R59, 0xff00, R38, 0xf8, !PT ;  /* 0x0000ff003b3b7812 */ /* 0x000fe200078ef826 */
[----:B------:R-:W-:Y:S01]  /*b300*/  IMAD.U32 R38, R45, 0x10000, RZ ;  /* 0x000100002d267824 */ /* 0x000fe200078e00ff */
[----:B------:R-:W-:Y:S01]  /*b310*/  LOP3.LUT R12, R53, 0xff0000, R12, 0xf8, !PT ;  /* 0x00ff0000350c7812 */ /* 0x000fe200078ef80c */
[----:B------:R-:W-:Y:S02]  /*b320*/  HADD2.F32 R53, -RZ, R52.H0_H0 ;  /* 0x20000034ff357230 */ /* 0x000fe40000004100 */
[-C--:B------:R-:W-:Y:S01]  /*b330*/  FMUL.FTZ R45, R50, R55.reuse ;  /* 0x00000037322d7220 */ /* 0x080fe20000410000 */
[C---:B------:R-:W-:Y:S01]  /*b340*/  FMUL.FTZ R55, R46.reuse, R55 ;  /* 0x000000372e377220 */ /* 0x040fe20000410000 */
[----:B------:R-:W-:Y:S02]  /*b350*/  SHF.R.U32.HI R56, RZ, 0x10, R67 ;  /* 0x00000010ff387819 */ /* 0x000fe40000011643 */
[-C--:B------:R-:W-:Y:S01]  /*b360*/  FFMA.FTZ R45, R46, R53.reuse, -R45 ;  /* 0x000000352e2d7223 */ /* 0x080fe2000001082d */
[----:B------:R-:W-:Y:S01]  /*b370*/  FFMA.FTZ R46, R50, R53, R55 ;  /* 0x00000035322e7223 */ /* 0x000fe20000010037 */
        /* <DEDUP_REMOVED lines=8> */
[----:B------:R-:W-:Y:S01]  /*b400*/  IMAD.U32 R14, R56, 0x10000, RZ ;  /* 0x00010000380e7824 */ /* 0x000fe200078e00ff */
[----:B------:R-:W-:Y:S01]  /*b410*/  F2FP.F16.E4M3.UNPACK_B R101, R101 ;  /* 0x00000065ff65723e */ /* 0x000fe200020006ff */
[-C--:B------:R-:W-:Y:S01]  /*b420*/  FMUL.FTZ R57, R50, R53.reuse ;  /* 0x0000003532397220 */ /* 0x080fe20000410000 */
[----:B------:R-:W-:Y:S01]  /*b430*/  FMUL.FTZ R47, R54, R53 ;  /* 0x00000035362f7220 */ /* 0x000fe20000410000 */
[----:B------:R-:W-:Y:S01]  /*b440*/  HADD2.F32 R56, -RZ, R103.H0_H0 ;  /* 0x20000067ff387230 */ /* 0x000fe20000004100 */
[----:B------:R-:W-:Y:S01]  /*b450*/  LOP3.LUT R14, R59, 0xff0000, R14, 0xf8, !PT ;  /* 0x00ff00003b0e7812 */ /* 0x000fe200078ef80e */
[----:B------:R-:W-:-:S02]  /*b460*/  HADD2.F32 R53, -RZ, R52.H0_H0 ;  /* 0x20000034ff357230 */ /* 0x000fc40000004100 */
[-C--:B------:R-:W-:Y:S01]  /*b470*/  FFMA.FTZ R48, R50, R55.reuse, -R47 ;  /* 0x0000003732307223 */ /* 0x080fe2000001082f */
[----:B------:R-:W-:Y:S02]  /*b480*/  HADD2.F32 R49, -RZ, R51.H0_H0 ;  /* 0x20000033ff317230 */ /* 0x000fe40000004100 */
[----:B------:R-:W-:Y:S01]  /*b490*/  FFMA.FTZ R47, R54, R55, R57 ;  /* 0x00000037362f7223 */ /* 0x000fe20000010039 */
[----:B------:R-:W-:Y:S02]  /*b4a0*/  HADD2.F32 R50, -RZ, R101.H0_H0 ;  /* 0x20000065ff327230 */ /* 0x000fe40000004100 */
[-C--:B------:R-:W-:Y:S01]  /*b4b0*/  FMUL.FTZ R58, R53, R56.reuse ;  /* 0x00000038353a7220 */ /* 0x080fe20000410000 */
[----:B------:R-:W-:Y:S02]  /*b4c0*/  HADD2.F32 R103, -RZ, R103.H1_H1 ;  /* 0x30000067ff677230 */ /* 0x000fe40000004100 */
[C---:B------:R-:W-:Y:S01]  /*b4d0*/  FMUL.FTZ R56, R49.reuse, R56 ;  /* 0x0000003831387220 */ /* 0x040fe20000410000 */
[----:B------:R-:W-:Y:S01]  /*b4e0*/  HADD2.F32 R54, -RZ, R52.H1_H1 ;  /* 0x30000034ff367230 */ /* 0x000fe20000004100 */
[----:B------:R-:W-:Y:S01]  /*b4f0*/  F2FP.F16.E4M3.UNPACK_B R57, R104.H1 ;  /* 0x00000068ff39723e */ /* 0x000fe200030006ff */
[----:B------:R-:W-:Y:S01]  /*b500*/  HADD2.F32 R51, -RZ, R51.H1_H1 ;  /* 0x30000033ff337230 */ /* 0x000fe20000004100 */
[----:B------:R-:W-:Y:S01]  /*b510*/  F2FP.F16.E4M3.UNPACK_B R55, R44.H1 ;  /* 0x0000002cff37723e */ /* 0x000fe200030006ff */
[----:B------:R-:W-:Y:S01]  /*b520*/  FFMA.FTZ R49, R49, R50, -R58 ;  /* 0x0000003231317223 */ /* 0x000fe2000001083a */
[----:B------:R-:W-:-:S02]  /*b530*/  HADD2.F32 R101, -RZ, R101.H1_H1 ;  /* 0x30000065ff657230 */ /* 0x000fc40000004100 */
[----:B------:R-:W-:Y:S01]  /*b540*/  FFMA.FTZ R50, R53, R50, R56 ;  /* 0x0000003235327223 */ /* 0x000fe20000010038 */
[CC--:B------:R-:W-:Y:S01]  /*b550*/  FMUL.FTZ R52, R54.reuse, R103.reuse ;  /* 0x0000006736347220 */ /* 0x0c0fe20000410000 */
[C---:B------:R-:W-:Y:S01]  /*b560*/  FMUL.FTZ R103, R51.reuse, R103 ;  /* 0x0000006733677220 */ /* 0x040fe20000410000 */
[----:B------:R-:W-:Y:S01]  /*b570*/  F2FP.F16.E4M3.UNPACK_B R58, R102.H1 ;  /* 0x00000066ff3a723e */ /* 0x000fe200030006ff */
[----:B------:R-:W-:Y:S01]  /*b580*/  HADD2.F32 R61, -RZ, R57.H0_H0 ;  /* 0x20000039ff3d7230 */ /* 0x000fe20000004100 */
[----:B------:R-:W-:Y:S01]  /*b590*/  F2FP.F16.E4M3.UNPACK_B R53, R43.H1 ;  /* 0x0000002bff35723e */ /* 0x000fe200030006ff */
[----:B------:R-:W-:Y:S02]  /*b5a0*/  HADD2.F32 R56, -RZ, R55.H0_H0 ;  /* 0x20000037ff387230 */ /* 0x000fe40000004100 */
[-C--:B------:R-:W-:Y:S01]  /*b5b0*/  FFMA.FTZ R52, R51, R101.reuse, -R52 ;  /* 0x0000006533347223 */ /* 0x080fe20000010834 */
[----:B------:R-:W-:Y:S01]  /*b5c0*/  FFMA.FTZ R51, R54, R101, R103 ;  /* 0x0000006536337223 */ /* 0x000fe20000010067 */
[----:B------:R-:W-:Y:S01]  /*b5d0*/  HADD2.F32 R60, -RZ, R57.H1_H1 ;  /* 0x30000039ff3c7230 */ /* 0x000fe20000004100 */
[----:B------:R-:W-:Y:S01]  /*b5e0*/  F2FP.F16.E4M3.UNPACK_B R104, R104 ;  /* 0x00000068ff68723e */ /* 0x000fe200020006ff */
[----:B------:R-:W-:-:S02]  /*b5f0*/  HADD2.F32 R54, -RZ, R53.H0_H0 ;  /* 0x20000035ff367230 */ /* 0x000fc40000004100 */
[----:B------:R-:W-:Y:S01]  /*b600*/  FMUL.FTZ R63, R56, R61 ;  /* 0x0000003d383f7220 */ /* 0x000fe20000410000 */
[--C-:B------:R-:W-:Y:S01]  /*b610*/  HADD2.F32 R59, -RZ, R58.reuse.H0_H0 ;  /* 0x2000003aff3b7230 */ /* 0x100fe20000004100 */
[----:B------:R-:W-:Y:S01]  /*b620*/  F2FP.F16.E4M3.UNPACK_B R43, R43 ;  /* 0x0000002bff2b723e */ /* 0x000fe200020006ff */
[----:B------:R-:W-:Y:S02]  /*b630*/  HADD2.F32 R57, -RZ, R55.H1_H1 ;  /* 0x30000037ff397230 */ /* 0x000fe40000004100 */
[C---:B------:R-:W-:Y:S01]  /*b640*/  FMUL.FTZ R61, R54.reuse, R61 ;  /* 0x0000003d363d7220 */ /* 0x040fe20000410000 */
[----:B------:R-:W-:Y:S02]  /*b650*/  HADD2.F32 R55, -RZ, R53.H1_H1 ;  /* 0x30000035ff377230 */ /* 0x000fe40000004100 */
[-C--:B------:R-:W-:Y:S01]  /*b660*/  FFMA.FTZ R53, R54, R59.reuse, -R63 ;  /* 0x0000003b36357223 */ /* 0x080fe2000001083f */
[----:B------:R-:W-:Y:S02]  /*b670*/  HADD2.F32 R58, -RZ, R58.H1_H1 ;  /* 0x3000003aff3a7230 */ /* 0x000fe40000004100 */
[----:B------:R-:W-:Y:S01]  /*b680*/  FMUL.FTZ R54, R57, R60 ;  /* 0x0000003c39367220 */ /* 0x000fe20000410000 */
[----:B------:R-:W-:Y:S01]  /*b690*/  F2FP.F16.E4M3.UNPACK_B R102, R102 ;  /* 0x00000066ff66723e */ /* 0x000fe200020006ff */
[C---:B------:R-:W-:Y:S01]  /*b6a0*/  FMUL.FTZ R60, R55.reuse, R60 ;  /* 0x0000003c373c7220 */ /* 0x040fe20000410000 */
[----:B------:R-:W-:Y:S01]  /*b6b0*/  FFMA.FTZ R61, R56, R59, R61 ;  /* 0x0000003b383d7223 */ /* 0x000fe2000001003d */
[----:B------:R-:W-:Y:S01]  /*b6c0*/  FFMA.FTZ R62, R55, R58, -R54 ;  /* 0x0000003a373e7223 */ /* 0x000fe20000010836 */
[----:B------:R-:W-:Y:S01]  /*b6d0*/  F2FP.F16.E4M3.UNPACK_B R54, R44 ;  /* 0x0000002cff36723e */ /* 0x000fe200020006ff */
[----:B------:R-:W-:Y:S01]  /*b6e0*/  FFMA.FTZ R64, R57, R58, R60 ;  /* 0x0000003a39407223 */ /* 0x000fe2000001003c */
[----:B------:R-:W-:Y:S01]  /*b6f0*/  HADD2.F32 R57, -RZ, R104.H0_H0 ;  /* 0x20000068ff397230 */ /* 0x000fe20000004100 */
[----:B------:R-:W-:Y:S01]  /*b700*/  F2FP.SATFINITE.E4M3.F32.PACK_AB_MERGE_C R45, R48, R45, RZ ;  /* 0x0000002d302d723e */ /* 0x000fe200048070ff */
[----:B------:R-:W-:Y:S01]  /*b710*/  HADD2.F32 R44, -RZ, R43.H0_H0 ;  /* 0x2000002bff2c7230 */ /* 0x000fe20000004100 */
[----:B------:R-:W-:Y:S01]  /*b720*/  F2FP.SATFINITE.E4M3.F32.PACK_AB_MERGE_C R62, R62, R53, RZ ;  /* 0x000000353e3e723e */ /* 0x000fe200048070ff */
[----:B------:R-:W-:Y:S01]  /*b730*/  HADD2.F32 R55, -RZ, R54.H0_H0 ;  /* 0x20000036ff377230 */ /* 0x000fe20000004100 */
[----:B------:R-:W-:Y:S01]  /*b740*/  F2FP.SATFINITE.E4M3.F32.PACK_AB_MERGE_C R47, R47, R46, RZ ;  /* 0x0000002e2f2f723e */ /* 0x000fe200048070ff */
[----:B------:R-:W-:-:S02]  /*b750*/  HADD2.F32 R104, -RZ, R104.H1_H1 ;  /* 0x30000068ff687230 */ /* 0x000fc40000004100 */
[CC--:B------:R-:W-:Y:S01]  /*b760*/  FMUL.FTZ R58, R44.reuse, R57.reuse ;  /* 0x000000392c3a7220 */ /* 0x0c0fe20000410000 */
[----:B------:R-:W-:Y:S02]  /*b770*/  HADD2.F32 R43, -RZ, R43.H1_H1 ;  /* 0x3000002bff2b7230 */ /* 0x000fe40000004100 */
[----:B------:R-:W-:Y:S01]  /*b780*/  FMUL.FTZ R59, R55, R57 ;  /* 0x00000039373b7220 */ /* 0x000fe20000410000 */
[----:B------:R-:W-:Y:S01]  /*b790*/  HADD2.F32 R56, -RZ, R102.H0_H0 ;  /* 0x20000066ff387230 */ /* 0x000fe20000004100 */
[----:B------:R-:W-:Y:S01]  /*b7a0*/  F2FP.F16.E4M3.UNPACK_B R53, R37 ;  /* 0x00000025ff35723e */ /* 0x000fe200020006ff */
[----:B------:R-:W-:Y:S02]  /*b7b0*/  HADD2.F32 R54, -RZ, R54.H1_H1 ;  /* 0x30000036ff367230 */ /* 0x000fe40000004100 */
[C---:B------:R-:W-:Y:S01]  /*b7c0*/  FMUL.FTZ R57, R43.reuse, R104 ;  /* 0x000000682b397220 */ /* 0x040fe20000410000 */
[----:B------:R-:W-:Y:S01]  /*b7d0*/  HADD2.F32 R102, -RZ, R102.H1_H1 ;  /* 0x30000066ff667230 */ /* 0x000fe20000004100 */
[----:B------:R-:W-:Y:S01]  /*b7e0*/  F2FP.F16.E4M3.UNPACK_B R48, R13 ;  /* 0x0000000dff30723e */ /* 0x000fe200020006ff */
[----:B------:R-:W-:Y:S01]  /*b7f0*/  FFMA.FTZ R44, R44, R56, -R59 ;  /* 0x000000382c2c7223 */ /* 0x000fe2000001083b */
[----:B------:R-:W-:Y:S01]  /*b800*/  FMUL.FTZ R60, R54, R104 ;  /* 0x00000068363c7220 */ /* 0x000fe20000410000 */
[----:B------:R-:W-:Y:S01]  /*b810*/  F2FP.SATFINITE.E4M3.F32.PACK_AB_MERGE_C R46, R52, R49, R45 ;  /* 0x00000031342e723e */ /* 0x000fe2000480702d */
[----:B------:R-:W-:Y:S01]  /*b820*/  FFMA.FTZ R57, R54, R102, R57 ;  /* 0x0000006636397223 */ /* 0x000fe20000010039 */
[----:B------:R-:W-:Y:S01]  /*b830*/  F2FP.F16.E4M3.UNPACK_B R54, R38 ;  /* 0x00000026ff36723e */ /* 0x000fe200020006ff */
[----:B------:R-:W-:Y:S01]  /*b840*/  FFMA.FTZ R43, R43, R102, -R60 ;  /* 0x000000662b2b7223 */ /* 0x000fe2000001083c */
[----:B------:R-:W-:Y:S01]  /*b850*/  FFMA.FTZ R58, R55, R56, R58 ;  /* 0x00000038373a7223 */ /* 0x000fe2000001003a */
[----:B------:R-:W-:Y:S01]  /*b860*/  F2FP.SATFINITE.E4M3.F32.PACK_AB_MERGE_C R45, R51, R50, R47 ;  /* 0x00000032332d723e */ /* 0x000fe2000480702f */
[--C-:B------:R-:W-:Y:S01]  /*b870*/  HADD2.F32 R49, -RZ, R53.reuse.H0_H0 ;  /* 0x20000035ff317230 */ /* 0x100fe20000004100 */
[----:B------:R-:W-:Y:S01]  /*b880*/  F2FP.SATFINITE.E4M3.F32.PACK_AB_MERGE_C R61, R64, R61, RZ ;  /* 0x0000003d403d723e */ /* 0x000fe200048070ff */
[----:B------:R-:W-:Y:S01]  /*b890*/  HADD2.F32 R50, -RZ, R54.H0_H0 ;  /* 0x20000036ff327230 */ /* 0x000fe20000004100 */
[----:B------:R-:W-:Y:S01]  /*b8a0*/  F2FP.F16.E4M3.UNPACK_B R51, R36 ;  /* 0x00000024ff33723e */ /* 0x000fe200020006ff */
[----:B------:R-:W-:Y:S01]  /*b8b0*/  HADD2.F32 R47, -RZ, R48.H0_H0 ;  /* 0x20000030ff2f7230 */ /* 0x000fe20000004100 */
[----:B------:R-:W-:Y:S01]  /*b8c0*/  F2FP.SATFINITE.E4M3.F32.PACK_AB_MERGE_C R44, R43, R44, R62 ;  /* 0x0000002c2b2c723e */ /* 0x000fe2000480703e */
[----:B------:R-:W-:Y:S01]  /*b8d0*/  HADD2.F32 R53, -RZ, R53.H1_H1 ;  /* 0x30000035ff357230 */ /* 0x000fe20000004100 */
[----:B------:R-:W-:Y:S01]  /*b8e0*/  F2FP.SATFINITE.E4M3.F32.PACK_AB_MERGE_C R43, R57, R58, R61 ;  /* 0x0000003a392b723e */ /* 0x000fe2000480703d */
[----:B------:R-:W-:-:S02]  /*b8f0*/  HADD2.F32 R52, -RZ, R51.H0_H0 ;  /* 0x20000033ff347230 */ /* 0x000fc40000004100 */
[-C--:B------:R-:W-:Y:S01]  /*b900*/  FMUL.FTZ R56, R49, R50.reuse ;  /* 0x0000003231387220 */ /* 0x080fe20000410000 */
[C---:B------:R-:W-:Y:S01]  /*b910*/  FMUL.FTZ R58, R47.reuse, R50 ;  /* 0x000000322f3a7220 */ /* 0x040fe20000410000 */
[----:B------:R-:W-:Y:S01]  /*b920*/  HADD2.F32 R54, -RZ, R54.H1_H1 ;  /* 0x30000036ff367230 */ /* 0x000fe20000004100 */
[----:B------:R-:W-:Y:S01]  /*b930*/  F2FP.F16.E4M3.UNPACK_B R36, R36.H1 ;  /* 0x00000024ff24723e */ /* 0x000fe200030006ff */
        /* <DEDUP_REMOVED lines=8> */
[-C--:B------:R-:W-:Y:S01]  /*b9c0*/  FFMA.FTZ R50, R50, R52.reuse, -R55 ;  /* 0x0000003432327223 */ /* 0x080fe20000010837 */
[----:B------:R-:W-:Y:S01]  /*b9d0*/  F2FP.F16.E4M3.UNPACK_B R49, R13.H1 ;  /* 0x0000000dff31723e */ /* 0x000fe200030006ff */
[----:B------:R-:W-:Y:S01]  /*b9e0*/  FFMA.FTZ R13, R53, R52, R56 ;  /* 0x00000034350d7223 */ /* 0x000fe20000010038 */
[----:B------:R-:W-:Y:S01]  /*b9f0*/  HADD2.F32 R38, -RZ, R51.H0_H0 ;  /* 0x20000033ff267230 */ /* 0x000fe20000004100 */
[-C--:B------:R-:W-:Y:S01]  /*ba00*/  F2FP.F16.E4M3.UNPACK_B R60, R14.reuse.H1 ;  /* 0x0000000eff3c723e */ /* 0x080fe200030006ff */
[----:B------:R-:W-:Y:S01]  /*ba10*/  HADD2.F32 R53, -RZ, R54.H0_H0 ;  /* 0x20000036ff357230 */ /* 0x000fe20000004100 */
[----:B------:R-:W-:Y:S01]  /*ba20*/  F2FP.F16.E4M3.UNPACK_B R59, R14 ;  /* 0x0000000eff3b723e */ /* 0x000fe200020006ff */
[----:B------:R-:W-:Y:S01]  /*ba30*/  HADD2.F32 R37, -RZ, R49.H0_H0 ;  /* 0x20000031ff257230 */ /* 0x000fe20000004100 */
[----:B------:R-:W-:Y:S01]  /*ba40*/  F2FP.F16.E4M3.UNPACK_B R14, R12 ;  /* 0x0000000cff0e723e */ /* 0x000fe200020006ff */
[----:B------:R-:W-:-:S02]  /*ba50*/  HADD2.F32 R52, -RZ, R51.H1_H1 ;  /* 0x30000033ff347230 */ /* 0x000fc40000004100 */
[-C--:B------:R-:W-:Y:S01]  /*ba60*/  FMUL.FTZ R56, R38, R53.reuse ;  /* 0x0000003526387220 */ /* 0x080fe20000410000 */
[----:B------:R-:W-:Y:S02]  /*ba70*/  HADD2.F32 R55, -RZ, R54.H1_H1 ;  /* 0x30000036ff377230 */ /* 0x000fe40000004100 */
[----:B------:R-:W-:Y:S01]  /*ba80*/  FMUL.FTZ R53, R37, R53 ;  /* 0x0000003525357220 */ /* 0x000fe20000410000 */
[----:B------:R-:W-:Y:S02]  /*ba90*/  HADD2.F32 R49, -RZ, R49.H1_H1 ;  /* 0x30000031ff317230 */ /* 0x000fe40000004100 */
[--C-:B------:R-:W-:Y:S02]  /*baa0*/  HADD2.F32 R51, -RZ, R36.reuse.H0_H0 ;  /* 0x20000024ff337230 */ /* 0x100fe40000004100 */
[-C--:B------:R-:W-:Y:S01]  /*bab0*/  FMUL.FTZ R58, R52, R55.reuse ;  /* 0x00000037343a7220 */ /* 0x080fe20000410000 */
[----:B------:R-:W-:Y:S02]  /*bac0*/  HADD2.F32 R54, -RZ, R36.H1_H1 ;  /* 0x30000024ff367230 */ /* 0x000fe40000004100 */
[----:B------:R-:W-:Y:S01]  /*bad0*/  FMUL.FTZ R55, R49, R55 ;  /* 0x0000003731377220 */ /* 0x000fe20000410000 */
[----:B------:R-:W-:-:S02]  /*bae0*/  HADD2.F32 R61, -RZ, R60.H0_H0 ;  /* 0x2000003cff3d7230 */ /* 0x000fc40000004100 */
[-C--:B------:R-:W-:Y:S01]  /*baf0*/  FFMA.FTZ R36, R37, R51.reuse, -R56 ;  /* 0x0000003325247223 */ /* 0x080fe20000010838 */
[----:B------:R-:W-:Y:S01]  /*bb00*/  FFMA.FTZ R37, R38, R51, R53 ;  /* 0x0000003326257223 */ /* 0x000fe20000010035 */
[-C--:B------:R-:W-:Y:S01]  /*bb10*/  FFMA.FTZ R49, R49, R54.reuse, -R58 ;  /* 0x0000003631317223 */ /* 0x080fe2000001083a */
[----:B------:R-:W-:Y:S01]  /*bb20*/  FFMA.FTZ R38, R52, R54, R55 ;  /* 0x0000003634267223 */ /* 0x000fe20000010037 */
[----:B------:R-:W-:Y:S01]  /*bb30*/  F2FP.F16.E4M3.UNPACK_B R51, R15 ;  /* 0x0000000fff33723e */ /* 0x000fe200020006ff */
[----:B------:R-:W-:Y:S01]  /*bb40*/  HADD2.F32 R62, -RZ, R59.H0_H0 ;  /* 0x2000003bff3e7230 */ /* 0x000fe20000004100 */
[----:B------:R-:W-:Y:S01]  /*bb50*/  F2FP.F16.E4M3.UNPACK_B R54, R39.H1 ;  /* 0x00000027ff36723e */ /* 0x000fe200030006ff */
[----:B------:R-:W-:Y:S01]  /*bb60*/  HADD2.F32 R58, -RZ, R14.H0_H0 ;  /* 0x2000000eff3a7230 */ /* 0x000fe20000004100 */
[----:B------:R-:W-:Y:S01]  /*bb70*/  F2FP.F16.E4M3.UNPACK_B R15, R15.H1 ;  /* 0x0000000fff0f723e */ /* 0x000fe200030006ff */
[----:B------:R-:W-:Y:S01]  /*bb80*/  HADD2.F32 R60, -RZ, R60.H1_H1 ;  /* 0x3000003cff3c7230 */ /* 0x000fe20000004100 */
[----:B------:R-:W-:Y:S01]  /*bb90*/  F2FP.F16.E4M3.UNPACK_B R53, R39 ;  /* 0x00000027ff35723e */ /* 0x000fe200020006ff */
        /* <DEDUP_REMOVED lines=10> */
[----:B------:R-:W-:Y:S02]  /*bc40*/  HADD2.F32 R54, -RZ, R54.H1_H1 ;  /* 0x30000036ff367230 */ /* 0x000fe40000004100 */
[-C--:B------:R-:W-:Y:S01]  /*bc50*/  FMUL.FTZ R64, R55, R62.reuse ;  /* 0x0000003e37407220 */ /* 0x080fe20000410000 */
[----:B------:R-:W-:Y:S01]  /*bc60*/  FMUL.FTZ R62, R39, R62 ;  /* 0x0000003e273e7220 */ /* 0x000fe20000410000 */
[----:B------:R-:W-:Y:S02]  /*bc70*/  HADD2.F32 R15, -RZ, R15.H1_H1 ;  /* 0x3000000fff0f7230 */ /* 0x000fe40000004100 */
[----:B------:R-:W-:Y:S01]  /*bc80*/  FFMA.FTZ R61, R12, R57, R61 ;  /* 0x000000390c3d7223 */ /* 0x000fe2000001003d */
[----:B------:R-:W-:-:S02]  /*bc90*/  HADD2.F32 R53, -RZ, R53.H1_H1 ;  /* 0x30000035ff357230 */ /* 0x000fc40000004100 */
[-C--:B------:R-:W-:Y:S01]  /*bca0*/  FFMA.FTZ R64, R39, R58.reuse, -R64 ;  /* 0x0000003a27407223 */ /* 0x080fe20000010840 */
[----:B------:R-:W-:Y:S02]  /*bcb0*/  HADD2.F32 R12, -RZ, R59.H1_H1 ;  /* 0x3000003bff0c7230 */ /* 0x000fe40000004100 */
[----:B------:R-:W-:Y:S01]  /*bcc0*/  FFMA.FTZ R62, R55, R58, R62 ;  /* 0x0000003a373e7223 */ /* 0x000fe2000001003e */
[----:B------:R-:W-:Y:S02]  /*bcd0*/  HADD2.F32 R51, -RZ, R51.H1_H1 ;  /* 0x30000033ff337230 */ /* 0x000fe40000004100 */
[-C--:B------:R-:W-:Y:S01]  /*bce0*/  FMUL.FTZ R58, R54, R60.reuse ;  /* 0x0000003c363a7220 */ /* 0x080fe20000410000 */
[----:B------:R-:W-:Y:S02]  /*bcf0*/  HADD2.F32 R56, -RZ, R56.H1_H1 ;  /* 0x30000038ff387230 */ /* 0x000fe40000004100 */
[----:B------:R-:W-:Y:S01]  /*bd00*/  FMUL.FTZ R39, R15, R60 ;  /* 0x0000003c0f277220 */ /* 0x000fe20000410000 */
[----:B------:R-:W-:Y:S01]  /*bd10*/  FFMA.FTZ R63, R52, R57, -R63 ;  /* 0x00000039343f7223 */ /* 0x000fe2000001083f */
[----:B------:R-:W-:-:S02]  /*bd20*/  HADD2.F32 R14, -RZ, R14.H1_H1 ;  /* 0x3000000eff0e7230 */ /* 0x000fc40000004100 */
[-C--:B------:R-:W-:Y:S01]  /*bd30*/  FMUL.FTZ R52, R53, R12.reuse ;  /* 0x0000000c35347220 */ /* 0x080fe20000410000 */
[----:B------:R-:W-:Y:S01]  /*bd40*/  FMUL.FTZ R12, R51, R12 ;  /* 0x0000000c330c7220 */ /* 0x000fe20000410000 */
[-C--:B------:R-:W-:Y:S01]  /*bd50*/  FFMA.FTZ R58, R15, R56.reuse, -R58 ;  /* 0x000000380f3a7223 */ /* 0x080fe2000001083a */
[----:B------:R-:W-:Y:S01]  /*bd60*/  FFMA.FTZ R54, R54, R56, R39 ;  /* 0x0000003836367223 */ /* 0x000fe20000010027 */
[-C--:B------:R-:W-:Y:S01]  /*bd70*/  FFMA.FTZ R51, R51, R14.reuse, -R52 ;  /* 0x0000000e33337223 */ /* 0x080fe20000010834 */
[----:B------:R-:W-:Y:S01]  /*bd80*/  FFMA.FTZ R53, R53, R14, R12 ;  /* 0x0000000e35357223 */ /* 0x000fe2000001000c */
[----:B------:R-:W-:Y:S01]  /*bd90*/  F2FP.SATFINITE.E4M3.F32.PACK_AB_MERGE_C R47, R50, R47, R36 ;  /* 0x0000002f322f723e */ /* 0x000fe20004807024 */
[----:B------:R-:W-:Y:S01]  /*bda0*/  IMAD.MOV.U32 R12, RZ, RZ, R46 ;  /* 0x000000ffff0c7224 */ /* 0x000fe200078e002e */
[----:B------:R-:W-:Y:S01]  /*bdb0*/  F2FP.SATFINITE.E4M3.F32.PACK_AB_MERGE_C R58, R58, R63, RZ ;  /* 0x0000003f3a3a723e */ /* 0x000fe200048070ff */
[----:B------:R-:W-:Y:S01]  /*bdc0*/  IMAD.MOV.U32 R36, RZ, RZ, R45 ;  /* 0x000000ffff247224 */ /* 0x000fe200078e002d */
[----:B------:R-:W-:Y:S01]  /*bdd0*/  F2FP.SATFINITE.E4M3.F32.PACK_AB_MERGE_C R54, R54, R61, RZ ;  /* 0x0000003d3636723e */ /* 0x000fe200048070ff */
[----:B------:R-:W-:Y:S01]  /*bde0*/  IMAD.MOV.U32 R14, RZ, RZ, R44 ;  /* 0x000000ffff0e7224 */ /* 0x000fe200078e002c */
[----:B------:R-:W-:Y:S01]  /*bdf0*/  F2FP.SATFINITE.E4M3.F32.PACK_AB_MERGE_C R37, R13, R48, R37 ;  /* 0x000000300d25723e */ /* 0x000fe20004807025 */
[----:B------:R-:W-:Y:S01]  /*be00*/  IMAD.MOV.U32 R13, RZ, RZ, R47 ;  /* 0x000000ffff0d7224 */ /* 0x000fe200078e002f */
[----:B------:R-:W-:-:S02]  /*be10*/  F2FP.SATFINITE.E4M3.F32.PACK_AB_MERGE_C R15, R51, R64, R58 ;  /* 0x00000040330f723e */ /* 0x000fc4000480703a */
[----:B------:R-:W-:Y:S02]  /*be20*/  F2FP.SATFINITE.E4M3.F32.PACK_AB_MERGE_C R39, R53, R62, R54 ;  /* 0x0000003e3527723e */ /* 0x000fe40004807036 */
[----:B------:R-:W-:-:S07]  /*be30*/  MOV R38, R43 ;  /* 0x0000002b00267202 */ /* 0x000fce0000000f00 */
.L_x_3137:
[----:B------:R-:W-:Y:S05]  /*be40*/  BSYNC B1 ;  /* 0x0000000000017941 */ /* 0x000fea0003800000 */
.L_x_3136:
[----:B0-----:R0:W-:Y:S01]  /*be50*/  ST.E.128 desc[UR42][R40.64], R12 ;  /* 0x0000000c28007985 */ /* 0x0011e2000c101d2a */
[----:B------:R-:W-:-:S13]  /*be60*/  ISETP.GE.AND P2, PT, R11, R105, PT ;  /* 0x000000690b00720c */ /* 0x000fda0003f46270 */
[----:B------:R-:W-:Y:S05]  /*be70*/  @P2 BRA `(.L_x_3110) ;  /* 0x0000000400b42947 */ /* 0x000fea0003800000 */
[----:B0-----:R-:W-:-:S04]  /*be80*/  IADD3 R12, P2, R11, R42, RZ ;  /* 0x0000002a0b0c7210 */ /* 0x001fc80007f5e0ff */
[----:B------:R-:W-:-:S05]  /*be90*/  LEA.HI.X.SX32 R13, R11, R100, 0x1, P2 ;  /* 0x000000640b0d7211 */ /* 0x000fca00010f0eff */
[----:B-1----:R0:W-:Y:S01]  /*bea0*/  ST.E.128 desc[UR42][R12.64], R36 ;  /* 0x000000240c007985 */ /* 0x0021e2000c101d2a */
[----:B------:R-:W-:Y:S05]  /*beb0*/  BRA `(.L_x_3110) ;  /* 0x0000000400a47947 */ /* 0x000fea0003800000 */
.L_x_3069:
[----:B------:R-:W-:-:S06]  /*bec0*/  UISETP.NE.AND UP0, UPT, UR38, 0x3, UPT ;  /* 0x000000032600788c */ /* 0x000fcc000bf05270 */
[----:B------:R-:W-:-:S13]  /*bed0*/  PLOP3.LUT P5, PT, PT, PT, UP0, 0x80, 0x0 ;  /* 0x000000000000781c */ /* 0x000fda0003faf008 */
[----:B------:R-:W-:Y:S05]  /*bee0*/  @!P5 BRA `(.L_x_3138) ;  /* 0x000000000004d947 */ /* 0x000fea0003800000 */
[----:B------:R-:W-:Y:S01]  /*bef0*/  BPT.TRAP 0x1 ;  /* 0x000000040000795c */ /* 0x000fe20000300000 */
.L_x_3138:
[----:B------:R-:W-:Y:S01]  /*bf00*/  IMAD R88, R217, 0x8, R216 ;  /* 0x00000008d9587824 */ /* 0x000fe200078e02d8 */
[----:B------:R-:W-:Y:S01]  /*bf10*/  SHF.L.U32 R98, R224, 0x1f, RZ ;  /* 0x0000001fe0627819 */ /* 0x000fe200000006ff */
[----:B------:R-:W-:Y:S01]  /*bf20*/  BSSY B1, `(.L_x_3139) ;  /* 0x0000004000017945 */ /* 0x000fe20003800000 */
[----:B------:R-:W-:Y:S02]  /*bf30*/  SHF.R.S32.HI R95, RZ, 0x1f, R94 ;  /* 0x0000001fff5f7819 */ /* 0x000fe4000001145e */
[----:B------:R-:W0:Y:S02]  /*bf40*/  SYNCS.PHASECHK.TRANS64.TRYWAIT P2, [R88+URZ+0x38890], R98 ;  /* 0x03889062580075a7 */ /* 0x000e24000804017f */
[----:B0-----:R-:W-:Y:S05]  /*bf50*/  @!P2 BRA `(.L_x_3140) ;  /* 0x0000024800cca947 */ /* 0x001fea0003800000 */
.L_x_3470:
[----:B------:R-:W-:Y:S05]  /*bf60*/  BSYNC B1 ;  /* 0x0000000000017941 */ /* 0x000fea0003800000 */
.L_x_3139:
        /* <DEDUP_REMOVED lines=25> */
.L_x_3474:
        /* <DEDUP_REMOVED lines=8> */
[----:B------:R-:W2:Y:S03]  /*c180*/  @!P2 LDS.128 R12, [R89+0x28400] ;  /* 0x02840000590ca984 */ /* 0x000ea60000000c00 */
[----:B------:R-:W-:Y:S01]  /*c190*/  @!P3 IMAD.X R37, R37, 0x1, R218, P4 ;  /* 0x000000012525b824 */ /* 0x000fe200020e06da */
[----:B--2---:R-:W-:Y:S04]  /*c1a0*/  @!P2 ST.E.128 desc[UR42][R38.64], R12 ;  /* 0x0000000c2600a985 */ /* 0x004fe8000c101d2a */
[----:B------:R-:W2:Y:S04]  /*c1b0*/  @!P3 LDS.128 R12, [R89+0x2c400] ;  /* 0x02c40000590cb984 */ /* 0x000ea80000000c00 */
[----:B--2---:R4:W-:Y:S02]  /*c1c0*/  @!P3 ST.E.128 desc[UR42][R36.64], R12 ;  /* 0x0000000c2400b985 */ /* 0x0049e4000c101d2a */
.L_x_3143:
[----:B------:R-:W-:Y:S05]  /*c1d0*/  BSYNC B1 ;  /* 0x0000000000017941 */ /* 0x000fea0003800000 */
.L_x_3142:
[----:B------:R-:W-:-:S03]  /*c1e0*/  UMOV UR4, 0xffffffff ;  /* 0xffffffff00047882 */ /* 0x000fc60000000000 */
[----:B------:R-:W-:Y:S05]  /*c1f0*/  BRA.DIV UR4, `(.L_x_3144) ;  /* 0x0000024a04807947 */ /* 0x000fea000b800000 */
[----:B--2-4-:R2:W4:Y:S04]  /*c200*/  SHFL.IDX PT, R37, R41, 0x1, 0x181f ;  /* 0x00381f0029257f89 */ /* 0x01452800000e0000 */
[----:B---3--:R2:W3:Y:S02]  /*c210*/  SHFL.IDX PT, R14, R40, 0x1, 0x181f ;  /* 0x00381f00280e7f89 */ /* 0x0084e400000e0000 */
.L_x_3478:
        /* <DEDUP_REMOVED lines=9> */
[----:B------:R-:W3:Y:S02]  /*c2b0*/  @!P2 LDS.128 R12, [R89+0x29400] ;  /* 0x02940000590ca984 */ /* 0x000ee40000000c00 */
[----:B------:R-:W-:Y:S02]  /*c2c0*/  @!P3 IADD3.X R37, R37, R218, RZ, P4, !PT ;  /* 0x000000da2525b210 */ /* 0x000fe400027fe4ff */
[----:B---3--:R-:W-:Y:S04]  /*c2d0*/  @!P2 ST.E.128 desc[UR42][R38.64], R12 ;  /* 0x0000000c2600a985 */ /* 0x008fe8000c101d2a */
[----:B------:R-:W3:Y:S04]  /*c2e0*/  @!P3 LDS.128 R12, [R89+0x2d400] ;  /* 0x02d40000590cb984 */ /* 0x000ee80000000c00 */
[----:B---3--:R3:W-:Y:S02]  /*c2f0*/  @!P3 ST.E.128 desc[UR42][R36.64], R12 ;  /* 0x0000000c2400b985 */ /* 0x0087e4000c101d2a */
.L_x_3146:
[----:B------:R-:W-:Y:S05]  /*c300*/  BSYNC B1 ;  /* 0x0000000000017941 */ /* 0x000fea0003800000 */
.L_x_3145:
[----:B------:R-:W-:-:S03]  /*c310*/  UMOV UR4, 0xffffffff ;  /* 0xffffffff00047882 */ /* 0x000fc60000000000 */
[----:B------:R-:W-:Y:S05]  /*c320*/  BRA.DIV UR4, `(.L_x_3147) ;  /* 0x0000024a047c7947 */ /* 0x000fea000b800000 */
[----:B---34-:R3:W4:Y:S04]  /*c330*/  SHFL.IDX PT, R37, R41, 0x2, 0x181f ;  /* 0x00581f0029257f89 */ /* 0x01872800000e0000 */
[----:B------:R3:W0:Y:S02]  /*c340*/  SHFL.IDX PT, R14, R40, 0x2, 0x181f ;  /* 0x00581f00280e7f89 */ /* 0x00062400000e0000 */
.L_x_3482:
        /* <DEDUP_REMOVED lines=14> */
.L_x_3149:
[----:B------:R-:W-:Y:S05]  /*c430*/  BSYNC B1 ;  /* 0x0000000000017941 */ /* 0x000fea0003800000 */
.L_x_3148:
[----:B------:R-:W-:-:S03]  /*c440*/  UMOV UR4, 0xffffffff ;  /* 0xffffffff00047882 */ /* 0x000fc60000000000 */
[----:B------:R-:W-:Y:S05]  /*c450*/  BRA.DIV UR4, `(.L_x_3150) ;  /* 0x0000024a04787947 */ /* 0x000fea000b800000 */
[----:B0---4-:R0:W4:Y:S04]  /*c460*/  SHFL.IDX PT, R37, R41, 0x3, 0x181f ;  /* 0x00781f0029257f89 */ /* 0x01112800000e0000 */
[----:B------:R0:W0:Y:S02]  /*c470*/  SHFL.IDX PT, R14, R40, 0x3, 0x181f ;  /* 0x00781f00280e7f89 */ /* 0x00002400000e0000 */
.L_x_3486:
[----:B------:R-:W-:-:S13]  /*c480*/  ISETP.GE.AND P2, PT, R42, 0x61, PT ;  /* 0x000000612a00780c */ /* 0x000fda0003f46270 */
        /* <DEDUP_REMOVED lines=12> */
.L_x_3110:
[----:B------:R-:W-:Y:S05]  /*c550*/  BSYNC B0 ;  /* 0x0000000000007941 */ /* 0x000fea0003800000 */
.L_x_3068:
[----:B----4-:R-:W4:Y:S01]  /*c560*/  S2R R11, SR_TID.X ;  /* 0x00000000000b7919 */ /* 0x010f220000002100 */
[----:B------:R-:W-:Y:S01]  /*c570*/  @!PT LDS RZ, [RZ] ;  /* 0x00000000fffff984 */ /* 0x000fe20000000800 */
[----:B------:R-:W-:Y:S01]  /*c580*/  @!PT LDS RZ, [RZ] ;  /* 0x00000000fffff984 */ /* 0x000fe20000000800 */
[----:B------:R-:W-:Y:S01]  /*c590*/  @!PT LDS RZ, [RZ] ;  /* 0x00000000fffff984 */ /* 0x000fe20000000800 */
[----:B------:R-:W-:Y:S01]  /*c5a0*/  @!PT LDS RZ, [RZ] ;  /* 0x00000000fffff984 */ /* 0x000fe20000000800 */
[----:B------:R5:W-:Y:S06]  /*c5b0*/  MEMBAR.ALL.CTA ;  /* 0x0000000000007992 */ /* 0x000bec0000008000 */
[----:B-----5:R-:W5:Y:S01]  /*c5c0*/  FENCE.VIEW.ASYNC.S ;  /* 0x00000000000073c6 */ /* 0x020f620000000000 */
[----:B------:R-:W-:Y:S05]  /*c5d0*/  WARPSYNC.ALL ;  /* 0x0000000000007948 */ /* 0x000fea0003800000 */
[----:B------:R-:W-:Y:S01]  /*c5e0*/  BSSY B0, `(.L_x_3151) ;  /* 0x0000008000007945 */ /* 0x000fe20003800000 */
[----:B-----5:R0:W-:Y:S01]  /*c5f0*/  BAR.SYNC.DEFER_BLOCKING R90, 0x80 ;  /* 0x0002005a0000751d */ /* 0x0201e20000010000 */
[----:B----4-:R-:W-:-:S13]  /*c600*/  LOP3.LUT P2, RZ, R11, 0x7f, RZ, 0xc0, !PT ;  /* 0x0000007f0bff7812 */ /* 0x010fda000784c0ff */
[----:B------:R-:W-:-:S05]  /*c610*/  @!P2 VIADD R11, R88, 0x388a0 ;  /* 0x000388a0580ba836 */ /* 0x000fca0000000000 */
[----:B------:R-:W-:-:S04]  /*c620*/  @!P2 PRMT R11, RZ, 0x654, R11 ;  /* 0x00000654ff0ba816 */ /* 0x000fc8000000000b */
[----:B------:R4:W-:Y:S01]  /*c630*/  @!P2 SYNCS.ARRIVE.TRANS64.RED.A1T0 RZ, [R11+URZ], RZ ;  /* 0x000000ff0bffa9a7 */ /* 0x0009e2000810043f */
[----:B0-----:R-:W-:Y:S05]  /*c640*/  @!P5 BRA `(.L_x_3152) ;  /* 0x000000000004d947 */ /* 0x001fea0003800000 */
[----:B------:R-:W-:Y:S01]  /*c650*/  BPT.TRAP 0x1 ;  /* 0x000000040000795c */ /* 0x000fe20000300000 */
.L_x_3152:
[----:B------:R-:W-:Y:S05]  /*c660*/  BSYNC B0 ;  /* 0x0000000000007941 */ /* 0x000fea0003800000 */
.L_x_3151:
[----:B------:R-:W0:Y:S01]  /*c670*/  SYNCS.PHASECHK.TRANS64.TRYWAIT P3, [R88+URZ+0x388b0], R98 ;  /* 0x0388b062580075a7 */ /* 0x000e22000806017f */
[----:B------:R-:W-:Y:S01]  /*c680*/  ULDC UR39, c[0x0][0x2f4] ;  /* 0x0000bd0000277ab9 */ /* 0x000fe20000000800 */
[----:B------:R-:W-:Y:S04]  /*c690*/  BSSY B0, `(.L_x_3153) ;  /* 0x0000002000007945 */ /* 0x000fe80003800000 */
[----:B0-----:R-:W-:Y:S05]  /*c6a0*/  @!P3 BRA `(.L_x_3154) ;  /* 0x00000248002cb947 */ /* 0x001fea0003800000 */
.L_x_3487:
[----:B------:R-:W-:Y:S05]  /*c6b0*/  BSYNC B0 ;  /* 0x0000000000007941 */ /* 0x000fea0003800000 */
.L_x_3153:
[----:B------:R-:W-:Y:S01]  /*c6c0*/  ULDC.64 UR4, c[0x0][0x328] ;  /* 0x0000ca0000047ab9 */ /* 0x000fe20000000a00 */
[----:B------:R-:W-:Y:S01]  /*c6d0*/  ULDC.64 UR6, c[0x0][0x318] ;  /* 0x0000c60000067ab9 */ /* 0x000fe20000000a00 */
[----:B------:R-:W-:Y:S01]  /*c6e0*/  IMAD R95, R95, UR4, RZ ;  /* 0x000000045f5f7c24 */ /* 0x000fe2000f8e02ff */
[----:B------:R-:W-:Y:S01]  /*c6f0*/  IADD3 R97, -R220, R97, RZ ;  /* 0x00000061dc617210 */ /* 0x000fe20007ffe1ff */
[C---:B--2---:R-:W-:Y:S01]  /*c700*/  IMAD.WIDE.U32 R12, R94.reuse, UR4, RZ ;  /* 0x000000045e0c7c25 */ /* 0x044fe2000f8e00ff */
[----:B------:R-:W-:Y:S03]  /*c710*/  BSSY B0, `(.L_x_3155) ;  /* 0x000001b000007945 */ /* 0x000fe60003800000 */
[----:B------:R-:W-:Y:S01]  /*c720*/  IMAD R95, R94, UR5, R95 ;  /* 0x000000055e5f7c24 */ /* 0x000fe2000f8e025f */
[----:B------:R-:W-:Y:S02]  /*c730*/  ULDC.64 UR4, c[0x0][0x338] ;  /* 0x0000ce0000047ab9 */ /* 0x000fe40000000a00 */
[----:B------:R-:W-:-:S02]  /*c740*/  IMAD R96, R96, UR4, RZ ;  /* 0x0000000460607c24 */ /* 0x000fc4000f8e02ff */
[----:B------:R-:W-:Y:S02]  /*c750*/  IMAD.IADD R13, R13, 0x1, R95 ;  /* 0x000000010d0d7824 */ /* 0x000fe400078e025f */
[C---:B----4-:R-:W-:Y:S02]  /*c760*/  IMAD R11, R93.reuse, UR5, R96 ;  /* 0x000000055d0b7c24 */ /* 0x050fe4000f8e0260 */
[----:B------:R-:W-:Y:S01]  /*c770*/  IMAD.WIDE.U32 R12, R93, UR4, R12 ;  /* 0x000000045d0c7c25 */ /* 0x000fe2000f8e000c */
[----:B------:R-:W-:-:S03]  /*c780*/  ULDC.64 UR4, c[0x0][0x330] ;  /* 0x0000cc0000047ab9 */ /* 0x000fc60000000a00 */
[----:B------:R-:W-:Y:S02]  /*c790*/  IMAD.IADD R13, R13, 0x1, R11 ;  /* 0x000000010d0d7824 */ /* 0x000fe400078e020b */
[----:B------:R-:W-:-:S04]  /*c7a0*/  IMAD.WIDE.U32 R12, R221, UR4, R12 ;  /* 0x00000004dd0c7c25 */ /* 0x000fc8000f8e000c */
[----:B------:R-:W-:Y:S01]  /*c7b0*/  IMAD R11, R221, UR5, R13 ;  /* 0x00000005dd0b7c24 */ /* 0x000fe2000f8e020d */
[----:B-1-3--:R-:W-:-:S04]  /*c7c0*/  IADD3 R40, P3, R12, UR6, RZ ;  /* 0x000000060c287c10 */ /* 0x00afc8000ff7e0ff */
[----:B------:R-:W-:Y:S01]  /*c7d0*/  IADD3.X R11, R11, UR7, RZ, P3, !PT ;  /* 0x000000070b0b7c10 */ /* 0x000fe20009ffe4ff */
[----:B------:R0:W1:Y:S01]  /*c7e0*/  SHFL.IDX PT, R37, R40, RZ, 0x181f ;  /* 0x00181fff28257589 */ /* 0x00006200000e0000 */
        /* <DEDUP_REMOVED lines=13> */
.L_x_3156:
[----:B------:R-:W-:Y:S05]  /*c8c0*/  BSYNC B0 ;  /* 0x0000000000007941 */ /* 0x000fea0003800000 */
.L_x_3155:
        /* <DEDUP_REMOVED lines=15> */
.L_x_3158:
[----:B------:R-:W-:Y:S05]  /*c9c0*/  BSYNC B0 ;  /* 0x0000000000007941 */ /* 0x000fea0003800000 */
.L_x_3157:
        /* <DEDUP_REMOVED lines=15> */
.L_x_3160:
[----:B------:R-:W-:Y:S05]  /*cac0*/  BSYNC B0 ;  /* 0x0000000000007941 */ /* 0x000fea0003800000 */
.L_x_3159:
        /* <DEDUP_REMOVED lines=10> */
[----:B------:R-:W-:-:S04]  /*cb70*/  @!P4 IADD3 R36, P5, R22, R37, RZ ;  /* 0x000000251624c210 */ /* 0x000fc80007fbe0ff */
[----:B------:R-:W-:Y:S01]  /*cb80*/  @!P4 IADD3.X R37, R11, R218, RZ, P5, !PT ;  /* 0x000000da0b25c210 */ /* 0x000fe20002ffe4ff */
[----:B0-----:R-:W-:Y:S04]  /*cb90*/  @!P3 ST.E.128 desc[UR42][R38.64], R12 ;  /* 0x0000000c2600b985 */ /* 0x001fe8000c101d2a */
[----:B------:R-:W0:Y:S04]  /*cba0*/  @!P4 LDS.128 R12, [R89+0x17400] ;  /* 0x01740000590cc984 */ /* 0x000e280000000c00 */
[----:B0-----:R0:W-:Y:S02]  /*cbb0*/  @!P4 ST.E.128 desc[UR42][R36.64], R12 ;  /* 0x0000000c2400c985 */ /* 0x0011e4000c101d2a */
.L_x_3162:
[----:B------:R-:W-:Y:S05]  /*cbc0*/  BSYNC B0 ;  /* 0x0000000000007941 */ /* 0x000fea0003800000 */
.L_x_3161:
[----:B------:R-:W-:Y:S01]  /*cbd0*/  @!PT LDS RZ, [RZ] ;  /* 0x00000000fffff984 */ /* 0x000fe20000000800 */
[----:B------:R-:W-:Y:S01]  /*cbe0*/  @!PT LDS RZ, [RZ] ;  /* 0x00000000fffff984 */ /* 0x000fe20000000800 */
[----:B------:R-:W-:Y:S01]  /*cbf0*/  @!PT LDS RZ, [RZ] ;  /* 0x00000000fffff984 */ /* 0x000fe20000000800 */
[----:B------:R-:W-:Y:S01]  /*cc00*/  @!PT LDS RZ, [RZ] ;  /* 0x00000000fffff984 */ /* 0x000fe20000000800 */
[----:B------:R4:W-:Y:S06]  /*cc10*/  MEMBAR.ALL.CTA ;  /* 0x0000000000007992 */ /* 0x0009ec0000008000 */
[----:B----4-:R-:W4:Y:S01]  /*cc20*/  FENCE.VIEW.ASYNC.S ;  /* 0x00000000000073c6 */ /* 0x010f220000000000 */
[----:B------:R-:W-:Y:S01]  /*cc30*/  @!P2 VIADD R88, R88, 0x388c0 ;  /* 0x000388c05858a836 */ /* 0x000fe20000000000 */
[----:B----4-:R4:W-:Y:S01]  /*cc40*/  BAR.SYNC.DEFER_BLOCKING R90, 0x80 ;  /* 0x0002005a0000751d */ /* 0x0109e20000010000 */
[----:B------:R-:W-:Y:S01]  /*cc50*/  LOP3.LUT P3, RZ, R23, 0x4, RZ, 0xc0, !PT ;  /* 0x0000000417ff7812 */ /* 0x000fe2000786c0ff */
[----:B------:R-:W-:-:S02]  /*cc60*/  VIADD R217, R217, 0x1 ;  /* 0x00000001d9d97836 */ /* 0x000fc40000000000 */
[----:B------:R-:W-:-:S04]  /*cc70*/  @!P2 PRMT R88, RZ, 0x654, R88 ;  /* 0x00000654ff58a816 */ /* 0x000fc80000000058 */
[----:B------:R4:W-:Y:S01]  /*cc80*/  @!P2 SYNCS.ARRIVE.TRANS64.RED.A1T0 RZ, [R88+URZ], RZ ;  /* 0x000000ff58ffa9a7 */ /* 0x0009e2000810043f */
[----:B------:R-:W-:-:S04]  /*cc90*/  ISETP.NE.AND P2, PT, R217, 0x2, PT ;  /* 0x00000002d900780c */ /* 0x000fc80003f45270 */
[----:B---3--:R-:W-:Y:S02]  /*cca0*/  SEL R11, RZ, 0x1, P2 ;  /* 0x00000001ff0b7807 */ /* 0x008fe40001000000 */
[----:B------:R-:W-:Y:S02]  /*ccb0*/  SEL R217, R217, RZ, P2 ;  /* 0x000000ffd9d97207 */ /* 0x000fe40001000000 */
[----:B------:R-:W-:Y:S01]  /*ccc0*/  LOP3.LUT R224, R224, R11, RZ, 0x3c, !PT ;  /* 0x0000000be0e07212 */ /* 0x000fe200078e3cff */
[----:B------:R-:W-:Y:S06]  /*ccd0*/  @P3 BRA `(.L_x_3163) ;  /* 0xffffff60007c3947 */ /* 0x000fec000383ffff */
[----:B0-----:R-:W0:Y:S01]  /*cce0*/  S2R R12, SR_TID.X ;  /* 0x00000000000c7919 */ /* 0x001e220000002100 */
[----:B------:R-:W-:Y:S02]  /*ccf0*/  PLOP3.LUT P0, PT, PT, PT, PT, 0x8, 0x0 ;  /* 0x000000000000781c */ /* 0x000fe40003f0e170 */
[----:B0-----:R-:W-:-:S04]  /*cd00*/  SHF.R.U32.HI R12, RZ, 0x7, R12 ;  /* 0x00000007ff0c7819 */ /* 0x001fc8000001160c */
[----:B------:R-:W-:-:S13]  /*cd10*/  ISETP.NE.AND P3, PT, R12, 0x1, PT ;  /* 0x000000010c00780c */ /* 0x000fda0003f65270 */
[----:B------:R-:W-:Y:S06]  /*cd20*/  @!P3 BAR.ARV 0x9, 0x100 ;  /* 0x024400000000bb1d */ /* 0x000fec0000002000 */
.L_x_3063:
[----:B------:R-:W-:Y:S05]  /*cd30*/  @P0 BRA `(.L_x_3164) ;  /* 0x00000000000c0947 */ /* 0x000fea0003800000 */
[----:B------:R-:W0:Y:S01]  /*cd40*/  FENCE.VIEW.ASYNC.G ;  /* 0x00000000000073c6 */ /* 0x000e220000000100 */
[----:B------:R-:W-:Y:S05]  /*cd50*/  WARPSYNC.ALL ;  /* 0x0000000000007948 */ /* 0x000fea0003800000 */
[----:B0-----:R-:W-:Y:S06]  /*cd60*/  BAR.ARV 0xc, 0x180 ;  /* 0x0306000000007b1d */ /* 0x001fec0000002000 */
.L_x_3164:
[----:B------:R-:W3:Y:S01]  /*cd70*/  LDL R0, [R1+0x70] ;  /* 0x0000700001007983 */ /* 0x000ee20000100800 */
[----:B------:R-:W-:Y:S01]  /*cd80*/  ULDC.64 UR6, c[0x0][0x998] ;  /* 0x0002660000067ab9 */ /* 0x000fe20000000a00 */
[----:B------:R-:W-:Y:S02]  /*cd90*/  ULDC.64 UR4, c[0x0][0x990] ;  /* 0x0002640000047ab9 */ /* 0x000fe40000000a00 */
[----:B------:R-:W2:Y:S01]  /*cda0*/  LDL R14, [R1+0x5c] ;  /* 0x00005c00010e7983 */ /* 0x000ea20000100800 */
[----:B------:R-:W-:Y:S02]  /*cdb0*/  ISETP.NE.U32.AND P1, PT, RZ, UR6, PT ;  /* 0x00000006ff007c0c */ /* 0x000fe4000bf25070 */
[----:B------:R-:W-:Y:S01]  /*cdc0*/  ISETP.NE.U32.AND P0, PT, RZ, UR4, PT ;  /* 0x00000004ff007c0c */ /* 0x000fe2000bf05070 */
[----:B------:R-:W4:Y:S01]  /*cdd0*/  LDL R12, [R1+0x2c] ;  /* 0x00002c00010c7983 */ /* 0x000f220000100800 */
[----:B------:R-:W-:Y:S02]  /*cde0*/  ISETP.NE.AND.EX P1, PT, RZ, UR7, PT, P1 ;  /* 0x00000007ff007c0c */ /* 0x000fe4000bf25310 */
[----:B------:R-:W-:-:S11]  /*cdf0*/  ISETP.NE.AND.EX P0, PT, RZ, UR5, PT, P0 ;  /* 0x00000005ff007c0c */ /* 0x000fd6000bf05300 */
[----:B------:R-:W3:Y:S08]  /*ce00*/  @P1 LDC.64 R6, c[0x0][0x9b8] ;  /* 0x00026e00ff061b82 */ /* 0x000ef00000000a00 */
[----:B------:R-:W0:Y:S08]  /*ce10*/  @P0 LDC.64 R8, c[0x0][0x9a8] ;  /* 0x00026a00ff080b82 */ /* 0x000e300000000a00 */
[----:B------:R-:W1:Y:S08]  /*ce20*/  @P1 LDC.64 R4, c[0x0][0x9c0] ;  /* 0x00027000ff041b82 */ /* 0x000e700000000a00 */
[----:B------:R-:W1:Y:S01]  /*ce30*/  @P0 LDC.64 R2, c[0x0][0x9b0] ;  /* 0x00026c00ff020b82 */ /* 0x000e620000000a00 */
[----:B---3--:R-:W-:-:S02]  /*ce40*/  @P1 IMAD R10, R0, R6, RZ ;  /* 0x00000006000a1224 */ /* 0x008fc400078e02ff */
[----:B0-----:R-:W-:Y:S02]  /*ce50*/  @P0 IMAD R0, R0, R8, RZ ;  /* 0x0000000800000224 */ /* 0x001fe400078e02ff */
[C---:B--2---:R-:W-:Y:S02]  /*ce60*/  @P1 IMAD R13, R14.reuse, R7, R10 ;  /* 0x000000070e0d1224 */ /* 0x044fe400078e020a */
[C---:B------:R-:W-:Y:S02]  /*ce70*/  @P0 IMAD R11, R14.reuse, R9, R0 ;  /* 0x000000090e0b0224 */ /* 0x040fe400078e0200 */
[----:B------:R-:W-:-:S04]  /*ce80*/  @P1 IMAD.WIDE.U32 R6, R14, R6, RZ ;  /* 0x000000060e061225 */ /* 0x000fc800078e00ff */
[----:B------:R-:W-:-:S04]  /*ce90*/  @P0 IMAD.WIDE.U32 R8, R14, R8, RZ ;  /* 0x000000080e080225 */ /* 0x000fc800078e00ff */
[----:B------:R-:W-:Y:S02]  /*cea0*/  @P1 IMAD.IADD R7, R7, 0x1, R13 ;  /* 0x0000000107071824 */ /* 0x000fe400078e020d */
[----:B------:R-:W-:Y:S02]  /*ceb0*/  @P0 IMAD.IADD R9, R9, 0x1, R11 ;  /* 0x0000000109090824 */ /* 0x000fe400078e020b */
[----:B-1----:R-:W-:-:S04]  /*cec0*/  @P1 IMAD.WIDE.U32 R6, R221, R4, R6 ;  /* 0x00000004dd061225 */ /* 0x002fc800078e0006 */
[----:B------:R-:W-:Y:S01]  /*ced0*/  @P0 IMAD.WIDE.U32 R8, R221, R2, R8 ;  /* 0x00000002dd080225 */ /* 0x000fe200078e0008 */
[----:B------:R-:W-:-:S03]  /*cee0*/  @P1 LEA R2, P3, R6, UR6, 0x2 ;  /* 0x0000000606021c11 */ /* 0x000fc6000f8610ff */
[C---:B------:R-:W-:Y:S01]  /*cef0*/  @P1 IMAD R5, R221.reuse, R5, R7 ;  /* 0x00000005dd051224 */ /* 0x040fe200078e0207 */
        /* <DEDUP_REMOVED lines=8> */
[----:B------:R1:W2:Y:S04]  /*cf80*/  @P1 LDG.E R0, desc[UR42][R2.64] ;  /* 0x0000002a02001981 */ /* 0x0002a8000c1e1900 */
[----:B------:R-:W2:Y:S01]  /*cf90*/  @P0 LDG.E R7, desc[UR42][R4.64] ;  /* 0x0000002a04070981 */ /* 0x000ea2000c1e1900 */
[----:B------:R-:W-:Y:S01]  /*cfa0*/  BSSY B0, `(.L_x_3165) ;  /* 0x000002f000007945 */ /* 0x000fe20003800000 */
[----:B------:R-:W-:Y:S01]  /*cfb0*/  IMAD.MOV.U32 R168, RZ, RZ, RZ ;  /* 0x000000ffffa87224 */ /* 0x000fe200078e00ff */
[----:B0-----:R-:W-:Y:S01]  /*cfc0*/  ISETP.NE.AND P0, PT, R6, 0x1, PT ;  /* 0x000000010600780c */ /* 0x001fe20003f05270 */
[----:B----4-:R-:W-:-:S12]  /*cfd0*/  VIADD R6, R12, 0x7f ;  /* 0x0000007f0c067836 */ /* 0x010fd80000000000 */
[----:B------:R-:W0:Y:S08]  /*cfe0*/  @P0 LDC R9, c[0x0][0x44c] ;  /* 0x00011300ff090b82 */ /* 0x000e300000000800 */
[----:B------:R-:W3:Y:S01]  /*cff0*/  @P0 LDC R8, c[0x0][0x450] ;  /* 0x00011400ff080b82 */ /* 0x000ee20000000800 */
[----:B0-----:R-:W-:-:S05]  /*d000*/  @P0 IMAD.HI.U32 R9, R6, R9, RZ ;  /* 0x0000000906090227 */ /* 0x001fca00078e00ff */
[----:B---3--:R-:W-:-:S04]  /*d010*/  @P0 SHF.R.U32.HI R6, RZ, R8, R9 ;  /* 0x00000008ff060219 */ /* 0x008fc80000011609 */
[----:B------:R-:W-:-:S04]  /*d020*/  IADD3 R6, R91, R6, RZ ;  /* 0x000000065b067210 */ /* 0x000fc80007ffe0ff */
[----:B-1----:R-:W-:-:S04]  /*d030*/  SHF.R.S32.HI R3, RZ, 0x1f, R6 ;  /* 0x0000001fff037819 */ /* 0x002fc80000011406 */
[----:B------:R-:W-:-:S04]  /*d040*/  LEA.HI R3, R3, R6, RZ, 0x7 ;  /* 0x0000000603037211 */ /* 0x000fc800078f38ff */
[----:B------:R-:W-:-:S04]  /*d050*/  SHF.R.S32.HI R3, RZ, 0x7, R3 ;  /* 0x00000007ff037819 */ /* 0x000fc80000011403 */
[----:B------:R-:W-:-:S04]  /*d060*/  VIMNMX R9, R92, R3, PT ;  /* 0x000000035c097248 */ /* 0x000fc80003fe0100 */
[----:B------:R-:W-:Y:S01]  /*d070*/  ISETP.GE.AND P0, PT, R9, 0x1, PT ;  /* 0x000000010900780c */ /* 0x000fe20003f06270 */
[----:B--2---:R-:W-:-:S04]  /*d080*/  FMUL.FTZ R0, R7, R0 ;  /* 0x0000000007007220 */ /* 0x004fc80000410000 */
[----:B------:R-:W-:-:S08]  /*d090*/  FMUL.FTZ R2, R0, UR4 ;  /* 0x0000000400027c20 */ /* 0x000fd00008410000 */
[----:B------:R-:W-:Y:S05]  /*d0a0*/  @!P0 BRA `(.L_x_3166) ;  /* 0x0000000000788947 */ /* 0x000fea0003800000 */
[----:B------:R-:W2:Y:S01]  /*d0b0*/  LDL R10, [R1+0x64] ;  /* 0x00006400010a7983 */ /* 0x000ea20000100800 */
[----:B------:R-:W-:Y:S01]  /*d0c0*/  ULDC UR4, c[0x0][0x9f0] ;  /* 0x00027c0000047ab9 */ /* 0x000fe20000000800 */
[----:B--2---:R-:W-:-:S04]  /*d0d0*/  ISETP.NE.AND P0, PT, R10, RZ, PT ;  /* 0x000000ff0a00720c */ /* 0x004fc80003f05270 */
[----:B------:R-:W-:-:S04]  /*d0e0*/  SEL R10, R10, UR4, P0 ;  /* 0x000000040a0a7c07 */ /* 0x000fc80008000000 */
[-C--:B------:R-:W-:Y:S02]  /*d0f0*/  IABS R6, R10.reuse ;  /* 0x0000000a00067213 */ /* 0x080fe40000000000 */
[----:B------:R-:W-:Y:S02]  /*d100*/  IADD3 R0, R10, -0x1, R9 ;  /* 0xffffffff0a007810 */ /* 0x000fe40007ffe009 */
[----:B------:R-:W0:Y:S01]  /*d110*/  I2F.RP R3, R6 ;  /* 0x0000000600037306 */ /* 0x000e220000209400 */
[----:B------:R-:W-:Y:S02]  /*d120*/  IABS R11, R10 ;  /* 0x0000000a000b7213 */ /* 0x000fe40000000000 */
        /* <DEDUP_REMOVED lines=14> */
[----:B------:R-:W-:Y:S02]  /*d210*/  @!P1 IMAD.IADD R3, R3, 0x1, -R6 ;  /* 0x0000000103039824 */ /* 0x000fe400078e0a06 */
[----:B------:R-:W-:Y:S01]  /*d220*/  @!P1 VIADD R5, R5, 0x1 ;  /* 0x0000000105059836 */ /* 0x000fe20000000000 */
[----:B------:R-:W-:Y:S02]  /*d230*/  ISETP.NE.AND P1, PT, R10, RZ, PT ;  /* 0x000000ff0a00720c */ /* 0x000fe40003f25270 */
[----:B------:R-:W-:-:S13]  /*d240*/  ISETP.GE.U32.AND P0, PT, R3, R6, PT ;  /* 0x000000060300720c */ /* 0x000fda0003f06070 */
[----:B------:R-:W-:-:S05]  /*d250*/  @P0 IADD3 R5, R5, 0x1, RZ ;  /* 0x0000000105050810 */ /* 0x000fca0007ffe0ff */
[----:B------:R-:W-:Y:S01]  /*d260*/  @!P2 IMAD.MOV R5, RZ, RZ, -R5 ;  /* 0x000000ffff05a224 */ /* 0x000fe200078e0a05 */
[----:B------:R-:W-:-:S05]  /*d270*/  @!P1 LOP3.LUT R5, RZ, R10, RZ, 0x33, !PT ;  /* 0x0000000aff059212 */ /* 0x000fca00078e33ff */
[----:B------:R-:W-:-:S07]  /*d280*/  IMAD.MOV.U32 R168, RZ, RZ, R5 ;  /* 0x000000ffffa87224 */ /* 0x000fce00078e0005 */
.L_x_3166:
[----:B------:R-:W-:Y:S05]  /*d290*/  BSYNC B0 ;  /* 0x0000000000007941 */ /* 0x000fea0003800000 */
.L_x_3165:
[----:B------:R-:W2:Y:S01]  /*d2a0*/  LDL R0, [R1+0x80] ;  /* 0x0000800001007983 */ /* 0x000ea20000100800 */
[----:B------:R-:W-:Y:S02]  /*d2b0*/  PLOP3.LUT P0, PT, PT, PT, PT, 0x80, 0x0 ;  /* 0x000000000000781c */ /* 0x000fe40003f0f070 */
[----:B------:R-:W-:Y:S01]  /*d2c0*/  CS2R R166, SRZ ;  /* 0x0000000000a67805 */ /* 0x000fe2000001ff00 */
[----:B------:R-:W-:Y:S01]  /*d2d0*/  IMAD.MOV.U32 R5, RZ, RZ, RZ ;  /* 0x000000ffff057224 */ /* 0x000fe200078e00ff */
[----:B------:R-:W-:Y:S02]  /*d2e0*/  CS2R R146, SRZ ;  /* 0x0000000000927805 */ /* 0x000fe4000001ff00 */
[----:B------:R-:W-:Y:S02]  /*d2f0*/  CS2R R64, SRZ ;  /* 0x0000000000407805 */ /* 0x000fe4000001ff00 */
[----:B------:R-:W-:Y:S01]  /*d300*/  CS2R R28, SRZ ;  /* 0x00000000001c7805 */ /* 0x000fe2000001ff00 */
[----:B------:R-:W-:Y:S01]  /*d310*/  IMAD.MOV.U32 R25, RZ, RZ, RZ ;  /* 0x000000ffff197224 */ /* 0x000fe200078e00ff */
[----:B------:R-:W-:-:S02]  /*d320*/  CS2R R152, SRZ ;  /* 0x0000000000987805 */ /* 0x000fc4000001ff00 */
[----:B------:R-:W-:Y:S02]  /*d330*/  CS2R R158, SRZ ;  /* 0x00000000009e7805 */ /* 0x000fe4000001ff00 */
[----:B------:R-:W-:Y:S02]  /*d340*/  CS2R R36, SRZ ;  /* 0x0000000000247805 */ /* 0x000fe4000001ff00 */
[----:B------:R-:W-:Y:S02]  /*d350*/  CS2R R6, SRZ ;  /* 0x0000000000067805 */ /* 0x000fe4000001ff00 */
[----:B------:R-:W-:Y:S01]  /*d360*/  CS2R R160, SRZ ;  /* 0x0000000000a07805 */ /* 0x000fe2000001ff00 */
        /* <DEDUP_REMOVED lines=55> */
[----:B--2---:R-:W-:Y:S02]  /*d6e0*/  IMAD R3, R0, R168, RZ ;  /* 0x000000a800037224 */ /* 0x004fe400078e02ff */
[----:B------:R-:W-:-:S03]  /*d6f0*/  IMAD.MOV.U32 R0, RZ, RZ, RZ ;  /* 0x000000ffff007224 */ /* 0x000fc600078e00ff */
[----:B------:R0:W-:Y:S01]  /*d700*/  STL [R1+0x38], R3 ;  /* 0x0000380301007387 */ /* 0x0001e20000100800 */
[----:B------:R-:W-:-:S04]  /*d710*/  VIADDMNMX R168, R3, R168, R9, PT ;  /* 0x000000a803a87246 */ /* 0x000fc80003800109 */
[----:B------:R-:W-:-:S13]  /*d720*/  ISETP.GT.AND P1, PT, R168, R3, PT ;  /* 0x00000003a800720c */ /* 0x000fda0003f24270 */
[----:B0-----:R-:W-:Y:S05]  /*d730*/  @!P1 BRA `(.L_x_3167) ;  /* 0x0000012400209947 */ /* 0x001fea0003800000 */
[----:B------:R-:W0:Y:S01]  /*d740*/  S2R R3, SR_TID.X ;  /* 0x0000000000037919 */ /* 0x000e220000002100 */
[----:B------:R-:W-:Y:S01]  /*d750*/  UMOV UR4, 0xffffffff ;  /* 0xffffffff00047882 */ /* 0x000fe20000000000 */
[----:B------:R-:W-:Y:S01]  /*d760*/  IADD3 R0, R216, 0x20400, RZ ;  /* 0x00020400d8007810 */ /* 0x000fe20007ffe0ff */
[----:B0-----:R-:W-:-:S05]  /*d770*/  VIADD R28, R3, 0xffffff80 ;  /* 0xffffff80031c7836 */ /* 0x001fca0000000000 */
[----:B------:R-:W-:-:S04]  /*d780*/  SHF.R.S32.HI R33, RZ, 0x1f, R28 ;  /* 0x0000001fff217819 */ /* 0x000fc8000001141c */
[----:B------:R-:W-:-:S04]  /*d790*/  LEA.HI R13, R33, R28, RZ, 0x7 ;  /* 0x0000001c210d7211 */ /* 0x000fc800078f38ff */
[----:B------:R-:W-:Y:S01]  /*d7a0*/  SHF.R.S32.HI R13, RZ, 0x7, R13 ;  /* 0x00000007ff0d7819 */ /* 0x000fe2000001140d */
[----:B------:R-:W-:Y:S06]  /*d7b0*/  BRA.DIV UR4, `(.L_x_3168) ;  /* 0x0000023604fc7947 */ /* 0x000fec000b800000 */
[----:B------:R0:W1:Y:S02]  /*d7c0*/  SHFL.IDX PT, R14, R13, RZ, 0x1f ;  /* 0x00001fff0d0e7589 */ /* 0x00006400000e0000 */
.L_x_3490:
[----:B-1----:R-:W-:Y:S01]  /*d7d0*/  LEA.HI R3, R14, R14, RZ, 0x1 ;  /* 0x0000000e0e037211 */ /* 0x002fe200078f08ff */
[----:B------:R-:W-:Y:S01]  /*d7e0*/  BSSY B6, `(.L_x_3169) ;  /* 0x0000019000067945 */ /* 0x000fe20003800000 */
[----:B------:R-:W-:Y:S02]  /*d7f0*/  LOP3.LUT P0, RZ, R0, 0x3ff, RZ, 0xc0, !PT ;  /* 0x000003ff00ff7812 */ /* 0x000fe4000780c0ff */
[----:B------:R-:W-:Y:S02]  /*d800*/  LOP3.LUT R3, R3, 0x1e, RZ, 0xc0, !PT ;  /* 0x0000001e03037812 */ /* 0x000fe400078ec0ff */
[----:B------:R-:W-:-:S03]  /*d810*/  P2R R25, PR, RZ, 0x1 ;  /* 0x00000001ff197803 */ /* 0x000fc60000000000 */
[----:B------:R-:W-:-:S04]  /*d820*/  IMAD.IADD R3, R14, 0x1, -R3 ;  /* 0x000000010e037824 */ /* 0x000fc800078e0a03 */
[----:B------:R-:W-:-:S05]  /*d830*/  IMAD R3, R3, 0x2000, R0 ;  /* 0x0000200003037824 */ /* 0x000fca00078e0200 */
[----:B------:R-:W-:-:S04]  /*d840*/  SHF.R.U32.HI R3, RZ, 0x4, R3 ;  /* 0x00000004ff037819 */ /* 0x000fc80000011603 */
[----:B------:R-:W-:Y:S01]  /*d850*/  LOP3.LUT R36, R3, 0x3fff, RZ, 0xc0, !PT ;  /* 0x00003fff03247812 */ /* 0x000fe200078ec0ff */
        /* <DEDUP_REMOVED lines=16> */
[----:B-1---5:R-:W-:Y:S05]  /*d960*/  CALL.ABS.NOINC R14 ;  /* 0x000000000e007343 */ /* 0x022fea0003c00000 */
.L_x_3170:
[----:B------:R-:W-:Y:S05]  /*d970*/  BSYNC B6 ;  /* 0x0000000000067941 */ /* 0x000fea0003800000 */
.L_x_3169:
        /* <DEDUP_REMOVED lines=13> */
.L_x_3174:
[----:B--2---:R2:W3:Y:S02]  /*da50*/  SYNCS.PHASECHK.TRANS64.TRYWAIT P0, [R216+URZ+0x38800], R3 ;  /* 0x03880003d80075a7 */ /* 0x0044e4000800017f */
[----:B---3--:R-:W-:Y:S05]  /*da60*/  @!P0 NANOSLEEP.SYNCS 0x989680 ;  /* 0x009896800000895d */ /* 0x008fea0003900000 */
[----:B------:R-:W3:Y:S02]  /*da70*/  @!P0 SYNCS.PHASECHK.TRANS64 P0, [R216+URZ+0x38800], R3 ;  /* 0x03880003d80085a7 */ /* 0x000ee4000800007f */
[----:B---3--:R-:W-:Y:S05]  /*da80*/  @!P0 BRA `(.L_x_3174) ;  /* 0xfffffffc00f08947 */ /* 0x008fea000383ffff */
.L_x_3173:
[----:B------:R-:W-:Y:S05]  /*da90*/  BSYNC B0 ;  /* 0x0000000000007941 */ /* 0x000fea0003800000 */
.L_x_3172:
[----:B------:R-:W-:Y:S05]  /*daa0*/  BRA `(.L_x_3175) ;  /* 0x0000009400d47947 */ /* 0x000fea0003800000 */
.L_x_3171:
[----:B------:R-:W-:Y:S01]  /*dab0*/  ISETP.NE.AND P0, PT, R25, RZ, PT ;  /* 0x000000ff1900720c */ /* 0x000fe20003f05270 */
[----:B------:R-:W-:Y:S01]  /*dac0*/  ULDC.64 UR4, c[0x0][0x3f8] ;  /* 0x0000fe0000047ab9 */ /* 0x000fe20000000a00 */
[----:B-----5:R-:W-:Y:S01]  /*dad0*/  SHF.R.S32.HI R0, RZ, 0x1f, R24 ;  /* 0x0000001fff007819 */ /* 0x020fe20000011418 */
[----:B------:R-:W-:Y:S01]  /*dae0*/  ULDC.64 UR6, c[0x0][0x408] ;  /* 0x0001020000067ab9 */ /* 0x000fe20000000a00 */
[----:B------:R-:W-:Y:S01]  /*daf0*/  IMAD.WIDE.U32 R26, R24, UR4, RZ ;  /* 0x00000004181a7c25 */ /* 0x000fe2000f8e00ff */
[----:B------:R-:W-:Y:S03]  /*db00*/  BSSY B6, `(.L_x_3176) ;  /* 0x0000019000067945 */ /* 0x000fe60003800000 */
[C---:B------:R-:W-:Y:S02]  /*db10*/  IMAD R3, R0.reuse, UR4, RZ ;  /* 0x0000000400037c24 */ /* 0x040fe4000f8e02ff */
[----:B------:R-:W-:-:S02]  /*db20*/  IMAD R5, R0, UR6, RZ ;  /* 0x0000000600057c24 */ /* 0x000fc4000f8e02ff */
[C---:B------:R-:W-:Y:S02]  /*db30*/  IMAD R3, R24.reuse, UR5, R3 ;  /* 0x0000000518037c24 */ /* 0x040fe4000f8e0203 */
        /* <DEDUP_REMOVED lines=21> */
.L_x_3177:
[----:B------:R-:W-:Y:S05]  /*dc90*/  BSYNC B6 ;  /* 0x0000000000067941 */ /* 0x000fea0003800000 */
.L_x_3176:
[----:B------:R-:W2:Y:S01]  /*dca0*/  LDL R52, [R1+0x2c] ;  /* 0x00002c0001347983 */ /* 0x000ea20000100800 */
[----:B------:R-:W-:Y:S01]  /*dcb0*/  ULDC.U8 UR4, c[0x0][0x410] ;  /* 0x0001040000047ab9 */ /* 0x000fe20000000000 */
[----:B------:R-:W-:Y:S01]  /*dcc0*/  LEA.HI R33, R33, R28, RZ, 0x3 ;  /* 0x0000001c21217211 */ /* 0x000fe200078f18ff */
[----:B------:R-:W-:Y:S01]  /*dcd0*/  BSSY B0, `(.L_x_3178) ;  /* 0x000094a000007945 */ /* 0x000fe20003800000 */
[----:B------:R-:W-:Y:S02]  /*dce0*/  ISETP.NE.AND P0, PT, RZ, UR4, PT ;  /* 0x00000004ff007c0c */ /* 0x000fe4000bf05270 */
[----:B------:R-:W-:-:S05]  /*dcf0*/  LOP3.LUT R33, R33, 0xfffffff8, RZ, 0xc0, !PT ;  /* 0xfffffff821217812 */ /* 0x000fca00078ec0ff */
[----:B------:R-:W-:Y:S01]  /*dd00*/  IMAD.IADD R0, R28, 0x1, -R33 ;  /* 0x000000011c007824 */ /* 0x000fe200078e0a21 */
[----:B--2---:R-:W-:-:S05]  /*dd10*/  IADD3 R10, R220, R52, RZ ;  /* 0x00000034dc0a7210 */ /* 0x004fca0007ffe0ff */
[----:B------:R-:W-:Y:S01]  /*dd20*/  IMAD R3, R0, 0x20, R10 ;  /* 0x0000002000037824 */ /* 0x000fe200078e020a */
[----:B------:R-:W-:Y:S06]  /*dd30*/  @!P0 BRA `(.L_x_3179) ;  /* 0x0000004800808947 */ /* 0x000fec0003800000 */
        /* <DEDUP_REMOVED lines=29> */
.L_x_3496:
[----:B------:R-:W5:Y:S01]  /*df10*/  LDL R5, [R1+0x24] ;  /* 0x0000240001057983 */ /* 0x000f620000100800 */
[----:B------:R-:W-:Y:S01]  /*df20*/  BSSY B1, `(.L_x_3181) ;  /* 0x000001c000017945 */ /* 0x000fe20003800000 */
[----:B------:R-:W-:Y:S02]  /*df30*/  CS2R R40, SRZ ;  /* 0x0000000000287805 */ /* 0x000fe4000001ff00 */
[----:B------:R-:W-:Y:S02]  /*df40*/  CS2R R44, SRZ ;  /* 0x00000000002c7805 */ /* 0x000fe4000001ff00 */
[----:B------:R-:W-:Y:S02]  /*df50*/  CS2R R42, SRZ ;  /* 0x00000000002a7805 */ /* 0x000fe4000001ff00 */
[----:B------:R-:W-:Y:S01]  /*df60*/  CS2R R46, SRZ ;  /* 0x00000000002e7805 */ /* 0x000fe2000001ff00 */
[----:B-----5:R-:W-:-:S05]  /*df70*/  IMAD R50, R5, R50, RZ ;  /* 0x0000003205327224 */ /* 0x020fca00078e02ff */
[----:B------:R-:W-:-:S13]  /*df80*/  ISETP.GE.AND P0, PT, R10, R50, PT ;  /* 0x000000320a00720c */ /* 0x000fda0003f06270 */
[----:B------:R-:W-:Y:S05]  /*df90*/  @P0 BRA `(.L_x_3182) ;  /* 0x0000000000500947 */ /* 0x000fea0003800000 */
[----:B------:R-:W2:Y:S01]  /*dfa0*/  LDL R11, [R1+0x60] ;  /* 0x00006000010b7983 */ /* 0x000ea20000100800 */
[----:B------:R-:W-:Y:S01]  /*dfb0*/  ULDC UR4, c[0x0][0x3f4] ;  /* 0x0000fd0000047ab9 */ /* 0x000fe20000000800 */
[----:B------:R-:W-:Y:S02]  /*dfc0*/  CS2R R40, SRZ ;  /* 0x0000000000287805 */ /* 0x000fe4000001ff00 */
[----:B------:R-:W-:Y:S02]  /*dfd0*/  ISETP.GE.AND P4, PT, R219, UR4, PT ;  /* 0x00000004db007c0c */ /* 0x000fe4000bf86270 */
[----:B------:R-:W-:Y:S02]  /*dfe0*/  CS2R R44, SRZ ;  /* 0x00000000002c7805 */ /* 0x000fe4000001ff00 */
[----:B------:R-:W-:-:S09]  /*dff0*/  ISETP.GE.AND P3, PT, R18, UR4, PT ;  /* 0x0000000412007c0c */ /* 0x000fd2000bf66270 */
[C---:B---3--:R-:W-:Y:S02]  /*e000*/  @!P4 IADD3 R6, P0, R219.reuse, R4, RZ ;  /* 0x00000004db06c210 */ /* 0x048fe40007f1e0ff */
[----:B0-----:R-:W-:Y:S02]  /*e010*/  @!P4 IADD3 R8, P2, R219, R14, RZ ;  /* 0x0000000edb08c210 */ /* 0x001fe40007f5e0ff */
[----:B------:R-:W-:Y:S02]  /*e020*/  CS2R R46, SRZ ;  /* 0x00000000002e7805 */ /* 0x000fe4000001ff00 */
[----:B------:R-:W-:Y:S01]  /*e030*/  CS2R R42, SRZ ;  /* 0x00000000002a7805 */ /* 0x000fe2000001ff00 */
[----:B--2---:R-:W-:Y:S01]  /*e040*/  @!P4 IMAD.X R7, R3, 0x1, R11, P0 ;  /* 0x000000010307c824 */ /* 0x004fe200000e060b */
[----:B------:R-:W-:-:S04]  /*e050*/  @!P3 IADD3 R4, P0, R18, R4, RZ ;  /* 0x000000041204b210 */ /* 0x000fc80007f1e0ff */
[----:B------:R0:W5:Y:S01]  /*e060*/  @!P4 LD.E.64 R40, desc[UR42][R6.64] ;  /* 0x0000002a0628c980 */ /* 0x000162000c101b00 */
[----:B------:R-:W-:-:S05]  /*e070*/  @!P3 IMAD.X R5, R3, 0x1, R19, P0 ;  /* 0x000000010305b824 */ /* 0x000fca00000e0613 */
[----:B------:R2:W5:Y:S01]  /*e080*/  @!P3 LD.E.64 R44, desc[UR42][R4.64] ;  /* 0x0000002a042cb980 */ /* 0x000562000c101b00 */
[----:B0-----:R-:W-:-:S05]  /*e090*/  @!P3 IADD3 R6, P1, R18, R14, RZ ;  /* 0x0000000e1206b210 */ /* 0x001fca0007f3e0ff */
[C---:B----4-:R-:W-:Y:S01]  /*e0a0*/  @!P3 IMAD.X R7, R9.reuse, 0x1, R19, P1 ;  /* 0x000000010907b824 */ /* 0x050fe200008e0613 */
[----:B------:R-:W-:-:S04]  /*e0b0*/  @!P4 IADD3.X R9, R9, R11, RZ, P2, !PT ;  /* 0x0000000b0909c210 */ /* 0x000fc800017fe4ff */
[----:B------:R2:W5:Y:S04]  /*e0c0*/  @!P3 LD.E.64 R46, desc[UR42][R6.64] ;  /* 0x0000002a062eb980 */ /* 0x000568000c101b00 */
[----:B------:R2:W5:Y:S02]  /*e0d0*/  @!P4 LD.E.64 R42, desc[UR42][R8.64] ;  /* 0x0000002a082ac980 */ /* 0x000564000c101b00 */
.L_x_3182:
[----:B------:R-:W-:Y:S05]  /*e0e0*/  BSYNC B1 ;  /* 0x0000000000017941 */ /* 0x000fea0003800000 */
.L_x_3181:
[----:B------:R-:W-:Y:S01]  /*e0f0*/  UMOV UR4, 0xffffffff ;  /* 0xffffffff00047882 */ /* 0x000fe20000000000 */
[----:B------:R-:W-:Y:S02]  /*e100*/  CS2R R30, SRZ ;  /* 0x00000000001e7805 */ /* 0x000fe4000001ff00 */
[----:B------:R-:W-:Y:S05]  /*e110*/  BRA.DIV UR4, `(.L_x_3183) ;  /* 0x0000023204387947 */ /* 0x000fea000b800000 */
[----:B--2---:R2:W1:Y:S04]  /*e120*/  SHFL.IDX PT, R3, R49, 0x1, 0x181f ;  /* 0x00381f0031037f89 */ /* 0x00446800000e0000 */
[----:B---3--:R2:W3:Y:S04]  /*e130*/  SHFL.IDX PT, R4, R0, 0x1, 0x181f ;  /* 0x00381f0000047f89 */ /* 0x0084e800000e0000 */
[----:B----4-:R2:W4:Y:S04]  /*e140*/  SHFL.IDX PT, R9, R37, 0x1, 0x181f ;  /* 0x00381f0025097f89 */ /* 0x01052800000e0000 */
[----:B0-----:R2:W0:Y:S02]  /*e150*/  SHFL.IDX PT, R14, R48, 0x1, 0x181f ;  /* 0x00381f00300e7f89 */ /* 0x00142400000e0000 */
.L_x_3502:
[----:B------:R-:W-:Y:S01]  /*e160*/  VIADD R5, R10, 0x20 ;  /* 0x000000200a057836 */ /* 0x000fe20000000000 */
[----:B------:R-:W-:Y:S01]  /*e170*/  BSSY B1, `(.L_x_3184) ;  /* 0x000001a000017945 */ /* 0x000fe20003800000 */
[----:B------:R-:W-:Y:S02]  /*e180*/  CS2R R34, SRZ ;  /* 0x0000000000227805 */ /* 0x000fe4000001ff00 */
[----:B------:R-:W-:Y:S02]  /*e190*/  CS2R R32, SRZ ;  /* 0x0000000000207805 */ /* 0x000fe4000001ff00 */
[----:B------:R-:W-:Y:S02]  /*e1a0*/  CS2R R38, SRZ ;  /* 0x0000000000267805 */ /* 0x000fe4000001ff00 */
[----:B------:R-:W-:-:S13]  /*e1b0*/  ISETP.GE.AND P0, PT, R5, R50, PT ;  /* 0x000000320500720c */ /* 0x000fda0003f06270 */
[----:B------:R-:W-:Y:S05]  /*e1c0*/  @P0 BRA `(.L_x_3185) ;  /* 0x0000000000500947 */ /* 0x000fea0003800000 */
[----:B------:R-:W1:Y:S01]  /*e1d0*/  LDL R11, [R1+0x60] ;  /* 0x00006000010b7983 */ /* 0x000e620000100800 */
        /* <DEDUP_REMOVED lines=9> */
[----:B-1----:R-:W-:Y:S01]  /*e270*/  @!P4 IMAD.X R7, R3, 0x1, R11, P0 ;  /* 0x000000010307c824 */ /* 0x002fe200000e060b */
[----:B------:R-:W-:-:S04]  /*e280*/  @!P3 IADD3 R4, P0, R18, R4, RZ ;  /* 0x000000041204b210 */ /* 0x000fc80007f1e0ff */
[----:B------:R0:W5:Y:S01]  /*e290*/  @!P4 LD.E.64 R30, desc[UR42][R6.64] ;  /* 0x0000002a061ec980 */ /* 0x000162000c101b00 */
[----:B------:R-:W-:-:S05]  /*e2a0*/  @!P3 IMAD.X R5, R3, 0x1, R19, P0 ;  /* 0x000000010305b824 */ /* 0x000fca00000e0613 */
[----:B------:R1:W5:Y:S01]  /*e2b0*/  @!P3 LD.E.64 R34, desc[UR42][R4.64] ;  /* 0x0000002a0422b980 */ /* 0x000362000c101b00 */
[----:B0-----:R-:W-:-:S05]  /*e2c0*/  @!P3 IADD3 R6, P1, R18, R14, RZ ;  /* 0x0000000e1206b210 */ /* 0x001fca0007f3e0ff */
[C---:B----4-:R-:W-:Y:S02]  /*e2d0*/  @!P3 IMAD.X R7, R9.reuse, 0x1, R19, P1 ;  /* 0x000000010907b824 */ /* 0x050fe400008e0613 */
[----:B------:R-:W-:-:S03]  /*e2e0*/  @!P4 IMAD.X R9, R9, 0x1, R11, P2 ;  /* 0x000000010909c824 */ /* 0x000fc600010e060b */
[----:B------:R1:W5:Y:S04]  /*e2f0*/  @!P3 LD.E.64 R38, desc[UR42][R6.64] ;  /* 0x0000002a0626b980 */ /* 0x000368000c101b00 */
[----:B------:R1:W5:Y:S02]  /*e300*/  @!P4 LD.E.64 R32, desc[UR42][R8.64] ;  /* 0x0000002a0820c980 */ /* 0x000364000c101b00 */
.L_x_3185:
[----:B------:R-:W-:Y:S05]  /*e310*/  BSYNC B1 ;  /* 0x0000000000017941 */ /* 0x000fea0003800000 */
.L_x_3184:
[----:B------:R-:W-:-:S03]  /*e320*/  UMOV UR4, 0xffffffff ;  /* 0xffffffff00047882 */ /* 0x000fc60000000000 */
[----:B------:R-:W-:Y:S05]  /*e330*/  BRA.DIV UR4, `(.L_x_3186) ;  /* 0x0000023204207947 */ /* 0x000fea000b800000 */
[----:B-1----:R1:W1:Y:S04]  /*e340*/  SHFL.IDX PT, R3, R49, 0x2, 0x181f ;  /* 0x00581f0031037f89 */ /* 0x00226800000e0000 */
[----:B---3--:R3:W1:Y:S04]  /*e350*/  SHFL.IDX PT, R4, R0, 0x2, 0x181f ;  /* 0x00581f0000047f89 */ /* 0x00866800000e0000 */
[----:B----4-:R3:W4:Y:S04]  /*e360*/  SHFL.IDX PT, R9, R37, 0x2, 0x181f ;  /* 0x00581f0025097f89 */ /* 0x01072800000e0000 */
[----:B0-----:R3:W0:Y:S02]  /*e370*/  SHFL.IDX PT, R14, R48, 0x2, 0x181f ;  /* 0x00581f00300e7f89 */ /* 0x00162400000e0000 */
.L_x_3508:
        /* <DEDUP_REMOVED lines=8> */
[----:B------:R-:W2:Y:S01]  /*e400*/  LDL R11, [R1+0x60] ;  /* 0x00006000010b7983 */ /* 0x000ea20000100800 */
[----:B------:R-:W-:Y:S01]  /*e410*/  ULDC UR4, c[0x0][0x3f4] ;  /* 0x0000fd0000047ab9 */ /* 0x000fe20000000800 */
[----:B------:R-:W-:Y:S02]  /*e420*/  CS2R R24, SRZ ;  /* 0x0000000000187805 */ /* 0x000fe4000001ff00 */
[----:B------:R-:W-:Y:S02]  /*e430*/  ISETP.GE.AND P4, PT, R219, UR4, PT ;  /* 0x00000004db007c0c */ /* 0x000fe4000bf86270 */
[----:B------:R-:W-:Y:S02]  /*e440*/  CS2R R26, SRZ ;  /* 0x00000000001a7805 */ /* 0x000fe4000001ff00 */
[----:B------:R-:W-:-:S09]  /*e450*/  ISETP.GE.AND P3, PT, R18, UR4, PT ;  /* 0x0000000412007c0c */ /* 0x000fd2000bf66270 */
[C---:B-1----:R-:W-:Y:S02]  /*e460*/  @!P4 IADD3 R6, P0, R219.reuse, R4, RZ ;  /* 0x00000004db06c210 */ /* 0x042fe40007f1e0ff */
[----:B0-----:R-:W-:Y:S02]  /*e470*/  @!P4 IADD3 R8, P2, R219, R14, RZ ;  /* 0x0000000edb08c210 */ /* 0x001fe40007f5e0ff */
[----:B------:R-:W-:Y:S02]  /*e480*/  CS2R R28, SRZ ;  /* 0x00000000001c7805 */ /* 0x000fe4000001ff00 */
[----:B------:R-:W-:Y:S01]  /*e490*/  CS2R R20, SRZ ;  /* 0x0000000000147805 */ /* 0x000fe2000001ff00 */
[----:B--2---:R-:W-:Y:S01]  /*e4a0*/  @!P4 IMAD.X R7, R3, 0x1, R11, P0 ;  /* 0x000000010307c824 */ /* 0x004fe200000e060b */
[----:B------:R-:W-:-:S04]  /*e4b0*/  @!P3 IADD3 R4, P0, R18, R4, RZ ;  /* 0x000000041204b210 */ /* 0x000fc80007f1e0ff */
[----:B------:R0:W5:Y:S01]  /*e4c0*/  @!P4 LD.E.64 R24, desc[UR42][R6.64] ;  /* 0x0000002a0618c980 */ /* 0x000162000c101b00 */
[----:B------:R-:W-:-:S05]  /*e4d0*/  @!P3 IADD3.X R5, R3, R19, RZ, P0, !PT ;  /* 0x000000130305b210 */ /* 0x000fca00007fe4ff */
[----:B------:R1:W5:Y:S01]  /*e4e0*/  @!P3 LD.E.64 R26, desc[UR42][R4.64] ;  /* 0x0000002a041ab980 */ /* 0x000362000c101b00 */
[----:B0-----:R-:W-:-:S05]  /*e4f0*/  @!P3 IADD3 R6, P1, R18, R14, RZ ;  /* 0x0000000e1206b210 */ /* 0x001fca0007f3e0ff */
[C---:B----4-:R-:W-:Y:S02]  /*e500*/  @!P3 IMAD.X R7, R9.reuse, 0x1, R19, P1 ;  /* 0x000000010907b824 */ /* 0x050fe400008e0613 */
[----:B------:R-:W-:-:S03]  /*e510*/  @!P4 IMAD.X R9, R9, 0x1, R11, P2 ;  /* 0x000000010909c824 */ /* 0x000fc600010e060b */
[----:B------:R1:W5:Y:S04]  /*e520*/  @!P3 LD.E.64 R28, desc[UR42][R6.64] ;  /* 0x0000002a061cb980 */ /* 0x000368000c101b00 */
[----:B------:R1:W5:Y:S02]  /*e530*/  @!P4 LD.E.64 R20, desc[UR42][R8.64] ;  /* 0x0000002a0814c980 */ /* 0x000364000c101b00 */
.L_x_3188:
[----:B------:R-:W-:Y:S05]  /*e540*/  BSYNC B1 ;  /* 0x0000000000017941 */ /* 0x000fea0003800000 */
.L_x_3187:
[----:B------:R-:W-:Y:S01]  /*e550*/  UMOV UR4, 0xffffffff ;  /* 0xffffffff00047882 */ /* 0x000fe20000000000 */
[----:B-1--4-:R-:W-:Y:S02]  /*e560*/  CS2R R8, SRZ ;  /* 0x0000000000087805 */ /* 0x012fe4000001ff00 */
[----:B------:R-:W-:Y:S05]  /*e570*/  BRA.DIV UR4, `(.L_x_3189) ;  /* 0x0000023204007947 */ /* 0x000fea000b800000 */
[----:B------:R1:W4:Y:S04]  /*e580*/  SHFL.IDX PT, R3, R49, 0x3, 0x181f ;  /* 0x00781f0031037f89 */ /* 0x00032800000e0000 */
[----:B------:R1:W0:Y:S04]  /*e590*/  SHFL.IDX PT, R4, R0, 0x3, 0x181f ;  /* 0x00781f0000047f89 */ /* 0x00022800000e0000 */
[----:B--23--:R-:W2:Y:S04]  /*e5a0*/  SHFL.IDX PT, R37, R37, 0x3, 0x181f ;  /* 0x00781f0025257f89 */ /* 0x00cea800000e0000 */
[----:B-1----:R-:W3:Y:S02]  /*e5b0*/  SHFL.IDX PT, R48, R48, 0x3, 0x181f ;  /* 0x00781f0030307f89 */ /* 0x002ee400000e0000 */
.L_x_3514:
[----:B------:R-:W4:Y:S01]  /*e5c0*/  LDL R5, [R1+0x74] ;  /* 0x0000740001057983 */ /* 0x000f220000100800 */
[----:B------:R-:W-:Y:S01]  /*e5d0*/  VIADD R10, R10, 0x60 ;  /* 0x000000600a0a7836 */ /* 0x000fe20000000000 */
[----:B------:R-:W-:Y:S01]  /*e5e0*/  BSSY B1, `(.L_x_3190) ;  /* 0x000001e000017945 */ /* 0x000fe20003800000 */
[----:B------:R-:W-:Y:S02]  /*e5f0*/  CS2R R12, SRZ ;  /* 0x00000000000c7805 */ /* 0x000fe4000001ff00 */
[----:B0-----:R-:W-:Y:S02]  /*e600*/  CS2R R14, SRZ ;  /* 0x00000000000e7805 */ /* 0x001fe4000001ff00 */
[----:B------:R-:W-:Y:S02]  /*e610*/  ISETP.GE.AND P0, PT, R10, R50, PT ;  /* 0x000000320a00720c */ /* 0x000fe40003f06270 */
[----:B------:R-:W-:Y:S02]  /*e620*/  CS2R R10, SRZ ;  /* 0x00000000000a7805 */ /* 0x000fe4000001ff00 */
[----:B----4-:R-:W-:-:S04]  /*e630*/  LEA.HI R0, R5, R5, RZ, 0x1 ;  /* 0x0000000505007211 */ /* 0x010fc800078f08ff */
[----:B------:R-:W-:-:S05]  /*e640*/  LOP3.LUT R0, R0, 0xfffffffe, RZ, 0xc0, !PT ;  /* 0xfffffffe00007812 */ /* 0x000fca00078ec0ff */
[----:B------:R-:W-:-:S05]  /*e650*/  IMAD.IADD R0, R5, 0x1, -R0 ;  /* 0x0000000105007824 */ /* 0x000fca00078e0a00 */
[----:B------:R-:W-:Y:S01]  /*e660*/  SHF.L.U32 R51, R0, 0x1f, RZ ;  /* 0x0000001f00337819 */ /* 0x000fe200000006ff */
[----:B------:R-:W-:Y:S06]  /*e670*/  @P0 BRA `(.L_x_3191) ;  /* 0x0000000000500947 */ /* 0x000fec0003800000 */
[----:B------:R-:W4:Y:S01]  /*e680*/  LDL R53, [R1+0x60] ;  /* 0x0000600001357983 */ /* 0x000f220000100800 */
[----:B------:R-:W-:Y:S01]  /*e690*/  ULDC UR4, c[0x0][0x3f4] ;  /* 0x0000fd0000047ab9 */ /* 0x000fe20000000800 */
[----:B------:R-:W-:Y:S02]  /*e6a0*/  CS2R R8, SRZ ;  /* 0x0000000000087805 */ /* 0x000fe4000001ff00 */
[----:B------:R-:W-:Y:S02]  /*e6b0*/  ISETP.GE.AND P4, PT, R219, UR4, PT ;  /* 0x00000004db007c0c */ /* 0x000fe4000bf86270 */
[----:B------:R-:W-:Y:S02]  /*e6c0*/  CS2R R12, SRZ ;  /* 0x00000000000c7805 */ /* 0x000fe4000001ff00 */
[----:B------:R-:W-:-:S09]  /*e6d0*/  ISETP.GE.AND P3, PT, R18, UR4, PT ;  /* 0x0000000412007c0c */ /* 0x000fd2000bf66270 */
[-C--:B------:R-:W-:Y:S02]  /*e6e0*/  @!P4 IADD3 R6, P0, R219, R4.reuse, RZ ;  /* 0x00000004db06c210 */ /* 0x080fe40007f1e0ff */
[----:B------:R-:W-:Y:S02]  /*e6f0*/  CS2R R14, SRZ ;  /* 0x00000000000e7805 */ /* 0x000fe4000001ff00 */
[----:B------:R-:W-:Y:S01]  /*e700*/  CS2R R10, SRZ ;  /* 0x00000000000a7805 */ /* 0x000fe2000001ff00 */
[----:B----4-:R-:W-:Y:S01]  /*e710*/  @!P4 IMAD.X R7, R3, 0x1, R53, P0 ;  /* 0x000000010307c824 */ /* 0x010fe200000e0635 */
[----:B------:R-:W-:-:S04]  /*e720*/  @!P3 IADD3 R4, P0, R18, R4, RZ ;  /* 0x000000041204b210 */ /* 0x000fc80007f1e0ff */
[----:B------:R3:W5:Y:S01]  /*e730*/  @!P4 LD.E.64 R8, desc[UR42][R6.64] ;  /* 0x0000002a0608c980 */ /* 0x000762000c101b00 */
[----:B------:R-:W-:-:S05]  /*e740*/  @!P3 IMAD.X R5, R3, 0x1, R19, P0 ;  /* 0x000000010305b824 */ /* 0x000fca00000e0613 */
[----:B------:R0:W5:Y:S01]  /*e750*/  @!P3 LD.E.64 R12, desc[UR42][R4.64] ;  /* 0x0000002a040cb980 */ /* 0x000162000c101b00 */
[-C--:B---3--:R-:W-:Y:S02]  /*e760*/  @!P3 IADD3 R6, P1, R18, R48.reuse, RZ ;  /* 0x000000301206b210 */ /* 0x088fe40007f3e0ff */
[----:B------:R-:W-:-:S03]  /*e770*/  @!P4 IADD3 R48, P2, R219, R48, RZ ;  /* 0x00000030db30c210 */ /* 0x000fc60007f5e0ff */
[C---:B--2---:R-:W-:Y:S01]  /*e780*/  @!P3 IMAD.X R7, R37.reuse, 0x1, R19, P1 ;  /* 0x000000012507b824 */ /* 0x044fe200008e0613 */
[----:B------:R-:W-:-:S04]  /*e790*/  @!P4 IADD3.X R49, R37, R53, RZ, P2, !PT ;  /* 0x000000352531c210 */ /* 0x000fc800017fe4ff */
[----:B------:R0:W5:Y:S04]  /*e7a0*/  @!P3 LD.E.64 R14, desc[UR42][R6.64] ;  /* 0x0000002a060eb980 */ /* 0x000168000c101b00 */
[----:B------:R0:W5:Y:S02]  /*e7b0*/  @!P4 LD.E.64 R10, desc[UR42][R48.64] ;  /* 0x0000002a300ac980 */ /* 0x000164000c101b00 */
.L_x_3191:
[----:B------:R-:W-:Y:S05]  /*e7c0*/  BSYNC B1 ;  /* 0x0000000000017941 */ /* 0x000fea0003800000 */
.L_x_3190:
[----:B------:R-:W1:Y:S01]  /*e7d0*/  SYNCS.PHASECHK.TRANS64.TRYWAIT P0, [R216+URZ+0x38800], R51 ;  /* 0x03880033d80075a7 */ /* 0x000e62000800017f */
[----:B------:R-:W-:Y:S01]  /*e7e0*/  VIADDMNMX R3, R50, -R52, 0x80, PT ;  /* 0x0000008032037446 */ /* 0x000fe20003800934 */
[----:B------:R-:W-:Y:S03]  /*e7f0*/  BSSY B1, `(.L_x_3192) ;  /* 0x0000003000017945 */ /* 0x000fe60003800000 */
[----:B------:R-:W-:Y:S01]  /*e800*/  ISETP.GE.AND P1, PT, R220, R3, PT ;  /* 0x00000003dc00720c */ /* 0x000fe20003f26270 */
[----:B-1----:R-:W-:-:S12]  /*e810*/  @!P0 BRA `(.L_x_3193) ;  /* 0x0000022c00cc8947 */ /* 0x002fd80003800000 */
.L_x_3515:
[----:B------:R-:W-:Y:S05]  /*e820*/  BSYNC B1 ;  /* 0x0000000000017941 */ /* 0x000fea0003800000 */
.L_x_3192:
[----:B------:R-:W-:Y:S04]  /*e830*/  BSSY B1, `(.L_x_3194) ;  /* 0x00000fa000017945 */ /* 0x000fe80003800000 */
[----:B------:R-:W-:Y:S05]  /*e840*/  @P1 BRA `(.L_x_3195) ;  /* 0x0000000c00e01947 */ /* 0x000fea0003800000 */
[----:B------:R4:W5:Y:S01]  /*e850*/  LDL R61, [R1+0x54] ;  /* 0x00005400013d7983 */ /* 0x0009620000100800 */
[----:B------:R-:W0:Y:S01]  /*e860*/  LDC R0, c[0x0][0x3f4] ;  /* 0x0000fd00ff007b82 */ /* 0x000e220000000800 */
[----:B------:R-:W-:Y:S01]  /*e870*/  BSSY B2, `(.L_x_3196) ;  /* 0x000007a000027945 */ /* 0x000fe20003800000 */
[-C--:B0-----:R-:W-:Y:S02]  /*e880*/  ISETP.GE.AND P0, PT, R18, R0.reuse, PT ;  /* 0x000000001200720c */ /* 0x081fe40003f06270 */
[----:B------:R-:W-:-:S11]  /*e890*/  ISETP.GE.AND P1, PT, R219, R0, PT ;  /* 0x00000000db00720c */ /* 0x000fd60003f26270 */
[----:B----4-:R-:W-:Y:S05]  /*e8a0*/  @P0 BRA `(.L_x_3197) ;  /* 0x0000000400d80947 */ /* 0x010fea0003800000 */
[----:B-----5:R-:W0:Y:S01]  /*e8b0*/  LDS.128 R4, [R61+0x20400] ;  /* 0x020400003d047984 */ /* 0x020e220000000c00 */
[----:B------:R-:W-:Y:S02]  /*e8c0*/  SHF.R.U32.HI R49, RZ, 0x8, R45 ;  /* 0x00000008ff317819 */ /* 0x000fe4000001162d */
[----:B---3--:R-:W-:Y:S02]  /*e8d0*/  LOP3.LUT R48, R45, 0xff, RZ, 0xc0, !PT ;  /* 0x000000ff2d307812 */ /* 0x008fe400078ec0ff */
[----:B------:R-:W-:Y:S02]  /*e8e0*/  LOP3.LUT R49, R49, 0xff, RZ, 0xc0, !PT ;  /* 0x000000ff31317812 */ /* 0x000fe400078ec0ff */
[----:B------:R-:W-:Y:S02]  /*e8f0*/  SHF.R.U32.HI R53, RZ, 0x8, R47 ;  /* 0x00000008ff357819 */ /* 0x000fe4000001162f */
[----:B--2---:R-:W-:Y:S02]  /*e900*/  SHF.R.U32.HI R37, RZ, 0x8, R44 ;  /* 0x00000008ff257819 */ /* 0x004fe4000001162c */
[----:B------:R-:W-:-:S02]  /*e910*/  PRMT R48, R49, 0x7604, R48 ;  /* 0x0000760431307816 */ /* 0x000fc40000000030 */
[----:B------:R-:W-:Y:S02]  /*e920*/  LOP3.LUT R50, R47, 0xff, RZ, 0xc0, !PT ;  /* 0x000000ff2f327812 */ /* 0x000fe400078ec0ff */
[----:B------:R-:W-:Y:S02]  /*e930*/  LOP3.LUT R53, R53, 0xff, RZ, 0xc0, !PT ;  /* 0x000000ff35357812 */ /* 0x000fe400078ec0ff */
[----:B------:R-:W-:Y:S02]  /*e940*/  SHF.R.U32.HI R52, RZ, 0x10, R47 ;  /* 0x00000010ff347819 */ /* 0x000fe4000001162f */
[----:B------:R-:W-:Y:S02]  /*e950*/  SHF.R.U32.HI R54, RZ, 0x10, R45 ;  /* 0x00000010ff367819 */ /* 0x000fe4000001162d */
[----:B------:R-:W-:Y:S02]  /*e960*/  SHF.R.U32.HI R49, RZ, 0x8, R46 ;  /* 0x00000008ff317819 */ /* 0x000fe4000001162e */
[----:B------:R-:W-:-:S02]  /*e970*/  LOP3.LUT R0, R44, 0xff, RZ, 0xc0, !PT ;  /* 0x000000ff2c007812 */ /* 0x000fc400078ec0ff */
[----:B------:R-:W-:Y:S02]  /*e980*/  LOP3.LUT R37, R37, 0xff, RZ, 0xc0, !PT ;  /* 0x000000ff25257812 */ /* 0x000fe400078ec0ff */
[----:B------:R-:W-:Y:S01]  /*e990*/  PRMT R50, R53, 0x7604, R50 ;  /* 0x0000760435327816 */ /* 0x000fe20000000032 */
[----:B------:R-:W-:Y:S01]  /*e9a0*/  IMAD.U32 R53, R52, 0x10000, RZ ;  /* 0x0001000034357824 */ /* 0x000fe200078e00ff */
[----:B-1----:R-:W-:Y:S01]  /*e9b0*/  LOP3.LUT R51, R49, 0xff, RZ, 0xc0, !PT ;  /* 0x000000ff31337812 */ /* 0x002fe200078ec0ff */
[----:B------:R-:W-:Y:S01]  /*e9c0*/  IMAD.U32 R49, R54, 0x10000, RZ ;  /* 0x0001000036317824 */ /* 0x000fe200078e00ff */
[----:B------:R-:W-:Y:S02]  /*e9d0*/  PRMT R37, R37, 0x7604, R0 ;  /* 0x0000760425257816 */ /* 0x000fe40000000000 */
[----:B------:R-:W-:Y:S02]  /*e9e0*/  LOP3.LUT R0, R46, 0xff, RZ, 0xc0, !PT ;  /* 0x000000ff2e007812 */ /* 0x000fe400078ec0ff */
[----:B------:R-:W-:-:S02]  /*e9f0*/  LOP3.LUT R53, R50, 0xff0000, R53, 0xf8, !PT ;  /* 0x00ff000032357812 */ /* 0x000fc400078ef835 */
[----:B------:R-:W-:Y:S02]  /*ea00*/  LOP3.LUT R49, R48, 0xff0000, R49, 0xf8, !PT ;  /* 0x00ff000030317812 */ /* 0x000fe400078ef831 */
[----:B------:R-:W-:Y:S02]  /*ea10*/  PRMT R51, R51, 0x7604, R0 ;  /* 0x0000760433337816 */ /* 0x000fe40000000000 */
[----:B------:R-:W-:Y:S02]  /*ea20*/  LOP3.LUT R53, R53, 0xff000000, R47, 0xf8, !PT ;  /* 0xff00000035357812 */ /* 0x000fe400078ef82f */
[----:B------:R-:W-:Y:S02]  /*ea30*/  LOP3.LUT R49, R49, 0xff000000, R45, 0xf8, !PT ;  /* 0xff00000031317812 */ /* 0x000fe400078ef82d */
[----:B0-----:R-:W-:Y:S02]  /*ea40*/  F2FP.F16.E4M3.UNPACK_B R0, R6.H1 ;  /* 0x00000006ff00723e */ /* 0x001fe400030006ff */
[----:B------:R-:W-:-:S02]  /*ea50*/  LOP3.LUT R51, R51, 0xff0000, R46, 0xf8, !PT ;  /* 0x00ff000033337812 */ /* 0x000fc400078ef82e */
[----:B------:R-:W-:Y:S02]  /*ea60*/  F2FP.F16.E4M3.UNPACK_B R54, R53 ;  /* 0x00000035ff36723e */ /* 0x000fe400020006ff */
[----:B------:R-:W-:Y:S02]  /*ea70*/  F2FP.F16.E4M3.UNPACK_B R50, R49 ;  /* 0x00000031ff32723e */ /* 0x000fe400020006ff */
[----:B------:R-:W-:Y:S01]  /*ea80*/  LOP3.LUT R52, R51, 0xff000000, R46, 0xf8, !PT ;  /* 0xff00000033347812 */ /* 0x000fe200078ef82e */
[--C-:B------:R-:W-:Y:S01]  /*ea90*/  HADD2.F32 R46, -RZ, R0.reuse.H0_H0 ;  /* 0x20000000ff2e7230 */ /* 0x100fe20000004100 */
[--C-:B------:R-:W-:Y:S01]  /*eaa0*/  LOP3.LUT R37, R37, 0xff0000, R44.reuse, 0xf8, !PT ;  /* 0x00ff000025257812 */ /* 0x100fe200078ef82c */
[----:B------:R-:W-:Y:S01]  /*eab0*/  HADD2.F32 R0, -RZ, R0.H1_H1 ;  /* 0x30000000ff007230 */ /* 0x000fe20000004100 */
[----:B------:R-:W-:Y:S01]  /*eac0*/  F2FP.F16.E4M3.UNPACK_B R45, R6 ;  /* 0x00000006ff2d723e */ /* 0x000fe200020006ff */
[----:B------:R-:W-:Y:S01]  /*ead0*/  HADD2.F32 R55, -RZ, R54.H1_H1 ;  /* 0x30000036ff377230 */ /* 0x000fe20000004100 */
[----:B------:R-:W-:Y:S01]  /*eae0*/  LOP3.LUT R48, R37, 0xff000000, R44, 0xf8, !PT ;  /* 0xff00000025307812 */ /* 0x000fe200078ef82c */
[----:B------:R-:W-:Y:S01]  /*eaf0*/  HADD2.F32 R51, -RZ, R50.H1_H1 ;  /* 0x30000032ff337230 */ /* 0x000fe20000004100 */
[----:B------:R-:W-:Y:S01]  /*eb00*/  F2FP.F16.E4M3.UNPACK_B R37, R5 ;  /* 0x00000005ff25723e */ /* 0x000fe200020006ff */
[----:B------:R-:W-:-:S02]  /*eb10*/  HADD2.F32 R54, -RZ, R54.H0_H0 ;  /* 0x20000036ff367230 */ /* 0x000fc40000004100 */
[C---:B------:R-:W-:Y:S01]  /*eb20*/  FMUL.FTZ R57, R0.reuse, R55 ;  /* 0x0000003700397220 */ /* 0x040fe20000410000 */
[----:B------:R-:W-:Y:S01]  /*eb30*/  F2FP.F16.E4M3.UNPACK_B R44, R5.H1 ;  /* 0x00000005ff2c723e */ /* 0x000fe200030006ff */
[----:B------:R-:W-:Y:S01]  /*eb40*/  FMUL.FTZ R56, R0, R51 ;  /* 0x0000003300387220 */ /* 0x000fe20000410000 */
[--C-:B------:R-:W-:Y:S01]  /*eb50*/  HADD2.F32 R5, -RZ, R45.reuse.H1_H1 ;  /* 0x3000002dff057230 */ /* 0x100fe20000004100 */
[----:B------:R-:W-:Y:S01]  /*eb60*/  F2FP.F16.E4M3.UNPACK_B R47, R7 ;  /* 0x00000007ff2f723e */ /* 0x000fe200020006ff */
[----:B------:R-:W-:Y:S01]  /*eb70*/  HADD2.F32 R50, -RZ, R50.H0_H0 ;  /* 0x20000032ff327230 */ /* 0x000fe20000004100 */
[----:B------:R-:W-:Y:S01]  /*eb80*/  F2FP.F16.E4M3.UNPACK_B R53, R53.H1 ;  /* 0x00000035ff35723e */ /* 0x000fe200030006ff */
[C---:B------:R-:W-:Y:S01]  /*eb90*/  FFMA.FTZ R0, R46.reuse, R51, -R57 ;  /* 0x000000332e007223 */ /* 0x040fe20000010839 */
[----:B------:R-:W-:Y:S01]  /*eba0*/  FFMA.FTZ R57, R46, R55, R56 ;  /* 0x000000372e397223 */ /* 0x000fe20000010038 */
[----:B------:R-:W-:Y:S01]  /*ebb0*/  HADD2.F32 R45, -RZ, R45.H0_H0 ;  /* 0x2000002dff2d7230 */ /* 0x000fe20000004100 */
[----:B------:R-:W-:Y:S01]  /*ebc0*/  F2FP.F16.E4M3.UNPACK_B R49, R49.H1 ;  /* 0x00000031ff31723e */ /* 0x000fe200030006ff */
[C---:B------:R-:W-:Y:S01]  /*ebd0*/  FMUL.FTZ R46, R5.reuse, R54 ;  /* 0x00000036052e7220 */ /* 0x040fe20000410000 */
[----:B------:R-:W-:Y:S01]  /*ebe0*/  FMUL.FTZ R51, R5, R50 ;  /* 0x0000003205337220 */ /* 0x000fe20000410000 */
[----:B------:R-:W-:Y:S01]  /*ebf0*/  HADD2.F32 R5, -RZ, R47.H1_H1 ;  /* 0x3000002fff057230 */ /* 0x000fe20000004100 */
[----:B------:R-:W-:Y:S01]  /*ec00*/  F2FP.F16.E4M3.UNPACK_B R7, R7.H1 ;  /* 0x00000007ff07723e */ /* 0x000fe200030006ff */
[----:B------:R-:W-:-:S02]  /*ec10*/  HADD2.F32 R56, -RZ, R53.H0_H0 ;  /* 0x20000035ff387230 */ /* 0x000fc40000004100 */
[C---:B------:R-:W-:Y:S01]  /*ec20*/  FFMA.FTZ R55, R45.reuse, R50, -R46 ;  /* 0x000000322d377223 */ /* 0x040fe2000001082e */
[----:B------:R-:W-:Y:S02]  /*ec30*/  HADD2.F32 R46, -RZ, R49.H0_H0 ;  /* 0x20000031ff2e7230 */ /* 0x000fe40000004100 */
[----:B------:R-:W-:Y:S01]  /*ec40*/  FFMA.FTZ R58, R45, R54, R51 ;  /* 0x000000362d3a7223 */ /* 0x000fe20000010033 */
[----:B------:R-:W-:Y:S02]  /*ec50*/  HADD2.F32 R47, -RZ, R47.H0_H0 ;  /* 0x2000002fff2f7230 */ /* 0x000fe40000004100 */
[C---:B------:R-:W-:Y:S01]  /*ec60*/  FMUL.FTZ R50, R5.reuse, R56 ;  /* 0x0000003805327220 */ /* 0x040fe20000410000 */
[----:B------:R-:W-:Y:S02]  /*ec70*/  HADD2.F32 R54, -RZ, R53.H1_H1 ;  /* 0x30000035ff367230 */ /* 0x000fe40000004100 */
[----:B------:R-:W-:Y:S01]  /*ec80*/  FMUL.FTZ R60, R5, R46 ;  /* 0x0000002e053c7220 */ /* 0x000fe20000410000 */
[----:B------:R-:W-:-:S02]  /*ec90*/  HADD2.F32 R45, -RZ, R7.H1_H1 ;  /* 0x30000007ff2d7230 */ /* 0x000fc40000004100 */
[C---:B------:R-:W-:Y:S01]  /*eca0*/  FFMA.FTZ R53, R47.reuse, R46, -R50 ;  /* 0x0000002e2f357223 */ /* 0x040fe20000010832 */
[----:B------:R-:W-:Y:S02]  /*ecb0*/  HADD2.F32 R46, -RZ, R49.H1_H1 ;  /* 0x30000031ff2e7230 */ /* 0x000fe40000004100 */
[----:B------:R-:W-:Y:S01]  /*ecc0*/  FFMA.FTZ R60, R47, R56, R60 ;  /* 0x000000382f3c7223 */ /* 0x000fe2000001003c */
[----:B------:R-:W-:Y:S01]  /*ecd0*/  F2FP.F16.E4M3.UNPACK_B R6, R4 ;  /* 0x00000004ff06723e */ /* 0x000fe200020006ff */
[----:B------:R-:W-:Y:S02]  /*ece0*/  HADD2.F32 R5, -RZ, R7.H0_H0 ;  /* 0x20000007ff057230 */ /* 0x000fe40000004100 */
[C---:B------:R-:W-:Y:S01]  /*ecf0*/  FMUL.FTZ R50, R45.reuse, R54 ;  /* 0x000000362d327220 */ /* 0x040fe20000410000 */
[----:B------:R-:W-:Y:S01]  /*ed00*/  FMUL.FTZ R56, R45, R46 ;  /* 0x0000002e2d387220 */ /* 0x000fe20000410000 */
[----:B------:R-:W-:Y:S02]  /*ed10*/  F2FP.F16.E4M3.UNPACK_B R4, R4.H1 ;  /* 0x00000004ff04723e */ /* 0x000fe400030006ff */
[----:B------:R-:W-:Y:S01]  /*ed20*/  F2FP.F16.E4M3.UNPACK_B R47, R52 ;  /* 0x00000034ff2f723e */ /* 0x000fe200020006ff */
[C---:B------:R-:W-:Y:S01]  /*ed30*/  FFMA.FTZ R59, R5.reuse, R46, -R50 ;  /* 0x0000002e053b7223 */ /* 0x040fe20000010832 */
[----:B------:R-:W-:Y:S01]  /*ed40*/  F2FP.F16.E4M3.UNPACK_B R45, R48 ;  /* 0x00000030ff2d723e */ /* 0x000fe200020006ff */
[----:B------:R-:W-:Y:S01]  /*ed50*/  FFMA.FTZ R62, R5, R54, R56 ;  /* 0x00000036053e7223 */ /* 0x000fe20000010038 */
[--C-:B------:R-:W-:Y:S01]  /*ed60*/  HADD2.F32 R7, -RZ, R4.reuse.H1_H1 ;  /* 0x30000004ff077230 */ /* 0x100fe20000004100 */
[----:B------:R-:W-:Y:S01]  /*ed70*/  F2FP.F16.E4M3.UNPACK_B R48, R48.H1 ;  /* 0x00000030ff30723e */ /* 0x000fe200030006ff */
[----:B------:R-:W-:Y:S01]  /*ed80*/  HADD2.F32 R50, -RZ, R47.H1_H1 ;  /* 0x3000002fff327230 */ /* 0x000fe20000004100 */
[----:B------:R-:W-:Y:S01]  /*ed90*/  F2FP.F16.E4M3.UNPACK_B R52, R52.H1 ;  /* 0x00000034ff34723e */ /* 0x000fe200030006ff */
[----:B------:R-:W-:Y:S01]  /*eda0*/  HADD2.F32 R46, -RZ, R45.H1_H1 ;  /* 0x3000002dff2e7230 */ /* 0x000fe20000004100 */
[----:B------:R-:W-:Y:S01]  /*edb0*/  F2FP.SATFINITE.E4M3.F32.PACK_AB_MERGE_C R0, R57, R0, RZ ;  /* 0x000000003900723e */ /* 0x000fe200048070ff */
[----:B------:R-:W-:-:S02]  /*edc0*/  HADD2.F32 R5, -RZ, R4.H0_H0 ;  /* 0x20000004ff057230 */ /* 0x000fc40000004100 */
[C---:B------:R-:W-:Y:S01]  /*edd0*/  FMUL.FTZ R54, R7.reuse, R50 ;  /* 0x0000003207367220 */ /* 0x040fe20000410000 */
[----:B------:R-:W-:Y:S02]  /*ede0*/  HADD2.F32 R47, -RZ, R47.H0_H0 ;  /* 0x2000002fff2f7230 */ /* 0x000fe40000004100 */
[-C--:B------:R-:W-:Y:S01]  /*edf0*/  FMUL.FTZ R56, R7, R46.reuse ;  /* 0x0000002e07387220 */ /* 0x080fe20000410000 */
[--C-:B------:R-:W-:Y:S02]  /*ee00*/  HADD2.F32 R4, -RZ, R6.reuse.H1_H1 ;  /* 0x30000006ff047230 */ /* 0x100fe40000004100 */
[C---:B------:R-:W-:Y:S01]  /*ee10*/  FFMA.FTZ R54, R5.reuse, R46, -R54 ;  /* 0x0000002e05367223 */ /* 0x040fe20000010836 */
[----:B------:R-:W-:Y:S02]  /*ee20*/  HADD2.F32 R45, -RZ, R45.H0_H0 ;  /* 0x2000002dff2d7230 */ /* 0x000fe40000004100 */
[----:B------:R-:W-:Y:S01]  /*ee30*/  FFMA.FTZ R49, R5, R50, R56 ;  /* 0x0000003205317223 */ /* 0x000fe20000010038 */
[----:B------:R-:W-:-:S02]  /*ee40*/  HADD2.F32 R6, -RZ, R6.H0_H0 ;  /* 0x20000006ff067230 */ /* 0x000fc40000004100 */
[C---:B------:R-:W-:Y:S01]  /*ee50*/  FMUL.FTZ R7, R4.reuse, R47 ;  /* 0x0000002f04077220 */ /* 0x040fe20000410000 */
[--C-:B------:R-:W-:Y:S02]  /*ee60*/  HADD2.F32 R5, -RZ, R44.reuse.H1_H1 ;  /* 0x3000002cff057230 */ /* 0x100fe40000004100 */
[-C--:B------:R-:W-:Y:S01]  /*ee70*/  FMUL.FTZ R4, R4, R45.reuse ;  /* 0x0000002d04047220 */ /* 0x080fe20000410000 */
[----:B------:R-:W-:Y:S02]  /*ee80*/  HADD2.F32 R44, -RZ, R44.H0_H0 ;  /* 0x2000002cff2c7230 */ /* 0x000fe40000004100 */
[C---:B------:R-:W-:Y:S01]  /*ee90*/  FFMA.FTZ R45, R6.reuse, R45, -R7 ;  /* 0x0000002d062d7223 */ /* 0x040fe20000010807 */
[----:B------:R-:W-:Y:S02]  /*eea0*/  HADD2.F32 R7, -RZ, R52.H1_H1 ;  /* 0x30000034ff077230 */ /* 0x000fe40000004100 */
[----:B------:R-:W-:Y:S01]  /*eeb0*/  FFMA.FTZ R46, R6, R47, R4 ;  /* 0x0000002f062e7223 */ /* 0x000fe20000010004 */
[----:B------:R-:W-:-:S02]  /*eec0*/  HADD2.F32 R6, -RZ, R48.H1_H1 ;  /* 0x30000030ff067230 */ /* 0x000fc40000004100 */
[----:B------:R-:W-:Y:S02]  /*eed0*/  HADD2.F32 R48, -RZ, R48.H0_H0 ;  /* 0x20000030ff307230 */ /* 0x000fe40000004100 */
[CC--:B------:R-:W-:Y:S01]  /*eee0*/  FMUL.FTZ R51, R5.reuse, R7.reuse ;  /* 0x0000000705337220 */ /* 0x0c0fe20000410000 */
[----:B------:R-:W-:Y:S02]  /*eef0*/  HADD2.F32 R52, -RZ, R52.H0_H0 ;  /* 0x20000034ff347230 */ /* 0x000fe40000004100 */
[-C--:B------:R-:W-:Y:S01]  /*ef00*/  FMUL.FTZ R56, R5, R6.reuse ;  /* 0x0000000605387220 */ /* 0x080fe20000410000 */
[--C-:B------:R-:W-:Y:S02]  /*ef10*/  HADD2.F32 R4, -RZ, R37.reuse.H1_H1 ;  /* 0x30000025ff047230 */ /* 0x100fe40000004100 */
[C---:B------:R-:W-:Y:S01]  /*ef20*/  FFMA.FTZ R51, R44.reuse, R6, -R51 ;  /* 0x000000062c337223 */ /* 0x040fe20000010833 */
[----:B------:R-:W-:Y:S02]  /*ef30*/  HADD2.F32 R37, -RZ, R37.H0_H0 ;  /* 0x20000025ff257230 */ /* 0x000fe40000004100 */
[----:B------:R-:W-:Y:S01]  /*ef40*/  FFMA.FTZ R56, R44, R7, R56 ;  /* 0x000000072c387223 */ /* 0x000fe20000010038 */
[----:B------:R-:W-:Y:S01]  /*ef50*/  F2FP.SATFINITE.E4M3.F32.PACK_AB_MERGE_C R7, R62, R59, RZ ;  /* 0x0000003b3e07723e */ /* 0x000fe200048070ff */
[C---:B------:R-:W-:Y:S01]  /*ef60*/  FMUL.FTZ R50, R4.reuse, R52 ;  /* 0x0000003404327220 */ /* 0x040fe20000410000 */
[----:B------:R-:W-:Y:S01]  /*ef70*/  FMUL.FTZ R47, R4, R48 ;  /* 0x00000030042f7220 */ /* 0x000fe20000410000 */
[----:B------:R-:W-:-:S02]  /*ef80*/  F2FP.SATFINITE.E4M3.F32.PACK_AB_MERGE_C R4, R49, R54, RZ ;  /* 0x000000363104723e */ /* 0x000fc400048070ff */
[C---:B------:R-:W-:Y:S01]  /*ef90*/  FFMA.FTZ R5, R37.reuse, R48, -R50 ;  /* 0x0000003025057223 */ /* 0x040fe20000010832 */
[----:B------:R-:W-:Y:S01]  /*efa0*/  FFMA.FTZ R52, R37, R52, R47 ;  /* 0x0000003425347223 */ /* 0x000fe2000001002f */
[----:B------:R-:W-:Y:S02]  /*efb0*/  F2FP.SATFINITE.E4M3.F32.PACK_AB_MERGE_C R51, R56, R51, RZ ;  /* 0x000000333833723e */ /* 0x000fe400048070ff */
[----:B------:R-:W-:Y:S02]  /*efc0*/  F2FP.SATFINITE.E4M3.F32.PACK_AB_MERGE_C R6, R58, R55, R0 ;  /* 0x000000373a06723e */ /* 0x000fe40004807000 */
[----:B------:R-:W-:Y:S02]  /*efd0*/  F2FP.SATFINITE.E4M3.F32.PACK_AB_MERGE_C R7, R60, R53, R7 ;  /* 0x000000353c07723e */ /* 0x000fe40004807007 */
[----:B------:R-:W-:Y:S02]  /*efe0*/  F2FP.SATFINITE.E4M3.F32.PACK_AB_MERGE_C R4, R46, R45, R4 ;  /* 0x0000002d2e04723e */ /* 0x000fe40004807004 */
[----:B------:R-:W-:-:S05]  /*eff0*/  F2FP.SATFINITE.E4M3.F32.PACK_AB_MERGE_C R5, R52, R5, R51 ;  /* 0x000000053405723e */ /* 0x000fca0004807033 */
[----:B------:R0:W-:Y:S02]  /*f000*/  STS.128 [R61+0x20400], R4 ;  /* 0x020400043d007388 */ /* 0x0001e40000000c00 */
.L_x_3197:
[----:B------:R-:W-:Y:S05]  /*f010*/  BSYNC B2 ;  /* 0x0000000000027941 */ /* 0x000fea0003800000 */
.L_x_3196:
[----:B------:R-:W-:Y:S05]  /*f020*/  @P1 BRA `(.L_x_3195) ;  /* 0x0000000400e81947 */ /* 0x000fea0003800000 */
[----:B0----5:R-:W0:Y:S01]  /*f030*/  LDS.128 R4, [R61+0x24400] ;  /* 0x024400003d047984 */ /* 0x021e220000000c00 */
[----:B------:R-:W-:Y:S02]  /*f040*/  SHF.R.U32.HI R44, RZ, 0x8, R41 ;  /* 0x00000008ff2c7819 */ /* 0x000fe40000011629 */
[----:B---3--:R-:W-:Y:S02]  /*f050*/  SHF.R.U32.HI R48, RZ, 0x8, R43 ;  /* 0x00000008ff307819 */ /* 0x008fe4000001162b */
[----:B------:R-:W-:Y:S02]  /*f060*/  LOP3.LUT R45, R41, 0xff, RZ, 0xc0, !PT ;  /* 0x000000ff292d7812 */ /* 0x000fe400078ec0ff */
[----:B------:R-:W-:Y:S02]  /*f070*/  LOP3.LUT R49, R43, 0xff, RZ, 0xc0, !PT ;  /* 0x000000ff2b317812 */ /* 0x000fe400078ec0ff */
[----:B------:R-:W-:Y:S02]  /*f080*/  LOP3.LUT R44, R44, 0xff, RZ, 0xc0, !PT ;  /* 0x000000ff2c2c7812 */ /* 0x000fe400078ec0ff */
[----:B------:R-:W-:-:S02]  /*f090*/  LOP3.LUT R48, R48, 0xff, RZ, 0xc0, !PT ;  /* 0x000000ff30307812 */ /* 0x000fc400078ec0ff */
[----:B------:R-:W-:Y:S02]  /*f0a0*/  SHF.R.U32.HI R0, RZ, 0x8, R40 ;  /* 0x00000008ff007819 */ /* 0x000fe40000011628 */
[----:B------:R-:W-:Y:S02]  /*f0b0*/  PRMT R45, R44, 0x7604, R45 ;  /* 0x000076042c2d7816 */ /* 0x000fe4000000002d */
[----:B------:R-:W-:Y:S02]  /*f0c0*/  PRMT R49, R48, 0x7604, R49 ;  /* 0x0000760430317816 */ /* 0x000fe40000000031 */
[----:B------:R-:W-:Y:S02]  /*f0d0*/  SHF.R.U32.HI R44, RZ, 0x10, R41 ;  /* 0x00000010ff2c7819 */ /* 0x000fe40000011629 */
[----:B------:R-:W-:Y:S02]  /*f0e0*/  SHF.R.U32.HI R48, RZ, 0x10, R43 ;  /* 0x00000010ff307819 */ /* 0x000fe4000001162b */
[----:B--2---:R-:W-:-:S02]  /*f0f0*/  LOP3.LUT R37, R40, 0xff, RZ, 0xc0, !PT ;  /* 0x000000ff28257812 */ /* 0x004fc400078ec0ff */
[----:B------:R-:W-:Y:S02]  /*f100*/  LOP3.LUT R0, R0, 0xff, RZ, 0xc0, !PT ;  /* 0x000000ff00007812 */ /* 0x000fe400078ec0ff */
[----:B------:R-:W-:Y:S02]  /*f110*/  SHF.R.U32.HI R46, RZ, 0x8, R42 ;  /* 0x00000008ff2e7819 */ /* 0x000fe4000001162a */
[----:B------:R-:W-:Y:S02]  /*f120*/  LOP3.LUT R44, R44, 0xff, RZ, 0xc0, !PT ;  /* 0x000000ff2c2c7812 */ /* 0x000fe400078ec0ff */
[----:B------:R-:W-:Y:S02]  /*f130*/  LOP3.LUT R48, R48, 0xff, RZ, 0xc0, !PT ;  /* 0x000000ff30307812 */ /* 0x000fe400078ec0ff */
[----:B------:R-:W-:Y:S02]  /*f140*/  PRMT R37, R0, 0x7604, R37 ;  /* 0x0000760400257816 */ /* 0x000fe40000000025 */
[----:B------:R-:W-:-:S02]  /*f150*/  LOP3.LUT R47, R42, 0xff, RZ, 0xc0, !PT ;  /* 0x000000ff2a2f7812 */ /* 0x000fc400078ec0ff */
[----:B------:R-:W-:Y:S02]  /*f160*/  LOP3.LUT R46, R46, 0xff, RZ, 0xc0, !PT ;  /* 0x000000ff2e2e7812 */ /* 0x000fe400078ec0ff */
[----:B------:R-:W-:Y:S02]  /*f170*/  SHF.R.U32.HI R0, RZ, 0x10, R40 ;  /* 0x00000010ff007819 */ /* 0x000fe40000011628 */
[----:B------:R-:W-:Y:S02]  /*f180*/  PRMT R45, R44, 0x7054, R45 ;  /* 0x000070542c2d7816 */ /* 0x000fe4000000002d */
[----:B------:R-:W-:Y:S02]  /*f190*/  PRMT R49, R48, 0x7054, R49 ;  /* 0x0000705430317816 */ /* 0x000fe40000000031 */
[----:B------:R-:W-:Y:S02]  /*f1a0*/  PRMT R47, R46, 0x7604, R47 ;  /* 0x000076042e2f7816 */ /* 0x000fe4000000002f */
[----:B------:R-:W-:-:S02]  /*f1b0*/  LOP3.LUT R0, R0, 0xff, RZ, 0xc0, !PT ;  /* 0x000000ff00007812 */ /* 0x000fc400078ec0ff */
[----:B------:R-:W-:Y:S02]  /*f1c0*/  SHF.R.U32.HI R46, RZ, 0x10, R42 ;  /* 0x00000010ff2e7819 */ /* 0x000fe4000001162a */
[----:B------:R-:W-:Y:S02]  /*f1d0*/  LOP3.LUT R49, R49, 0xff000000, R43, 0xf8, !PT ;  /* 0xff00000031317812 */ /* 0x000fe400078ef82b */
[----:B------:R-:W-:Y:S02]  /*f1e0*/  LOP3.LUT R45, R45, 0xff000000, R41, 0xf8, !PT ;  /* 0xff0000002d2d7812 */ /* 0x000fe400078ef829 */
[----:B------:R-:W-:Y:S02]  /*f1f0*/  PRMT R37, R0, 0x7054, R37 ;  /* 0x0000705400257816 */ /* 0x000fe40000000025 */
[----:B------:R-:W-:Y:S02]  /*f200*/  LOP3.LUT R46, R46, 0xff, RZ, 0xc0, !PT ;  /* 0x000000ff2e2e7812 */ /* 0x000fe400078ec0ff */
[----:B0-----:R-:W-:-:S02]  /*f210*/  F2FP.F16.E4M3.UNPACK_B R0, R6.H1 ;  /* 0x00000006ff00723e */ /* 0x001fc400030006ff */
[----:B------:R-:W-:Y:S02]  /*f220*/  F2FP.F16.E4M3.UNPACK_B R48, R49 ;  /* 0x00000031ff30723e */ /* 0x000fe400020006ff */
[----:B------:R-:W-:Y:S02]  /*f230*/  F2FP.F16.E4M3.UNPACK_B R43, R45 ;  /* 0x0000002dff2b723e */ /* 0x000fe400020006ff */
[----:B------:R-:W-:Y:S01]  /*f240*/  PRMT R47, R46, 0x7054, R47 ;  /* 0x000070542e2f7816 */ /* 0x000fe2000000002f */
[----:B------:R-:W-:Y:S01]  /*f250*/  HADD2.F32 R50, -RZ, R48.H1_H1 ;  /* 0x30000030ff327230 */ /* 0x000fe20000004100 */
[----:B------:R-:W-:Y:S01]  /*f260*/  LOP3.LUT R44, R37, 0xff000000, R40, 0xf8, !PT ;  /* 0xff000000252c7812 */ /* 0x000fe200078ef828 */
[--C-:B------:R-:W-:Y:S01]  /*f270*/  HADD2.F32 R37, -RZ, R0.reuse.H1_H1 ;  /* 0x30000000ff257230 */ /* 0x100fe20000004100 */
[----:B------:R-:W-:Y:S01]  /*f280*/  F2FP.F16.E4M3.UNPACK_B R6, R6 ;  /* 0x00000006ff06723e */ /* 0x000fe200020006ff */
[--C-:B------:R-:W-:Y:S01]  /*f290*/  HADD2.F32 R46, -RZ, R43.reuse.H1_H1 ;  /* 0x3000002bff2e7230 */ /* 0x100fe20000004100 */
[----:B------:R-:W-:Y:S01]  /*f2a0*/  LOP3.LUT R47, R47, 0xff000000, R42, 0xf8, !PT ;  /* 0xff0000002f2f7812 */ /* 0x000fe200078ef82a */
[----:B------:R-:W-:Y:S01]  /*f2b0*/  HADD2.F32 R40, -RZ, R0.H0_H0 ;  /* 0x20000000ff287230 */ /* 0x000fe20000004100 */
[-C--:B------:R-:W-:Y:S01]  /*f2c0*/  F2FP.F16.E4M3.UNPACK_B R41, R7.reuse ;  /* 0x00000007ff29723e */ /* 0x080fe200020006ff */
[C---:B-1----:R-:W-:Y:S01]  /*f2d0*/  FMUL.FTZ R51, R37.reuse, R50 ;  /* 0x0000003225337220 */ /* 0x042fe20000410000 */
        /* <DEDUP_REMOVED lines=20> */
[----:B------:R-:W-:-:S02]  /*f420*/  HADD2.F32 R49, -RZ, R49.H1_H1 ;  /* 0x30000031ff317230 */ /* 0x000fc40000004100 */
[C---:B------:R-:W-:Y:S01]  /*f430*/  FMUL.FTZ R50, R5.reuse, R46 ;  /* 0x0000002e05327220 */ /* 0x040fe20000410000 */
[--C-:B------:R-:W-:Y:S02]  /*f440*/  HADD2.F32 R6, -RZ, R42.reuse.H1_H1 ;  /* 0x3000002aff067230 */ /* 0x100fe40000004100 */
[----:B------:R-:W-:Y:S01]  /*f450*/  FMUL.FTZ R54, R5, R40 ;  /* 0x0000002805367220 */ /* 0x000fe20000410000 */
[----:B------:R-:W-:Y:S01]  /*f460*/  HADD2.F32 R41, -RZ, R41.H0_H0 ;  /* 0x20000029ff297230 */ /* 0x000fe20000004100 */
[----:B------:R-:W-:Y:S01]  /*f470*/  F2FP.F16.E4M3.UNPACK_B R5, R47 ;  /* 0x0000002fff05723e */ /* 0x000fe200020006ff */
[----:B------:R-:W-:Y:S02]  /*f480*/  HADD2.F32 R45, -RZ, R45.H1_H1 ;  /* 0x3000002dff2d7230 */ /* 0x000fe40000004100 */
[C---:B------:R-:W-:Y:S01]  /*f490*/  FMUL.FTZ R43, R6.reuse, R49 ;  /* 0x00000031062b7220 */ /* 0x040fe20000410000 */
[----:B------:R-:W-:Y:S01]  /*f4a0*/  HADD2.F32 R42, -RZ, R42.H0_H0 ;  /* 0x2000002aff2a7230 */ /* 0x000fe20000004100 */
[----:B------:R-:W-:Y:S01]  /*f4b0*/  F2FP.F16.E4M3.UNPACK_B R4, R4.H1 ;  /* 0x00000004ff04723e */ /* 0x000fe200030006ff */
[C---:B------:R-:W-:Y:S01]  /*f4c0*/  FFMA.FTZ R50, R41.reuse, R40, -R50 ;  /* 0x0000002829327223 */ /* 0x040fe20000010832 */
[----:B------:R-:W-:Y:S01]  /*f4d0*/  FFMA.FTZ R53, R41, R46, R54 ;  /* 0x0000002e29357223 */ /* 0x000fe20000010036 */
[-C--:B------:R-:W-:Y:S01]  /*f4e0*/  FMUL.FTZ R41, R6, R45.reuse ;  /* 0x0000002d06297220 */ /* 0x080fe20000410000 */
[----:B------:R-:W-:Y:S01]  /*f4f0*/  F2FP.F16.E4M3.UNPACK_B R40, R44 ;  /* 0x0000002cff28723e */ /* 0x000fe200020006ff */
[----:B------:R-:W-:Y:S01]  /*f500*/  FFMA.FTZ R54, R42, R45, -R43 ;  /* 0x0000002d2a367223 */ /* 0x000fe2000001082b */
[----:B------:R-:W-:-:S02]  /*f510*/  HADD2.F32 R45, -RZ, R5.H1_H1 ;  /* 0x30000005ff2d7230 */ /* 0x000fc40000004100 */
[----:B------:R-:W-:Y:S01]  /*f520*/  FFMA.FTZ R57, R42, R49, R41 ;  /* 0x000000312a397223 */ /* 0x000fe20000010029 */
[----:B------:R-:W-:Y:S01]  /*f530*/  HADD2.F32 R43, -RZ, R5.H0_H0 ;  /* 0x20000005ff2b7230 */ /* 0x000fe20000004100 */
[----:B------:R-:W-:Y:S01]  /*f540*/  F2FP.F16.E4M3.UNPACK_B R44, R44.H1 ;  /* 0x0000002cff2c723e */ /* 0x000fe200030006ff */
[--C-:B------:R-:W-:Y:S01]  /*f550*/  HADD2.F32 R6, -RZ, R4.reuse.H1_H1 ;  /* 0x30000004ff067230 */ /* 0x100fe20000004100 */
[----:B------:R-:W-:Y:S01]  /*f560*/  F2FP.F16.E4M3.UNPACK_B R47, R47.H1 ;  /* 0x0000002fff2f723e */ /* 0x000fe200030006ff */
[----:B------:R-:W-:Y:S02]  /*f570*/  HADD2.F32 R5, -RZ, R4.H0_H0 ;  /* 0x20000004ff057230 */ /* 0x000fe40000004100 */
[----:B------:R-:W-:Y:S02]  /*f580*/  HADD2.F32 R4, -RZ, R0.H1_H1 ;  /* 0x30000000ff047230 */ /* 0x000fe40000004100 */
[----:B------:R-:W-:Y:S01]  /*f590*/  FMUL.FTZ R46, R6, R45 ;  /* 0x0000002d062e7220 */ /* 0x000fe20000410000 */
[----:B------:R-:W-:-:S02]  /*f5a0*/  HADD2.F32 R42, -RZ, R40.H1_H1 ;  /* 0x30000028ff2a7230 */ /* 0x000fc40000004100 */
[----:B------:R-:W-:Y:S02]  /*f5b0*/  HADD2.F32 R41, -RZ, R40.H0_H0 ;  /* 0x20000028ff297230 */ /* 0x000fe40000004100 */
[----:B------:R-:W-:Y:S01]  /*f5c0*/  FMUL.FTZ R49, R4, R43 ;  /* 0x0000002b04317220 */ /* 0x000fe20000410000 */
[----:B------:R-:W-:Y:S02]  /*f5d0*/  HADD2.F32 R0, -RZ, R0.H0_H0 ;  /* 0x20000000ff007230 */ /* 0x000fe40000004100 */
[-C--:B------:R-:W-:Y:S01]  /*f5e0*/  FMUL.FTZ R6, R6, R42.reuse ;  /* 0x0000002a06067220 */ /* 0x080fe20000410000 */
[C---:B------:R-:W-:Y:S01]  /*f5f0*/  FFMA.FTZ R46, R5.reuse, R42, -R46 ;  /* 0x0000002a052e7223 */ /* 0x040fe2000001082e */
[----:B------:R-:W-:Y:S02]  /*f600*/  FMUL.FTZ R4, R4, R41 ;  /* 0x0000002904047220 */ /* 0x000fe40000410000 */
[----:B------:R-:W-:Y:S01]  /*f610*/  FFMA.FTZ R45, R5, R45, R6 ;  /* 0x0000002d052d7223 */ /* 0x000fe20000010006 */
[----:B------:R-:W-:-:S02]  /*f620*/  HADD2.F32 R5, -RZ, R44.H1_H1 ;  /* 0x3000002cff057230 */ /* 0x000fc40000004100 */
[C---:B------:R-:W-:Y:S01]  /*f630*/  FFMA.FTZ R40, R0.reuse, R43, R4 ;  /* 0x0000002b00287223 */ /* 0x040fe20000010004 */
[----:B------:R-:W-:Y:S02]  /*f640*/  HADD2.F32 R4, -RZ, R37.H1_H1 ;  /* 0x30000025ff047230 */ /* 0x000fe40000004100 */
[----:B------:R-:W-:Y:S01]  /*f650*/  FFMA.FTZ R49, R0, R41, -R49 ;  /* 0x0000002900317223 */ /* 0x000fe20000010831 */
[--C-:B------:R-:W-:Y:S02]  /*f660*/  HADD2.F32 R6, -RZ, R47.reuse.H1_H1 ;  /* 0x3000002fff067230 */ /* 0x100fe40000004100 */
[----:B------:R-:W-:Y:S02]  /*f670*/  HADD2.F32 R47, -RZ, R47.H0_H0 ;  /* 0x2000002fff2f7230 */ /* 0x000fe40000004100 */
[C---:B------:R-:W-:Y:S01]  /*f680*/  FMUL.FTZ R41, R4.reuse, R5 ;  /* 0x0000000504297220 */ /* 0x040fe20000410000 */
[----:B------:R-:W-:Y:S02]  /*f690*/  HADD2.F32 R0, -RZ, R7.H1_H1 ;  /* 0x30000007ff007230 */ /* 0x000fe40000004100 */
[----:B------:R-:W-:Y:S01]  /*f6a0*/  FMUL.FTZ R42, R4, R6 ;  /* 0x00000006042a7220 */ /* 0x000fe20000410000 */
[----:B------:R-:W-:-:S02]  /*f6b0*/  HADD2.F32 R44, -RZ, R44.H0_H0 ;  /* 0x2000002cff2c7230 */ /* 0x000fc40000004100 */
        /* <DEDUP_REMOVED lines=17> */
.L_x_3195:
[----:B------:R-:W-:Y:S05]  /*f7d0*/  BSYNC B1 ;  /* 0x0000000000017941 */ /* 0x000fea0003800000 */
.L_x_3194:
[----:B------:R-:W-:Y:S01]  /*f7e0*/  VIADD R0, R220, 0x20 ;  /* 0x00000020dc007836 */ /* 0x000fe20000000000 */
[----:B------:R-:W-:Y:S04]  /*f7f0*/  BSSY B1, `(.L_x_3198) ;  /* 0x00000fb000017945 */ /* 0x000fe80003800000 */
[----:B------:R-:W-:-:S13]  /*f800*/  ISETP.GE.AND P0, PT, R0, R3, PT ;  /* 0x000000030000720c */ /* 0x000fda0003f06270 */
[----:B------:R-:W-:Y:S05]  /*f810*/  @P0 BRA `(.L_x_3199) ;  /* 0x0000000c00e00947 */ /* 0x000fea0003800000 */
[----:B------:R0:W5:Y:S01]  /*f820*/  LDL R53, [R1+0x54] ;  /* 0x0000540001357983 */ /* 0x0001620000100800 */
[----:B------:R-:W1:Y:S01]  /*f830*/  LDC R0, c[0x0][0x3f4] ;  /* 0x0000fd00ff007b82 */ /* 0x000e620000000800 */
[----:B------:R-:W-:Y:S01]  /*f840*/  BSSY B2, `(.L_x_3200) ;  /* 0x000007e000027945 */ /* 0x000fe20003800000 */
[-C--:B-1----:R-:W-:Y:S02]  /*f850*/  ISETP.GE.AND P0, PT, R18, R0.reuse, PT ;  /* 0x000000001200720c */ /* 0x082fe40003f06270 */
[----:B------:R-:W-:-:S11]  /*f860*/  ISETP.GE.AND P1, PT, R219, R0, PT ;  /* 0x00000000db00720c */ /* 0x000fd60003f26270 */
[----:B0-----:R-:W-:Y:S05]  /*f870*/  @P0 BRA `(.L_x_3201) ;  /* 0x0000000400e80947 */ /* 0x001fea0003800000 */
[----:B----45:R-:W0:Y:S01]  /*f880*/  LDS.128 R4, [R53+0x21400] ;  /* 0x0214000035047984 */ /* 0x030e220000000c00 */
[----:B------:R-:W-:Y:S02]  /*f890*/  SHF.R.U32.HI R40, RZ, 0x8, R35 ;  /* 0x00000008ff287819 */ /* 0x000fe40000011623 */
[----:B------:R-:W-:Y:S02]  /*f8a0*/  SHF.R.U32.HI R44, RZ, 0x8, R39 ;  /* 0x00000008ff2c7819 */ /* 0x000fe40000011627 */
        /* <DEDUP_REMOVED lines=29> */
[----:B------:R-:W-:Y:S01]  /*fa80*/  F2FP.F16.E4M3.UNPACK_B R39, R41 ;  /* 0x00000029ff27723e */ /* 0x000fe200020006ff */
[----:B------:R-:W-:Y:S01]  /*fa90*/  HADD2.F32 R35, -RZ, R0.H0_H0 ;  /* 0x20000000ff237230 */ /* 0x000fe20000004100 */
[----:B------:R-:W-:Y:S01]  /*faa0*/  PRMT R43, R42, 0x7054, R43 ;  /* 0x000070542a2b7816 */ /* 0x000fe2000000002b */
[----:B------:R-:W-:Y:S01]  /*fab0*/  HADD2.F32 R46, -RZ, R44.H1_H1 ;  /* 0x3000002cff2e7230 */ /* 0x000fe20000004100 */
[----:B------:R-:W-:Y:S01]  /*fac0*/  LOP3.LUT R40, R37, 0xff000000, R34, 0xf8, !PT ;  /* 0xff00000025287812 */ /* 0x000fe200078ef822 */
[----:B------:R-:W-:Y:S01]  /*fad0*/  HADD2.F32 R34, -RZ, R0.H1_H1 ;  /* 0x30000000ff227230 */ /* 0x000fe20000004100 */
[----:B------:R-:W-:Y:S01]  /*fae0*/  F2FP.F16.E4M3.UNPACK_B R6, R6 ;  /* 0x00000006ff06723e */ /* 0x000fe200020006ff */
[--C-:B------:R-:W-:Y:S01]  /*faf0*/  HADD2.F32 R42, -RZ, R39.reuse.H1_H1 ;  /* 0x30000027ff2a7230 */ /* 0x100fe20000004100 */
[----:B------:R-:W-:Y:S01]  /*fb00*/  LOP3.LUT R43, R43, 0xff000000, R38, 0xf8, !PT ;  /* 0xff0000002b2b7812 */ /* 0x000fe200078ef826 */
[----:B------:R-:W-:Y:S01]  /*fb10*/  HADD2.F32 R44, -RZ, R44.H0_H0 ;  /* 0x2000002cff2c7230 */ /* 0x000fe20000004100 */
[-C--:B------:R-:W-:Y:S01]  /*fb20*/  F2FP.F16.E4M3.UNPACK_B R37, R7.reuse ;  /* 0x00000007ff25723e */ /* 0x080fe200020006ff */
[C---:B---3--:R-:W-:Y:S01]  /*fb30*/  FMUL.FTZ R48, R34.reuse, R46 ;  /* 0x0000002e22307220 */ /* 0x048fe20000410000 */
        /* <DEDUP_REMOVED lines=24> */
[----:B------:R-:W-:Y:S01]  /*fcc0*/  F2FP.F16.E4M3.UNPACK_B R4, R4.H1 ;  /* 0x00000004ff04723e */ /* 0x000fe200030006ff */
[----:B------:R-:W-:-:S02]  /*fcd0*/  HADD2.F32 R41, -RZ, R41.H1_H1 ;  /* 0x30000029ff297230 */ /* 0x000fc40000004100 */
[C---:B------:R-:W-:Y:S01]  /*fce0*/  FMUL.FTZ R35, R6.reuse, R45 ;  /* 0x0000002d06237220 */ /* 0x040fe20000410000 */
[----:B------:R-:W-:Y:S01]  /*fcf0*/  HADD2.F32 R38, -RZ, R38.H0_H0 ;  /* 0x20000026ff267230 */ /* 0x000fe20000004100 */
[----:B------:R-:W-:Y:S01]  /*fd00*/  F2FP.F16.E4M3.UNPACK_B R5, R43 ;  /* 0x0000002bff05723e */ /* 0x000fe200020006ff */
[C---:B------:R-:W-:Y:S01]  /*fd10*/  FFMA.FTZ R49, R37.reuse, R46, R52 ;  /* 0x0000002e25317223 */ /* 0x040fe20000010034 */
[----:B------:R-:W-:Y:S01]  /*fd20*/  FFMA.FTZ R50, R37, R42, -R50 ;  /* 0x0000002a25327223 */ /* 0x000fe20000010832 */
[-C--:B------:R-:W-:Y:S01]  /*fd30*/  FMUL.FTZ R37, R6, R41.reuse ;  /* 0x0000002906257220 */ /* 0x080fe20000410000 */
[C---:B------:R-:W-:Y:S01]  /*fd40*/  FFMA.FTZ R46, R38.reuse, R41, -R35 ;  /* 0x00000029262e7223 */ /* 0x040fe20000010823 */
[-C--:B------:R-:W-:Y:S01]  /*fd50*/  F2FP.F16.E4M3.UNPACK_B R35, R40.reuse ;  /* 0x00000028ff23723e */ /* 0x080fe200020006ff */
[----:B------:R-:W-:Y:S02]  /*fd60*/  HADD2.F32 R6, -RZ, R4.H1_H1 ;  /* 0x30000004ff067230 */ /* 0x000fe40000004100 */
[----:B------:R-:W-:Y:S01]  /*fd70*/  FFMA.FTZ R45, R38, R45, R37 ;  /* 0x0000002d262d7223 */ /* 0x000fe20000010025 */
[--C-:B------:R-:W-:Y:S01]  /*fd80*/  HADD2.F32 R41, -RZ, R5.reuse.H1_H1 ;  /* 0x30000005ff297230 */ /* 0x100fe20000004100 */
[----:B------:R-:W-:Y:S01]  /*fd90*/  F2FP.F16.E4M3.UNPACK_B R40, R40.H1 ;  /* 0x00000028ff28723e */ /* 0x000fe200030006ff */
[----:B------:R-:W-:Y:S01]  /*fda0*/  HADD2.F32 R39, -RZ, R5.H0_H0 ;  /* 0x20000005ff277230 */ /* 0x000fe20000004100 */
[----:B------:R-:W-:Y:S01]  /*fdb0*/  F2FP.F16.E4M3.UNPACK_B R43, R43.H1 ;  /* 0x0000002bff2b723e */ /* 0x000fe200030006ff */
[----:B------:R-:W-:-:S02]  /*fdc0*/  HADD2.F32 R37, -RZ, R35.H1_H1 ;  /* 0x30000023ff257230 */ /* 0x000fc40000004100 */
[C---:B------:R-:W-:Y:S01]  /*fdd0*/  FMUL.FTZ R38, R6.reuse, R41 ;  /* 0x0000002906267220 */ /* 0x040fe20000410000 */
[----:B------:R-:W-:Y:S01]  /*fde0*/  HADD2.F32 R5, -RZ, R4.H0_H0 ;  /* 0x20000004ff057230 */ /* 0x000fe20000004100 */
[----:B------:R-:W-:Y:S01]  /*fdf0*/  F2FP.SATFINITE.E4M3.F32.PACK_AB_MERGE_C R48, R51, R48, RZ ;  /* 0x000000303330723e */ /* 0x000fe200048070ff */
[--C-:B------:R-:W-:Y:S02]  /*fe00*/  HADD2.F32 R4, -RZ, R0.reuse.H1_H1 ;  /* 0x30000000ff047230 */ /* 0x100fe40000004100 */
[-C--:B------:R-:W-:Y:S01]  /*fe10*/  FMUL.FTZ R42, R6, R37.reuse ;  /* 0x00000025062a7220 */ /* 0x080fe20000410000 */
[----:B------:R-:W-:Y:S02]  /*fe20*/  HADD2.F32 R35, -RZ, R35.H0_H0 ;  /* 0x20000023ff237230 */ /* 0x000fe40000004100 */
[C---:B------:R-:W-:Y:S01]  /*fe30*/  FFMA.FTZ R6, R5.reuse, R37, -R38 ;  /* 0x0000002505067223 */ /* 0x040fe20000010826 */
[----:B------:R-:W-:Y:S02]  /*fe40*/  HADD2.F32 R0, -RZ, R0.H0_H0 ;  /* 0x20000000ff007230 */ /* 0x000fe40000004100 */
[C---:B------:R-:W-:Y:S01]  /*fe50*/  FMUL.FTZ R37, R4.reuse, R39 ;  /* 0x0000002704257220 */ /* 0x040fe20000410000 */
[----:B------:R-:W-:Y:S01]  /*fe60*/  FFMA.FTZ R41, R5, R41, R42 ;  /* 0x0000002905297223 */ /* 0x000fe2000001002a */
[----:B------:R-:W-:Y:S01]  /*fe70*/  FMUL.FTZ R4, R4, R35 ;  /* 0x0000002304047220 */ /* 0x000fe20000410000 */
[----:B------:R-:W-:-:S02]  /*fe80*/  HADD2.F32 R5, -RZ, R40.H1_H1 ;  /* 0x30000028ff057230 */ /* 0x000fc40000004100 */
[C---:B------:R-:W-:Y:S01]  /*fe90*/  FFMA.FTZ R37, R0.reuse, R35, -R37 ;  /* 0x0000002300257223 */ /* 0x040fe20000010825 */
[--C-:B------:R-:W-:Y:S02]  /*fea0*/  HADD2.F32 R35, -RZ, R43.reuse.H1_H1 ;  /* 0x3000002bff237230 */ /* 0x100fe40000004100 */
[----:B------:R-:W-:Y:S01]  /*feb0*/  FFMA.FTZ R38, R0, R39, R4 ;  /* 0x0000002700267223 */ /* 0x000fe20000010004 */
[----:B------:R-:W-:Y:S02]  /*fec0*/  HADD2.F32 R4, -RZ, R34.H1_H1 ;  /* 0x30000022ff047230 */ /* 0x000fe40000004100 */
[----:B------:R-:W-:Y:S02]  /*fed0*/  HADD2.F32 R43, -RZ, R43.H0_H0 ;  /* 0x2000002bff2b7230 */ /* 0x000fe40000004100 */
[----:B------:R-:W-:Y:S02]  /*fee0*/  HADD2.F32 R0, -RZ, R7.H1_H1 ;  /* 0x30000007ff007230 */ /* 0x000fe40000004100 */
[----:B------:R-:W-:Y:S01]  /*fef0*/  FMUL.FTZ R39, R4, R35 ;  /* 0x0000002304277220 */ /* 0x000fe20000410000 */
[----:B------:R-:W-:-:S02]  /*ff00*/  HADD2.F32 R40, -RZ, R40.H0_H0 ;  /* 0x20000028ff287230 */ /* 0x000fc40000004100 */
        /* <DEDUP_REMOVED lines=17> */
.L_x_3201:
[----:B------:R-:W-:Y:S05]  /*10020*/  BSYNC B2 ;  /* 0x0000000000027941 */ /* 0x000fea0003800000 */
.L_x_3200:
[----:B------:R-:W-:Y:S05]  /*10030*/  @P1 BRA `(.L_x_3199) ;  /* 0x0000000400d81947 */ /* 0x000fea0003800000 */
[----:B0---45:R-:W0:Y:S01]  /*10040*/  LDS.128 R4, [R53+0x25400] ;  /* 0x0254000035047984 */ /* 0x031e220000000c00 */
[----:B------:R-:W-:Y:S02]  /*10050*/  SHF.R.U32.HI R34, RZ, 0x8, R30 ;  /* 0x00000008ff227819 */ /* 0x000fe4000001161e */
[----:B------:R-:W-:Y:S02]  /*10060*/  SHF.R.U32.HI R38, RZ, 0x8, R31 ;  /* 0x00000008ff267819 */ /* 0x000fe4000001161f */
[----:B------:R-:W-:Y:S02]  /*10070*/  LOP3.LUT R35, R34, 0xff, RZ, 0xc0, !PT ;  /* 0x000000ff22237812 */ /* 0x000fe400078ec0ff */
[----:B--2---:R-:W-:Y:S02]  /*10080*/  LOP3.LUT R37, R31, 0xff, RZ, 0xc0, !PT ;  /* 0x000000ff1f257812 */ /* 0x004fe400078ec0ff */
[----:B------:R-:W-:Y:S02]  /*10090*/  LOP3.LUT R34, R38, 0xff, RZ, 0xc0, !PT ;  /* 0x000000ff26227812 */ /* 0x000fe400078ec0ff */
[----:B------:R-:W-:-:S02]  /*100a0*/  SHF.R.U32.HI R41, RZ, 0x8, R33 ;  /* 0x00000008ff297819 */ /* 0x000fc40000011621 */
[----:B------:R-:W-:Y:S02]  /*100b0*/  PRMT R34, R34, 0x7604, R37 ;  /* 0x0000760422227816 */ /* 0x000fe40000000025 */
[----:B------:R-:W-:Y:S02]  /*100c0*/  SHF.R.U32.HI R42, RZ, 0x10, R31 ;  /* 0x00000010ff2a7819 */ /* 0x000fe4000001161f */
[----:B------:R-:W-:Y:S02]  /*100d0*/  SHF.R.U32.HI R37, RZ, 0x8, R32 ;  /* 0x00000008ff257819 */ /* 0x000fe40000011620 */
[----:B------:R-:W-:Y:S02]  /*100e0*/  LOP3.LUT R38, R33, 0xff, RZ, 0xc0, !PT ;  /* 0x000000ff21267812 */ /* 0x000fe400078ec0ff */
[----:B------:R-:W-:Y:S02]  /*100f0*/  LOP3.LUT R41, R41, 0xff, RZ, 0xc0, !PT ;  /* 0x000000ff29297812 */ /* 0x000fe400078ec0ff */
[----:B------:R-:W-:-:S02]  /*10100*/  SHF.R.U32.HI R40, RZ, 0x10, R33 ;  /* 0x00000010ff287819 */ /* 0x000fc40000011621 */
[----:B------:R-:W-:Y:S01]  /*10110*/  LOP3.LUT R39, R37, 0xff, RZ, 0xc0, !PT ;  /* 0x000000ff25277812 */ /* 0x000fe200078ec0ff */
[----:B------:R-:W-:Y:S01]  /*10120*/  IMAD.U32 R37, R42, 0x10000, RZ ;  /* 0x000100002a257824 */ /* 0x000fe200078e00ff */
[----:B------:R-:W-:Y:S01]  /*10130*/  PRMT R38, R41, 0x7604, R38 ;  /* 0x0000760429267816 */ /* 0x000fe20000000026 */
[----:B------:R-:W-:Y:S01]  /*10140*/  IMAD.U32 R41, R40, 0x10000, RZ ;  /* 0x0001000028297824 */ /* 0x000fe200078e00ff */
[----:B------:R-:W-:Y:S02]  /*10150*/  LOP3.LUT R0, R30, 0xff, RZ, 0xc0, !PT ;  /* 0x000000ff1e007812 */ /* 0x000fe400078ec0ff */
[----:B------:R-:W-:Y:S02]  /*10160*/  LOP3.LUT R37, R34, 0xff0000, R37, 0xf8, !PT ;  /* 0x00ff000022257812 */ /* 0x000fe400078ef825 */
[----:B------:R-:W-:Y:S02]  /*10170*/  LOP3.LUT R41, R38, 0xff0000, R41, 0xf8, !PT ;  /* 0x00ff000026297812 */ /* 0x000fe400078ef829 */
[----:B------:R-:W-:-:S02]  /*10180*/  PRMT R35, R35, 0x7604, R0 ;  /* 0x0000760423237816 */ /* 0x000fc40000000000 */
[----:B------:R-:W-:Y:S02]  /*10190*/  LOP3.LUT R0, R32, 0xff, RZ, 0xc0, !PT ;  /* 0x000000ff20007812 */ /* 0x000fe400078ec0ff */
[----:B------:R-:W-:Y:S02]  /*101a0*/  LOP3.LUT R41, R41, 0xff000000, R33, 0xf8, !PT ;  /* 0xff00000029297812 */ /* 0x000fe400078ef821 */
[----:B------:R-:W-:Y:S02]  /*101b0*/  LOP3.LUT R37, R37, 0xff000000, R31, 0xf8, !PT ;  /* 0xff00000025257812 */ /* 0x000fe400078ef81f */
[----:B------:R-:W-:Y:S02]  /*101c0*/  PRMT R39, R39, 0x7604, R0 ;  /* 0x0000760427277816 */ /* 0x000fe40000000000 */
        /* <DEDUP_REMOVED lines=54> */
[--C-:B------:R-:W-:Y:S01]  /*10530*/  HADD2.F32 R6, -RZ, R4.reuse.H1_H1 ;  /* 0x30000004ff067230 */ /* 0x100fe20000004100 */
[----:B------:R-:W-:Y:S01]  /*10540*/  F2FP.SATFINITE.E4M3.F32.PACK_AB_MERGE_C R44, R45, R44, RZ ;  /* 0x0000002c2d2c723e */ /* 0x000fe200048070ff */
[----:B------:R-:W-:-:S02]  /*10550*/  HADD2.F32 R5, -RZ, R4.H0_H0 ;  /* 0x20000004ff057230 */ /* 0x000fc40000004100 */
[--C-:B------:R-:W-:Y:S02]  /*10560*/  HADD2.F32 R32, -RZ, R31.reuse.H1_H1 ;  /* 0x3000001fff207230 */ /* 0x100fe40000004100 */
[C---:B------:R-:W-:Y:S01]  /*10570*/  FMUL.FTZ R38, R6.reuse, R34 ;  /* 0x0000002206267220 */ /* 0x040fe20000410000 */
[--C-:B------:R-:W-:Y:S02]  /*10580*/  HADD2.F32 R4, -RZ, R0.reuse.H1_H1 ;  /* 0x30000000ff047230 */ /* 0x100fe40000004100 */
[----:B------:R-:W-:Y:S02]  /*10590*/  HADD2.F32 R31, -RZ, R31.H0_H0 ;  /* 0x2000001fff1f7230 */ /* 0x000fe40000004100 */
[-C--:B------:R-:W-:Y:S01]  /*105a0*/  FMUL.FTZ R6, R6, R32.reuse ;  /* 0x0000002006067220 */ /* 0x080fe20000410000 */
[----:B------:R-:W-:Y:S02]  /*105b0*/  HADD2.F32 R0, -RZ, R0.H0_H0 ;  /* 0x20000000ff007230 */ /* 0x000fe40000004100 */
[C---:B------:R-:W-:Y:S01]  /*105c0*/  FMUL.FTZ R37, R4.reuse, R33 ;  /* 0x0000002104257220 */ /* 0x040fe20000410000 */
[C---:B------:R-:W-:Y:S01]  /*105d0*/  FFMA.FTZ R38, R5.reuse, R32, -R38 ;  /* 0x0000002005267223 */ /* 0x040fe20000010826 */
[-C--:B------:R-:W-:Y:S01]  /*105e0*/  FMUL.FTZ R4, R4, R31.reuse ;  /* 0x0000001f04047220 */ /* 0x080fe20000410000 */
[----:B------:R-:W-:Y:S01]  /*105f0*/  FFMA.FTZ R41, R5, R34, R6 ;  /* 0x0000002205297223 */ /* 0x000fe20000010006 */
[----:B------:R-:W-:Y:S01]  /*10600*/  FFMA.FTZ R37, R0, R31, -R37 ;  /* 0x0000001f00257223 */ /* 0x000fe20000010825 */
[----:B------:R-:W-:-:S02]  /*10610*/  HADD2.F32 R5, -RZ, R35.H1_H1 ;  /* 0x30000023ff057230 */ /* 0x000fc40000004100 */
[----:B------:R-:W-:Y:S01]  /*10620*/  FFMA.FTZ R32, R0, R33, R4 ;  /* 0x0000002100207223 */ /* 0x000fe20000010004 */
[----:B------:R-:W-:Y:S02]  /*10630*/  HADD2.F32 R4, -RZ, R30.H1_H1 ;  /* 0x3000001eff047230 */ /* 0x000fe40000004100 */
        /* <DEDUP_REMOVED lines=22> */
.L_x_3199:
[----:B------:R-:W-:Y:S05]  /*107a0*/  BSYNC B1 ;  /* 0x0000000000017941 */ /* 0x000fea0003800000 */
.L_x_3198:
[----:B------:R-:W-:Y:S01]  /*107b0*/  VIADD R0, R220, 0x40 ;  /* 0x00000040dc007836 */ /* 0x000fe20000000000 */
[----:B------:R-:W-:Y:S04]  /*107c0*/  BSSY B1, `(.L_x_3202) ;  /* 0x00000fb000017945 */ /* 0x000fe80003800000 */
[----:B------:R-:W-:-:S13]  /*107d0*/  ISETP.GE.AND P0, PT, R0, R3, PT ;  /* 0x000000030000720c */ /* 0x000fda0003f06270 */
[----:B------:R-:W-:Y:S05]  /*107e0*/  @P0 BRA `(.L_x_3203) ;  /* 0x0000000c00e00947 */ /* 0x000fea0003800000 */
[----:B-----5:R0:W5:Y:S01]  /*107f0*/  LDL R44, [R1+0x54] ;  /* 0x00005400012c7983 */ /* 0x0201620000100800 */
[----:B------:R-:W1:Y:S01]  /*10800*/  LDC R0, c[0x0][0x3f4] ;  /* 0x0000fd00ff007b82 */ /* 0x000e620000000800 */
[----:B------:R-:W-:Y:S01]  /*10810*/  BSSY B2, `(.L_x_3204) ;  /* 0x000007a000027945 */ /* 0x000fe20003800000 */
[-C--:B-1----:R-:W-:Y:S02]  /*10820*/  ISETP.GE.AND P0, PT, R18, R0.reuse, PT ;  /* 0x000000001200720c */ /* 0x082fe40003f06270 */
[----:B------:R-:W-:-:S11]  /*10830*/  ISETP.GE.AND P1, PT, R219, R0, PT ;  /* 0x00000000db00720c */ /* 0x000fd60003f26270 */
[----:B0-----:R-:W-:Y:S05]  /*10840*/  @P0 BRA `(.L_x_3205) ;  /* 0x0000000400d80947 */ /* 0x001fea0003800000 */
[----:B----45:R-:W0:Y:S01]  /*10850*/  LDS.128 R4, [R44+0x22400] ;  /* 0x022400002c047984 */ /* 0x030e220000000c00 */
[----:B------:R-:W-:Y:S02]  /*10860*/  SHF.R.U32.HI R33, RZ, 0x8, R27 ;  /* 0x00000008ff217819 */ /* 0x000fe4000001161b */
[----:B------:R-:W-:Y:S02]  /*10870*/  LOP3.LUT R32, R27, 0xff, RZ, 0xc0, !PT ;  /* 0x000000ff1b207812 */ /* 0x000fe400078ec0ff */
[----:B------:R-:W-:Y:S02]  /*10880*/  LOP3.LUT R33, R33, 0xff, RZ, 0xc0, !PT ;  /* 0x000000ff21217812 */ /* 0x000fe400078ec0ff */
[----:B--2---:R-:W-:Y:S02]  /*10890*/  SHF.R.U32.HI R37, RZ, 0x8, R29 ;  /* 0x00000008ff257819 */ /* 0x004fe4000001161d */
[----:B------:R-:W-:Y:S02]  /*108a0*/  PRMT R32, R33, 0x7604, R32 ;  /* 0x0000760421207816 */ /* 0x000fe40000000020 */
[----:B------:R-:W-:-:S02]  /*108b0*/  SHF.R.U32.HI R33, RZ, 0x10, R27 ;  /* 0x00000010ff217819 */ /* 0x000fc4000001161b */
[----:B------:R-:W-:Y:S02]  /*108c0*/  LOP3.LUT R34, R29, 0xff, RZ, 0xc0, !PT ;  /* 0x000000ff1d227812 */ /* 0x000fe400078ec0ff */
[----:B------:R-:W-:Y:S01]  /*108d0*/  LOP3.LUT R37, R37, 0xff, RZ, 0xc0, !PT ;  /* 0x000000ff25257812 */ /* 0x000fe200078ec0ff */
[----:B------:R-:W-:Y:S01]  /*108e0*/  IMAD.U32 R33, R33, 0x10000, RZ ;  /* 0x0001000021217824 */ /* 0x000fe200078e00ff */
[----:B------:R-:W-:Y:S02]  /*108f0*/  SHF.R.U32.HI R38, RZ, 0x10, R29 ;  /* 0x00000010ff267819 */ /* 0x000fe4000001161d */
[----:B------:R-:W-:Y:S02]  /*10900*/  SHF.R.U32.HI R30, RZ, 0x8, R26 ;  /* 0x00000008ff1e7819 */ /* 0x000fe4000001161a */
[----:B------:R-:W-:Y:S02]  /*10910*/  PRMT R34, R37, 0x7604, R34 ;  /* 0x0000760425227816 */ /* 0x000fe40000000022 */
[----:B------:R-:W-:-:S02]  /*10920*/  SHF.L.U32 R37, R38, 0x10, RZ ;  /* 0x0000001026257819 */ /* 0x000fc400000006ff */
[----:B------:R-:W-:Y:S02]  /*10930*/  LOP3.LUT R0, R26, 0xff, RZ, 0xc0, !PT ;  /* 0x000000ff1a007812 */ /* 0x000fe400078ec0ff */
[----:B------:R-:W-:Y:S02]  /*10940*/  LOP3.LUT R31, R30, 0xff, RZ, 0xc0, !PT ;  /* 0x000000ff1e1f7812 */ /* 0x000fe400078ec0ff */
[----:B------:R-:W-:Y:S02]  /*10950*/  SHF.R.U32.HI R30, RZ, 0x8, R28 ;  /* 0x00000008ff1e7819 */ /* 0x000fe4000001161c */
[----:B------:R-:W-:Y:S02]  /*10960*/  LOP3.LUT R33, R32, 0xff0000, R33, 0xf8, !PT ;  /* 0x00ff000020217812 */ /* 0x000fe400078ef821 */
[----:B------:R-:W-:Y:S02]  /*10970*/  LOP3.LUT R37, R34, 0xff0000, R37, 0xf8, !PT ;  /* 0x00ff000022257812 */ /* 0x000fe400078ef825 */
[----:B------:R-:W-:-:S02]  /*10980*/  PRMT R31, R31, 0x7604, R0 ;  /* 0x000076041f1f7816 */ /* 0x000fc40000000000 */
[----:B------:R-:W-:Y:S02]  /*10990*/  LOP3.LUT R0, R28, 0xff, RZ, 0xc0, !PT ;  /* 0x000000ff1c007812 */ /* 0x000fe400078ec0ff */
[----:B------:R-:W-:Y:S02]  /*109a0*/  LOP3.LUT R35, R30, 0xff, RZ, 0xc0, !PT ;  /* 0x000000ff1e237812 */ /* 0x000fe400078ec0ff */
[----:B------:R-:W-:Y:S02]  /*109b0*/  LOP3.LUT R37, R37, 0xff000000, R29, 0xf8, !PT ;  /* 0xff00000025257812 */ /* 0x000fe400078ef81d */
[----:B------:R-:W-:Y:S02]  /*109c0*/  LOP3.LUT R33, R33, 0xff000000, R27, 0xf8, !PT ;  /* 0xff00000021217812 */ /* 0x000fe400078ef81b */
[----:B------:R-:W-:Y:S02]  /*109d0*/  PRMT R35, R35, 0x7604, R0 ;  /* 0x0000760423237816 */ /* 0x000fe40000000000 */
[----:B------:R-:W-:-:S02]  /*109e0*/  LOP3.LUT R31, R31, 0xff0000, R26, 0xf8, !PT ;  /* 0x00ff00001f1f7812 */ /* 0x000fc400078ef81a */
[-C--:B0-----:R-:W-:Y:S02]  /*109f0*/  F2FP.F16.E4M3.UNPACK_B R0, R6.reuse.H1 ;  /* 0x00000006ff00723e */ /* 0x081fe400030006ff */
        /* <DEDUP_REMOVED lines=91> */
.L_x_3205:
[----:B------:R-:W-:Y:S05]  /*10fb0*/  BSYNC B2 ;  /* 0x0000000000027941 */ /* 0x000fea0003800000 */
.L_x_3204:
[----:B------:R-:W-:Y:S05]  /*10fc0*/  @P1 BRA `(.L_x_3203) ;  /* 0x0000000400e81947 */ /* 0x000fea0003800000 */
[----:B0---45:R-:W0:Y:S01]  /*10fd0*/  LDS.128 R4, [R44+0x26400] ;  /* 0x026400002c047984 */ /* 0x031e220000000c00 */
[----:B------:R-:W-:Y:S02]  /*10fe0*/  SHF.R.U32.HI R26, RZ, 0x8, R25 ;  /* 0x00000008ff1a7819 */ /* 0x000fe40000011619 */
        /* <DEDUP_REMOVED lines=120> */
.L_x_3203:
[----:B------:R-:W-:Y:S05]  /*11770*/  BSYNC B1 ;  /* 0x0000000000017941 */ /* 0x000fea0003800000 */
.L_x_3202:
[----:B------:R-:W-:-:S05]  /*11780*/  VIADD R0, R220, 0x60 ;  /* 0x00000060dc007836 */ /* 0x000fca0000000000 */
        /* <DEDUP_REMOVED lines=130> */
.L_x_3208:
[----:B------:R-:W-:Y:S05]  /*11fb0*/  BSYNC B1 ;  /* 0x0000000000017941 */ /* 0x000fea0003800000 */
.L_x_3207:
[----:B------:R-:W-:Y:S05]  /*11fc0*/  @P1 BRA `(.L_x_3206) ;  /* 0x0000005000681947 */ /* 0x000fea0003800000 */
[----:B0---45:R-:W0:Y:S01]  /*11fd0*/  LDS.128 R4, [R35+0x27400] ;  /* 0x0274000023047984 */ /* 0x031e220000000c00 */
[----:B------:R-:W-:Y:S02]  /*11fe0*/  SHF.R.U32.HI R13, RZ, 0x8, R9 ;  /* 0x00000008ff0d7819 */ /* 0x000fe40000011609 */
        /* <DEDUP_REMOVED lines=117> */
.L_x_3179:
[----:B------:R-:W1:Y:S01]  /*12740*/  LDC R37, c[0x0][0x448] ;  /* 0x00011200ff257b82 */ /* 0x000e620000000800 */
[----:B------:R-:W-:Y:S01]  /*12750*/  IMAD.MOV.U32 R27, RZ, RZ, R29 ;  /* 0x000000ffff1b7224 */ /* 0x000fe200078e001d */
[----:B------:R-:W-:Y:S01]  /*12760*/  ULDC.64 UR4, c[0x0][0x3f8] ;  /* 0x0000fe0000047ab9 */ /* 0x000fe20000000a00 */
[----:B------:R-:W-:Y:S01]  /*12770*/  IMAD.MOV.U32 R25, RZ, RZ, R31 ;  /* 0x000000ffff197224 */ /* 0x000fe200078e001f */
[----:B------:R-:W-:Y:S01]  /*12780*/  ULDC.64 UR6, c[0x0][0x408] ;  /* 0x0001020000067ab9 */ /* 0x000fe20000000a00 */
        /* <DEDUP_REMOVED lines=10> */
[----:B------:R-:W-:Y:S01]  /*12830*/  IMAD R4, R4, UR6, RZ ;  /* 0x0000000604047c24 */ /* 0x000fe2000f8e02ff */
[----:B------:R-:W-:Y:S01]  /*12840*/  IADD3 R59, P1, R24, UR8, RZ ;  /* 0x00000008183b7c10 */ /* 0x000fe2000ff3e0ff */
[C---:B------:R-:W-:Y:S01]  /*12850*/  IMAD R53, R3.reuse, UR5, R6 ;  /* 0x0000000503357c24 */ /* 0x040fe2000f8e0206 */
[----:B------:R-:W-:Y:S01]  /*12860*/  ULDC.64 UR4, c[0x0][0x3e8] ;  /* 0x0000fa0000047ab9 */ /* 0x000fe20000000a00 */
[----:B------:R-:W-:Y:S01]  /*12870*/  IMAD R57, R3, UR7, R4 ;  /* 0x0000000703397c24 */ /* 0x000fe2000f8e0204 */
[----:B------:R-:W-:Y:S01]  /*12880*/  IADD3 R55, P0, R26, UR4, RZ ;  /* 0x000000041a377c10 */ /* 0x000fe2000ff1e0ff */
[----:B------:R-:W-:-:S03]  /*12890*/  UMOV UR4, 0xffffffff ;  /* 0xffffffff00047882 */ /* 0x000fc60000000000 */
[----:B------:R-:W-:Y:S02]  /*128a0*/  IADD3.X R53, R27, UR5, R53, P0, !PT ;  /* 0x000000051b357c10 */ /* 0x000fe400087fe435 */
[----:B------:R-:W-:Y:S01]  /*128b0*/  IADD3.X R57, R25, UR9, R57, P1, !PT ;  /* 0x0000000919397c10 */ /* 0x000fe20008ffe439 */
[----:B------:R-:W-:Y:S06]  /*128c0*/  BRA.DIV UR4, `(.L_x_3209) ;  /* 0x000001ee04b47947 */ /* 0x000fec000b800000 */
[----:B------:R-:W2:Y:S01]  /*128d0*/  LDL R6, [R1+0x24] ;  /* 0x0000240001067983 */ /* 0x000ea20000100800 */
[----:B------:R-:W1:Y:S03]  /*128e0*/  LDC R3, c[0x0][0x3f4] ;  /* 0x0000fd00ff037b82 */ /* 0x000e660000000800 */
[----:B------:R-:W3:Y:S04]  /*128f0*/  SHFL.IDX PT, R7, R55, RZ, 0x181f ;  /* 0x00181fff37077589 */ /* 0x000ee800000e0000 */
[----:B------:R-:W4:Y:S04]  /*12900*/  SHFL.IDX PT, R14, R59, RZ, 0x181f ;  /* 0x00181fff3b0e7589 */ /* 0x000f2800000e0000 */
[----:B------:R-:W5:Y:S04]  /*12910*/  SHFL.IDX PT, R5, R53, RZ, 0x181f ;  /* 0x00181fff35057589 */ /* 0x000f6800000e0000 */
[----:B------:R-:W0:Y:S01]  /*12920*/  SHFL.IDX PT, R9, R57, RZ, 0x181f ;  /* 0x00181fff39097589 */ /* 0x000e2200000e0000 */
[----:B-1----:R-:W-:Y:S01]  /*12930*/  ISETP.GE.AND P0, PT, R16, R3, PT ;  /* 0x000000031000720c */ /* 0x002fe20003f06270 */
[----:B--2---:R-:W-:-:S05]  /*12940*/  IMAD R37, R6, R37, RZ ;  /* 0x0000002506257224 */ /* 0x004fca00078e02ff */
[----:B------:R-:W-:-:S13]  /*12950*/  ISETP.GE.OR P1, PT, R10, R37, P0 ;  /* 0x000000250a00720c */ /* 0x000fda0000726670 */
[C---:B---3--:R-:W-:Y:S02]  /*12960*/  @!P1 IADD3 R4, P2, R16.reuse, R7, RZ ;  /* 0x0000000710049210 */ /* 0x048fe40007f5e0ff */
[----:B----4-:R-:W-:-:S03]  /*12970*/  @!P1 IADD3 R24, P3, R16, R14, RZ ;  /* 0x0000000e10189210 */ /* 0x010fc60007f7e0ff */
[--C-:B-----5:R-:W-:Y:S02]  /*12980*/  @!P1 IMAD.X R5, R5, 0x1, R17.reuse, P2 ;  /* 0x0000000105059824 */ /* 0x120fe400010e0611 */
[----:B0-----:R-:W-:-:S04]  /*12990*/  @!P1 IMAD.X R25, R9, 0x1, R17, P3 ;  /* 0x0000000109199824 */ /* 0x001fc800018e0611 */
[----:B------:R-:W2:Y:S04]  /*129a0*/  @!P1 LD.E.128 R4, desc[UR42][R4.64] ;  /* 0x0000002a04049980 */ /* 0x000ea8000c101d00 */
[----:B------:R-:W3:Y:S01]  /*129b0*/  @!P1 LD.E.128 R24, desc[UR42][R24.64] ;  /* 0x0000002a18189980 */ /* 0x000ee2000c101d00 */
[----:B------:R-:W-:Y:S02]  /*129c0*/  CS2R R44, SRZ ;  /* 0x00000000002c7805 */ /* 0x000fe4000001ff00 */
[----:B------:R-:W-:Y:S02]  /*129d0*/  CS2R R46, SRZ ;  /* 0x00000000002e7805 */ /* 0x000fe4000001ff00 */
[----:B------:R-:W-:Y:S01]  /*129e0*/  CS2R R48, SRZ ;  /* 0x0000000000307805 */ /* 0x000fe2000001ff00 */
[----:B------:R0:W1:Y:S01]  /*129f0*/  SHFL.IDX PT, R9, R53, 0x1, 0x181f ;  /* 0x00381f0035097f89 */ /* 0x00006200000e0000 */
[----:B------:R-:W-:-:S03]  /*12a00*/  CS2R R50, SRZ ;  /* 0x0000000000327805 */ /* 0x000fc6000001ff00 */
[----:B------:R0:W4:Y:S04]  /*12a10*/  SHFL.IDX PT, R21, R55, 0x1, 0x181f ;  /* 0x00381f0037157f89 */ /* 0x00012800000e0000 */
[----:B------:R0:W0:Y:S04]  /*12a20*/  SHFL.IDX PT, R33, R57, 0x1, 0x181f ;  /* 0x00381f0039217f89 */ /* 0x00002800000e0000 */
[----:B------:R0:W0:Y:S01]  /*12a30*/  SHFL.IDX PT, R14, R59, 0x1, 0x181f ;  /* 0x00381f003b0e7f89 */ /* 0x00002200000e0000 */
[----:B--2---:R-:W-:Y:S01]  /*12a40*/  @!P1 MOV R44, R4 ;  /* 0x00000004002c9202 */ /* 0x004fe20000000f00 */
[----:B------:R-:W-:Y:S01]  /*12a50*/  @!P1 IMAD.MOV.U32 R45, RZ, RZ, R5 ;  /* 0x000000ffff2d9224 */ /* 0x000fe200078e0005 */
[----:B------:R-:W-:Y:S01]  /*12a60*/  CS2R R4, SRZ ;  /* 0x0000000000047805 */ /* 0x000fe2000001ff00 */
[----:B------:R-:W-:-:S02]  /*12a70*/  @!P1 IMAD.MOV.U32 R46, RZ, RZ, R6 ;  /* 0x000000ffff2e9224 */ /* 0x000fc400078e0006 */
[----:B------:R-:W-:Y:S02]  /*12a80*/  @!P1 IMAD.MOV.U32 R47, RZ, RZ, R7 ;  /* 0x000000ffff2f9224 */ /* 0x000fe400078e0007 */
[----:B---3--:R-:W-:Y:S02]  /*12a90*/  @!P1 IMAD.MOV.U32 R48, RZ, RZ, R24 ;  /* 0x000000ffff309224 */ /* 0x008fe400078e0018 */
[----:B------:R-:W-:Y:S02]  /*12aa0*/  @!P1 IMAD.MOV.U32 R49, RZ, RZ, R25 ;  /* 0x000000ffff319224 */ /* 0x000fe400078e0019 */
[----:B------:R-:W-:Y:S02]  /*12ab0*/  @!P1 IMAD.MOV.U32 R50, RZ, RZ, R26 ;  /* 0x000000ffff329224 */ /* 0x000fe400078e001a */
[----:B01--4-:R-:W-:-:S07]  /*12ac0*/  @!P1 IMAD.MOV.U32 R51, RZ, RZ, R27 ;  /* 0x000000ffff339224 */ /* 0x013fce00078e001b */
.L_x_3525:
[----:B------:R-:W-:Y:S01]  /*12ad0*/  IADD3 R6, R10, 0x20, RZ ;  /* 0x000000200a067810 */ /* 0x000fe20007ffe0ff */
        /* <DEDUP_REMOVED lines=16> */
.L_x_3211:
[----:B------:R-:W-:Y:S05]  /*12be0*/  BSYNC B1 ;  /* 0x0000000000017941 */ /* 0x000fea0003800000 */
.L_x_3210:
        /* <DEDUP_REMOVED lines=24> */
[----:B--2---:R-:W-:Y:S02]  /*12d70*/  @!P1 IMAD.MOV.U32 R40, RZ, RZ, R32 ;  /* 0x000000ffff289224 */ /* 0x004fe400078e0020 */
[----:B------:R-:W-:Y:S02]  /*12d80*/  @!P1 IMAD.MOV.U32 R41, RZ, RZ, R33 ;  /* 0x000000ffff299224 */ /* 0x000fe400078e0021 */
[----:B---3--:R-:W-:Y:S01]  /*12d90*/  @!P1 IMAD.MOV.U32 R20, RZ, RZ, R24 ;  /* 0x000000ffff149224 */ /* 0x008fe200078e0018 */
[----:B------:R-:W-:Y:S01]  /*12da0*/  @!P1 MOV R21, R25 ;  /* 0x0000001900159202 */ /* 0x000fe20000000f00 */
[----:B------:R-:W-:-:S02]  /*12db0*/  @!P1 IMAD.MOV.U32 R38, RZ, RZ, R26 ;  /* 0x000000ffff269224 */ /* 0x000fc400078e001a */
[----:B------:R-:W-:Y:S02]  /*12dc0*/  @!P1 IMAD.MOV.U32 R39, RZ, RZ, R27 ;  /* 0x000000ffff279224 */ /* 0x000fe400078e001b */
[----:B------:R-:W-:Y:S02]  /*12dd0*/  @!P1 IMAD.MOV.U32 R42, RZ, RZ, R34 ;  /* 0x000000ffff2a9224 */ /* 0x000fe400078e0022 */
[----:B01--4-:R-:W-:-:S07]  /*12de0*/  @!P1 IMAD.MOV.U32 R43, RZ, RZ, R35 ;  /* 0x000000ffff2b9224 */ /* 0x013fce00078e0023 */
.L_x_3535:
[----:B------:R-:W2:Y:S01]  /*12df0*/  LDL R12, [R1+0x74] ;  /* 0x00007400010c7983 */ /* 0x000ea20000100800 */
[----:B------:R-:W-:Y:S01]  /*12e00*/  VIADD R10, R10, 0x60 ;  /* 0x000000600a0a7836 */ /* 0x000fe20000000000 */
[----:B------:R-:W-:Y:S01]  /*12e10*/  BSSY B1, `(.L_x_3213) ;  /* 0x0000014000017945 */ /* 0x000fe20003800000 */
[----:B------:R-:W-:-:S03]  /*12e20*/  CS2R R14, SRZ ;  /* 0x00000000000e7805 */ /* 0x000fc6000001ff00 */
[----:B------:R-:W-:Y:S02]  /*12e30*/  ISETP.GE.AND P1, PT, R10, R37, PT ;  /* 0x000000250a00720c */ /* 0x000fe40003f26270 */
[----:B--2---:R-:W-:-:S04]  /*12e40*/  LEA.HI R11, R12, R12, RZ, 0x1 ;  /* 0x0000000c0c0b7211 */ /* 0x004fc800078f08ff */
[----:B------:R-:W-:-:S04]  /*12e50*/  LOP3.LUT R11, R11, 0xfffffffe, RZ, 0xc0, !PT ;  /* 0xfffffffe0b0b7812 */ /* 0x000fc800078ec0ff */
[----:B------:R-:W-:Y:S02]  /*12e60*/  IADD3 R25, R12, -R11, RZ ;  /* 0x8000000b0c197210 */ /* 0x000fe40007ffe0ff */
[----:B------:R-:W-:Y:S02]  /*12e70*/  CS2R R10, SRZ ;  /* 0x00000000000a7805 */ /* 0x000fe4000001ff00 */
[----:B------:R-:W-:Y:S02]  /*12e80*/  CS2R R12, SRZ ;  /* 0x00000000000c7805 */ /* 0x000fe4000001ff00 */
        /* <DEDUP_REMOVED lines=12> */
.L_x_3214:
[----:B------:R-:W-:Y:S05]  /*12f50*/  BSYNC B1 ;  /* 0x0000000000017941 */ /* 0x000fea0003800000 */
.L_x_3213:
[----:B------:R-:W2:Y:S01]  /*12f60*/  LDL R24, [R1+0x2c] ;  /* 0x00002c0001187983 */ /* 0x000ea20000100800 */
[----:B------:R-:W0:Y:S01]  /*12f70*/  SYNCS.PHASECHK.TRANS64.TRYWAIT P4, [R216+URZ+0x38800], R25 ;  /* 0x03880019d80075a7 */ /* 0x000e22000808017f */
[C---:B------:R-:W-:Y:S01]  /*12f80*/  VIADD R27, R220.reuse, 0x20 ;  /* 0x00000020dc1b7836 */ /* 0x040fe20000000000 */
[----:B------:R-:W-:Y:S01]  /*12f90*/  BSSY B1, `(.L_x_3215) ;  /* 0x0000009000017945 */ /* 0x000fe20003800000 */
[C---:B------:R-:W-:Y:S01]  /*12fa0*/  VIADD R26, R220.reuse, 0x40 ;  /* 0x00000040dc1a7836 */ /* 0x040fe20000000000 */
[----:B--2---:R-:W-:Y:S01]  /*12fb0*/  VIADDMNMX R37, R37, -R24, 0x80, PT ;  /* 0x0000008025257446 */ /* 0x004fe20003800918 */
[----:B------:R-:W-:-:S03]  /*12fc0*/  VIADD R24, R220, 0x60 ;  /* 0x00000060dc187836 */ /* 0x000fc60000000000 */
[-C--:B------:R-:W-:Y:S02]  /*12fd0*/  ISETP.GE.OR P3, PT, R220, R37.reuse, P0 ;  /* 0x00000025dc00720c */ /* 0x080fe40000766670 */
[-C--:B------:R-:W-:Y:S02]  /*12fe0*/  ISETP.GE.OR P2, PT, R27, R37.reuse, P0 ;  /* 0x000000251b00720c */ /* 0x080fe40000746670 */
[-C--:B------:R-:W-:Y:S02]  /*12ff0*/  ISETP.GE.OR P1, PT, R26, R37.reuse, P0 ;  /* 0x000000251a00720c */ /* 0x080fe40000726670 */
[----:B------:R-:W-:Y:S01]  /*13000*/  ISETP.GE.OR P0, PT, R24, R37, P0 ;  /* 0x000000251800720c */ /* 0x000fe20000706670 */
[----:B0-----:R-:W-:-:S12]  /*13010*/  @!P4 BRA `(.L_x_3216) ;  /* 0x000001f0001cc947 */ /* 0x001fd80003800000 */
.L_x_3536:
[----:B------:R-:W-:Y:S05]  /*13020*/  BSYNC B1 ;  /* 0x0000000000017941 */ /* 0x000fea0003800000 */
.L_x_3215:
[----:B------:R-:W-:Y:S04]  /*13030*/  BSSY B1, `(.L_x_3217) ;  /* 0x0000107000017945 */ /* 0x000fe80003800000 */
[----:B------:R-:W-:Y:S05]  /*13040*/  @P3 BRA `(.L_x_3218) ;  /* 0x0000001000143947 */ /* 0x000fea0003800000 */
[----:B------:R-:W2:Y:S04]  /*13050*/  LDL R37, [R1+0x28] ;  /* 0x0000280001257983 */ /* 0x000ea80000100800 */
[----:B------:R-:W3:Y:S01]  /*13060*/  LDL R77, [R1+0x54] ;  /* 0x00005400014d7983 */ /* 0x000ee20000100800 */
[----:B------:R-:W-:Y:S01]  /*13070*/  SHF.R.U32.HI R24, RZ, 0x8, R44 ;  /* 0x00000008ff187819 */ /* 0x000fe2000001162c */
[----:B------:R-:W-:Y:S01]  /*13080*/  IMAD.SHL.U32 R52, R220, 0x80, RZ ;  /* 0x00000080dc347824 */ /* 0x000fe200078e00ff */
[----:B------:R-:W-:Y:S02]  /*13090*/  LOP3.LUT R26, R44, 0xff, RZ, 0xc0, !PT ;  /* 0x000000ff2c1a7812 */ /* 0x000fe400078ec0ff */
[----:B0-----:R-:W-:Y:S02]  /*130a0*/  LOP3.LUT R25, R24, 0xff, RZ, 0xc0, !PT ;  /* 0x000000ff18197812 */ /* 0x001fe400078ec0ff */
[----:B------:R-:W-:-:S02]  /*130b0*/  LEA.HI R24, R3, R0, RZ, 0x1c ;  /* 0x0000000003187211 */ /* 0x000fc400078fe0ff */
[----:B------:R-:W-:Y:S02]  /*130c0*/  PRMT R53, R25, 0x7604, R26 ;  /* 0x0000760419357816 */ /* 0x000fe4000000001a */
[----:B------:R-:W-:Y:S02]  /*130d0*/  SHF.R.S32.HI R25, RZ, 0x1f, R24 ;  /* 0x0000001fff197819 */ /* 0x000fe40000011418 */
[----:B------:R-:W-:Y:S02]  /*130e0*/  LOP3.LUT R52, R52, 0x380, RZ, 0xc0, !PT ;  /* 0x0000038034347812 */ /* 0x000fe400078ec0ff */
[----:B------:R-:W-:Y:S01]  /*130f0*/  LEA.HI R25, R25, R24, RZ, 0x3 ;  /* 0x0000001819197211 */ /* 0x000fe200078f18ff */
[----:B------:R-:W-:Y:S01]  /*13100*/  IMAD.SHL.U32 R24, R24, 0x10, RZ ;  /* 0x0000001018187824 */ /* 0x000fe200078e00ff */
[----:B------:R-:W-:Y:S02]  /*13110*/  SHF.R.U32.HI R27, RZ, 0x8, R45 ;  /* 0x00000008ff1b7819 */ /* 0x000fe4000001162d */
[----:B------:R-:W-:Y:S01]  /*13120*/  LOP3.LUT R32, R45, 0xff, RZ, 0xc0, !PT ;  /* 0x000000ff2d207812 */ /* 0x000fe200078ec0ff */
[----:B------:R-:W-:Y:S01]  /*13130*/  IMAD.SHL.U32 R25, R25, 0x800, RZ ;  /* 0x0000080019197824 */ /* 0x000fe200078e00ff */
[----:B------:R-:W-:-:S02]  /*13140*/  LOP3.LUT R24, R52, 0x70, R24, 0xf8, !PT ;  /* 0x0000007034187812 */ /* 0x000fc400078ef818 */
[----:B------:R-:W-:Y:S02]  /*13150*/  SHF.L.U32 R52, R220, 0x7, RZ ;  /* 0x00000007dc347819 */ /* 0x000fe400000006ff */
[----:B------:R-:W-:Y:S02]  /*13160*/  LOP3.LUT R27, R27, 0xff, RZ, 0xc0, !PT ;  /* 0x000000ff1b1b7812 */ /* 0x000fe400078ec0ff */
[----:B------:R-:W-:Y:S02]  /*13170*/  LOP3.LUT R52, R52, 0x380, RZ, 0xc0, !PT ;  /* 0x0000038034347812 */ /* 0x000fe400078ec0ff */
[----:B------:R-:W-:Y:S02]  /*13180*/  PRMT R55, R27, 0x7604, R32 ;  /* 0x000076041b377816 */ /* 0x000fe40000000020 */
[----:B------:R-:W-:Y:S02]  /*13190*/  SHF.R.U32.HI R32, RZ, 0x8, R47 ;  /* 0x00000008ff207819 */ /* 0x000fe4000001162f */
[----:B------:R-:W-:-:S02]  /*131a0*/  SHF.R.U32.HI R34, RZ, 0x8, R48 ;  /* 0x00000008ff227819 */ /* 0x000fc40000011630 */
[----:B------:R-:W-:Y:S02]  /*131b0*/  SHF.R.U32.HI R52, RZ, 0x3, R52 ;  /* 0x00000003ff347819 */ /* 0x000fe40000011634 */
[----:B------:R-:W-:Y:S02]  /*131c0*/  LOP3.LUT R33, R47, 0xff, RZ, 0xc0, !PT ;  /* 0x000000ff2f217812 */ /* 0x000fe400078ec0ff */
[----:B------:R-:W-:Y:S02]  /*131d0*/  LOP3.LUT R35, R48, 0xff, RZ, 0xc0, !PT ;  /* 0x000000ff30237812 */ /* 0x000fe400078ec0ff */
[----:B------:R-:W-:Y:S02]  /*131e0*/  LOP3.LUT R32, R32, 0xff, RZ, 0xc0, !PT ;  /* 0x000000ff20207812 */ /* 0x000fe400078ec0ff */
[----:B------:R-:W-:Y:S02]  /*131f0*/  LOP3.LUT R34, R34, 0xff, RZ, 0xc0, !PT ;  /* 0x000000ff22227812 */ /* 0x000fe400078ec0ff */
[----:B------:R-:W-:-:S02]  /*13200*/  LOP3.LUT R24, R24, R52, RZ, 0x3c, !PT ;  /* 0x0000003418187212 */ /* 0x000fc400078e3cff */
[----:B------:R-:W-:Y:S02]  /*13210*/  LOP3.LUT R25, R25, 0xffffc000, RZ, 0xc0, !PT ;  /* 0xffffc00019197812 */ /* 0x000fe400078ec0ff */
[----:B------:R-:W-:Y:S02]  /*13220*/  PRMT R59, R32, 0x7604, R33 ;  /* 0x00007604203b7816 */ /* 0x000fe40000000021 */
[----:B------:R-:W-:Y:S02]  /*13230*/  PRMT R61, R34, 0x7604, R35 ;  /* 0x00007604223d7816 */ /* 0x000fe40000000023 */
[----:B------:R-:W-:Y:S02]  /*13240*/  SHF.R.U32.HI R32, RZ, 0x8, R49 ;  /* 0x00000008ff207819 */ /* 0x000fe40000011631 */
        /* <DEDUP_REMOVED lines=10> */
[----:B------:R-:W-:Y:S02]  /*132f0*/  PRMT R57, R26, 0x7604, R27 ;  /* 0x000076041a397816 */ /* 0x000fe4000000001b */
[----:B------:R-:W-:Y:S02]  /*13300*/  SHF.R.U32.HI R54, RZ, 0x10, R45 ;  /* 0x00000010ff367819 */ /* 0x000fe4000001162d */
[----:B------:R-:W-:Y:S02]  /*13310*/  SHF.R.U32.HI R52, RZ, 0x8, R51 ;  /* 0x00000008ff347819 */ /* 0x000fe40000011633 */
        /* <DEDUP_REMOVED lines=9> */
[----:B------:R-:W-:Y:S02]  /*133b0*/  PRMT R69, R52, 0x7604, R67 ;  /* 0x0000760434457816 */ /* 0x000fe40000000043 */
[----:B------:R-:W-:Y:S02]  /*133c0*/  PRMT R57, R56, 0x7054, R57 ;  /* 0x0000705438397816 */ /* 0x000fe40000000039 */
[----:B------:R-:W-:Y:S02]  /*133d0*/  PRMT R59, R58, 0x7054, R59 ;  /* 0x000070543a3b7816 */ /* 0x000fe4000000003b */
[----:B------:R-:W-:-:S02]  /*133e0*/  SHF.R.U32.HI R52, RZ, 0x10, R44 ;  /* 0x00000010ff347819 */ /* 0x000fc4000001162c */
[----:B------:R-:W-:Y:S02]  /*133f0*/  SHF.R.U32.HI R56, RZ, 0x10, R50 ;  /* 0x00000010ff387819 */ /* 0x000fe40000011632 */
[----:B------:R-:W-:Y:S02]  /*13400*/  SHF.R.U32.HI R58, RZ, 0x10, R51 ;  /* 0x00000010ff3a7819 */ /* 0x000fe40000011633 */
[----:B------:R-:W-:Y:S02]  /*13410*/  LOP3.LUT R54, R54, 0xff, RZ, 0xc0, !PT ;  /* 0x000000ff36367812 */ /* 0x000fe400078ec0ff */
[----:B------:R-:W-:Y:S02]  /*13420*/  LOP3.LUT R52, R52, 0xff, RZ, 0xc0, !PT ;  /* 0x000000ff34347812 */ /* 0x000fe400078ec0ff */
[----:B------:R-:W-:Y:S02]  /*13430*/  LOP3.LUT R56, R56, 0xff, RZ, 0xc0, !PT ;  /* 0x000000ff38387812 */ /* 0x000fe400078ec0ff */
[----:B------:R-:W-:-:S02]  /*13440*/  LOP3.LUT R58, R58, 0xff, RZ, 0xc0, !PT ;  /* 0x000000ff3a3a7812 */ /* 0x000fc400078ec0ff */
[----:B------:R-:W-:Y:S02]  /*13450*/  PRMT R63, R54, 0x7054, R63 ;  /* 0x00007054363f7816 */ /* 0x000fe4000000003f */
[----:B------:R-:W-:Y:S02]  /*13460*/  PRMT R53, R52, 0x7054, R53 ;  /* 0x0000705434357816 */ /* 0x000fe40000000035 */
[----:B------:R-:W-:Y:S02]  /*13470*/  PRMT R67, R56, 0x7054, R65 ;  /* 0x0000705438437816 */ /* 0x000fe40000000041 */
[----:B------:R-:W-:Y:S02]  /*13480*/  PRMT R69, R58, 0x7054, R69 ;  /* 0x000070543a457816 */ /* 0x000fe40000000045 */
[----:B------:R-:W-:Y:S02]  /*13490*/  SHF.R.U32.HI R52, RZ, 0x10, R48 ;  /* 0x00000010ff347819 */ /* 0x000fe40000011630 */
[----:B------:R-:W-:-:S02]  /*134a0*/  LOP3.LUT R65, R63, 0xff000000, R49, 0xf8, !PT ;  /* 0xff0000003f417812 */ /* 0x000fc400078ef831 */
[----:B------:R-:W-:Y:S02]  /*134b0*/  LOP3.LUT R56, R55, 0xff000000, R45, 0xf8, !PT ;  /* 0xff00000037387812 */ /* 0x000fe400078ef82d */
[----:B------:R-:W-:Y:S02]  /*134c0*/  LOP3.LUT R69, R69, 0xff000000, R51, 0xf8, !PT ;  /* 0xff00000045457812 */ /* 0x000fe400078ef833 */
[----:B------:R-:W-:Y:S02]  /*134d0*/  LOP3.LUT R52, R52, 0xff, RZ, 0xc0, !PT ;  /* 0x000000ff34347812 */ /* 0x000fe400078ec0ff */
[----:B------:R-:W-:Y:S02]  /*134e0*/  F2FP.F16.E4M3.UNPACK_B R66, R65 ;  /* 0x00000041ff42723e */ /* 0x000fe400020006ff */
[----:B------:R-:W-:Y:S02]  /*134f0*/  F2FP.F16.E4M3.UNPACK_B R60, R56 ;  /* 0x00000038ff3c723e */ /* 0x000fe400020006ff */
[----:B------:R-:W-:-:S02]  /*13500*/  LOP3.LUT R58, R59, 0xff000000, R47, 0xf8, !PT ;  /* 0xff0000003b3a7812 */ /* 0x000fc400078ef82f */
[----:B------:R-:W-:Y:S01]  /*13510*/  LOP3.LUT R45, R67, 0xff000000, R50, 0xf8, !PT ;  /* 0xff000000432d7812 */ /* 0x000fe200078ef832 */
[----:B------:R-:W-:Y:S01]  /*13520*/  HADD2.F32 R67, -RZ, R66.H0_H0 ;  /* 0x20000042ff437230 */ /* 0x000fe20000004100 */
[----:B------:R-:W-:Y:S01]  /*13530*/  PRMT R61, R52, 0x7054, R61 ;  /* 0x00007054343d7816 */ /* 0x000fe2000000003d */
[--C-:B------:R-:W-:Y:S01]  /*13540*/  HADD2.F32 R64, -RZ, R60.reuse.H0_H0 ;  /* 0x2000003cff407230 */ /* 0x100fe20000004100 */
[----:B------:R-:W-:Y:S01]  /*13550*/  LOP3.LUT R52, R53, 0xff000000, R44, 0xf8, !PT ;  /* 0xff00000035347812 */ /* 0x000fe200078ef82c */
[----:B------:R-:W-:Y:S01]  /*13560*/  HADD2.F32 R60, -RZ, R60.H1_H1 ;  /* 0x3000003cff3c7230 */ /* 0x000fe20000004100 */
[----:B------:R-:W-:Y:S01]  /*13570*/  LOP3.LUT R53, R61, 0xff000000, R48, 0xf8, !PT ;  /* 0xff0000003d357812 */ /* 0x000fe200078ef830 */
[----:B------:R-:W-:Y:S01]  /*13580*/  HADD2.F32 R66, -RZ, R66.H1_H1 ;  /* 0x30000042ff427230 */ /* 0x000fe20000004100 */
[----:B------:R-:W-:Y:S02]  /*13590*/  LOP3.LUT R44, R57, 0xff000000, R46, 0xf8, !PT ;  /* 0xff000000392c7812 */ /* 0x000fe400078ef82e */
[----:B------:R-:W-:-:S02]  /*135a0*/  F2FP.F16.E4M3.UNPACK_B R56, R56.H1 ;  /* 0x00000038ff38723e */ /* 0x000fc400030006ff */
[----:B--2---:R-:W-:Y:S02]  /*135b0*/  IADD3 R37, R24, R25, R37 ;  /* 0x0000001918257210 */ /* 0x004fe40007ffe025 */
[----:B---3--:R-:W0:Y:S03]  /*135c0*/  LDS.128 R24, [R77+0x20400] ;  /* 0x020400004d187984 */ /* 0x008e260000000c00 */
[----:B------:R-:W-:-:S05]  /*135d0*/  IMAD.IADD R37, R216, 0x1, R37 ;  /* 0x00000001d8257824 */ /* 0x000fca00078e0225 */
[----:B------:R-:W1:Y:S01]  /*135e0*/  LDS.128 R32, [R37+0x20400] ;  /* 0x0204000025207984 */ /* 0x000e620000000c00 */
[-C--:B0-----:R-:W-:Y:S02]  /*135f0*/  F2FP.F16.E4M3.UNPACK_B R47, R25.reuse ;  /* 0x00000019ff2f723e */ /* 0x081fe400020006ff */
[----:B------:R-:W-:Y:S02]  /*13600*/  F2FP.F16.E4M3.UNPACK_B R50, R25.H1 ;  /* 0x00000019ff32723e */ /* 0x000fe400030006ff */
[----:B------:R-:W-:Y:S01]  /*13610*/  F2FP.F16.E4M3.UNPACK_B R59, R27 ;  /* 0x0000001bff3b723e */ /* 0x000fe200020006ff */
[--C-:B------:R-:W-:Y:S01]  /*13620*/  HADD2.F32 R48, -RZ, R47.reuse.H0_H0 ;  /* 0x2000002fff307230 */ /* 0x100fe20000004100 */
[-C--:B-1----:R-:W-:Y:S01]  /*13630*/  F2FP.F16.E4M3.UNPACK_B R51, R33.reuse ;  /* 0x00000021ff33723e */ /* 0x082fe200020006ff */
[----:B------:R-:W-:Y:S01]  /*13640*/  HADD2.F32 R47, -RZ, R47.H1_H1 ;  /* 0x3000002fff2f7230 */ /* 0x000fe20000004100 */
[----:B------:R-:W-:Y:S02]  /*13650*/  F2FP.F16.E4M3.UNPACK_B R54, R33.H1 ;  /* 0x00000021ff36723e */ /* 0x000fe400030006ff */
[-C--:B------:R-:W-:Y:S01]  /*13660*/  F2FP.F16.E4M3.UNPACK_B R49, R32.reuse ;  /* 0x00000020ff31723e */ /* 0x080fe200020006ff */
[----:B------:R-:W-:Y:S01]  /*13670*/  HADD2.F32 R25, -RZ, R51.H0_H0 ;  /* 0x20000033ff197230 */ /* 0x000fe20000004100 */
[----:B------:R-:W-:-:S02]  /*13680*/  F2FP.F16.E4M3.UNPACK_B R57, R32.H1 ;  /* 0x00000020ff39723e */ /* 0x000fc400030006ff */
[----:B------:R-:W-:Y:S02]  /*13690*/  F2FP.F16.E4M3.UNPACK_B R61, R35 ;  /* 0x00000023ff3d723e */ /* 0x000fe400020006ff */
[C---:B------:R-:W-:Y:S01]  /*136a0*/  FMUL.FTZ R33, R25.reuse, R67 ;  /* 0x0000004319217220 */ /* 0x040fe20000410000 */
[-C--:B------:R-:W-:Y:S01]  /*136b0*/  FMUL.FTZ R32, R25, R64.reuse ;  /* 0x0000004019207220 */ /* 0x080fe20000410000 */
[----:B------:R-:W-:Y:S01]  /*136c0*/  F2FP.F16.E4M3.UNPACK_B R63, R35.H1 ;  /* 0x00000023ff3f723e */ /* 0x000fe200030006ff */
[----:B------:R-:W-:Y:S02]  /*136d0*/  HADD2.F32 R35, -RZ, R54.H0_H0 ;  /* 0x20000036ff237230 */ /* 0x000fe40000004100 */
[C---:B------:R-:W-:Y:S01]  /*136e0*/  FFMA.FTZ R25, R48.reuse, R64, -R33 ;  /* 0x0000004030197223 */ /* 0x040fe20000010821 */
[----:B------:R-:W-:Y:S01]  /*136f0*/  FFMA.FTZ R33, R48, R67, R32 ;  /* 0x0000004330217223 */ /* 0x000fe20000010020 */
[----:B------:R-:W-:Y:S01]  /*13700*/  F2FP.F16.E4M3.UNPACK_B R67, R65.H1 ;  /* 0x00000041ff43723e */ /* 0x000fe200030006ff */
[----:B------:R-:W-:Y:S01]  /*13710*/  HADD2.F32 R32, -RZ, R51.H1_H1 ;  /* 0x30000033ff207230 */ /* 0x000fe20000004100 */
[----:B------:R-:W-:Y:S01]  /*13720*/  F2FP.F16.E4M3.UNPACK_B R62, R27.H1 ;  /* 0x0000001bff3e723e */ /* 0x000fe200030006ff */
[----:B------:R-:W-:Y:S01]  /*13730*/  HADD2.F32 R64, -RZ, R56.H0_H0 ;  /* 0x20000038ff407230 */ /* 0x000fe20000004100 */
[----:B------:R-:W-:Y:S01]  /*13740*/  F2FP.F16.E4M3.UNPACK_B R55, R24.H1 ;  /* 0x00000018ff37723e */ /* 0x000fe200030006ff */
[----:B------:R-:W-:-:S02]  /*13750*/  HADD2.F32 R68, -RZ, R67.H0_H0 ;  /* 0x20000043ff447230 */ /* 0x000fc40000004100 */
[C---:B------:R-:W-:Y:S01]  /*13760*/  FMUL.FTZ R48, R32.reuse, R66 ;  /* 0x0000004220307220 */ /* 0x040fe20000410000 */
[----:B------:R-:W-:Y:S02]  /*13770*/  HADD2.F32 R51, -RZ, R50.H0_H0 ;  /* 0x20000032ff337230 */ /* 0x000fe40000004100 */
[----:B------:R-:W-:Y:S01]  /*13780*/  FMUL.FTZ R65, R32, R60 ;  /* 0x0000003c20417220 */ /* 0x000fe20000410000 */
[C---:B------:R-:W-:Y:S01]  /*13790*/  FMUL.FTZ R71, R35.reuse, R64 ;  /* 0x0000004023477220 */ /* 0x040fe20000410000 */
[----:B------:R-:W-:Y:S01]  /*137a0*/  FMUL.FTZ R70, R35, R68 ;  /* 0x0000004423467220 */ /* 0x000fe20000410000 */
[C---:B------:R-:W-:Y:S01]  /*137b0*/  FFMA.FTZ R48, R47.reuse, R60, -R48 ;  /* 0x0000003c2f307223 */ /* 0x040fe20000010830 */
[----:B------:R-:W-:Y:S01]  /*137c0*/  FFMA.FTZ R32, R47, R66, R65 ;  /* 0x000000422f207223 */ /* 0x000fe20000010041 */
[C---:B------:R-:W-:Y:S01]  /*137d0*/  FFMA.FTZ R47, R51.reuse, R68, R71 ;  /* 0x00000044332f7223 */ /* 0x040fe20000010047 */
[----:B------:R-:W-:Y:S01]  /*137e0*/  FFMA.FTZ R35, R51, R64, -R70 ;  /* 0x0000004033237223 */ /* 0x000fe20000010846 */
[----:B------:R-:W-:Y:S01]  /*137f0*/  F2FP.F16.E4M3.UNPACK_B R64, R58 ;  /* 0x0000003aff40723e */ /* 0x000fe200020006ff */
[----:B------:R-:W-:Y:S01]  /*13800*/  HADD2.F32 R65, -RZ, R56.H1_H1 ;  /* 0x30000038ff417230 */ /* 0x000fe20000004100 */
[----:B------:R-:W-:Y:S01]  /*13810*/  F2FP.F16.E4M3.UNPACK_B R68, R69 ;  /* 0x00000045ff44723e */ /* 0x000fe200020006ff */
[----:B------:R-:W-:Y:S01]  /*13820*/  HADD2.F32 R67, -RZ, R67.H1_H1 ;  /* 0x30000043ff437230 */ /* 0x000fe20000004100 */
[----:B------:R-:W-:Y:S01]  /*13830*/  F2FP.F16.E4M3.UNPACK_B R46, R24 ;  /* 0x00000018ff2e723e */ /* 0x000fe200020006ff */
[----:B------:R-:W-:Y:S01]  /*13840*/  HADD2.F32 R54, -RZ, R54.H1_H1 ;  /* 0x30000036ff367230 */ /* 0x000fe20000004100 */
[-C--:B------:R-:W-:Y:S01]  /*13850*/  F2FP.F16.E4M3.UNPACK_B R27, R34.reuse ;  /* 0x00000022ff1b723e */ /* 0x080fe200020006ff */
[----:B------:R-:W-:Y:S01]  /*13860*/  HADD2.F32 R51, -RZ, R61.H0_H0 ;  /* 0x2000003dff337230 */ /* 0x000fe20000004100 */
[----:B------:R-:W-:Y:S01]  /*13870*/  F2FP.F16.E4M3.UNPACK_B R34, R34.H1 ;  /* 0x00000022ff22723e */ /* 0x000fe200030006ff */
        /* <DEDUP_REMOVED lines=11> */
[C---:B------:R-:W-:Y:S01]  /*13930*/  FFMA.FTZ R50, R60.reuse, R70, R75 ;  /* 0x000000463c327223 */ /* 0x040fe2000001004b */
[----:B------:R-:W-:Y:S01]  /*13940*/  F2FP.F16.E4M3.UNPACK_B R70, R69.H1 ;  /* 0x00000045ff46723e */ /* 0x000fe200030006ff */
[----:B------:R-:W-:Y:S01]  /*13950*/  HADD2.F32 R68, -RZ, R68.H1_H1 ;  /* 0x30000044ff447230 */ /* 0x000fe20000004100 */
[----:B------:R-:W-:Y:S01]  /*13960*/  F2FP.F16.E4M3.UNPACK_B R64, R58.H1 ;  /* 0x0000003aff40723e */ /* 0x000fe200030006ff */
[----:B------:R-:W-:Y:S02]  /*13970*/  HADD2.F32 R58, -RZ, R61.H1_H1 ;  /* 0x3000003dff3a7230 */ /* 0x000fe40000004100 */
[----:B------:R-:W-:Y:S01]  /*13980*/  FFMA.FTZ R51, R60, R66, -R73 ;  /* 0x000000423c337223 */ /* 0x000fe20000010849 */
[----:B------:R-:W-:Y:S01]  /*13990*/  HADD2.F32 R67, -RZ, R70.H0_H0 ;  /* 0x20000046ff437230 */ /* 0x000fe20000004100 */
[----:B------:R-:W-:Y:S01]  /*139a0*/  F2FP.F16.E4M3.UNPACK_B R24, R26 ;  /* 0x0000001aff18723e */ /* 0x000fe200020006ff */
[----:B------:R-:W-:Y:S02]  /*139b0*/  HADD2.F32 R60, -RZ, R63.H0_H0 ;  /* 0x2000003fff3c7230 */ /* 0x000fe40000004100 */
[----:B------:R-:W-:Y:S01]  /*139c0*/  FMUL.FTZ R72, R58, R68 ;  /* 0x000000443a487220 */ /* 0x000fe20000410000 */
[----:B------:R-:W-:-:S02]  /*139d0*/  HADD2.F32 R59, -RZ, R59.H1_H1 ;  /* 0x3000003bff3b7230 */ /* 0x000fc40000004100 */
[----:B------:R-:W-:Y:S01]  /*139e0*/  FMUL.FTZ R69, R58, R65 ;  /* 0x000000413a457220 */ /* 0x000fe20000410000 */
[----:B------:R-:W-:Y:S02]  /*139f0*/  HADD2.F32 R66, -RZ, R64.H0_H0 ;  /* 0x20000040ff427230 */ /* 0x000fe40000004100 */
[C---:B------:R-:W-:Y:S01]  /*13a00*/  FMUL.FTZ R74, R60.reuse, R67 ;  /* 0x000000433c4a7220 */ /* 0x040fe20000410000 */
[----:B------:R-:W-:Y:S02]  /*13a10*/  HADD2.F32 R61, -RZ, R62.H0_H0 ;  /* 0x2000003eff3d7230 */ /* 0x000fe40000004100 */
[C---:B------:R-:W-:Y:S01]  /*13a20*/  FFMA.FTZ R58, R59.reuse, R65, -R72 ;  /* 0x000000413b3a7223 */ /* 0x040fe20000010848 */
[----:B------:R-:W-:Y:S01]  /*13a30*/  FFMA.FTZ R59, R59, R68, R69 ;  /* 0x000000443b3b7223 */ /* 0x000fe20000010045 */
[-C--:B------:R-:W-:Y:S01]  /*13a40*/  FMUL.FTZ R76, R60, R66.reuse ;  /* 0x000000423c4c7220 */ /* 0x080fe20000410000 */
[----:B------:R-:W-:Y:S01]  /*13a50*/  F2FP.F16.E4M3.UNPACK_B R69, R53.H1 ;  /* 0x00000035ff45723e */ /* 0x000fe200030006ff */
[----:B------:R-:W-:Y:S01]  /*13a60*/  FFMA.FTZ R60, R61, R66, -R74 ;  /* 0x000000423d3c7223 */ /* 0x000fe2000001084a */
[----:B------:R-:W-:-:S02]  /*13a70*/  HADD2.F32 R71, -RZ, R70.H1_H1 ;  /* 0x30000046ff477230 */ /* 0x000fc40000004100 */
[----:B------:R-:W-:Y:S01]  /*13a80*/  FFMA.FTZ R61, R61, R67, R76 ;  /* 0x000000433d3d7223 */ /* 0x000fe2000001004c */
[----:B------:R-:W-:Y:S01]  /*13a90*/  HADD2.F32 R67, -RZ, R64.H1_H1 ;  /* 0x30000040ff437230 */ /* 0x000fe20000004100 */
[----:B------:R-:W-:Y:S01]  /*13aa0*/  F2FP.F16.E4M3.UNPACK_B R66, R52.H1 ;  /* 0x00000034ff42723e */ /* 0x000fe200030006ff */
[----:B------:R-:W-:Y:S01]  /*13ab0*/  HADD2.F32 R64, -RZ, R63.H1_H1 ;  /* 0x3000003fff407230 */ /* 0x000fe20000004100 */
[----:B------:R-:W-:Y:S01]  /*13ac0*/  F2FP.F16.E4M3.UNPACK_B R26, R26.H1 ;  /* 0x0000001aff1a723e */ /* 0x000fe200030006ff */
[----:B------:R-:W-:Y:S01]  /*13ad0*/  HADD2.F32 R70, -RZ, R69.H0_H0 ;  /* 0x20000045ff467230 */ /* 0x000fe20000004100 */
[----:B------:R-:W-:Y:S01]  /*13ae0*/  F2FP.SATFINITE.E4M3.F32.PACK_AB_MERGE_C R35, R54, R35, RZ ;  /* 0x000000233623723e */ /* 0x000fe200048070ff */
[----:B------:R-:W-:Y:S02]  /*13af0*/  HADD2.F32 R63, -RZ, R57.H0_H0 ;  /* 0x20000039ff3f7230 */ /* 0x000fe40000004100 */
[----:B------:R-:W-:Y:S01]  /*13b00*/  FMUL.FTZ R75, R64, R71 ;  /* 0x00000047404b7220 */ /* 0x000fe20000410000 */
[----:B------:R-:W-:-:S02]  /*13b10*/  HADD2.F32 R68, -RZ, R66.H0_H0 ;  /* 0x20000042ff447230 */ /* 0x000fc40000004100 */
[----:B------:R-:W-:Y:S01]  /*13b20*/  FMUL.FTZ R72, R64, R67 ;  /* 0x0000004340487220 */ /* 0x000fe20000410000 */
[----:B------:R-:W-:Y:S02]  /*13b30*/  HADD2.F32 R65, -RZ, R55.H0_H0 ;  /* 0x20000037ff417230 */ /* 0x000fe40000004100 */
[C---:B------:R-:W-:Y:S01]  /*13b40*/  FMUL.FTZ R64, R63.reuse, R70 ;  /* 0x000000463f407220 */ /* 0x040fe20000410000 */
[----:B------:R-:W-:Y:S02]  /*13b50*/  HADD2.F32 R62, -RZ, R62.H1_H1 ;  /* 0x3000003eff3e7230 */ /* 0x000fe40000004100 */
[-C--:B------:R-:W-:Y:S01]  /*13b60*/  FMUL.FTZ R73, R63, R68.reuse ;  /* 0x000000443f497220 */ /* 0x080fe20000410000 */
[----:B------:R-:W-:Y:S02]  /*13b70*/  HADD2.F32 R57, -RZ, R57.H1_H1 ;  /* 0x30000039ff397230 */ /* 0x000fe40000004100 */
[----:B------:R-:W-:Y:S01]  /*13b80*/  FFMA.FTZ R64, R65, R68, -R64 ;  /* 0x0000004441407223 */ /* 0x000fe20000010840 */
[----:B------:R-:W-:-:S02]  /*13b90*/  HADD2.F32 R68, -RZ, R69.H1_H1 ;  /* 0x30000045ff447230 */ /* 0x000fc40000004100 */
[C---:B------:R-:W-:Y:S01]  /*13ba0*/  FFMA.FTZ R63, R62.reuse, R67, -R75 ;  /* 0x000000433e3f7223 */ /* 0x040fe2000001084b */
[----:B------:R-:W-:Y:S01]  /*13bb0*/  HADD2.F32 R66, -RZ, R66.H1_H1 ;  /* 0x30000042ff427230 */ /* 0x000fe20000004100 */
[----:B------:R-:W-:Y:S01]  /*13bc0*/  F2FP.F16.E4M3.UNPACK_B R67, R52 ;  /* 0x00000034ff43723e */ /* 0x000fe200020006ff */
[----:B------:R-:W-:Y:S02]  /*13bd0*/  HADD2.F32 R55, -RZ, R55.H1_H1 ;  /* 0x30000037ff377230 */ /* 0x000fe40000004100 */
[----:B------:R-:W-:Y:S01]  /*13be0*/  FFMA.FTZ R62, R62, R71, R72 ;  /* 0x000000473e3e7223 */ /* 0x000fe20000010048 */
[C---:B------:R-:W-:Y:S01]  /*13bf0*/  FMUL.FTZ R52, R57.reuse, R68 ;  /* 0x0000004439347220 */ /* 0x040fe20000410000 */
[----:B------:R-:W-:Y:S01]  /*13c00*/  F2FP.F16.E4M3.UNPACK_B R69, R53 ;  /* 0x00000035ff45723e */ /* 0x000fe200020006ff */
[----:B------:R-:W-:Y:S01]  /*13c10*/  FMUL.FTZ R71, R57, R66 ;  /* 0x0000004239477220 */ /* 0x000fe20000410000 */
[----:B------:R-:W-:Y:S01]  /*13c20*/  FFMA.FTZ R65, R65, R70, R73 ;  /* 0x0000004641417223 */ /* 0x000fe20000010049 */
[----:B------:R-:W-:Y:S01]  /*13c30*/  FFMA.FTZ R53, R55, R66, -R52 ;  /* 0x0000004237357223 */ /* 0x000fe20000010834 */
[----:B------:R-:W-:-:S02]  /*13c40*/  HADD2.F32 R57, -RZ, R49.H0_H0 ;  /* 0x20000031ff397230 */ /* 0x000fc40000004100 */
[----:B------:R-:W-:Y:S01]  /*13c50*/  FFMA.FTZ R52, R55, R68, R71 ;  /* 0x0000004437347223 */ /* 0x000fe20000010047 */
[----:B------:R-:W-:Y:S01]  /*13c60*/  HADD2.F32 R70, -RZ, R69.H0_H0 ;  /* 0x20000045ff467230 */ /* 0x000fe20000004100 */
[----:B------:R-:W-:Y:S01]  /*13c70*/  F2FP.F16.E4M3.UNPACK_B R71, R45.H1 ;  /* 0x0000002dff47723e */ /* 0x000fe200030006ff */
        /* <DEDUP_REMOVED lines=9> */
[----:B------:R-:W-:Y:S01]  /*13d10*/  F2FP.SATFINITE.E4M3.F32.PACK_AB_MERGE_C R61, R62, R61, RZ ;  /* 0x0000003d3e3d723e */ /* 0x000fe200048070ff */
        /* <DEDUP_REMOVED lines=23> */
[----:B------:R-:W-:Y:S01]  /*13e90*/  FMUL.FTZ R34, R34, R57 ;  /* 0x0000003922227220 */ /* 0x000fe20000410000 */
[--C-:B------:R-:W-:Y:S01]  /*13ea0*/  HADD2.F32 R45, -RZ, R44.reuse.H0_H0 ;  /* 0x2000002cff2d7230 */ /* 0x100fe20000004100 */
[----:B------:R-:W-:Y:S01]  /*13eb0*/  F2FP.SATFINITE.E4M3.F32.PACK_AB_MERGE_C R25, R48, R25, R35 ;  /* 0x000000193019723e */ /* 0x000fe20004807023 */
[C---:B------:R-:W-:Y:S01]  /*13ec0*/  FFMA.FTZ R73, R26.reuse, R57, -R67 ;  /* 0x000000391a497223 */ /* 0x040fe20000010843 */
[----:B------:R-:W-:Y:S01]  /*13ed0*/  FFMA.FTZ R75, R26, R71, R34 ;  /* 0x000000471a4b7223 */ /* 0x000fe20000010022 */
[----:B------:R-:W-:Y:S01]  /*13ee0*/  HADD2.F32 R57, -RZ, R55.H0_H0 ;  /* 0x20000037ff397230 */ /* 0x000fe20000004100 */
[----:B------:R-:W-:Y:S01]  /*13ef0*/  F2FP.SATFINITE.E4M3.F32.PACK_AB_MERGE_C R33, R32, R33, R47 ;  /* 0x000000212021723e */ /* 0x000fe2000480702f */
[----:B------:R-:W-:Y:S01]  /*13f00*/  HADD2.F32 R34, -RZ, R27.H0_H0 ;  /* 0x2000001bff227230 */ /* 0x000fe20000004100 */
[----:B------:R-:W-:Y:S01]  /*13f10*/  F2FP.SATFINITE.E4M3.F32.PACK_AB_MERGE_C R72, R73, R72, RZ ;  /* 0x000000484948723e */ /* 0x000fe200048070ff */
[----:B------:R-:W-:Y:S01]  /*13f20*/  HADD2.F32 R44, -RZ, R44.H1_H1 ;  /* 0x3000002cff2c7230 */ /* 0x000fe20000004100 */
[----:B------:R-:W-:Y:S01]  /*13f30*/  F2FP.SATFINITE.E4M3.F32.PACK_AB_MERGE_C R74, R75, R74, RZ ;  /* 0x0000004a4b4a723e */ /* 0x000fe200048070ff */
[----:B------:R-:W-:-:S02]  /*13f40*/  HADD2.F32 R55, -RZ, R55.H1_H1 ;  /* 0x30000037ff377230 */ /* 0x000fc40000004100 */
[C---:B------:R-:W-:Y:S01]  /*13f50*/  FMUL.FTZ R67, R34.reuse, R57 ;  /* 0x0000003922437220 */ /* 0x040fe20000410000 */
[----:B------:R-:W-:Y:S02]  /*13f60*/  HADD2.F32 R27, -RZ, R27.H1_H1 ;  /* 0x3000001bff1b7230 */ /* 0x000fe40000004100 */
[----:B------:R-:W-:Y:S01]  /*13f70*/  FMUL.FTZ R34, R34, R45 ;  /* 0x0000002d22227220 */ /* 0x000fe20000410000 */
[--C-:B------:R-:W-:Y:S01]  /*13f80*/  HADD2.F32 R26, -RZ, R24.reuse.H0_H0 ;  /* 0x20000018ff1a7230 */ /* 0x100fe20000004100 */
[----:B------:R-:W-:Y:S01]  /*13f90*/  F2FP.SATFINITE.E4M3.F32.PACK_AB_MERGE_C R35, R59, R50, R61 ;  /* 0x000000323b23723e */ /* 0x000fe2000480703d */
        /* <DEDUP_REMOVED lines=16> */
.L_x_3218:
[----:B------:R-:W-:Y:S05]  /*140a0*/  BSYNC B1 ;  /* 0x0000000000017941 */ /* 0x000fea0003800000 */
.L_x_3217:
[----:B------:R-:W-:Y:S04]  /*140b0*/  BSSY B1, `(.L_x_3219) ;  /* 0x0000101000017945 */ /* 0x000fe80003800000 */
[----:B------:R-:W-:Y:S05]  /*140c0*/  @P2 BRA `(.L_x_3220) ;  /* 0x0000000c00fc2947 */ /* 0x000fea0003800000 */
[----:B-1----:R-:W2:Y:S04]  /*140d0*/  LDL R35, [R1+0x50] ;  /* 0x0000500001237983 */ /* 0x002ea80000100800 */
[----:B------:R-:W3:Y:S01]  /*140e0*/  LDL R68, [R1+0x188] ;  /* 0x0001880001447983 */ /* 0x000ee20000100800 */
[----:B0----5:R-:W-:Y:S01]  /*140f0*/  SHF.R.U32.HI R25, RZ, 0x8, R28 ;  /* 0x00000008ff197819 */ /* 0x021fe2000001161c */
[----:B------:R-:W-:Y:S01]  /*14100*/  VIADD R37, R220, 0x20 ;  /* 0x00000020dc257836 */ /* 0x000fe20000000000 */
[----:B------:R-:W-:Y:S02]  /*14110*/  LOP3.LUT R24, R28, 0xff, RZ, 0xc0, !PT ;  /* 0x000000ff1c187812 */ /* 0x000fe400078ec0ff */
[----:B------:R-:W-:Y:S01]  /*14120*/  LOP3.LUT R25, R25, 0xff, RZ, 0xc0, !PT ;  /* 0x000000ff19197812 */ /* 0x000fe200078ec0ff */
[----:B------:R-:W-:Y:S01]  /*14130*/  IMAD.SHL.U32 R37, R37, 0x80, RZ ;  /* 0x0000008025257824 */ /* 0x000fe200078e00ff */
[----:B------:R-:W-:-:S02]  /*14140*/  LEA.HI R34, R3, R0, RZ, 0x1c ;  /* 0x0000000003227211 */ /* 0x000fc400078fe0ff */
[----:B------:R-:W-:Y:S02]  /*14150*/  PRMT R45, R25, 0x7604, R24 ;  /* 0x00007604192d7816 */ /* 0x000fe40000000018 */
[----:B------:R-:W-:Y:S01]  /*14160*/  LOP3.LUT R37, R37, 0x380, RZ, 0xc0, !PT ;  /* 0x0000038025257812 */ /* 0x000fe200078ec0ff */
[----:B------:R-:W-:Y:S01]  /*14170*/  IMAD.SHL.U32 R24, R34, 0x10, RZ ;  /* 0x0000001022187824 */ /* 0x000fe200078e00ff */
[----:B------:R-:W-:Y:S02]  /*14180*/  SHF.R.U32.HI R33, RZ, 0x8, R30 ;  /* 0x00000008ff217819 */ /* 0x000fe4000001161e */
[----:B------:R-:W-:Y:S02]  /*14190*/  LOP3.LUT R32, R30, 0xff, RZ, 0xc0, !PT ;  /* 0x000000ff1e207812 */ /* 0x000fe400078ec0ff */
[----:B------:R-:W-:Y:S01]  /*141a0*/  LOP3.LUT R24, R37, 0x70, R24, 0xf8, !PT ;  /* 0x0000007025187812 */ /* 0x000fe200078ef818 */
[----:B------:R-:W-:Y:S01]  /*141b0*/  VIADD R37, R220, 0x20 ;  /* 0x00000020dc257836 */ /* 0x000fe20000000000 */
[----:B------:R-:W-:-:S02]  /*141c0*/  LOP3.LUT R33, R33, 0xff, RZ, 0xc0, !PT ;  /* 0x000000ff21217812 */ /* 0x000fc400078ec0ff */
[----:B------:R-:W-:Y:S01]  /*141d0*/  SHF.R.S32.HI R25, RZ, 0x1f, R34 ;  /* 0x0000001fff197819 */ /* 0x000fe20000011422 */
[----:B------:R-:W-:Y:S01]  /*141e0*/  IMAD.SHL.U32 R37, R37, 0x80, RZ ;  /* 0x0000008025257824 */ /* 0x000fe200078e00ff */
[----:B------:R-:W-:Y:S02]  /*141f0*/  PRMT R49, R33, 0x7604, R32 ;  /* 0x0000760421317816 */ /* 0x000fe40000000020 */
[----:B------:R-:W-:Y:S02]  /*14200*/  LEA.HI R33, R25, R34, RZ, 0x3 ;  /* 0x0000002219217211 */ /* 0x000fe400078f18ff */
[----:B------:R-:W-:Y:S02]  /*14210*/  LOP3.LUT R37, R37, 0x380, RZ, 0xc0, !PT ;  /* 0x0000038025257812 */ /* 0x000fe400078ec0ff */
[----:B------:R-:W-:Y:S02]  /*14220*/  SHF.R.U32.HI R27, RZ, 0x8, R29 ;  /* 0x00000008ff1b7819 */ /* 0x000fe4000001161d */
[----:B------:R-:W-:-:S02]  /*14230*/  SHF.R.U32.HI R32, RZ, 0x8, R4 ;  /* 0x00000008ff207819 */ /* 0x000fc40000011604 */
[----:B------:R-:W-:Y:S02]  /*14240*/  SHF.R.U32.HI R37, RZ, 0x3, R37 ;  /* 0x00000003ff257819 */ /* 0x000fe40000011625 */
[----:B------:R-:W-:Y:S02]  /*14250*/  SHF.L.U32 R33, R33, 0xb, RZ ;  /* 0x0000000b21217819 */ /* 0x000fe400000006ff */
[----:B------:R-:W-:Y:S02]  /*14260*/  LOP3.LUT R26, R29, 0xff, RZ, 0xc0, !PT ;  /* 0x000000ff1d1a7812 */ /* 0x000fe400078ec0ff */
[----:B------:R-:W-:Y:S02]  /*14270*/  LOP3.LUT R27, R27, 0xff, RZ, 0xc0, !PT ;  /* 0x000000ff1b1b7812 */ /* 0x000fe400078ec0ff */
[----:B------:R-:W-:Y:S02]  /*14280*/  LOP3.LUT R34, R32, 0xff, RZ, 0xc0, !PT ;  /* 0x000000ff20227812 */ /* 0x000fe400078ec0ff */
[----:B------:R-:W-:-:S02]  /*14290*/  LOP3.LUT R32, R24, R37, RZ, 0x3c, !PT ;  /* 0x0000002518207212 */ /* 0x000fc400078e3cff */
[----:B------:R-:W-:Y:S02]  /*142a0*/  LOP3.LUT R33, R33, 0xffffc000, RZ, 0xc0, !PT ;  /* 0xffffc00021217812 */ /* 0x000fe400078ec0ff */
[----:B------:R-:W-:Y:S02]  /*142b0*/  PRMT R44, R27, 0x7604, R26 ;  /* 0x000076041b2c7816 */ /* 0x000fe4000000001a */
[----:B------:R-:W-:Y:S02]  /*142c0*/  SHF.R.U32.HI R26, RZ, 0x8, R31 ;  /* 0x00000008ff1a7819 */ /* 0x000fe4000001161f */
        /* <DEDUP_REMOVED lines=16> */
[----:B------:R-:W-:Y:S02]  /*143d0*/  SHF.R.U32.HI R53, RZ, 0x10, R5 ;  /* 0x00000010ff357819 */ /* 0x000fe40000011605 */
[----:B------:R-:W-:Y:S02]  /*143e0*/  SHF.R.U32.HI R47, RZ, 0x10, R29 ;  /* 0x00000010ff2f7819 */ /* 0x000fe4000001161d */
[----:B------:R-:W-:Y:S01]  /*143f0*/  PRMT R59, R51, 0x7604, R50 ;  /* 0x00007604333b7816 */ /* 0x000fe20000000032 */
[----:B------:R-:W-:Y:S01]  /*14400*/  IMAD.U32 R53, R53, 0x10000, RZ ;  /* 0x0001000035357824 */ /* 0x000fe200078e00ff */
[----:B------:R-:W-:Y:S01]  /*14410*/  SHF.R.U32.HI R51, RZ, 0x10, R31 ;  /* 0x00000010ff337819 */ /* 0x000fe2000001161f */
[----:B------:R-:W-:Y:S01]  /*14420*/  IMAD.U32 R47, R47, 0x10000, RZ ;  /* 0x000100002f2f7824 */ /* 0x000fe200078e00ff */
[----:B------:R-:W-:-:S02]  /*14430*/  LOP3.LUT R45, R45, 0xff0000, R28, 0xf8, !PT ;  /* 0x00ff00002d2d7812 */ /* 0x000fc400078ef81c */
[----:B------:R-:W-:Y:S01]  /*14440*/  LOP3.LUT R57, R48, 0xff0000, R53, 0xf8, !PT ;  /* 0x00ff000030397812 */ /* 0x000fe200078ef835 */
[----:B------:R-:W-:Y:S01]  /*14450*/  IMAD.U32 R51, R51, 0x10000, RZ ;  /* 0x0001000033337824 */ /* 0x000fe200078e00ff */
[----:B------:R-:W-:Y:S02]  /*14460*/  LOP3.LUT R47, R44, 0xff0000, R47, 0xf8, !PT ;  /* 0x00ff00002c2f7812 */ /* 0x000fe400078ef82f */
[----:B------:R-:W-:Y:S02]  /*14470*/  LOP3.LUT R49, R49, 0xff0000, R30, 0xf8, !PT ;  /* 0x00ff000031317812 */ /* 0x000fe400078ef81e */
[----:B------:R-:W-:Y:S02]  /*14480*/  LOP3.LUT R51, R46, 0xff0000, R51, 0xf8, !PT ;  /* 0x00ff00002e337812 */ /* 0x000fe400078ef833 */
[----:B------:R-:W-:Y:S02]  /*14490*/  LOP3.LUT R57, R57, 0xff000000, R5, 0xf8, !PT ;  /* 0xff00000039397812 */ /* 0x000fe400078ef805 */
        /* <DEDUP_REMOVED lines=8> */
[-C--:B------:R-:W-:Y:S02]  /*14520*/  F2FP.F16.E4M3.UNPACK_B R56, R57.reuse ;  /* 0x00000039ff38723e */ /* 0x080fe400020006ff */
[----:B------:R-:W-:Y:S02]  /*14530*/  LOP3.LUT R45, R45, 0xff000000, R4, 0xf8, !PT ;  /* 0xff0000002d2d7812 */ /* 0x000fe400078ef804 */
[----:B------:R-:W-:Y:S01]  /*14540*/  LOP3.LUT R4, R59, 0xff000000, R6, 0xf8, !PT ;  /* 0xff0000003b047812 */ /* 0x000fe200078ef806 */
[--C-:B------:R-:W-:Y:S01]  /*14550*/  HADD2.F32 R58, -RZ, R56.reuse.H0_H0 ;  /* 0x20000038ff3a7230 */ /* 0x100fe20000004100 */
[----:B------:R-:W-:Y:S01]  /*14560*/  LOP3.LUT R61, R52, 0xff0000, R61, 0xf8, !PT ;  /* 0x00ff0000343d7812 */ /* 0x000fe200078ef83d */
[----:B------:R-:W-:Y:S01]  /*14570*/  HADD2.F32 R59, -RZ, R56.H1_H1 ;  /* 0x30000038ff3b7230 */ /* 0x000fe20000004100 */
[----:B------:R-:W-:Y:S02]  /*14580*/  F2FP.F16.E4M3.UNPACK_B R57, R57.H1 ;  /* 0x00000039ff39723e */ /* 0x000fe400030006ff */
[----:B------:R-:W-:-:S03]  /*14590*/  LOP3.LUT R61, R61, 0xff000000, R7, 0xf8, !PT ;  /* 0xff0000003d3d7812 */ /* 0x000fc600078ef807 */
[----:B------:R-:W-:Y:S01]  /*145a0*/  HADD2.F32 R56, -RZ, R57.H0_H0 ;  /* 0x20000039ff387230 */ /* 0x000fe20000004100 */
[----:B--2---:R-:W-:Y:S01]  /*145b0*/  IADD3 R37, R32, R33, R35 ;  /* 0x0000002120257210 */ /* 0x004fe20007ffe023 */
[----:B---3--:R-:W0:Y:S04]  /*145c0*/  LDS.128 R24, [R68+0x20400] ;  /* 0x0204000044187984 */ /* 0x008e280000000c00 */
[----:B------:R-:W-:-:S05]  /*145d0*/  IMAD.IADD R37, R216, 0x1, R37 ;  /* 0x00000001d8257824 */ /* 0x000fca00078e0225 */
[----:B------:R-:W1:Y:S01]  /*145e0*/  LDS.128 R32, [R37+0x20400] ;  /* 0x0204000025207984 */ /* 0x000e620000000c00 */
[-C--:B0-----:R-:W-:Y:S02]  /*145f0*/  F2FP.F16.E4M3.UNPACK_B R51, R27.reuse ;  /* 0x0000001bff33723e */ /* 0x081fe400020006ff */
[----:B------:R-:W-:Y:S02]  /*14600*/  F2FP.F16.E4M3.UNPACK_B R54, R27.H1 ;  /* 0x0000001bff36723e */ /* 0x000fe400030006ff */
[-C--:B------:R-:W-:Y:S02]  /*14610*/  F2FP.F16.E4M3.UNPACK_B R27, R24.reuse ;  /* 0x00000018ff1b723e */ /* 0x080fe400020006ff */
[----:B------:R-:W-:Y:S02]  /*14620*/  F2FP.F16.E4M3.UNPACK_B R46, R24.H1 ;  /* 0x00000018ff2e723e */ /* 0x000fe400030006ff */
[----:B-1----:R-:W-:Y:S02]  /*14630*/  F2FP.F16.E4M3.UNPACK_B R30, R33 ;  /* 0x00000021ff1e723e */ /* 0x002fe400020006ff */
[----:B------:R-:W-:-:S02]  /*14640*/  F2FP.F16.E4M3.UNPACK_B R24, R53 ;  /* 0x00000035ff18723e */ /* 0x000fc400020006ff */
[-C--:B------:R-:W-:Y:S01]  /*14650*/  F2FP.F16.E4M3.UNPACK_B R29, R25.reuse ;  /* 0x00000019ff1d723e */ /* 0x080fe200020006ff */
[----:B------:R-:W-:Y:S01]  /*14660*/  HADD2.F32 R6, -RZ, R30.H0_H0 ;  /* 0x2000001eff067230 */ /* 0x000fe20000004100 */
[----:B------:R-:W-:Y:S01]  /*14670*/  F2FP.F16.E4M3.UNPACK_B R47, R25.H1 ;  /* 0x00000019ff2f723e */ /* 0x000fe200030006ff */
[----:B------:R-:W-:Y:S01]  /*14680*/  HADD2.F32 R31, -RZ, R24.H0_H0 ;  /* 0x20000018ff1f7230 */ /* 0x000fe20000004100 */
[----:B------:R-:W-:Y:S01]  /*14690*/  F2FP.F16.E4M3.UNPACK_B R48, R33.H1 ;  /* 0x00000021ff30723e */ /* 0x000fe200030006ff */
[----:B------:R-:W-:Y:S01]  /*146a0*/  HADD2.F32 R25, -RZ, R29.H0_H0 ;  /* 0x2000001dff197230 */ /* 0x000fe20000004100 */
[-C--:B------:R-:W-:Y:S01]  /*146b0*/  F2FP.F16.E4M3.UNPACK_B R33, R32.reuse ;  /* 0x00000020ff21723e */ /* 0x080fe200020006ff */
[----:B------:R-:W-:Y:S01]  /*146c0*/  HADD2.F32 R30, -RZ, R30.H1_H1 ;  /* 0x3000001eff1e7230 */ /* 0x000fe20000004100 */
[----:B------:R-:W-:Y:S01]  /*146d0*/  F2FP.F16.E4M3.UNPACK_B R49, R32.H1 ;  /* 0x00000020ff31723e */ /* 0x000fe200030006ff */
[----:B------:R-:W-:Y:S01]  /*146e0*/  FMUL.FTZ R32, R6, R58 ;  /* 0x0000003a06207220 */ /* 0x000fe20000410000 */
[----:B------:R-:W-:-:S02]  /*146f0*/  F2FP.F16.E4M3.UNPACK_B R52, R35 ;  /* 0x00000023ff34723e */ /* 0x000fc400020006ff */
[----:B------:R-:W-:Y:S01]  /*14700*/  F2FP.F16.E4M3.UNPACK_B R55, R35.H1 ;  /* 0x00000023ff37723e */ /* 0x000fe200030006ff */
[-C--:B------:R-:W-:Y:S01]  /*14710*/  FMUL.FTZ R35, R6, R31.reuse ;  /* 0x0000001f06237220 */ /* 0x080fe20000410000 */
[C---:B------:R-:W-:Y:S01]  /*14720*/  FFMA.FTZ R6, R25.reuse, R31, -R32 ;  /* 0x0000001f19067223 */ /* 0x040fe20000010820 */
[----:B------:R-:W-:Y:S01]  /*14730*/  F2FP.F16.E4M3.UNPACK_B R53, R53.H1 ;  /* 0x00000035ff35723e */ /* 0x000fe200030006ff */
[----:B------:R-:W-:Y:S01]  /*14740*/  FMUL.FTZ R63, R30, R59 ;  /* 0x0000003b1e3f7220 */ /* 0x000fe20000410000 */
[----:B------:R-:W-:Y:S01]  /*14750*/  FFMA.FTZ R25, R25, R58, R35 ;  /* 0x0000003a19197223 */ /* 0x000fe20000010023 */
[----:B------:R-:W-:Y:S01]  /*14760*/  HADD2.F32 R35, -RZ, R24.H1_H1 ;  /* 0x30000018ff237230 */ /* 0x000fe20000004100 */
[-C--:B------:R-:W-:Y:S01]  /*14770*/  F2FP.F16.E4M3.UNPACK_B R7, R34.reuse ;  /* 0x00000022ff07723e */ /* 0x080fe200020006ff */
[----:B------:R-:W-:Y:S01]  /*14780*/  HADD2.F32 R24, -RZ, R29.H1_H1 ;  /* 0x3000001dff187230 */ /* 0x000fe20000004100 */
[----:B------:R-:W-:Y:S01]  /*14790*/  F2FP.F16.E4M3.UNPACK_B R34, R34.H1 ;  /* 0x00000022ff22723e */ /* 0x000fe200030006ff */
[----:B------:R-:W-:-:S02]  /*147a0*/  HADD2.F32 R29, -RZ, R48.H0_H0 ;  /* 0x20000030ff1d7230 */ /* 0x000fc40000004100 */
[-C--:B------:R-:W-:Y:S01]  /*147b0*/  FMUL.FTZ R30, R30, R35.reuse ;  /* 0x000000231e1e7220 */ /* 0x080fe20000410000 */
[----:B------:R-:W-:Y:S01]  /*147c0*/  HADD2.F32 R32, -RZ, R53.H0_H0 ;  /* 0x20000035ff207230 */ /* 0x000fe20000004100 */
[----:B------:R-:W-:Y:S01]  /*147d0*/  F2FP.F16.E4M3.UNPACK_B R5, R26 ;  /* 0x0000001aff05723e */ /* 0x000fe200020006ff */
[----:B------:R-:W-:Y:S02]  /*147e0*/  HADD2.F32 R31, -RZ, R47.H0_H0 ;  /* 0x2000002fff1f7230 */ /* 0x000fe40000004100 */
[C---:B------:R-:W-:Y:S01]  /*147f0*/  FMUL.FTZ R58, R29.reuse, R56 ;  /* 0x000000381d3a7220 */ /* 0x040fe20000410000 */
[----:B------:R-:W-:Y:S02]  /*14800*/  HADD2.F32 R53, -RZ, R53.H1_H1 ;  /* 0x30000035ff357230 */ /* 0x000fe40000004100 */
[-C--:B------:R-:W-:Y:S01]  /*14810*/  FMUL.FTZ R65, R29, R32.reuse ;  /* 0x000000201d417220 */ /* 0x080fe20000410000 */
[C---:B------:R-:W-:Y:S01]  /*14820*/  FFMA.FTZ R29, R24.reuse, R35, -R63 ;  /* 0x00000023181d7223 */ /* 0x040fe2000001083f */
[----:B------:R-:W-:Y:S01]  /*14830*/  FFMA.FTZ R24, R24, R59, R30 ;  /* 0x0000003b18187223 */ /* 0x000fe2000001001e */
[C---:B------:R-:W-:Y:S01]  /*14840*/  FFMA.FTZ R30, R31.reuse, R32, -R58 ;  /* 0x000000201f1e7223 */ /* 0x040fe2000001083a */
[----:B------:R-:W-:Y:S01]  /*14850*/  FFMA.FTZ R31, R31, R56, R65 ;  /* 0x000000381f1f7223 */ /* 0x000fe20000010041 */
[----:B------:R-:W-:Y:S01]  /*14860*/  F2FP.F16.E4M3.UNPACK_B R59, R61 ;  /* 0x0000003dff3b723e */ /* 0x000fe200020006ff */
[----:B------:R-:W-:Y:S01]  /*14870*/  HADD2.F32 R58, -RZ, R57.H1_H1 ;  /* 0x30000039ff3a7230 */ /* 0x000fe20000004100 */
[----:B------:R-:W-:Y:S01]  /*14880*/  F2FP.F16.E4M3.UNPACK_B R56, R50 ;  /* 0x00000032ff38723e */ /* 0x000fe200020006ff */
[----:B------:R-:W-:Y:S01]  /*14890*/  HADD2.F32 R48, -RZ, R48.H1_H1 ;  /* 0x30000030ff307230 */ /* 0x000fe20000004100 */
[----:B------:R-:W-:Y:S01]  /*148a0*/  F2FP.F16.E4M3.UNPACK_B R26, R26.H1 ;  /* 0x0000001aff1a723e */ /* 0x000fe200030006ff */
[----:B------:R-:W-:-:S02]  /*148b0*/  HADD2.F32 R60, -RZ, R59.H0_H0 ;  /* 0x2000003bff3c7230 */ /* 0x000fc40000004100 */
[----:B------:R-:W-:Y:S02]  /*148c0*/  HADD2.F32 R35, -RZ, R52.H0_H0 ;  /* 0x20000034ff237230 */ /* 0x000fe40000004100 */
        /* <DEDUP_REMOVED lines=35> */
[----:B------:R-:W-:Y:S01]  /*14b00*/  F2FP.SATFINITE.E4M3.F32.PACK_AB_MERGE_C R25, R24, R25, R31 ;  /* 0x000000191819723e */ /* 0x000fe2000480701f */
[----:B------:R-:W-:Y:S02]  /*14b10*/  HADD2.F32 R62, -RZ, R61.H0_H0 ;  /* 0x2000003dff3e7230 */ /* 0x000fe40000004100 */
        /* <DEDUP_REMOVED lines=10> */
[----:B------:R-:W-:Y:S01]  /*14bc0*/  F2FP.F16.E4M3.UNPACK_B R60, R45 ;  /* 0x0000002dff3c723e */ /* 0x000fe200020006ff */
[----:B------:R-:W-:Y:S01]  /*14bd0*/  FFMA.FTZ R57, R57, R62, R65 ;  /* 0x0000003e39397223 */ /* 0x000fe20000010041 */
[----:B------:R-:W-:Y:S02]  /*14be0*/  HADD2.F32 R62, -RZ, R61.H1_H1 ;  /* 0x3000003dff3e7230 */ /* 0x000fe40000004100 */
[C---:B------:R-:W-:Y:S01]  /*14bf0*/  FFMA.FTZ R55, R54.reuse, R59, -R67 ;  /* 0x0000003b36377223 */ /* 0x040fe20000010843 */
[----:B------:R-:W-:Y:S01]  /*14c00*/  HADD2.F32 R59, -RZ, R58.H1_H1 ;  /* 0x3000003aff3b7230 */ /* 0x000fe20000004100 */
[----:B------:R-:W-:Y:S01]  /*14c10*/  F2FP.F16.E4M3.UNPACK_B R58, R44 ;  /* 0x0000002cff3a723e */ /* 0x000fe200020006ff */
[----:B------:R-:W-:Y:S02]  /*14c20*/  HADD2.F32 R46, -RZ, R46.H1_H1 ;  /* 0x3000002eff2e7230 */ /* 0x000fe40000004100 */
[C---:B------:R-:W-:Y:S01]  /*14c30*/  FMUL.FTZ R45, R49.reuse, R62 ;  /* 0x0000003e312d7220 */ /* 0x040fe20000410000 */
[----:B------:R-:W-:Y:S01]  /*14c40*/  FFMA.FTZ R54, R54, R63, R64 ;  /* 0x0000003f36367223 */ /* 0x000fe20000010040 */
[----:B------:R-:W-:Y:S01]  /*14c50*/  FMUL.FTZ R63, R49, R59 ;  /* 0x0000003b313f7220 */ /* 0x000fe20000410000 */
[----:B------:R-:W-:-:S02]  /*14c60*/  HADD2.F32 R61, -RZ, R60.H0_H0 ;  /* 0x2000003cff3d7230 */ /* 0x000fc40000004100 */
[C---:B------:R-:W-:Y:S01]  /*14c70*/  FFMA.FTZ R45, R46.reuse, R59, -R45 ;  /* 0x0000003b2e2d7223 */ /* 0x040fe2000001082d */
[----:B------:R-:W-:Y:S02]  /*14c80*/  HADD2.F32 R49, -RZ, R33.H0_H0 ;  /* 0x20000021ff317230 */ /* 0x000fe40000004100 */
[----:B------:R-:W-:Y:S01]  /*14c90*/  FFMA.FTZ R64, R46, R62, R63 ;  /* 0x0000003e2e407223 */ /* 0x000fe2000001003f */
[----:B------:R-:W-:Y:S02]  /*14ca0*/  HADD2.F32 R59, -RZ, R58.H0_H0 ;  /* 0x2000003aff3b7230 */ /* 0x000fe40000004100 */
[----:B------:R-:W-:Y:S02]  /*14cb0*/  HADD2.F32 R44, -RZ, R27.H0_H0 ;  /* 0x2000001bff2c7230 */ /* 0x000fe40000004100 */
[C---:B------:R-:W-:Y:S01]  /*14cc0*/  FMUL.FTZ R63, R49.reuse, R61 ;  /* 0x0000003d313f7220 */ /* 0x040fe20000410000 */
        /* <DEDUP_REMOVED lines=10> */
[-C--:B------:R-:W-:Y:S01]  /*14d70*/  FMUL.FTZ R63, R46, R58.reuse ;  /* 0x0000003a2e3f7220 */ /* 0x080fe20000410000 */
[----:B------:R-:W-:Y:S01]  /*14d80*/  FFMA.FTZ R62, R27, R58, -R62 ;  /* 0x0000003a1b3e7223 */ /* 0x000fe2000001083e */
[----:B------:R-:W-:Y:S01]  /*14d90*/  HADD2.F32 R58, -RZ, R59.H0_H0 ;  /* 0x2000003bff3a7230 */ /* 0x000fe20000004100 */
[----:B------:R-:W-:Y:S01]  /*14da0*/  F2FP.F16.E4M3.UNPACK_B R4, R4 ;  /* 0x00000004ff04723e */ /* 0x000fe200020006ff */
        /* <DEDUP_REMOVED lines=8> */
[----:B------:R-:W-:Y:S01]  /*14e30*/  HADD2.F32 R49, -RZ, R49.H1_H1 ;  /* 0x30000031ff317230 */ /* 0x000fe20000004100 */
[----:B------:R-:W-:Y:S01]  /*14e40*/  F2FP.SATFINITE.E4M3.F32.PACK_AB_MERGE_C R57, R64, R57, RZ ;  /* 0x000000394039723e */ /* 0x000fe200048070ff */
[----:B------:R-:W-:-:S02]  /*14e50*/  HADD2.F32 R27, -RZ, R26.H0_H0 ;  /* 0x2000001aff1b7230 */ /* 0x000fc40000004100 */
[C---:B------:R-:W-:Y:S01]  /*14e60*/  FMUL.FTZ R63, R34.reuse, R59 ;  /* 0x0000003b223f7220 */ /* 0x040fe20000410000 */
[----:B------:R-:W-:Y:S02]  /*14e70*/  HADD2.F32 R26, -RZ, R26.H1_H1 ;  /* 0x3000001aff1a7230 */ /* 0x000fe40000004100 */
[----:B------:R-:W-:Y:S01]  /*14e80*/  FMUL.FTZ R34, R34, R49 ;  /* 0x0000003122227220 */ /* 0x000fe20000410000 */
[----:B------:R-:W-:Y:S01]  /*14e90*/  F2FP.SATFINITE.E4M3.F32.PACK_AB_MERGE_C R24, R60, R61, R57 ;  /* 0x0000003d3c18723e */ /* 0x000fe20004807039 */
[C---:B------:R-:W-:Y:S01]  /*14ea0*/  FFMA.FTZ R66, R27.reuse, R46, -R66 ;  /* 0x0000002e1b427223 */ /* 0x040fe20000010842 */
[----:B------:R-:W-:Y:S01]  /*14eb0*/  FFMA.FTZ R58, R27, R58, R44 ;  /* 0x0000003a1b3a7223 */ /* 0x000fe2000001002c */
[C---:B------:R-:W-:Y:S01]  /*14ec0*/  FFMA.FTZ R63, R26.reuse, R49, -R63 ;  /* 0x000000311a3f7223 */ /* 0x040fe2000001083f */
[----:B------:R-:W-:Y:S01]  /*14ed0*/  FFMA.FTZ R65, R26, R59, R34 ;  /* 0x0000003b1a417223 */ /* 0x000fe20000010022 */
[----:B------:R-:W-:Y:S02]  /*14ee0*/  HADD2.F32 R49, -RZ, R4.H0_H0 ;  /* 0x20000004ff317230 */ /* 0x000fe40000004100 */
[----:B------:R-:W-:Y:S01]  /*14ef0*/  HADD2.F32 R26, -RZ, R7.H0_H0 ;  /* 0x20000007ff1a7230 */ /* 0x000fe20000004100 */
[----:B------:R-:W-:Y:S01]  /*14f00*/  F2FP.SATFINITE.E4M3.F32.PACK_AB_MERGE_C R63, R63, R66, RZ ;  /* 0x000000423f3f723e */ /* 0x000fe200048070ff */
[----:B------:R-:W-:Y:S01]  /*14f10*/  HADD2.F32 R27, -RZ, R28.H0_H0 ;  /* 0x2000001cff1b7230 */ /* 0x000fe20000004100 */
[----:B------:R-:W-:Y:S01]  /*14f20*/  F2FP.SATFINITE.E4M3.F32.PACK_AB_MERGE_C R58, R65, R58, RZ ;  /* 0x0000003a413a723e */ /* 0x000fe200048070ff */
[----:B------:R-:W-:-:S02]  /*14f30*/  HADD2.F32 R34, -RZ, R4.H1_H1 ;  /* 0x30000004ff227230 */ /* 0x000fc40000004100 */
[C---:B------:R-:W-:Y:S01]  /*14f40*/  FMUL.FTZ R59, R26.reuse, R49 ;  /* 0x000000311a3b7220 */ /* 0x040fe20000410000 */
[----:B------:R-:W-:Y:S02]  /*14f50*/  HADD2.F32 R7, -RZ, R7.H1_H1 ;  /* 0x30000007ff077230 */ /* 0x000fe40000004100 */
[----:B------:R-:W-:Y:S01]  /*14f60*/  FMUL.FTZ R26, R26, R27 ;  /* 0x0000001b1a1a7220 */ /* 0x000fe20000410000 */
[----:B------:R-:W-:Y:S02]  /*14f70*/  HADD2.F32 R28, -RZ, R28.H1_H1 ;  /* 0x3000001cff1c7230 */ /* 0x000fe40000004100 */
        /* <DEDUP_REMOVED lines=20> */
.L_x_3220:
[----:B------:R-:W-:Y:S05]  /*150c0*/  BSYNC B1 ;  /* 0x0000000000017941 */ /* 0x000fea0003800000 */
.L_x_3219:
[----:B------:R-:W-:Y:S04]  /*150d0*/  BSSY B1, `(.L_x_3221) ;  /* 0x0000109000017945 */ /* 0x000fe80003800000 */
[----:B------:R-:W-:Y:S05]  /*150e0*/  @P1 BRA `(.L_x_3222) ;  /* 0x00000010001c1947 */ /* 0x000fea0003800000 */
[----:B-----5:R-:W3:Y:S04]  /*150f0*/  LDL R29, [R1+0x4c] ;  /* 0x00004c00011d7983 */ /* 0x020ee80000100800 */
[----:B------:R-:W4:Y:S01]  /*15100*/  LDL R61, [R1+0x184] ;  /* 0x00018400013d7983 */ /* 0x000f220000100800 */
[----:B--2---:R-:W-:Y:S01]  /*15110*/  SHF.R.U32.HI R4, RZ, 0x8, R20 ;  /* 0x00000008ff047819 */ /* 0x004fe20000011614 */
[----:B------:R-:W-:Y:S01]  /*15120*/  VIADD R31, R220, 0x40 ;  /* 0x00000040dc1f7836 */ /* 0x000fe20000000000 */
[----:B------:R-:W-:Y:S02]  /*15130*/  LOP3.LUT R5, R20, 0xff, RZ, 0xc0, !PT ;  /* 0x000000ff14057812 */ /* 0x000fe400078ec0ff */
[----:B------:R-:W-:Y:S02]  /*15140*/  LOP3.LUT R4, R4, 0xff, RZ, 0xc0, !PT ;  /* 0x000000ff04047812 */ /* 0x000fe400078ec0ff */
[----:B01----:R-:W-:-:S02]  /*15150*/  LEA.HI R25, R3, R0, RZ, 0x1c ;  /* 0x0000000003197211 */ /* 0x003fc400078fe0ff */
[----:B------:R-:W-:Y:S02]  /*15160*/  SHF.L.U32 R31, R31, 0x7, RZ ;  /* 0x000000071f1f7819 */ /* 0x000fe400000006ff */
[----:B------:R-:W-:Y:S01]  /*15170*/  PRMT R30, R4, 0x7604, R5 ;  /* 0x00007604041e7816 */ /* 0x000fe20000000005 */
[----:B------:R-:W-:Y:S01]  /*15180*/  IMAD.SHL.U32 R27, R25, 0x10, RZ ;  /* 0x00000010191b7824 */ /* 0x000fe200078e00ff */
[----:B------:R-:W-:Y:S02]  /*15190*/  SHF.R.U32.HI R4, RZ, 0x8, R38 ;  /* 0x00000008ff047819 */ /* 0x000fe40000011626 */
[----:B------:R-:W-:Y:S02]  /*151a0*/  LOP3.LUT R31, R31, 0x380, RZ, 0xc0, !PT ;  /* 0x000003801f1f7812 */ /* 0x000fe400078ec0ff */
[----:B------:R-:W-:Y:S02]  /*151b0*/  LOP3.LUT R5, R4, 0xff, RZ, 0xc0, !PT ;  /* 0x000000ff04057812 */ /* 0x000fe400078ec0ff */
[----:B------:R-:W-:Y:S01]  /*151c0*/  LOP3.LUT R4, R31, 0x70, R27, 0xf8, !PT ;  /* 0x000000701f047812 */ /* 0x000fe200078ef81b */
[----:B------:R-:W-:Y:S01]  /*151d0*/  VIADD R31, R220, 0x40 ;  /* 0x00000040dc1f7836 */ /* 0x000fe20000000000 */
[----:B------:R-:W-:-:S02]  /*151e0*/  SHF.R.U32.HI R6, RZ, 0x8, R21 ;  /* 0x00000008ff067819 */ /* 0x000fc40000011615 */
[----:B------:R-:W-:Y:S01]  /*151f0*/  SHF.R.S32.HI R26, RZ, 0x1f, R25 ;  /* 0x0000001fff1a7819 */ /* 0x000fe20000011419 */
[----:B------:R-:W-:Y:S01]  /*15200*/  IMAD.SHL.U32 R31, R31, 0x80, RZ ;  /* 0x000000801f1f7824 */ /* 0x000fe200078e00ff */
[----:B------:R-:W-:Y:S02]  /*15210*/  LOP3.LUT R7, R21, 0xff, RZ, 0xc0, !PT ;  /* 0x000000ff15077812 */ /* 0x000fe400078ec0ff */
[----:B------:R-:W-:Y:S02]  /*15220*/  LOP3.LUT R6, R6, 0xff, RZ, 0xc0, !PT ;  /* 0x000000ff06067812 */ /* 0x000fe400078ec0ff */
[----:B------:R-:W-:Y:S02]  /*15230*/  LEA.HI R28, R26, R25, RZ, 0x3 ;  /* 0x000000191a1c7211 */ /* 0x000fe400078f18ff */
[----:B------:R-:W-:Y:S02]  /*15240*/  LOP3.LUT R31, R31, 0x380, RZ, 0xc0, !PT ;  /* 0x000003801f1f7812 */ /* 0x000fe400078ec0ff */
[----:B------:R-:W-:Y:S01]  /*15250*/  PRMT R32, R6, 0x7604, R7 ;  /* 0x0000760406207816 */ /* 0x000fe20000000007 */
[----:B------:R-:W-:Y:S01]  /*15260*/  IMAD.SHL.U32 R28, R28, 0x800, RZ ;  /* 0x000008001c1c7824 */ /* 0x000fe200078e00ff */
[----:B------:R-:W-:-:S02]  /*15270*/  SHF.R.U32.HI R7, RZ, 0x8, R39 ;  /* 0x00000008ff077819 */ /* 0x000fc40000011627 */
[----:B------:R-:W-:Y:S02]  /*15280*/  SHF.R.U32.HI R25, RZ, 0x8, R40 ;  /* 0x00000008ff197819 */ /* 0x000fe40000011628 */
[----:B------:R-:W-:Y:S02]  /*15290*/  SHF.R.U32.HI R31, RZ, 0x3, R31 ;  /* 0x00000003ff1f7819 */ /* 0x000fe4000001161f */
[----:B------:R-:W-:Y:S02]  /*152a0*/  LOP3.LUT R24, R39, 0xff, RZ, 0xc0, !PT ;  /* 0x000000ff27187812 */ /* 0x000fe400078ec0ff */
[----:B------:R-:W-:Y:S02]  /*152b0*/  LOP3.LUT R26, R40, 0xff, RZ, 0xc0, !PT ;  /* 0x000000ff281a7812 */ /* 0x000fe400078ec0ff */
[----:B------:R-:W-:Y:S02]  /*152c0*/  LOP3.LUT R7, R7, 0xff, RZ, 0xc0, !PT ;  /* 0x000000ff07077812 */ /* 0x000fe400078ec0ff */
[----:B------:R-:W-:-:S02]  /*152d0*/  LOP3.LUT R25, R25, 0xff, RZ, 0xc0, !PT ;  /* 0x000000ff19197812 */ /* 0x000fc400078ec0ff */
[----:B------:R-:W-:Y:S02]  /*152e0*/  LOP3.LUT R4, R4, R31, RZ, 0x3c, !PT ;  /* 0x0000001f04047212 */ /* 0x000fe400078e3cff */
[----:B------:R-:W-:Y:S02]  /*152f0*/  LOP3.LUT R27, R28, 0xffffc000, RZ, 0xc0, !PT ;  /* 0xffffc0001c1b7812 */ /* 0x000fe400078ec0ff */
[----:B------:R-:W-:Y:S02]  /*15300*/  PRMT R44, R7, 0x7604, R24 ;  /* 0x00007604072c7816 */ /* 0x000fe40000000018 */
[----:B------:R-:W-:Y:S02]  /*15310*/  PRMT R37, R25, 0x7604, R26 ;  /* 0x0000760419257816 */ /* 0x000fe4000000001a */
[----:B------:R-:W-:Y:S02]  /*15320*/  SHF.R.U32.HI R24, RZ, 0x8, R41 ;  /* 0x00000008ff187819 */ /* 0x000fe40000011629 */
[----:B------:R-:W-:-:S02]  /*15330*/  SHF.R.U32.HI R26, RZ, 0x8, R42 ;  /* 0x00000008ff1a7819 */ /* 0x000fc4000001162a */
[----:B------:R-:W-:Y:S02]  /*15340*/  LOP3.LUT R24, R24, 0xff, RZ, 0xc0, !PT ;  /* 0x000000ff18187812 */ /* 0x000fe400078ec0ff */
[----:B------:R-:W-:Y:S02]  /*15350*/  LOP3.LUT R26, R26, 0xff, RZ, 0xc0, !PT ;  /* 0x000000ff1a1a7812 */ /* 0x000fe400078ec0ff */
[----:B------:R-:W-:Y:S02]  /*15360*/  LOP3.LUT R6, R38, 0xff, RZ, 0xc0, !PT ;  /* 0x000000ff26067812 */ /* 0x000fe400078ec0ff */
[----:B------:R-:W-:Y:S02]  /*15370*/  SHF.R.U32.HI R31, RZ, 0x8, R43 ;  /* 0x00000008ff1f7819 */ /* 0x000fe4000001162b */
[----:B------:R-:W-:Y:S02]  /*15380*/  PRMT R34, R5, 0x7604, R6 ;  /* 0x0000760405227816 */ /* 0x000fe40000000006 */
[----:B------:R-:W-:-:S02]  /*15390*/  LOP3.LUT R46, R43, 0xff, RZ, 0xc0, !PT ;  /* 0x000000ff2b2e7812 */ /* 0x000fc400078ec0ff */
[----:B------:R-:W-:Y:S02]  /*153a0*/  LOP3.LUT R31, R31, 0xff, RZ, 0xc0, !PT ;  /* 0x000000ff1f1f7812 */ /* 0x000fe400078ec0ff */
[----:B------:R-:W-:Y:S02]  /*153b0*/  SHF.R.U32.HI R33, RZ, 0x10, R38 ;  /* 0x00000010ff217819 */ /* 0x000fe40000011626 */
[----:B------:R-:W-:Y:S02]  /*153c0*/  PRMT R53, R31, 0x7604, R46 ;  /* 0x000076041f357816 */ /* 0x000fe4000000002e */
[----:B------:R-:W-:Y:S02]  /*153d0*/  SHF.R.U32.HI R31, RZ, 0x10, R21 ;  /* 0x00000010ff1f7819 */ /* 0x000fe40000011615 */
[----:B------:R-:W-:Y:S02]  /*153e0*/  LOP3.LUT R33, R33, 0xff, RZ, 0xc0, !PT ;  /* 0x000000ff21217812 */ /* 0x000fe400078ec0ff */
[----:B------:R-:W-:-:S02]  /*153f0*/  LOP3.LUT R31, R31, 0xff, RZ, 0xc0, !PT ;  /* 0x000000ff1f1f7812 */ /* 0x000fc400078ec0ff */
[----:B------:R-:W-:Y:S02]  /*15400*/  PRMT R33, R33, 0x7054, R34 ;  /* 0x0000705421217816 */ /* 0x000fe40000000022 */
[----:B------:R-:W-:Y:S02]  /*15410*/  PRMT R31, R31, 0x7054, R32 ;  /* 0x000070541f1f7816 */ /* 0x000fe40000000020 */
[----:B------:R-:W-:Y:S02]  /*15420*/  SHF.R.U32.HI R32, RZ, 0x10, R41 ;  /* 0x00000010ff207819 */ /* 0x000fe40000011629 */
[----:B------:R-:W-:Y:S02]  /*15430*/  SHF.R.U32.HI R34, RZ, 0x10, R42 ;  /* 0x00000010ff227819 */ /* 0x000fe4000001162a */
[----:B------:R-:W-:Y:S02]  /*15440*/  LOP3.LUT R32, R32, 0xff, RZ, 0xc0, !PT ;  /* 0x000000ff20207812 */ /* 0x000fe400078ec0ff */
[----:B------:R-:W-:-:S02]  /*15450*/  LOP3.LUT R34, R34, 0xff, RZ, 0xc0, !PT ;  /* 0x000000ff22227812 */ /* 0x000fc400078ec0ff */
[----:B------:R-:W-:-:S04]  /*15460*/  SHF.R.U32.HI R35, RZ, 0x10, R39 ;  /* 0x00000010ff237819 */ /* 0x000fc80000011627 */
[----:B------:R-:W-:-:S04]  /*15470*/  LOP3.LUT R35, R35, 0xff, RZ, 0xc0, !PT ;  /* 0x000000ff23237812 */ /* 0x000fc800078ec0ff */
[----:B------:R-:W-:Y:S02]  /*15480*/  PRMT R35, R35, 0x7054, R44 ;  /* 0x0000705423237816 */ /* 0x000fe4000000002c */
[----:B------:R-:W-:-:S04]  /*15490*/  SHF.R.U32.HI R44, RZ, 0x10, R43 ;  /* 0x00000010ff2c7819 */ /* 0x000fc8000001162b */
[----:B------:R-:W-:-:S04]  /*154a0*/  LOP3.LUT R44, R44, 0xff, RZ, 0xc0, !PT ;  /* 0x000000ff2c2c7812 */ /* 0x000fc800078ec0ff */
[----:B------:R-:W-:-:S04]  /*154b0*/  PRMT R53, R44, 0x7054, R53 ;  /* 0x000070542c357816 */ /* 0x000fc80000000035 */
[----:B------:R-:W-:Y:S02]  /*154c0*/  LOP3.LUT R53, R53, 0xff000000, R43, 0xf8, !PT ;  /* 0xff00000035357812 */ /* 0x000fe400078ef82b */
[----:B---3--:R-:W-:Y:S02]  /*154d0*/  IADD3 R25, R4, R27, R29 ;  /* 0x0000001b04197210 */ /* 0x008fe40007ffe01d */
[----:B------:R-:W-:Y:S02]  /*154e0*/  LOP3.LUT R27, R41, 0xff, RZ, 0xc0, !PT ;  /* 0x000000ff291b7812 */ /* 0x000fe400078ec0ff */
[----:B------:R-:W-:Y:S01]  /*154f0*/  LOP3.LUT R29, R42, 0xff, RZ, 0xc0, !PT ;  /* 0x000000ff2a1d7812 */ /* 0x000fe200078ec0ff */
[----:B------:R-:W-:Y:S01]  /*15500*/  IMAD.IADD R28, R216, 0x1, R25 ;  /* 0x00000001d81c7824 */ /* 0x000fe200078e0219 */
[----:B------:R-:W-:Y:S01]  /*15510*/  PRMT R45, R24, 0x7604, R27 ;  /* 0x00007604182d7816 */ /* 0x000fe2000000001b */
[----:B----4-:R-:W0:Y:S01]  /*15520*/  LDS.128 R4, [R61+0x20400] ;  /* 0x020400003d047984 */ /* 0x010e220000000c00 */
[----:B------:R-:W-:-:S02]  /*15530*/  PRMT R49, R26, 0x7604, R29 ;  /* 0x000076041a317816 */ /* 0x000fc4000000001d */
[----:B------:R-:W-:Y:S01]  /*15540*/  SHF.R.U32.HI R29, RZ, 0x10, R20 ;  /* 0x00000010ff1d7819 */ /* 0x000fe20000011614 */
[----:B------:R-:W1:Y:S01]  /*15550*/  LDS.128 R24, [R28+0x20400] ;  /* 0x020400001c187984 */ /* 0x000e620000000c00 */
[----:B------:R-:W-:Y:S02]  /*15560*/  PRMT R47, R32, 0x7054, R45 ;  /* 0x00007054202f7816 */ /* 0x000fe4000000002d */
[----:B------:R-:W-:Y:S02]  /*15570*/  LOP3.LUT R29, R29, 0xff, RZ, 0xc0, !PT ;  /* 0x000000ff1d1d7812 */ /* 0x000fe400078ec0ff */
[----:B------:R-:W-:Y:S02]  /*15580*/  PRMT R51, R34, 0x7054, R49 ;  /* 0x0000705422337816 */ /* 0x000fe40000000031 */
[----:B------:R-:W-:Y:S02]  /*15590*/  PRMT R29, R29, 0x7054, R30 ;  /* 0x000070541d1d7816 */ /* 0x000fe4000000001e */
[----:B------:R-:W-:-:S02]  /*155a0*/  SHF.R.U32.HI R30, RZ, 0x10, R40 ;  /* 0x00000010ff1e7819 */ /* 0x000fc40000011628 */
[----:B------:R-:W-:Y:S02]  /*155b0*/  LOP3.LUT R50, R47, 0xff000000, R41, 0xf8, !PT ;  /* 0xff0000002f327812 */ /* 0x000fe400078ef829 */
[----:B------:R-:W-:Y:S02]  /*155c0*/  LOP3.LUT R30, R30, 0xff, RZ, 0xc0, !PT ;  /* 0x000000ff1e1e7812 */ /* 0x000fe400078ec0ff */
[----:B------:R-:W-:Y:S02]  /*155d0*/  LOP3.LUT R29, R29, 0xff000000, R20, 0xf8, !PT ;  /* 0xff0000001d1d7812 */ /* 0x000fe400078ef814 */
[----:B------:R-:W-:Y:S02]  /*155e0*/  PRMT R37, R30, 0x7054, R37 ;  /* 0x000070541e257816 */ /* 0x000fe40000000025 */
[----:B------:R-:W-:Y:S02]  /*155f0*/  LOP3.LUT R45, R31, 0xff000000, R21, 0xf8, !PT ;  /* 0xff0000001f2d7812 */ /* 0x000fe400078ef815 */
[----:B------:R-:W-:-:S02]  /*15600*/  LOP3.LUT R20, R33, 0xff000000, R38, 0xf8, !PT ;  /* 0xff00000021147812 */ /* 0x000fc400078ef826 */
[----:B------:R-:W-:Y:S02]  /*15610*/  LOP3.LUT R21, R51, 0xff000000, R42, 0xf8, !PT ;  /* 0xff00000033157812 */ /* 0x000fe400078ef82a */
[-C--:B------:R-:W-:Y:S02]  /*15620*/  F2FP.F16.E4M3.UNPACK_B R51, R50.reuse ;  /* 0x00000032ff33723e */ /* 0x080fe400020006ff */
[----:B------:R-:W-:Y:S02]  /*15630*/  LOP3.LUT R31, R37, 0xff000000, R40, 0xf8, !PT ;  /* 0xff000000251f7812 */ /* 0x000fe400078ef828 */
[-C--:B------:R-:W-:Y:S01]  /*15640*/  F2FP.F16.E4M3.UNPACK_B R40, R45.reuse ;  /* 0x0000002dff28723e */ /* 0x080fe200020006ff */
[--C-:B------:R-:W-:Y:S01]  /*15650*/  HADD2.F32 R52, -RZ, R51.reuse.H0_H0 ;  /* 0x20000033ff347230 */ /* 0x100fe20000004100 */
[----:B------:R-:W-:Y:S01]  /*15660*/  LOP3.LUT R49, R35, 0xff000000, R39, 0xf8, !PT ;  /* 0xff00000023317812 */ /* 0x000fe200078ef827 */
[----:B------:R-:W-:Y:S01]  /*15670*/  HADD2.F32 R51, -RZ, R51.H1_H1 ;  /* 0x30000033ff337230 */ /* 0x000fe20000004100 */
[----:B------:R-:W-:Y:S01]  /*15680*/  F2FP.F16.E4M3.UNPACK_B R50, R50.H1 ;  /* 0x00000032ff32723e */ /* 0x000fe200030006ff */
[--C-:B------:R-:W-:Y:S01]  /*15690*/  HADD2.F32 R48, -RZ, R40.reuse.H0_H0 ;  /* 0x20000028ff307230 */ /* 0x100fe20000004100 */
[----:B------:R-:W-:Y:S01]  /*156a0*/  F2FP.F16.E4M3.UNPACK_B R45, R45.H1 ;  /* 0x0000002dff2d723e */ /* 0x000fe200030006ff */
[----:B------:R-:W-:Y:S01]  /*156b0*/  HADD2.F32 R43, -RZ, R40.H1_H1 ;  /* 0x30000028ff2b7230 */ /* 0x000fe20000004100 */
[----:B0-----:R-:W-:-:S02]  /*156c0*/  F2FP.F16.E4M3.UNPACK_B R32, R5 ;  /* 0x00000005ff20723e */ /* 0x001fc400020006ff */
[----:B------:R-:W-:Y:S01]  /*156d0*/  F2FP.F16.E4M3.UNPACK_B R37, R5.H1 ;  /* 0x00000005ff25723e */ /* 0x000fe200030006ff */
[----:B------:R-:W-:Y:S01]  /*156e0*/  HADD2.F32 R40, -RZ, R45.H0_H0 ;  /* 0x2000002dff287230 */ /* 0x000fe20000004100 */
[-C--:B-1----:R-:W-:Y:S01]  /*156f0*/  F2FP.F16.E4M3.UNPACK_B R38, R25.reuse ;  /* 0x00000019ff26723e */ /* 0x082fe200020006ff */
[----:B------:R-:W-:Y:S01]  /*15700*/  HADD2.F32 R33, -RZ, R32.H0_H0 ;  /* 0x20000020ff217230 */ /* 0x000fe20000004100 */
[-C--:B------:R-:W-:Y:S02]  /*15710*/  F2FP.F16.E4M3.UNPACK_B R34, R24.reuse ;  /* 0x00000018ff22723e */ /* 0x080fe400020006ff */
[----:B------:R-:W-:Y:S01]  /*15720*/  F2FP.F16.E4M3.UNPACK_B R41, R24.H1 ;  /* 0x00000018ff29723e */ /* 0x000fe200030006ff */
[--C-:B------:R-:W-:Y:S01]  /*15730*/  HADD2.F32 R5, -RZ, R38.reuse.H0_H0 ;  /* 0x20000026ff057230 */ /* 0x100fe20000004100 */
[----:B------:R-:W-:Y:S01]  /*15740*/  F2FP.F16.E4M3.UNPACK_B R39, R25.H1 ;  /* 0x00000019ff27723e */ /* 0x000fe200030006ff */
[----:B------:R-:W-:Y:S01]  /*15750*/  HADD2.F32 R38, -RZ, R38.H1_H1 ;  /* 0x30000026ff267230 */ /* 0x000fe20000004100 */
[----:B------:R-:W-:-:S02]  /*15760*/  F2FP.F16.E4M3.UNPACK_B R44, R27 ;  /* 0x0000001bff2c723e */ /* 0x000fc400020006ff */
[C---:B------:R-:W-:Y:S01]  /*15770*/  FMUL.FTZ R24, R5.reuse, R52 ;  /* 0x0000003405187220 */ /* 0x040fe20000410000 */
[-C--:B------:R-:W-:Y:S01]  /*15780*/  FMUL.FTZ R25, R5, R48.reuse ;  /* 0x0000003005197220 */ /* 0x080fe20000410000 */
[----:B------:R-:W-:Y:S01]  /*15790*/  F2FP.F16.E4M3.UNPACK_B R47, R27.H1 ;  /* 0x0000001bff2f723e */ /* 0x000fe200030006ff */
[----:B------:R-:W-:Y:S02]  /*157a0*/  HADD2.F32 R27, -RZ, R39.H0_H0 ;  /* 0x20000027ff1b7230 */ /* 0x000fe40000004100 */
[C---:B------:R-:W-:Y:S01]  /*157b0*/  FFMA.FTZ R5, R33.reuse, R48, -R24 ;  /* 0x0000003021057223 */ /* 0x040fe20000010818 */
[----:B------:R-:W-:Y:S02]  /*157c0*/  HADD2.F32 R48, -RZ, R50.H0_H0 ;  /* 0x20000032ff307230 */ /* 0x000fe40000004100 */
[----:B------:R-:W-:Y:S01]  /*157d0*/  FFMA.FTZ R25, R33, R52, R25 ;  /* 0x0000003421197223 */ /* 0x000fe20000010019 */
[----:B------:R-:W-:Y:S02]  /*157e0*/  HADD2.F32 R33, -RZ, R37.H0_H0 ;  /* 0x20000025ff217230 */ /* 0x000fe40000004100 */
[----:B------:R-:W-:Y:S01]  /*157f0*/  FMUL.FTZ R57, R27, R40 ;  /* 0x000000281b397220 */ /* 0x000fe20000410000 */
[----:B------:R-:W-:-:S02]  /*15800*/  HADD2.F32 R24, -RZ, R32.H1_H1 ;  /* 0x30000020ff187230 */ /* 0x000fc40000004100 */
[----:B------:R-:W-:Y:S01]  /*15810*/  FMUL.FTZ R52, R27, R48 ;  /* 0x000000301b347220 */ /* 0x000fe20000410000 */
[C---:B------:R-:W-:Y:S01]  /*15820*/  FMUL.FTZ R55, R38.reuse, R51 ;  /* 0x0000003326377220 */ /* 0x040fe20000410000 */
[----:B------:R-:W-:Y:S01]  /*15830*/  FMUL.FTZ R38, R38, R43 ;  /* 0x0000002b26267220 */ /* 0x000fe20000410000 */
[----:B------:R-:W-:Y:S02]  /*15840*/  HADD2.F32 R50, -RZ, R50.H1_H1 ;  /* 0x30000032ff327230 */ /* 0x000fe40000004100 */
[C---:B------:R-:W-:Y:S01]  /*15850*/  FFMA.FTZ R27, R33.reuse, R40, -R52 ;  /* 0x00000028211b7223 */ /* 0x040fe20000010834 */
[----:B------:R-:W-:Y:S01]  /*15860*/  HADD2.F32 R40, -RZ, R45.H1_H1 ;  /* 0x3000002dff287230 */ /* 0x000fe20000004100 */
[----:B------:R-:W-:Y:S01]  /*15870*/  F2FP.F16.E4M3.UNPACK_B R52, R53 ;  /* 0x00000035ff34723e */ /* 0x000fe200020006ff */
[----:B------:R-:W-:Y:S01]  /*15880*/  HADD2.F32 R39, -RZ, R39.H1_H1 ;  /* 0x30000027ff277230 */ /* 0x000fe20000004100 */
[----:B------:R-:W-:Y:S01]  /*15890*/  F2FP.F16.E4M3.UNPACK_B R45, R49 ;  /* 0x00000031ff2d723e */ /* 0x000fe200020006ff */
[C---:B------:R-:W-:Y:S01]  /*158a0*/  FFMA.FTZ R32, R24.reuse, R43, -R55 ;  /* 0x0000002b18207223 */ /* 0x040fe20000010837 */
[----:B------:R-:W-:Y:S01]  /*158b0*/  F2FP.F16.E4M3.UNPACK_B R42, R7 ;  /* 0x00000007ff2a723e */ /* 0x000fe200020006ff */
[----:B------:R-:W-:Y:S01]  /*158c0*/  FFMA.FTZ R24, R24, R51, R38 ;  /* 0x0000003318187223 */ /* 0x000fe20000010026 */
[----:B------:R-:W-:Y:S01]  /*158d0*/  FFMA.FTZ R33, R33, R48, R57 ;  /* 0x0000003021217223 */ /* 0x000fe20000010039 */
        /* <DEDUP_REMOVED lines=13> */
[----:B------:R-:W-:Y:S01]  /*159b0*/  F2FP.F16.E4M3.UNPACK_B R50, R53.H1 ;  /* 0x00000035ff32723e */ /* 0x000fe200030006ff */
[C---:B------:R-:W-:Y:S01]  /*159c0*/  FFMA.FTZ R37, R43.reuse, R51, R58 ;  /* 0x000000332b257223 */ /* 0x040fe2000001003a */
[----:B------:R-:W-:Y:S01]  /*159d0*/  HADD2.F32 R53, -RZ, R52.H1_H1 ;  /* 0x30000034ff357230 */ /* 0x000fe20000004100 */
[----:B------:R-:W-:Y:S01]  /*159e0*/  F2FP.F16.E4M3.UNPACK_B R46, R7.H1 ;  /* 0x00000007ff2e723e */ /* 0x000fe200030006ff */
[----:B------:R-:W-:Y:S02]  /*159f0*/  HADD2.F32 R51, -RZ, R45.H1_H1 ;  /* 0x3000002dff337230 */ /* 0x000fe40000004100 */
[----:B------:R-:W-:Y:S01]  /*15a00*/  FFMA.FTZ R39, R43, R48, -R56 ;  /* 0x000000302b277223 */ /* 0x000fe20000010838 */
[----:B------:R-:W-:Y:S02]  /*15a10*/  HADD2.F32 R42, -RZ, R42.H1_H1 ;  /* 0x3000002aff2a7230 */ /* 0x000fe40000004100 */
[----:B------:R-:W-:Y:S01]  /*15a20*/  FMUL.FTZ R55, R44, R53 ;  /* 0x000000352c377220 */ /* 0x000fe20000410000 */
[----:B------:R-:W-:-:S02]  /*15a30*/  HADD2.F32 R52, -RZ, R50.H0_H0 ;  /* 0x20000032ff347230 */ /* 0x000fc40000004100 */
[-C--:B------:R-:W-:Y:S01]  /*15a40*/  FMUL.FTZ R54, R44, R51.reuse ;  /* 0x000000332c367220 */ /* 0x080fe20000410000 */
[----:B------:R-:W-:Y:S02]  /*15a50*/  HADD2.F32 R43, -RZ, R47.H0_H0 ;  /* 0x2000002fff2b7230 */ /* 0x000fe40000004100 */
[C---:B------:R-:W-:Y:S01]  /*15a60*/  FFMA.FTZ R44, R42.reuse, R51, -R55 ;  /* 0x000000332a2c7223 */ /* 0x040fe20000010837 */
[----:B------:R-:W-:Y:S02]  /*15a70*/  HADD2.F32 R48, -RZ, R49.H0_H0 ;  /* 0x20000031ff307230 */ /* 0x000fe40000004100 */
[----:B------:R-:W-:Y:S01]  /*15a80*/  FFMA.FTZ R42, R42, R53, R54 ;  /* 0x000000352a2a7223 */ /* 0x000fe20000010036 */
[----:B------:R-:W-:Y:S02]  /*15a90*/  HADD2.F32 R45, -RZ, R46.H0_H0 ;  /* 0x2000002eff2d7230 */ /* 0x000fe40000004100 */
[C---:B------:R-:W-:Y:S01]  /*15aa0*/  FMUL.FTZ R56, R43.reuse, R52 ;  /* 0x000000342b387220 */ /* 0x040fe20000410000 */
[----:B------:R-:W-:Y:S01]  /*15ab0*/  F2FP.F16.E4M3.UNPACK_B R53, R31.H1 ;  /* 0x0000001fff35723e */ /* 0x000fe200030006ff */
[----:B------:R-:W-:Y:S01]  /*15ac0*/  FMUL.FTZ R57, R43, R48 ;  /* 0x000000302b397220 */ /* 0x000fe20000410000 */
[----:B------:R-:W-:-:S02]  /*15ad0*/  HADD2.F32 R55, -RZ, R50.H1_H1 ;  /* 0x30000032ff377230 */ /* 0x000fc40000004100 */
[C---:B------:R-:W-:Y:S01]  /*15ae0*/  FFMA.FTZ R43, R45.reuse, R48, -R56 ;  /* 0x000000302d2b7223 */ /* 0x040fe20000010838 */
[----:B------:R-:W-:Y:S01]  /*15af0*/  F2FP.F16.E4M3.UNPACK_B R35, R4.H1 ;  /* 0x00000004ff23723e */ /* 0x000fe200030006ff */
[----:B------:R-:W-:Y:S01]  /*15b00*/  HADD2.F32 R48, -RZ, R46.H1_H1 ;  /* 0x3000002eff307230 */ /* 0x000fe20000004100 */
[----:B------:R-:W-:Y:S01]  /*15b10*/  F2FP.F16.E4M3.UNPACK_B R50, R29.H1 ;  /* 0x0000001dff32723e */ /* 0x000fe200030006ff */
[----:B------:R-:W-:Y:S02]  /*15b20*/  HADD2.F32 R54, -RZ, R53.H0_H0 ;  /* 0x20000035ff367230 */ /* 0x000fe40000004100 */
[----:B------:R-:W-:Y:S01]  /*15b30*/  FFMA.FTZ R45, R45, R52, R57 ;  /* 0x000000342d2d7223 */ /* 0x000fe20000010039 */
[----:B------:R-:W-:Y:S01]  /*15b40*/  HADD2.F32 R46, -RZ, R41.H0_H0 ;  /* 0x20000029ff2e7230 */ /* 0x000fe20000004100 */
[----:B------:R-:W-:Y:S01]  /*15b50*/  F2FP.F16.E4M3.UNPACK_B R30, R4 ;  /* 0x00000004ff1e723e */ /* 0x000fe200020006ff */
[----:B------:R-:W-:Y:S01]  /*15b60*/  HADD2.F32 R52, -RZ, R49.H1_H1 ;  /* 0x30000031ff347230 */ /* 0x000fe20000004100 */
[----:B------:R-:W-:Y:S01]  /*15b70*/  F2FP.F16.E4M3.UNPACK_B R4, R6 ;  /* 0x00000006ff04723e */ /* 0x000fe200020006ff */
[----:B------:R-:W-:-:S02]  /*15b80*/  HADD2.F32 R47, -RZ, R47.H1_H1 ;  /* 0x3000002fff2f7230 */ /* 0x000fc40000004100 */
[C---:B------:R-:W-:Y:S01]  /*15b90*/  FMUL.FTZ R56, R46.reuse, R54 ;  /* 0x000000362e387220 */ /* 0x040fe20000410000 */
[----:B------:R-:W-:Y:S01]  /*15ba0*/  HADD2.F32 R51, -RZ, R50.H0_H0 ;  /* 0x20000032ff337230 */ /* 0x000fe20000004100 */
[----:B------:R-:W-:Y:S01]  /*15bb0*/  F2FP.F16.E4M3.UNPACK_B R7, R6.H1 ;  /* 0x00000006ff07723e */ /* 0x000fe200030006ff */
[----:B------:R-:W-:Y:S02]  /*15bc0*/  HADD2.F32 R49, -RZ, R35.H0_H0 ;  /* 0x20000023ff317230 */ /* 0x000fe40000004100 */
[C---:B------:R-:W-:Y:S01]  /*15bd0*/  FMUL.FTZ R59, R47.reuse, R55 ;  /* 0x000000372f3b7220 */ /* 0x040fe20000410000 */
[----:B------:R-:W-:Y:S01]  /*15be0*/  FMUL.FTZ R58, R47, R52 ;  /* 0x000000342f3a7220 */ /* 0x000fe20000410000 */
[----:B------:R-:W-:Y:S02]  /*15bf0*/  HADD2.F32 R41, -RZ, R41.H1_H1 ;  /* 0x30000029ff297230 */ /* 0x000fe40000004100 */
[-C--:B------:R-:W-:Y:S01]  /*15c00*/  FMUL.FTZ R57, R46, R51.reuse ;  /* 0x000000332e397220 */ /* 0x080fe20000410000 */
[----:B------:R-:W-:Y:S01]  /*15c10*/  FFMA.FTZ R47, R49, R51, -R56 ;  /* 0x00000033312f7223 */ /* 0x000fe20000010838 */
[----:B------:R-:W-:-:S02]  /*15c20*/  HADD2.F32 R56, -RZ, R53.H1_H1 ;  /* 0x30000035ff387230 */ /* 0x000fc40000004100 */
[C---:B------:R-:W-:Y:S01]  /*15c30*/  FFMA.FTZ R46, R48.reuse, R52, -R59 ;  /* 0x00000034302e7223 */ /* 0x040fe2000001083b */
[----:B------:R-:W-:Y:S01]  /*15c40*/  FFMA.FTZ R48, R48, R55, R58 ;  /* 0x0000003730307223 */ /* 0x000fe2000001003a */
[----:B------:R-:W-:Y:S01]  /*15c50*/  HADD2.F32 R52, -RZ, R50.H1_H1 ;  /* 0x30000032ff347230 */ /* 0x000fe20000004100 */
[----:B------:R-:W-:Y:S01]  /*15c60*/  F2FP.F16.E4M3.UNPACK_B R51, R31 ;  /* 0x0000001fff33723e */ /* 0x000fe200020006ff */
[----:B------:R-:W-:Y:S01]  /*15c70*/  HADD2.F32 R35, -RZ, R35.H1_H1 ;  /* 0x30000023ff237230 */ /* 0x000fe20000004100 */
[----:B------:R-:W-:Y:S01]  /*15c80*/  F2FP.F16.E4M3.UNPACK_B R50, R29 ;  /* 0x0000001dff32723e */ /* 0x000fe200020006ff */
[----:B------:R-:W-:Y:S01]  /*15c90*/  FMUL.FTZ R58, R41, R56 ;  /* 0x00000038293a7220 */ /* 0x000fe20000410000 */
[----:B------:R-:W-:Y:S01]  /*15ca0*/  FFMA.FTZ R49, R49, R54, R57 ;  /* 0x0000003631317223 */ /* 0x000fe20000010039 */
[-C--:B------:R-:W-:Y:S01]  /*15cb0*/  FMUL.FTZ R41, R41, R52.reuse ;  /* 0x0000003429297220 */ /* 0x080fe20000410000 */
[----:B------:R-:W-:Y:S02]  /*15cc0*/  HADD2.F32 R54, -RZ, R51.H0_H0 ;  /* 0x20000033ff367230 */ /* 0x000fe40000004100 */
        /* <DEDUP_REMOVED lines=11> */
[----:B------:R-:W-:Y:S01]  /*15d80*/  HADD2.F32 R31, -RZ, R50.H1_H1 ;  /* 0x30000032ff1f7230 */ /* 0x000fe20000004100 */
[----:B------:R-:W-:Y:S01]  /*15d90*/  F2FP.F16.E4M3.UNPACK_B R35, R21.H1 ;  /* 0x00000015ff23723e */ /* 0x000fe200030006ff */
[----:B------:R-:W-:-:S02]  /*15da0*/  HADD2.F32 R30, -RZ, R30.H1_H1 ;  /* 0x3000001eff1e7230 */ /* 0x000fc40000004100 */
[C---:B------:R-:W-:Y:S01]  /*15db0*/  FMUL.FTZ R41, R34.reuse, R51 ;  /* 0x0000003322297220 */ /* 0x040fe20000410000 */
[C---:B------:R-:W-:Y:S01]  /*15dc0*/  FFMA.FTZ R56, R29.reuse, R52, -R56 ;  /* 0x000000341d387223 */ /* 0x040fe20000010838 */
[----:B------:R-:W-:Y:S01]  /*15dd0*/  FFMA.FTZ R58, R29, R54, R58 ;  /* 0x000000361d3a7223 */ /* 0x000fe2000001003a */
[-C--:B------:R-:W-:Y:S01]  /*15de0*/  F2FP.F16.E4M3.UNPACK_B R29, R20.reuse.H1 ;  /* 0x00000014ff1d723e */ /* 0x080fe200030006ff */
[-C--:B------:R-:W-:Y:S01]  /*15df0*/  FMUL.FTZ R34, R34, R31.reuse ;  /* 0x0000001f22227220 */ /* 0x080fe20000410000 */
[C---:B------:R-:W-:Y:S01]  /*15e00*/  FFMA.FTZ R41, R30.reuse, R31, -R41 ;  /* 0x0000001f1e297223 */ /* 0x040fe20000010829 */
[----:B------:R-:W-:Y:S01]  /*15e10*/  HADD2.F32 R50, -RZ, R35.H0_H0 ;  /* 0x20000023ff327230 */ /* 0x000fe20000004100 */
[----:B------:R-:W-:Y:S01]  /*15e20*/  F2FP.F16.E4M3.UNPACK_B R20, R20 ;  /* 0x00000014ff14723e */ /* 0x000fe200020006ff */
[----:B------:R-:W-:Y:S02]  /*15e30*/  HADD2.F32 R31, -RZ, R26.H0_H0 ;  /* 0x2000001aff1f7230 */ /* 0x000fe40000004100 */
[----:B------:R-:W-:Y:S01]  /*15e40*/  FFMA.FTZ R51, R30, R51, R34 ;  /* 0x000000331e337223 */ /* 0x000fe20000010022 */
[--C-:B------:R-:W-:Y:S01]  /*15e50*/  HADD2.F32 R30, -RZ, R29.reuse.H0_H0 ;  /* 0x2000001dff1e7230 */ /* 0x100fe20000004100 */
[----:B------:R-:W-:Y:S01]  /*15e60*/  F2FP.SATFINITE.E4M3.F32.PACK_AB_MERGE_C R27, R38, R27, RZ ;  /* 0x0000001b261b723e */ /* 0x000fe200048070ff */
[----:B------:R-:W-:-:S02]  /*15e70*/  HADD2.F32 R34, -RZ, R29.H1_H1 ;  /* 0x3000001dff227230 */ /* 0x000fc40000004100 */
[C---:B------:R-:W-:Y:S01]  /*15e80*/  FMUL.FTZ R52, R31.reuse, R50 ;  /* 0x000000321f347220 */ /* 0x040fe20000410000 */
[----:B------:R-:W-:Y:S02]  /*15e90*/  HADD2.F32 R29, -RZ, R7.H0_H0 ;  /* 0x20000007ff1d7230 */ /* 0x000fe40000004100 */
[-C--:B------:R-:W-:Y:S01]  /*15ea0*/  FMUL.FTZ R54, R31, R30.reuse ;  /* 0x0000001e1f367220 */ /* 0x080fe20000410000 */
[----:B------:R-:W-:Y:S01]  /*15eb0*/  HADD2.F32 R35, -RZ, R35.H1_H1 ;  /* 0x30000023ff237230 */ /* 0x000fe20000004100 */
[----:B------:R-:W-:Y:S01]  /*15ec0*/  F2FP.SATFINITE.E4M3.F32.PACK_AB_MERGE_C R33, R40, R33, RZ ;  /* 0x000000212821723e */ /* 0x000fe200048070ff */
[----:B------:R-:W-:Y:S02]  /*15ed0*/  HADD2.F32 R26, -RZ, R26.H1_H1 ;  /* 0x3000001aff1a7230 */ /* 0x000fe40000004100 */
[C---:B------:R-:W-:Y:S01]  /*15ee0*/  FFMA.FTZ R52, R29.reuse, R30, -R52 ;  /* 0x0000001e1d347223 */ /* 0x040fe20000010834 */
[----:B------:R-:W-:Y:S02]  /*15ef0*/  HADD2.F32 R7, -RZ, R7.H1_H1 ;  /* 0x30000007ff077230 */ /* 0x000fe40000004100 */
[----:B------:R-:W-:Y:S01]  /*15f00*/  FFMA.FTZ R54, R29, R50, R54 ;  /* 0x000000321d367223 */ /* 0x000fe20000010036 */
[----:B------:R-:W-:-:S02]  /*15f10*/  HADD2.F32 R29, -RZ, R20.H1_H1 ;  /* 0x30000014ff1d7230 */ /* 0x000fc40000004100 */
[C---:B------:R-:W-:Y:S01]  /*15f20*/  FMUL.FTZ R30, R26.reuse, R35 ;  /* 0x000000231a1e7220 */ /* 0x040fe20000410000 */
[-C--:B------:R-:W-:Y:S01]  /*15f30*/  FMUL.FTZ R64, R26, R34.reuse ;  /* 0x000000221a407220 */ /* 0x080fe20000410000 */
[----:B------:R-:W-:Y:S01]  /*15f40*/  F2FP.F16.E4M3.UNPACK_B R26, R21 ;  /* 0x00000015ff1a723e */ /* 0x000fe200020006ff */
[----:B------:R-:W-:Y:S02]  /*15f50*/  HADD2.F32 R21, -RZ, R20.H0_H0 ;  /* 0x20000014ff157230 */ /* 0x000fe40000004100 */
[C---:B------:R-:W-:Y:S01]  /*15f60*/  FFMA.FTZ R55, R7.reuse, R34, -R30 ;  /* 0x0000002207377223 */ /* 0x040fe2000001081e */
[----:B------:R-:W-:Y:S01]  /*15f70*/  FFMA.FTZ R57, R7, R35, R64 ;  /* 0x0000002307397223 */ /* 0x000fe20000010040 */
[----:B------:R-:W-:Y:S01]  /*15f80*/  HADD2.F32 R7, -RZ, R6.H0_H0 ;  /* 0x20000006ff077230 */ /* 0x000fe20000004100 */
[----:B------:R-:W-:Y:S01]  /*15f90*/  F2FP.SATFINITE.E4M3.F32.PACK_AB_MERGE_C R45, R48, R45, RZ ;  /* 0x0000002d302d723e */ /* 0x000fe200048070ff */
[--C-:B------:R-:W-:Y:S01]  /*15fa0*/  HADD2.F32 R30, -RZ, R26.reuse.H0_H0 ;  /* 0x2000001aff1e7230 */ /* 0x100fe20000004100 */
[----:B------:R-:W-:Y:S01]  /*15fb0*/  F2FP.SATFINITE.E4M3.F32.PACK_AB_MERGE_C R52, R55, R52, RZ ;  /* 0x000000343734723e */ /* 0x000fe200048070ff */
[----:B------:R-:W-:Y:S01]  /*15fc0*/  HADD2.F32 R31, -RZ, R26.H1_H1 ;  /* 0x3000001aff1f7230 */ /* 0x000fe20000004100 */
[----:B------:R-:W-:Y:S01]  /*15fd0*/  F2FP.SATFINITE.E4M3.F32.PACK_AB_MERGE_C R49, R62, R49, RZ ;  /* 0x000000313e31723e */ /* 0x000fe200048070ff */
[----:B------:R-:W-:-:S02]  /*15fe0*/  HADD2.F32 R20, -RZ, R6.H1_H1 ;  /* 0x30000006ff147230 */ /* 0x000fc40000004100 */
[CC--:B------:R-:W-:Y:S01]  /*15ff0*/  FMUL.FTZ R35, R7.reuse, R30.reuse ;  /* 0x0000001e07237220 */ /* 0x0c0fe20000410000 */
[--C-:B------:R-:W-:Y:S02]  /*16000*/  HADD2.F32 R6, -RZ, R4.reuse.H0_H0 ;  /* 0x20000004ff067230 */ /* 0x100fe40000004100 */
[----:B------:R-:W-:Y:S01]  /*16010*/  FMUL.FTZ R7, R7, R21 ;  /* 0x0000001507077220 */ /* 0x000fe20000410000 */
[----:B------:R-:W-:Y:S02]  /*16020*/  HADD2.F32 R4, -RZ, R4.H1_H1 ;  /* 0x30000004ff047230 */ /* 0x000fe40000004100 */
[C---:B------:R-:W-:Y:S01]  /*16030*/  FMUL.FTZ R53, R20.reuse, R31 ;  /* 0x0000001f14357220 */ /* 0x040fe20000410000 */
        /* <DEDUP_REMOVED lines=13> */
[----:B------:R-:W-:Y:S02]  /*16110*/  F2FP.SATFINITE.E4M3.F32.PACK_AB_MERGE_C R27, R42, R37, R45 ;  /* 0x000000252a1b723e */ /* 0x000fe4000480702d */
[----:B------:R-:W-:Y:S01]  /*16120*/  F2FP.SATFINITE.E4M3.F32.PACK_AB_MERGE_C R24, R51, R58, R49 ;  /* 0x0000003a3318723e */ /* 0x000fe20004807031 */
[----:B------:R3:W-:Y:S01]  /*16130*/  STS.128 [R61+0x20400], R4 ;  /* 0x020400043d007388 */ /* 0x0007e20000000c00 */
[----:B------:R-:W-:-:S05]  /*16140*/  F2FP.SATFINITE.E4M3.F32.PACK_AB_MERGE_C R26, R31, R26, R54 ;  /* 0x0000001a1f1a723e */ /* 0x000fca0004807036 */
[----:B------:R3:W-:Y:S02]  /*16150*/  STS.128 [R28+0x20400], R24 ;  /* 0x020400181c007388 */ /* 0x0007e40000000c00 */
.L_x_3222:
[----:B------:R-:W-:Y:S05]  /*16160*/  BSYNC B1 ;  /* 0x0000000000017941 */ /* 0x000fea0003800000 */
.L_x_3221:
[----:B------:R-:W-:Y:S05]  /*16170*/  @P0 BRA `(.L_x_3206) ;  /* 0x0000000c00fc0947 */ /* 0x000fea0003800000 */
[----:B-123--:R-:W2:Y:S04]  /*16180*/  LDL R26, [R1+0x48] ;  /* 0x00004800011a7983 */ /* 0x00eea80000100800 */
[----:B------:R-:W3:Y:S01]  /*16190*/  LDL R47, [R1+0x180] ;  /* 0x00018000012f7983 */ /* 0x000ee20000100800 */
[----:B------:R-:W-:Y:S01]  /*161a0*/  LEA.HI R24, R3, R0, RZ, 0x1c ;  /* 0x0000000003187211 */ /* 0x000fe200078fe0ff */
[----:B0-----:R-:W-:Y:S01]  /*161b0*/  VIADD R25, R220, 0x60 ;  /* 0x00000060dc197836 */ /* 0x001fe20000000000 */
[----:B-----5:R-:W-:Y:S02]  /*161c0*/  SHF.R.U32.HI R3, RZ, 0x8, R12 ;  /* 0x00000008ff037819 */ /* 0x020fe4000001160c */
[----:B------:R-:W-:Y:S01]  /*161d0*/  LOP3.LUT R0, R12, 0xff, RZ, 0xc0, !PT ;  /* 0x000000ff0c007812 */ /* 0x000fe200078ec0ff */
[----:B------:R-:W-:Y:S01]  /*161e0*/  IMAD.SHL.U32 R25, R25, 0x80, RZ ;  /* 0x0000008019197824 */ /* 0x000fe200078e00ff */
[----:B------:R-:W-:-:S02]  /*161f0*/  LOP3.LUT R3, R3, 0xff, RZ, 0xc0, !PT ;  /* 0x000000ff03037812 */ /* 0x000fc400078ec0ff */
[----:B------:R-:W-:Y:S02]  /*16200*/  SHF.R.U32.HI R7, RZ, 0x8, R14 ;  /* 0x00000008ff077819 */ /* 0x000fe4000001160e */
[----:B------:R-:W-:Y:S01]  /*16210*/  PRMT R21, R3, 0x7604, R0 ;  /* 0x0000760403157816 */ /* 0x000fe20000000000 */
[----:B------:R-:W-:Y:S01]  /*16220*/  IMAD.SHL.U32 R0, R24, 0x10, RZ ;  /* 0x0000001018007824 */ /* 0x000fe200078e00ff */
[----:B------:R-:W-:Y:S02]  /*16230*/  LOP3.LUT R25, R25, 0x380, RZ, 0xc0, !PT ;  /* 0x0000038019197812 */ /* 0x000fe400078ec0ff */
[----:B------:R-:W-:Y:S02]  /*16240*/  LOP3.LUT R6, R14, 0xff, RZ, 0xc0, !PT ;  /* 0x000000ff0e067812 */ /* 0x000fe400078ec0ff */
[----:B------:R-:W-:Y:S02]  /*16250*/  LOP3.LUT R0, R25, 0x70, R0, 0xf8, !PT ;  /* 0x0000007019007812 */ /* 0x000fe400078ef800 */
[----:B------:R-:W-:-:S02]  /*16260*/  IADD3 R25, R220, 0x60, RZ ;  /* 0x00000060dc197810 */ /* 0x000fc40007ffe0ff */
[----:B------:R-:W-:Y:S02]  /*16270*/  LOP3.LUT R7, R7, 0xff, RZ, 0xc0, !PT ;  /* 0x000000ff07077812 */ /* 0x000fe400078ec0ff */
[----:B------:R-:W-:Y:S01]  /*16280*/  SHF.R.U32.HI R5, RZ, 0x8, R13 ;  /* 0x00000008ff057819 */ /* 0x000fe2000001160d */
[----:B------:R-:W-:Y:S01]  /*16290*/  IMAD.SHL.U32 R25, R25, 0x80, RZ ;  /* 0x0000008019197824 */ /* 0x000fe200078e00ff */
[----:B------:R-:W-:Y:S02]  /*162a0*/  SHF.R.S32.HI R3, RZ, 0x1f, R24 ;  /* 0x0000001fff037819 */ /* 0x000fe40000011418 */
[----:B------:R-:W-:Y:S02]  /*162b0*/  PRMT R29, R7, 0x7604, R6 ;  /* 0x00007604071d7816 */ /* 0x000fe40000000006 */
[----:B------:R-:W-:Y:S02]  /*162c0*/  LOP3.LUT R4, R13, 0xff, RZ, 0xc0, !PT ;  /* 0x000000ff0d047812 */ /* 0x000fe400078ec0ff */
[----:B------:R-:W-:-:S02]  /*162d0*/  LOP3.LUT R5, R5, 0xff, RZ, 0xc0, !PT ;  /* 0x000000ff05057812 */ /* 0x000fc400078ec0ff */
[----:B------:R-:W-:Y:S02]  /*162e0*/  LEA.HI R7, R3, R24, RZ, 0x3 ;  /* 0x0000001803077211 */ /* 0x000fe400078f18ff */
[----:B------:R-:W-:Y:S02]  /*162f0*/  LOP3.LUT R25, R25, 0x380, RZ, 0xc0, !PT ;  /* 0x0000038019197812 */ /* 0x000fe400078ec0ff */
[----:B------:R-:W-:Y:S01]  /*16300*/  PRMT R20, R5, 0x7604, R4 ;  /* 0x0000760405147816 */ /* 0x000fe20000000004 */
[----:B------:R-:W-:Y:S01]  /*16310*/  IMAD.SHL.U32 R7, R7, 0x800, RZ ;  /* 0x0000080007077824 */ /* 0x000fe200078e00ff */
[----:B------:R-:W-:Y:S02]  /*16320*/  SHF.R.U32.HI R4, RZ, 0x8, R15 ;  /* 0x00000008ff047819 */ /* 0x000fe4000001160f */
[----:B------:R-:W-:Y:S02]  /*16330*/  SHF.R.U32.HI R25, RZ, 0x3, R25 ;  /* 0x00000003ff197819 */ /* 0x000fe40000011619 */
[----:B------:R-:W-:-:S02]  /*16340*/  LOP3.LUT R3, R15, 0xff, RZ, 0xc0, !PT ;  /* 0x000000ff0f037812 */ /* 0x000fc400078ec0ff */
[----:B------:R-:W-:Y:S02]  /*16350*/  LOP3.LUT R4, R4, 0xff, RZ, 0xc0, !PT ;  /* 0x000000ff04047812 */ /* 0x000fe400078ec0ff */
[----:B------:R-:W-:Y:S02]  /*16360*/  LOP3.LUT R0, R0, R25, RZ, 0x3c, !PT ;  /* 0x0000001900007212 */ /* 0x000fe400078e3cff */
[----:B------:R-:W-:Y:S02]  /*16370*/  LOP3.LUT R25, R7, 0xffffc000, RZ, 0xc0, !PT ;  /* 0xffffc00007197812 */ /* 0x000fe400078ec0ff */
[----:B------:R-:W-:Y:S02]  /*16380*/  PRMT R28, R4, 0x7604, R3 ;  /* 0x00007604041c7816 */ /* 0x000fe40000000003 */
[----:B------:R-:W-:Y:S02]  /*16390*/  SHF.R.U32.HI R6, RZ, 0x8, R8 ;  /* 0x00000008ff067819 */ /* 0x000fe40000011608 */
[----:B------:R-:W-:-:S02]  /*163a0*/  SHF.R.U32.HI R24, RZ, 0x8, R9 ;  /* 0x00000008ff187819 */ /* 0x000fc40000011609 */
[----:B------:R-:W-:Y:S02]  /*163b0*/  LOP3.LUT R5, R8, 0xff, RZ, 0xc0, !PT ;  /* 0x000000ff08057812 */ /* 0x000fe400078ec0ff */
[----:B------:R-:W-:Y:S02]  /*163c0*/  LOP3.LUT R6, R6, 0xff, RZ, 0xc0, !PT ;  /* 0x000000ff06067812 */ /* 0x000fe400078ec0ff */
[----:B------:R-:W-:Y:S02]  /*163d0*/  SHF.R.U32.HI R35, RZ, 0x8, R11 ;  /* 0x00000008ff237819 */ /* 0x000fe4000001160b */
[----:B------:R-:W-:Y:S02]  /*163e0*/  PRMT R33, R6, 0x7604, R5 ;  /* 0x0000760406217816 */ /* 0x000fe40000000005 */
[----:B------:R-:W-:Y:S02]  /*163f0*/  LOP3.LUT R30, R9, 0xff, RZ, 0xc0, !PT ;  /* 0x000000ff091e7812 */ /* 0x000fe400078ec0ff */
[----:B------:R-:W-:-:S02]  /*16400*/  LOP3.LUT R34, R11, 0xff, RZ, 0xc0, !PT ;  /* 0x000000ff0b227812 */ /* 0x000fc400078ec0ff */
[----:B------:R-:W-:Y:S02]  /*16410*/  LOP3.LUT R35, R35, 0xff, RZ, 0xc0, !PT ;  /* 0x000000ff23237812 */ /* 0x000fe400078ec0ff */
[----:B------:R-:W-:Y:S02]  /*16420*/  SHF.R.U32.HI R32, RZ, 0x8, R10 ;  /* 0x00000008ff207819 */ /* 0x000fe4000001160a */
[----:B------:R-:W-:Y:S02]  /*16430*/  PRMT R34, R35, 0x7604, R34 ;  /* 0x0000760423227816 */ /* 0x000fe40000000022 */
[----:B------:R-:W-:Y:S02]  /*16440*/  SHF.R.U32.HI R35, RZ, 0x10, R9 ;  /* 0x00000010ff237819 */ /* 0x000fe40000011609 */
[----:B------:R-:W-:Y:S02]  /*16450*/  SHF.R.U32.HI R39, RZ, 0x10, R11 ;  /* 0x00000010ff277819 */ /* 0x000fe4000001160b */
[----:B------:R-:W-:Y:S01]  /*16460*/  LOP3.LUT R31, R10, 0xff, RZ, 0xc0, !PT ;  /* 0x000000ff0a1f7812 */ /* 0x000fe200078ec0ff */
[----:B------:R-:W-:Y:S01]  /*16470*/  IMAD.U32 R35, R35, 0x10000, RZ ;  /* 0x0001000023237824 */ /* 0x000fe200078e00ff */
[----:B------:R-:W-:Y:S01]  /*16480*/  LOP3.LUT R32, R32, 0xff, RZ, 0xc0, !PT ;  /* 0x000000ff20207812 */ /* 0x000fe200078ec0ff */
[----:B------:R-:W-:Y:S01]  /*16490*/  IMAD.U32 R39, R39, 0x10000, RZ ;  /* 0x0001000027277824 */ /* 0x000fe200078e00ff */
[----:B------:R-:W-:-:S02]  /*164a0*/  LOP3.LUT R21, R21, 0xff0000, R12, 0xf8, !PT ;  /* 0x00ff000015157812 */ /* 0x000fc400078ef80c */
[----:B------:R-:W-:Y:S02]  /*164b0*/  PRMT R37, R32, 0x7604, R31 ;  /* 0x0000760420257816 */ /* 0x000fe4000000001f */
[----:B------:R-:W-:Y:S02]  /*164c0*/  LOP3.LUT R29, R29, 0xff0000, R14, 0xf8, !PT ;  /* 0x00ff00001d1d7812 */ /* 0x000fe400078ef80e */
[----:B------:R-:W-:Y:S02]  /*164d0*/  LOP3.LUT R12, R21, 0xff000000, R12, 0xf8, !PT ;  /* 0xff000000150c7812 */ /* 0x000fe400078ef80c */
[----:B------:R-:W-:Y:S02]  /*164e0*/  LOP3.LUT R41, R34, 0xff0000, R39, 0xf8, !PT ;  /* 0x00ff000022297812 */ /* 0x000fe400078ef827 */
[----:B------:R-:W-:Y:S02]  /*164f0*/  LOP3.LUT R21, R33, 0xff0000, R8, 0xf8, !PT ;  /* 0x00ff000021157812 */ /* 0x000fe400078ef808 */
[----:B------:R-:W-:-:S02]  /*16500*/  LOP3.LUT R39, R37, 0xff0000, R10, 0xf8, !PT ;  /* 0x00ff000025277812 */ /* 0x000fc400078ef80a */
[----:B------:R-:W-:Y:S02]  /*16510*/  SHF.R.U32.HI R31, RZ, 0x10, R15 ;  /* 0x00000010ff1f7819 */ /* 0x000fe4000001160f */
[----:B------:R-:W-:-:S03]  /*16520*/  LOP3.LUT R42, R41, 0xff000000, R11, 0xf8, !PT ;  /* 0xff000000292a7812 */ /* 0x000fc600078ef80b */
[----:B------:R-:W-:-:S05]  /*16530*/  IMAD.U32 R31, R31, 0x10000, RZ ;  /* 0x000100001f1f7824 */ /* 0x000fca00078e00ff */
[----:B------:R-:W-:-:S04]  /*16540*/  LOP3.LUT R31, R28, 0xff0000, R31, 0xf8, !PT ;  /* 0x00ff00001c1f7812 */ /* 0x000fc800078ef81f */
[----:B------:R-:W-:Y:S02]  /*16550*/  LOP3.LUT R33, R31, 0xff000000, R15, 0xf8, !PT ;  /* 0xff0000001f217812 */ /* 0x000fe400078ef80f */
[----:B--2---:R-:W-:Y:S01]  /*16560*/  IADD3 R3, R0, R25, R26 ;  /* 0x0000001900037210 */ /* 0x004fe20007ffe01a */
[----:B---3--:R-:W0:Y:S04]  /*16570*/  LDS.128 R4, [R47+0x20400] ;  /* 0x020400002f047984 */ /* 0x008e280000000c00 */
[----:B------:R-:W-:Y:S01]  /*16580*/  IMAD.IADD R0, R216, 0x1, R3 ;  /* 0x00000001d8007824 */ /* 0x000fe200078e0203 */
[----:B------:R-:W-:-:S04]  /*16590*/  LOP3.LUT R3, R24, 0xff, RZ, 0xc0, !PT ;  /* 0x000000ff18037812 */ /* 0x000fc800078ec0ff */
[----:B------:R-:W1:Y:S01]  /*165a0*/  LDS.128 R24, [R0+0x20400] ;  /* 0x0204000000187984 */ /* 0x000e620000000c00 */
[----:B------:R-:W-:Y:S02]  /*165b0*/  PRMT R30, R3, 0x7604, R30 ;  /* 0x00007604031e7816 */ /* 0x000fe4000000001e */
[----:B------:R-:W-:Y:S02]  /*165c0*/  SHF.R.U32.HI R3, RZ, 0x10, R13 ;  /* 0x00000010ff037819 */ /* 0x000fe4000001160d */
[----:B------:R-:W-:-:S03]  /*165d0*/  LOP3.LUT R35, R30, 0xff0000, R35, 0xf8, !PT ;  /* 0x00ff00001e237812 */ /* 0x000fc600078ef823 */
[----:B------:R-:W-:Y:S01]  /*165e0*/  IMAD.U32 R3, R3, 0x10000, RZ ;  /* 0x0001000003037824 */ /* 0x000fe200078e00ff */
[----:B------:R-:W-:-:S04]  /*165f0*/  LOP3.LUT R37, R35, 0xff000000, R9, 0xf8, !PT ;  /* 0xff00000023257812 */ /* 0x000fc800078ef809 */
[----:B------:R-:W-:-:S04]  /*16600*/  LOP3.LUT R3, R20, 0xff0000, R3, 0xf8, !PT ;  /* 0x00ff000014037812 */ /* 0x000fc800078ef803 */
[----:B------:R-:W-:Y:S02]  /*16610*/  LOP3.LUT R13, R3, 0xff000000, R13, 0xf8, !PT ;  /* 0xff000000030d7812 */ /* 0x000fe400078ef80d */
[----:B------:R-:W-:Y:S02]  /*16620*/  LOP3.LUT R3, R29, 0xff000000, R14, 0xf8, !PT ;  /* 0xff0000001d037812 */ /* 0x000fe400078ef80e */
[----:B------:R-:W-:Y:S02]  /*16630*/  LOP3.LUT R29, R21, 0xff000000, R8, 0xf8, !PT ;  /* 0xff000000151d7812 */ /* 0x000fe400078ef808 */
[----:B------:R-:W-:Y:S02]  /*16640*/  LOP3.LUT R8, R39, 0xff000000, R10, 0xf8, !PT ;  /* 0xff00000027087812 */ /* 0x000fe400078ef80a */
[----:B------:R-:W-:Y:S02]  /*16650*/  F2FP.F16.E4M3.UNPACK_B R39, R37 ;  /* 0x00000025ff27723e */ /* 0x000fe400020006ff */
[----:B------:R-:W-:-:S02]  /*16660*/  F2FP.F16.E4M3.UNPACK_B R14, R13 ;  /* 0x0000000dff0e723e */ /* 0x000fc400020006ff */
[----:B------:R-:W-:Y:S01]  /*16670*/  F2FP.F16.E4M3.UNPACK_B R37, R37.H1 ;  /* 0x00000025ff25723e */ /* 0x000fe200030006ff */
[--C-:B------:R-:W-:Y:S02]  /*16680*/  HADD2.F32 R40, -RZ, R39.reuse.H0_H0 ;  /* 0x20000027ff287230 */ /* 0x100fe40000004100 */
[----:B------:R-:W-:Y:S01]  /*16690*/  HADD2.F32 R28, -RZ, R14.H0_H0 ;  /* 0x2000000eff1c7230 */ /* 0x000fe20000004100 */
[-C--:B0-----:R-:W-:Y:S01]  /*166a0*/  F2FP.F16.E4M3.UNPACK_B R10, R5.reuse ;  /* 0x00000005ff0a723e */ /* 0x081fe200020006ff */
[----:B------:R-:W-:Y:S01]  /*166b0*/  HADD2.F32 R39, -RZ, R39.H1_H1 ;  /* 0x30000027ff277230 */ /* 0x000fe20000004100 */
[----:B------:R-:W-:Y:S02]  /*166c0*/  F2FP.F16.E4M3.UNPACK_B R20, R5.H1 ;  /* 0x00000005ff14723e */ /* 0x000fe400030006ff */
[----:B------:R-:W-:Y:S01]  /*166d0*/  F2FP.F16.E4M3.UNPACK_B R30, R7 ;  /* 0x00000007ff1e723e */ /* 0x000fe200020006ff */
[--C-:B------:R-:W-:Y:S01]  /*166e0*/  HADD2.F32 R9, -RZ, R10.reuse.H0_H0 ;  /* 0x2000000aff097230 */ /* 0x100fe20000004100 */
[-C--:B-1----:R-:W-:Y:S01]  /*166f0*/  F2FP.F16.E4M3.UNPACK_B R11, R25.reuse ;  /* 0x00000019ff0b723e */ /* 0x082fe200020006ff */
[----:B------:R-:W-:Y:S01]  /*16700*/  HADD2.F32 R10, -RZ, R10.H1_H1 ;  /* 0x3000000aff0a7230 */ /* 0x000fe20000004100 */
[----:B------:R-:W-:-:S02]  /*16710*/  F2FP.F16.E4M3.UNPACK_B R21, R25.H1 ;  /* 0x00000019ff15723e */ /* 0x000fc400030006ff */
[-C--:B------:R-:W-:Y:S01]  /*16720*/  F2FP.F16.E4M3.UNPACK_B R25, R24.reuse ;  /* 0x00000018ff19723e */ /* 0x080fe200020006ff */
[--C-:B------:R-:W-:Y:S01]  /*16730*/  HADD2.F32 R5, -RZ, R11.reuse.H0_H0 ;  /* 0x2000000bff057230 */ /* 0x100fe20000004100 */
[----:B------:R-:W-:Y:S01]  /*16740*/  F2FP.F16.E4M3.UNPACK_B R34, R24.H1 ;  /* 0x00000018ff22723e */ /* 0x000fe200030006ff */
[----:B------:R-:W-:Y:S01]  /*16750*/  HADD2.F32 R11, -RZ, R11.H1_H1 ;  /* 0x3000000bff0b7230 */ /* 0x000fe20000004100 */
[-C--:B------:R-:W-:Y:S02]  /*16760*/  F2FP.F16.E4M3.UNPACK_B R31, R27.reuse ;  /* 0x0000001bff1f723e */ /* 0x080fe400020006ff */
[C---:B------:R-:W-:Y:S01]  /*16770*/  FMUL.FTZ R24, R5.reuse, R40 ;  /* 0x0000002805187220 */ /* 0x040fe20000410000 */
[----:B------:R-:W-:Y:S01]  /*16780*/  F2FP.F16.E4M3.UNPACK_B R38, R27.H1 ;  /* 0x0000001bff26723e */ /* 0x000fe200030006ff */
[-C--:B------:R-:W-:Y:S01]  /*16790*/  FMUL.FTZ R27, R5, R28.reuse ;  /* 0x0000001c051b7220 */ /* 0x080fe20000410000 */
[----:B------:R-:W-:Y:S01]  /*167a0*/  FMUL.FTZ R41, R11, R39 ;  /* 0x000000270b297220 */ /* 0x000fe20000410000 */
[C---:B------:R-:W-:Y:S01]  /*167b0*/  FFMA.FTZ R5, R9.reuse, R28, -R24 ;  /* 0x0000001c09057223 */ /* 0x040fe20000010818 */
[----:B------:R-:W-:Y:S01]  /*167c0*/  F2FP.F16.E4M3.UNPACK_B R24, R13.H1 ;  /* 0x0000000dff18723e */ /* 0x000fe200030006ff */
[----:B------:R-:W-:Y:S01]  /*167d0*/  FFMA.FTZ R9, R9, R40, R27 ;  /* 0x0000002809097223 */ /* 0x000fe2000001001b */
[----:B------:R-:W-:Y:S01]  /*167e0*/  HADD2.F32 R27, -RZ, R14.H1_H1 ;  /* 0x3000000eff1b7230 */ /* 0x000fe20000004100 */
[----:B------:R-:W-:Y:S01]  /*167f0*/  F2FP.F16.E4M3.UNPACK_B R35, R7.H1 ;  /* 0x00000007ff23723e */ /* 0x000fe200030006ff */
[----:B------:R-:W-:Y:S01]  /*16800*/  HADD2.F32 R40, -RZ, R37.H0_H0 ;  /* 0x20000025ff287230 */ /* 0x000fe20000004100 */
[----:B------:R-:W-:Y:S01]  /*16810*/  F2FP.F16.E4M3.UNPACK_B R32, R4.H1 ;  /* 0x00000004ff20723e */ /* 0x000fe200030006ff */
[----:B------:R-:W-:-:S02]  /*16820*/  HADD2.F32 R14, -RZ, R21.H0_H0 ;  /* 0x20000015ff0e7230 */ /* 0x000fc40000004100 */
[-C--:B------:R-:W-:Y:S01]  /*16830*/  FMUL.FTZ R44, R11, R27.reuse ;  /* 0x0000001b0b2c7220 */ /* 0x080fe20000410000 */
[----:B------:R-:W-:Y:S01]  /*16840*/  HADD2.F32 R28, -RZ, R24.H0_H0 ;  /* 0x20000018ff1c7230 */ /* 0x000fe20000004100 */
[----:B------:R-:W-:Y:S01]  /*16850*/  F2FP.F16.E4M3.UNPACK_B R15, R4 ;  /* 0x00000004ff0f723e */ /* 0x000fe200020006ff */
[----:B------:R-:W-:Y:S02]  /*16860*/  HADD2.F32 R13, -RZ, R20.H0_H0 ;  /* 0x20000014ff0d7230 */ /* 0x000fe40000004100 */
[C---:B------:R-:W-:Y:S01]  /*16870*/  FMUL.FTZ R46, R14.reuse, R40 ;  /* 0x000000280e2e7220 */ /* 0x040fe20000410000 */
[----:B------:R-:W-:Y:S01]  /*16880*/  F2FP.F16.E4M3.UNPACK_B R4, R6 ;  /* 0x00000006ff04723e */ /* 0x000fe200020006ff */
        /* <DEDUP_REMOVED lines=8> */
[----:B------:R-:W-:Y:S02]  /*16910*/  HADD2.F32 R27, -RZ, R24.H1_H1 ;  /* 0x30000018ff1b7230 */ /* 0x000fe40000004100 */
[----:B------:R-:W-:Y:S01]  /*16920*/  FFMA.FTZ R10, R10, R39, R44 ;  /* 0x000000270a0a7223 */ /* 0x000fe2000001002c */
[----:B------:R-:W-:Y:S01]  /*16930*/  HADD2.F32 R20, -RZ, R21.H1_H1 ;  /* 0x30000015ff147230 */ /* 0x000fe20000004100 */
[----:B------:R-:W-:Y:S01]  /*16940*/  F2FP.F16.E4M3.UNPACK_B R7, R6.H1 ;  /* 0x00000006ff07723e */ /* 0x000fe200030006ff */
[----:B------:R-:W-:Y:S01]  /*16950*/  HADD2.F32 R43, -RZ, R40.H0_H0 ;  /* 0x20000028ff2b7230 */ /* 0x000fe20000004100 */
[----:B------:R-:W-:Y:S01]  /*16960*/  F2FP.F16.E4M3.UNPACK_B R6, R26 ;  /* 0x0000001aff06723e */ /* 0x000fe200020006ff */
[----:B------:R-:W-:-:S02]  /*16970*/  HADD2.F32 R24, -RZ, R31.H0_H0 ;  /* 0x2000001fff187230 */ /* 0x000fc40000004100 */
[C---:B------:R-:W-:Y:S01]  /*16980*/  FMUL.FTZ R45, R20.reuse, R41 ;  /* 0x00000029142d7220 */ /* 0x040fe20000410000 */
[--C-:B------:R-:W-:Y:S02]  /*16990*/  HADD2.F32 R39, -RZ, R37.reuse.H0_H0 ;  /* 0x20000025ff277230 */ /* 0x100fe40000004100 */
[----:B------:R-:W-:Y:S01]  /*169a0*/  FMUL.FTZ R44, R20, R27 ;  /* 0x0000001b142c7220 */ /* 0x000fe20000410000 */
[----:B------:R-:W-:Y:S02]  /*169b0*/  HADD2.F32 R21, -RZ, R30.H0_H0 ;  /* 0x2000001eff157230 */ /* 0x000fe40000004100 */
[----:B------:R-:W-:Y:S01]  /*169c0*/  FMUL.FTZ R46, R24, R43 ;  /* 0x0000002b182e7220 */ /* 0x000fe20000410000 */
[----:B------:R-:W-:Y:S01]  /*169d0*/  FFMA.FTZ R20, R28, R27, -R45 ;  /* 0x0000001b1c147223 */ /* 0x000fe2000001082d */
[----:B------:R-:W-:Y:S01]  /*169e0*/  FMUL.FTZ R48, R24, R39 ;  /* 0x0000002718307220 */ /* 0x000fe20000410000 */
[----:B------:R-:W-:Y:S01]  /*169f0*/  FFMA.FTZ R28, R28, R41, R44 ;  /* 0x000000291c1c7223 */ /* 0x000fe2000001002c */
[----:B------:R-:W-:Y:S01]  /*16a00*/  FFMA.FTZ R24, R21, R39, -R46 ;  /* 0x0000002715187223 */ /* 0x000fe2000001082e */
[----:B------:R-:W-:Y:S01]  /*16a10*/  HADD2.F32 R39, -RZ, R37.H1_H1 ;  /* 0x30000025ff277230 */ /* 0x000fe20000004100 */
[----:B------:R-:W-:Y:S01]  /*16a20*/  F2FP.F16.E4M3.UNPACK_B R41, R42.H1 ;  /* 0x0000002aff29723e */ /* 0x000fe200030006ff */
[----:B------:R-:W-:Y:S01]  /*16a30*/  HADD2.F32 R42, -RZ, R40.H1_H1 ;  /* 0x30000028ff2a7230 */ /* 0x000fe20000004100 */
[----:B------:R-:W-:Y:S01]  /*16a40*/  F2FP.F16.E4M3.UNPACK_B R37, R33.H1 ;  /* 0x00000021ff25723e */ /* 0x000fe200030006ff */
[----:B------:R-:W-:-:S02]  /*16a50*/  HADD2.F32 R31, -RZ, R31.H1_H1 ;  /* 0x3000001fff1f7230 */ /* 0x000fc40000004100 */
[----:B------:R-:W-:Y:S01]  /*16a60*/  FFMA.FTZ R21, R21, R43, R48 ;  /* 0x0000002b15157223 */ /* 0x000fe20000010030 */
[----:B------:R-:W-:Y:S01]  /*16a70*/  HADD2.F32 R44, -RZ, R41.H0_H0 ;  /* 0x20000029ff2c7230 */ /* 0x000fe20000004100 */
[----:B------:R-:W-:Y:S01]  /*16a80*/  F2FP.F16.E4M3.UNPACK_B R26, R26.H1 ;  /* 0x0000001aff1a723e */ /* 0x000fe200030006ff */
[----:B------:R-:W-:Y:S02]  /*16a90*/  HADD2.F32 R27, -RZ, R38.H0_H0 ;  /* 0x20000026ff1b7230 */ /* 0x000fe40000004100 */
[C---:B------:R-:W-:Y:S01]  /*16aa0*/  FMUL.FTZ R43, R31.reuse, R42 ;  /* 0x0000002a1f2b7220 */ /* 0x040fe20000410000 */
[----:B------:R-:W-:Y:S02]  /*16ab0*/  HADD2.F32 R40, -RZ, R37.H0_H0 ;  /* 0x20000025ff287230 */ /* 0x000fe40000004100 */
[----:B------:R-:W-:Y:S01]  /*16ac0*/  FMUL.FTZ R31, R31, R39 ;  /* 0x000000271f1f7220 */ /* 0x000fe20000410000 */
[----:B------:R-:W-:Y:S02]  /*16ad0*/  HADD2.F32 R30, -RZ, R30.H1_H1 ;  /* 0x3000001eff1e7230 */ /* 0x000fe40000004100 */
[----:B------:R-:W-:Y:S01]  /*16ae0*/  FMUL.FTZ R46, R27, R44 ;  /* 0x0000002c1b2e7220 */ /* 0x000fe20000410000 */
[----:B------:R-:W-:-:S02]  /*16af0*/  HADD2.F32 R33, -RZ, R35.H0_H0 ;  /* 0x20000023ff217230 */ /* 0x000fc40000004100 */
[----:B------:R-:W-:Y:S01]  /*16b00*/  FMUL.FTZ R45, R27, R40 ;  /* 0x000000281b2d7220 */ /* 0x000fe20000410000 */
[----:B------:R-:W-:Y:S01]  /*16b10*/  F2FP.SATFINITE.E4M3.F32.PACK_AB_MERGE_C R11, R20, R11, RZ ;  /* 0x0000000b140b723e */ /* 0x000fe200048070ff */
[C---:B------:R-:W-:Y:S01]  /*16b20*/  FFMA.FTZ R27, R30.reuse, R39, -R43 ;  /* 0x000000271e1b7223 */ /* 0x040fe2000001082b */
[----:B------:R-:W-:Y:S01]  /*16b30*/  FFMA.FTZ R30, R30, R42, R31 ;  /* 0x0000002a1e1e7223 */ /* 0x000fe2000001001f */
[C---:B------:R-:W-:Y:S01]  /*16b40*/  FFMA.FTZ R31, R33.reuse, R40, -R46 ;  /* 0x00000028211f7223 */ /* 0x040fe2000001082e */
[----:B------:R-:W-:Y:S01]  /*16b50*/  F2FP.F16.E4M3.UNPACK_B R43, R29.H1 ;  /* 0x0000001dff2b723e */ /* 0x000fe200030006ff */
[----:B------:R-:W-:Y:S01]  /*16b60*/  HADD2.F32 R42, -RZ, R37.H1_H1 ;  /* 0x30000025ff2a7230 */ /* 0x000fe20000004100 */
[----:B------:R-:W-:Y:S01]  /*16b70*/  F2FP.F16.E4M3.UNPACK_B R40, R12.H1 ;  /* 0x0000000cff28723e */ /* 0x000fe200030006ff */
[----:B------:R-:W-:Y:S02]  /*16b80*/  HADD2.F32 R46, -RZ, R41.H1_H1 ;  /* 0x30000029ff2e7230 */ /* 0x000fe40000004100 */
[----:B------:R-:W-:Y:S01]  /*16b90*/  FFMA.FTZ R33, R33, R44, R45 ;  /* 0x0000002c21217223 */ /* 0x000fe2000001002d */
[----:B------:R-:W-:Y:S01]  /*16ba0*/  HADD2.F32 R39, -RZ, R38.H1_H1 ;  /* 0x30000026ff277230 */ /* 0x000fe20000004100 */
[----:B------:R-:W-:Y:S01]  /*16bb0*/  F2FP.SATFINITE.E4M3.F32.PACK_AB_MERGE_C R13, R28, R13, RZ ;  /* 0x0000000d1c0d723e */ /* 0x000fe200048070ff */
[----:B------:R-:W-:Y:S01]  /*16bc0*/  HADD2.F32 R37, -RZ, R35.H1_H1 ;  /* 0x30000023ff257230 */ /* 0x000fe20000004100 */
[----:B------:R-:W-:Y:S01]  /*16bd0*/  F2FP.SATFINITE.E4M3.F32.PACK_AB_MERGE_C R5, R14, R5, R11 ;  /* 0x000000050e05723e */ /* 0x000fe2000480700b */
[----:B------:R-:W-:-:S02]  /*16be0*/  HADD2.F32 R44, -RZ, R43.H0_H0 ;  /* 0x2000002bff2c7230 */ /* 0x000fc40000004100 */
[C---:B------:R-:W-:Y:S01]  /*16bf0*/  FMUL.FTZ R50, R39.reuse, R46 ;  /* 0x0000002e27327220 */ /* 0x040fe20000410000 */
[----:B------:R-:W-:Y:S02]  /*16c00*/  HADD2.F32 R38, -RZ, R34.H0_H0 ;  /* 0x20000022ff267230 */ /* 0x000fe40000004100 */
[-C--:B------:R-:W-:Y:S01]  /*16c10*/  FMUL.FTZ R45, R39, R42.reuse ;  /* 0x0000002a272d7220 */ /* 0x080fe20000410000 */
[----:B------:R-:W-:Y:S02]  /*16c20*/  HADD2.F32 R41, -RZ, R40.H0_H0 ;  /* 0x20000028ff297230 */ /* 0x000fe40000004100 */
[C---:B------:R-:W-:Y:S01]  /*16c30*/  FFMA.FTZ R50, R37.reuse, R42, -R50 ;  /* 0x0000002a25327223 */ /* 0x040fe20000010832 */
[----:B------:R-:W-:Y:S02]  /*16c40*/  HADD2.F32 R35, -RZ, R32.H0_H0 ;  /* 0x20000020ff237230 */ /* 0x000fe40000004100 */
[C---:B------:R-:W-:Y:S01]  /*16c50*/  FMUL.FTZ R48, R38.reuse, R44 ;  /* 0x0000002c26307220 */ /* 0x040fe20000410000 */
[----:B------:R-:W-:Y:S01]  /*16c60*/  FFMA.FTZ R46, R37, R46, R45 ;  /* 0x0000002e252e7223 */ /* 0x000fe2000001002d */
[----:B------:R-:W-:Y:S01]  /*16c70*/  FMUL.FTZ R39, R38, R41 ;  /* 0x0000002926277220 */ /* 0x000fe20000410000 */
[----:B------:R-:W-:Y:S01]  /*16c80*/  HADD2.F32 R43, -RZ, R43.H1_H1 ;  /* 0x3000002bff2b7230 */ /* 0x000fe20000004100 */
[----:B------:R-:W-:Y:S01]  /*16c90*/  F2FP.F16.E4M3.UNPACK_B R38, R29 ;  /* 0x0000001dff26723e */ /* 0x000fe200020006ff */
[----:B------:R-:W-:-:S02]  /*16ca0*/  HADD2.F32 R34, -RZ, R34.H1_H1 ;  /* 0x30000022ff227230 */ /* 0x000fc40000004100 */
[C---:B------:R-:W-:Y:S01]  /*16cb0*/  FFMA.FTZ R48, R35.reuse, R41, -R48 ;  /* 0x0000002923307223 */ /* 0x040fe20000010830 */
[----:B------:R-:W-:Y:S02]  /*16cc0*/  HADD2.F32 R37, -RZ, R40.H1_H1 ;  /* 0x30000028ff257230 */ /* 0x000fe40000004100 */
[----:B------:R-:W-:Y:S01]  /*16cd0*/  FFMA.FTZ R44, R35, R44, R39 ;  /* 0x0000002c232c7223 */ /* 0x000fe20000010027 */
        /* <DEDUP_REMOVED lines=29> */
[--C-:B------:R-:W-:Y:S01]  /*16eb0*/  HADD2.F32 R15, -RZ, R12.reuse.H0_H0 ;  /* 0x2000000cff0f7230 */ /* 0x100fe20000004100 */
[----:B------:R-:W-:Y:S01]  /*16ec0*/  F2FP.SATFINITE.E4M3.F32.PACK_AB_MERGE_C R11, R30, R21, R33 ;  /* 0x000000151e0b723e */ /* 0x000fe20004807021 */
[----:B------:R-:W-:Y:S02]  /*16ed0*/  HADD2.F32 R29, -RZ, R12.H1_H1 ;  /* 0x3000000cff1d7230 */ /* 0x000fe40000004100 */
[C---:B------:R-:W-:Y:S01]  /*16ee0*/  FMUL.FTZ R45, R25.reuse, R32 ;  /* 0x00000020192d7220 */ /* 0x040fe20000410000 */
[----:B------:R-:W-:Y:S02]  /*16ef0*/  HADD2.F32 R12, -RZ, R7.H0_H0 ;  /* 0x20000007ff0c7230 */ /* 0x000fe40000004100 */
[----:B------:R-:W-:Y:S01]  /*16f00*/  FMUL.FTZ R25, R25, R15 ;  /* 0x0000000f19197220 */ /* 0x000fe20000410000 */
[----:B------:R-:W-:Y:S02]  /*16f10*/  HADD2.F32 R35, -RZ, R35.H1_H1 ;  /* 0x30000023ff237230 */ /* 0x000fe40000004100 */
        /* <DEDUP_REMOVED lines=37> */
.L_x_3206:
[----:B------:R-:W-:Y:S05]  /*17170*/  BSYNC B0 ;  /* 0x0000000000007941 */ /* 0x000fea0003800000 */
.L_x_3178:
        /* <DEDUP_REMOVED lines=8> */
.L_x_3175:
[----:B----4-:R-:W4:Y:S01]  /*17200*/  S2R R0, SR_TID.X ;  /* 0x0000000000007919 */ /* 0x010f220000002100 */
[----:B------:R-:W-:Y:S05]  /*17210*/  WARPSYNC.ALL ;  /* 0x0000000000007948 */ /* 0x000fea0003800000 */
[----:B----4-:R-:W-:-:S04]  /*17220*/  SHF.R.U32.HI R0, RZ, 0x7, R0 ;  /* 0x00000007ff007819 */ /* 0x010fc80000011600 */
[----:B0-23-5:R-:W-:Y:S01]  /*17230*/  IADD3 R5, R0, 0x8, RZ ;  /* 0x0000000800057810 */ /* 0x02dfe20007ffe0ff */
[----:B------:R-:W-:-:S04]  /*17240*/  IMAD.U32 R0, RZ, RZ, UR38 ;  /* 0x00000026ff007e24 */ /* 0x000fc8000f8e00ff */
[----:B------:R0:W-:Y:S01]  /*17250*/  BAR.SYNC.DEFER_BLOCKING R5, 0x100 ;  /* 0x000400050000751d */ /* 0x0001e20000010000 */
[----:B------:R-:W-:-:S13]  /*17260*/  ISETP.NE.AND P0, PT, R0, 0x3, PT ;  /* 0x000000030000780c */ /* 0x000fda0003f05270 */
[----:B0-----:R-:W-:Y:S05]  /*17270*/  @!P0 BRA `(.L_x_3223) ;  /* 0x0000000000048947 */ /* 0x001fea0003800000 */
[----:B------:R-:W-:Y:S01]  /*17280*/  BPT.TRAP 0x1 ;  /* 0x000000040000795c */ /* 0x000fe20000300000 */
.L_x_3223:
[----:B------:R-:W-:Y:S01]  /*17290*/  IMAD R4, R222, 0x8, R216 ;  /* 0x00000008de047824 */ /* 0x000fe200078e02d8 */
[----:B------:R-:W-:-:S04]  /*172a0*/  SHF.L.U32 R14, R223, 0x1f, RZ ;  /* 0x0000001fdf0e7819 */ /* 0x000fc800000006ff */
[----:B------:R0:W2:Y:S01]  /*172b0*/  SYNCS.PHASECHK.TRANS64.TRYWAIT P1, [R4+URZ+0x38830], R14 ;  /* 0x0388300e040075a7 */ /* 0x0000a2000802017f */
[----:B------:R-:W-:Y:S05]  /*172c0*/  @!P0 BRA `(.L_x_3224) ;  /* 0x0000000000048947 */ /* 0x000fea0003800000 */
[----:B------:R-:W-:Y:S01]  /*172d0*/  BPT.TRAP 0x1 ;  /* 0x000000040000795c */ /* 0x000fe20000300000 */
.L_x_3224:
[----:B--2---:R-:W-:Y:S05]  /*172e0*/  @P1 BRA `(.L_x_3225) ;  /* 0x0000000000081947 */ /* 0x004fea0003800000 */
[----:B------:R-:W2:Y:S02]  /*172f0*/  SYNCS.PHASECHK.TRANS64.TRYWAIT P1, [R4+URZ+0x38830], R14 ;  /* 0x0388300e040075a7 */ /* 0x000ea4000802017f */
[----:B--2---:R-:W-:Y:S05]  /*17300*/  @!P1 BRA `(.L_x_3226) ;  /* 0x000001ac00749947 */ /* 0x004fea0003800000 */
.L_x_3225:
[----:B------:R-:W-:Y:S05]  /*17310*/  WARPSYNC.ALL ;  /* 0x0000000000007948 */ /* 0x000fea0003800000 */
[----:B------:R-:W-:Y:S01]  /*17320*/  R2UR UR4, R216 ;  /* 0x00000000d80472ca */ /* 0x000fe200000e0000 */
[----:B------:R-:W-:Y:S01]  /*17330*/  IMAD.MOV.U32 R9, RZ, RZ, 0x40000040 ;  /* 0x40000040ff097424 */ /* 0x000fe200078e00ff */
[----:B------:R-:W-:Y:S01]  /*17340*/  LOP3.LUT R8, R36, 0x10000, RZ, 0xfc, !PT ;  /* 0x0001000024087812 */ /* 0x000fe200078efcff */
[----:B------:R-:W-:Y:S01]  /*17350*/  IMAD.MOV.U32 R7, RZ, RZ, 0x40000040 ;  /* 0x40000040ff077424 */ /* 0x000fe200078e00ff */
[----:B------:R-:W-:Y:S01]  /*17360*/  WARPGROUP.ARRIVE ;  /* 0x00000000000079c5 */ /* 0x000fe20000000000 */
[----:B------:R-:W-:Y:S01]  /*17370*/  IMAD.MOV.U32 R93, RZ, RZ, 0x40000040 ;  /* 0x40000040ff5d7424 */ /* 0x000fe200078e00ff */
[----:B------:R-:W-:Y:S01]  /*17380*/  R2UR UR5, R9 ;  /* 0x00000000090572ca */ /* 0x000fe200000e0000 */
[C---:B------:R-:W-:Y:S01]  /*17390*/  VIADD R92, R8.reuse, 0x2 ;  /* 0x00000002085c7836 */ /* 0x040fe20000000000 */
[----:B------:R-:W-:Y:S01]  /*173a0*/  R2UR UR7, R7 ;  /* 0x00000000070772ca */ /* 0x000fe200000e0000 */
[C---:B------:R-:W-:Y:S01]  /*173b0*/  VIADD R90, R8.reuse, 0x4 ;  /* 0x00000004085a7836 */ /* 0x040fe20000000000 */
[----:B------:R-:W-:Y:S01]  /*173c0*/  MOV R11, 0x40000040 ;  /* 0x40000040000b7802 */ /* 0x000fe20000000f00 */
[----:B------:R-:W-:Y:S01]  /*173d0*/  IMAD.MOV.U32 R91, RZ, RZ, 0x40000040 ;  /* 0x40000040ff5b7424 */ /* 0x000fe200078e00ff */
[----:B------:R-:W-:Y:S01]  /*173e0*/  MOV R7, 0x40000040 ;  /* 0x4000004000077802 */ /* 0x000fe20000000f00 */
[----:B------:R-:W-:Y:S01]  /*173f0*/  UIADD3 UR4, UR4, 0x28400, URZ ;  /* 0x0002840004047890 */ /* 0x000fe2000fffe03f */
[C---:B------:R-:W-:Y:S01]  /*17400*/  VIADD R88, R8.reuse, 0x6 ;  /* 0x0000000608587836 */ /* 0x040fe20000000000 */
[----:B------:R-:W3:Y:S01]  /*17410*/  S2R R0, SR_TID.X ;  /* 0x0000000000007919 */ /* 0x000ee20000002100 */
[----:B------:R-:W-:Y:S01]  /*17420*/  IMAD.MOV.U32 R89, RZ, RZ, 0x40000040 ;  /* 0x40000040ff597424 */ /* 0x000fe200078e00ff */
[----:B------:R-:W-:Y:S01]  /*17430*/  USHF.R.U32.HI UR4, URZ, 0x4, UR4 ;  /* 0x000000043f047899 */ /* 0x000fe20008011604 */
[C---:B------:R-:W-:Y:S01]  /*17440*/  VIADD R20, R8.reuse, 0x400 ;  /* 0x0000040008147836 */ /* 0x040fe20000000000 */
[----:B------:R-:W-:Y:S01]  /*17450*/  STL.64 [R1+0x18], R92 ;  /* 0x0000185c01007387 */ /* 0x000fe20000100a00 */
[----:B------:R-:W-:Y:S01]  /*17460*/  IMAD.MOV.U32 R21, RZ, RZ, 0x40000040 ;  /* 0x40000040ff157424 */ /* 0x000fe200078e00ff */
[----:B------:R-:W-:Y:S01]  /*17470*/  ULOP3.LUT UR4, UR4, 0x3fff, URZ, 0xc0, !UPT ;  /* 0x00003fff04047892 */ /* 0x000fe2000f8ec03f */
[C---:B------:R-:W-:Y:S01]  /*17480*/  VIADD R228, R8.reuse, 0x402 ;  /* 0x0000040208e47836 */ /* 0x040fe20000000000 */
[----:B------:R-:W-:Y:S01]  /*17490*/  STL.64 [R1+0x10], R90 ;  /* 0x0000105a01007387 */ /* 0x000fe20000100a00 */
[----:B------:R-:W-:Y:S01]  /*174a0*/  IMAD.MOV.U32 R229, RZ, RZ, 0x40000040 ;  /* 0x40000040ffe57424 */ /* 0x000fe200078e00ff */
[----:B------:R-:W-:Y:S01]  /*174b0*/  ULOP3.LUT UR40, UR4, 0x10000, URZ, 0xfc, !UPT ;  /* 0x0001000004287892 */ /* 0x000fe2000f8efc3f */
[C---:B------:R-:W-:Y:S01]  /*174c0*/  VIADD R226, R8.reuse, 0x404 ;  /* 0x0000040408e27836 */ /* 0x040fe20000000000 */
[----:B------:R-:W-:Y:S01]  /*174d0*/  STL.64 [R1+0x8], R88 ;  /* 0x0000085801007387 */ /* 0x000fe20000100a00 */
[----:B------:R-:W-:Y:S01]  /*174e0*/  R2UR UR4, R8 ;  /* 0x00000000080472ca */ /* 0x000fe200000e0000 */
[----:B------:R-:W-:-:S02]  /*174f0*/  IMAD.MOV.U32 R227, RZ, RZ, 0x40000040 ;  /* 0x40000040ffe37424 */ /* 0x000fc400078e00ff */
[----:B------:R-:W-:Y:S01]  /*17500*/  LEA R6, R222, UR40, 0xb ;  /* 0x00000028de067c11 */ /* 0x000fe2000f8e58ff */
[----:B------:R-:W-:Y:S01]  /*17510*/  VIADD R12, R8, 0x406 ;  /* 0x00000406080c7836 */ /* 0x000fe20000000000 */
[----:B------:R4:W-:Y:S01]  /*17520*/  STL.64 [R1], R20 ;  /* 0x0000001401007387 */ /* 0x0009e20000100a00 */
[----:B------:R-:W-:Y:S01]  /*17530*/  IMAD.MOV.U32 R13, RZ, RZ, 0x40000040 ;  /* 0x40000040ff0d7424 */ /* 0x000fe200078e00ff */
[C---:B------:R-:W-:Y:S01]  /*17540*/  R2UR UR6, R6.reuse ;  /* 0x00000000060672ca */ /* 0x040fe200000e0000 */
[----:B------:R-:W-:Y:S01]  /*17550*/  VIADD R10, R6, 0x2 ;  /* 0x00000002060a7836 */ /* 0x000fe20000000000 */
[----:B---3--:R-:W-:-:S11]  /*17560*/  SHF.R.U32.HI R0, RZ, 0x7, R0 ;  /* 0x00000007ff007819 */ /* 0x008fd60000011600 */
[----:B------:R-:W-:Y:S01]  /*17570*/  QGMMA.64x128x32.F32.E4M3.E4M3 R24, gdesc[UR4], RZ, !UPT, gsb0 ;  /* 0x01e00000041879f3 */ /* 0x000fe2000c0008ff */
[----:B------:R-:W-:Y:S02]  /*17580*/  R2UR UR4, R92 ;  /* 0x000000005c0472ca */ /* 0x000fe400000e0000 */
[----:B------:R-:W-:Y:S02]  /*17590*/  R2UR UR5, R93 ;  /* 0x000000005d0572ca */ /* 0x000fe400000e0000 */
[----:B------:R-:W-:Y:S01]  /*175a0*/  R2UR UR6, R10 ;  /* 0x000000000a0672ca */ /* 0x000fe200000e0000 */
[----:B------:R-:W-:Y:S01]  /*175b0*/  VIADD R10, R6, 0x4 ;  /* 0x00000004060a7836 */ /* 0x000fe20000000000 */
[----:B------:R-:W-:Y:S01]  /*175c0*/  R2UR UR7, R11 ;  /* 0x000000000b0772ca */ /* 0x000fe200000e0000 */
[----:B------:R-:W-:Y:S01]  /*175d0*/  IMAD.MOV.U32 R11, RZ, RZ, 0x40000040 ;  /* 0x40000040ff0b7424 */ /* 0x000fe200078e00ff */
[----:B------:R-:W-:Y:S02]  /*175e0*/  WARPGROUP.DEPBAR.LE gsb0, 0x0 ;  /* 0x00008000000079c5 */ /* 0x000fe40000010000 */
[----:B------:R-:W-:-:S09]  /*175f0*/  WARPGROUP.ARRIVE ;  /* 0x00000000000079c5 */ /* 0x000fd20000000000 */
[----:B------:R-:W-:Y:S01]  /*17600*/  QGMMA.64x128x32.F32.E4M3.E4M3 R24, gdesc[UR4], R24, gsb0 ;  /* 0x01e00000041879f3 */ /* 0x000fe20008000818 */
[----:B------:R-:W-:Y:S02]  /*17610*/  R2UR UR4, R90 ;  /* 0x000000005a0472ca */ /* 0x000fe400000e0000 */
[----:B------:R-:W-:Y:S02]  /*17620*/  R2UR UR5, R91 ;  /* 0x000000005b0572ca */ /* 0x000fe400000e0000 */
[----:B------:R-:W-:Y:S01]  /*17630*/  R2UR UR6, R10 ;  /* 0x000000000a0672ca */ /* 0x000fe200000e0000 */
[----:B------:R-:W-:Y:S01]  /*17640*/  VIADD R10, R6, 0x6 ;  /* 0x00000006060a7836 */ /* 0x000fe20000000000 */
[----:B------:R-:W-:Y:S02]  /*17650*/  R2UR UR7, R11 ;  /* 0x000000000b0772ca */ /* 0x000fe400000e0000 */
[----:B------:R-:W-:Y:S01]  /*17660*/  MOV R11, 0x40000040 ;  /* 0x40000040000b7802 */ /* 0x000fe20000000f00 */
[----:B------:R-:W-:-:S02]  /*17670*/  WARPGROUP.DEPBAR.LE gsb0, 0x0 ;  /* 0x00008000000079c5 */ /* 0x000fc40000010000 */
[----:B------:R-:W-:-:S08]  /*17680*/  WARPGROUP.ARRIVE ;  /* 0x00000000000079c5 */ /* 0x000fd00000000000 */
[----:B------:R-:W-:Y:S01]  /*17690*/  QGMMA.64x128x32.F32.E4M3.E4M3 R24, gdesc[UR4], R24, gsb0 ;  /* 0x01e00000041879f3 */ /* 0x000fe20008000818 */
        /* <DEDUP_REMOVED lines=14> */
[----:B------:R-:W-:Y:S02]  /*17780*/  MOV R11, 0x40000040 ;  /* 0x40000040000b7802 */ /* 0x000fe40000000f00 */
[----:B----4-:R-:W-:Y:S01]  /*17790*/  IADD3 R21, -R0, 0xb, RZ ;  /* 0x0000000b00157810 */ /* 0x010fe20007ffe1ff */
[----:B------:R-:W-:-:S02]  /*177a0*/  WARPGROUP.DEPBAR.LE gsb0, 0x0 ;  /* 0x00008000000079c5 */ /* 0x000fc40000010000 */
[----:B------:R-:W-:-:S06]  /*177b0*/  WARPGROUP.ARRIVE ;  /* 0x00000000000079c5 */ /* 0x000fcc0000000000 */
[----:B------:R-:W-:Y:S01]  /*177c0*/  QGMMA.64x128x32.F32.E4M3.E4M3 R24, gdesc[UR4], R24, gsb0 ;  /* 0x01e00000041879f3 */ /* 0x000fe20008000818 */
[----:B------:R-:W-:Y:S02]  /*177d0*/  R2UR UR4, R228 ;  /* 0x00000000e40472ca */ /* 0x000fe400000e0000 */
[----:B------:R-:W-:Y:S02]  /*177e0*/  R2UR UR5, R229 ;  /* 0x00000000e50572ca */ /* 0x000fe400000e0000 */
[----:B------:R-:W-:Y:S01]  /*177f0*/  R2UR UR6, R10 ;  /* 0x000000000a0672ca */ /* 0x000fe200000e0000 */
[C---:B------:R-:W-:Y:S01]  /*17800*/  VIADD R10, R6.reuse, 0x404 ;  /* 0x00000404060a7836 */ /* 0x040fe20000000000 */
[----:B------:R-:W-:Y:S01]  /*17810*/  R2UR UR7, R11 ;  /* 0x000000000b0772ca */ /* 0x000fe200000e0000 */
[----:B------:R-:W-:Y:S02]  /*17820*/  IMAD.MOV.U32 R11, RZ, RZ, 0x40000040 ;  /* 0x40000040ff0b7424 */ /* 0x000fe400078e00ff */
[----:B------:R-:W-:Y:S01]  /*17830*/  VIADD R6, R6, 0x406 ;  /* 0x0000040606067836 */ /* 0x000fe20000000000 */
[----:B------:R-:W-:-:S02]  /*17840*/  WARPGROUP.DEPBAR.LE gsb0, 0x0 ;  /* 0x00008000000079c5 */ /* 0x000fc40000010000 */
[----:B------:R-:W-:-:S07]  /*17850*/  WARPGROUP.ARRIVE ;  /* 0x00000000000079c5 */ /* 0x000fce0000000000 */
[----:B------:R-:W-:Y:S01]  /*17860*/  QGMMA.64x128x32.F32.E4M3.E4M3 R24, gdesc[UR4], R24, gsb0 ;  /* 0x01e00000041879f3 */ /* 0x000fe20008000818 */
[----:B------:R-:W-:Y:S02]  /*17870*/  R2UR UR4, R226 ;  /* 0x00000000e20472ca */ /* 0x000fe400000e0000 */
[----:B------:R-:W-:Y:S02]  /*17880*/  R2UR UR5, R227 ;  /* 0x00000000e30572ca */ /* 0x000fe400000e0000 */
[----:B------:R-:W-:Y:S02]  /*17890*/  R2UR UR6, R10 ;  /* 0x000000000a0672ca */ /* 0x000fe400000e0000 */
[----:B------:R-:W-:Y:S01]  /*178a0*/  R2UR UR7, R11 ;  /* 0x000000000b0772ca */ /* 0x000fe200000e0000 */
[----:B------:R-:W-:Y:S02]  /*178b0*/  WARPGROUP.DEPBAR.LE gsb0, 0x0 ;  /* 0x00008000000079c5 */ /* 0x000fe40000010000 */
[----:B------:R-:W-:-:S10]  /*178c0*/  WARPGROUP.ARRIVE ;  /* 0x00000000000079c5 */ /* 0x000fd40000000000 */
[----:B------:R-:W-:Y:S01]  /*178d0*/  QGMMA.64x128x32.F32.E4M3.E4M3 R24, gdesc[UR4], R24, gsb0 ;  /* 0x01e00000041879f3 */ /* 0x000fe20008000818 */
[----:B------:R-:W-:Y:S02]  /*178e0*/  R2UR UR4, R12 ;  /* 0x000000000c0472ca */ /* 0x000fe400000e0000 */
[----:B------:R-:W-:Y:S02]  /*178f0*/  R2UR UR5, R13 ;  /* 0x000000000d0572ca */ /* 0x000fe400000e0000 */
[----:B------:R-:W-:Y:S02]  /*17900*/  R2UR UR6, R6 ;  /* 0x00000000060672ca */ /* 0x000fe400000e0000 */
[----:B------:R-:W-:Y:S01]  /*17910*/  R2UR UR7, R7 ;  /* 0x00000000070772ca */ /* 0x000fe200000e0000 */
[----:B------:R-:W-:Y:S02]  /*17920*/  WARPGROUP.DEPBAR.LE gsb0, 0x0 ;  /* 0x00008000000079c5 */ /* 0x000fe40000010000 */
[----:B------:R-:W-:-:S10]  /*17930*/  WARPGROUP.ARRIVE ;  /* 0x00000000000079c5 */ /* 0x000fd40000000000 */
[----:B------:R-:W-:Y:S03]  /*17940*/  QGMMA.64x128x32.F32.E4M3.E4M3 R24, gdesc[UR4], R24, gsb0 ;  /* 0x01e00000041879f3 */ /* 0x000fe60008000818 */
[----:B------:R-:W-:Y:S02]  /*17950*/  WARPGROUP.DEPBAR.LE gsb0, 0x0 ;  /* 0x00008000000079c5 */ /* 0x000fe40000010000 */
[----:B------:R3:W-:Y:S06]  /*17960*/  BAR.ARV R21, 0x100 ;  /* 0x000400150000751d */ /* 0x0007ec0000002000 */
[----:B------:R-:W-:Y:S05]  /*17970*/  @!P0 BRA `(.L_x_3227) ;  /* 0x0000000000048947 */ /* 0x000fea0003800000 */
[----:B------:R-:W-:Y:S01]  /*17980*/  BPT.TRAP 0x1 ;  /* 0x000000040000795c */ /* 0x000fe20000300000 */
.L_x_3227:
[----:B------:R-:W4:Y:S01]  /*17990*/  LDL R6, [R1+0x2c] ;  /* 0x00002c0001067983 */ /* 0x000f220000100800 */
[----:B-1----:R-:W1:Y:S03]  /*179a0*/  LDC R3, c[0x0][0x448] ;  /* 0x00011200ff037b82 */ /* 0x002e660000000800 */
[----:B------:R-:W4:Y:S04]  /*179b0*/  LDL R0, [R1+0x58] ;  /* 0x0000580001007983 */ /* 0x000f280000100800 */
[----:B------:R-:W5:Y:S04]  /*179c0*/  LDL R20, [R1+0x30] ;  /* 0x0000300001147983 */ /* 0x000f680000100800 */
[----:B------:R-:W2:Y:S04]  /*179d0*/  LDL R15, [R1+0x44] ;  /* 0x00004400010f7983 */ /* 0x000ea80000100800 */
[----:B------:R-:W3:Y:S01]  /*179e0*/  LDL R11, [R1+0x24] ;  /* 0x00002400010b7983 */ /* 0x000ee20000100800 */
[----:B------:R-:W-:-:S02]  /*179f0*/  LOP3.LUT R23, R23, 0xfffffff7, RZ, 0xc0, !PT ;  /* 0xfffffff717177812 */ /* 0x000fc400078ec0ff */
[----:B-1----:R-:W-:-:S13]  /*17a00*/  ISETP.NE.AND P1, PT, R3, 0x1, PT ;  /* 0x000000010300780c */ /* 0x002fda0003f25270 */
[----:B------:R-:W1:Y:S01]  /*17a10*/  @P1 LDC R3, c[0x0][0x44c] ;  /* 0x00011300ff031b82 */ /* 0x000e620000000800 */
[----:B------:R-:W-:-:S07]  /*17a20*/  @P1 LOP3.LUT R23, R23, 0x8, RZ, 0xfc, !PT ;  /* 0x0000000817171812 */ /* 0x000fce00078efcff */
[----:B------:R-:W0:Y:S01]  /*17a30*/  @P1 LDC R7, c[0x0][0x450] ;  /* 0x00011400ff071b82 */ /* 0x000e220000000800 */
[----:B----4-:R-:W-:-:S04]  /*17a40*/  IMAD.IADD R10, R0, 0x1, R6 ;  /* 0x00000001000a7824 */ /* 0x010fc800078e0206 */
[----:B-1----:R-:W-:-:S04]  /*17a50*/  @P1 IMAD.HI.U32 R0, R10, R3, RZ ;  /* 0x000000030a001227 */ /* 0x002fc800078e00ff */
[----:B------:R-:W-:Y:S01]  /*17a60*/  IMAD.MOV.U32 R3, RZ, RZ, -0x80 ;  /* 0xffffff80ff037424 */ /* 0x000fe200078e00ff */
[----:B0-----:R-:W-:-:S03]  /*17a70*/  @P1 SHF.R.U32.HI R10, RZ, R7, R0 ;  /* 0x00000007ff0a1219 */ /* 0x001fc60000011600 */
[----:B------:R-:W-:Y:S02]  /*17a80*/  IMAD R6, R168, R3, 0x80 ;  /* 0x00000080a8067424 */ /* 0x000fe400078e0203 */
[----:B------:R-:W0:Y:S03]  /*17a90*/  SHFL.IDX PT, R0, R10, 0x1, 0x1c1f ;  /* 0x003c1f000a007f89 */ /* 0x000e2600000e0000 */
[----:B-----5:R-:W-:Y:S01]  /*17aa0*/  IADD3 R3, R20, 0x1, R6 ;  /* 0x0000000114037810 */ /* 0x020fe20007ffe006 */
[----:B------:R-:W1:Y:S01]  /*17ab0*/  SHFL.IDX PT, R10, R10, RZ, 0x1c1f ;  /* 0x001c1fff0a0a7589 */ /* 0x000e6200000e0000 */
[----:B--2---:R-:W-:Y:S02]  /*17ac0*/  IADD3 R6, -R15, R6, R20 ;  /* 0x000000060f067210 */ /* 0x004fe40007ffe114 */
[----:B---3--:R-:W-:-:S04]  /*17ad0*/  IADD3 R3, -R11, R3, -R15 ;  /* 0x000000030b037210 */ /* 0x008fc80007ffe90f */
        /* <DEDUP_REMOVED lines=67> */
[----:B------:R-:W-:Y:S01]  /*17f10*/  FSEL R105, R70, -INF , P2 ;  /* 0xff80000046697808 */ /* 0x000fe20001000000 */
[----:B------:R-:W-:Y:S01]  /*17f20*/  IMAD.U32 R70, RZ, RZ, UR37 ;  /* 0x00000025ff467e24 */ /* 0x000fe2000f8e00ff */
        /* <DEDUP_REMOVED lines=26> */
[----:B------:R-:W-:Y:S02]  /*180d0*/  FMNMX.FTZ R20, R113, R20, !PT ;  /* 0x0000001471147209 */ /* 0x000fe40007810000 */
[----:B-1----:R-:W-:Y:S02]  /*180e0*/  VIADDMNMX R3, R10, R3, R6, PT ;  /* 0x000000030a037246 */ /* 0x002fe40003800106 */
[----:B------:R-:W-:-:S02]  /*180f0*/  FMNMX.FTZ R20, R87, R20, !PT ;  /* 0x0000001457147209 */ /* 0x000fc40007810000 */
[C---:B------:R-:W-:Y:S02]  /*18100*/  ISETP.GT.AND P2, PT, R3.reuse, 0x1, PT ;  /* 0x000000010300780c */ /* 0x040fe40003f44270 */
[----:B------:R-:W-:Y:S01]  /*18110*/  ISETP.GT.AND P3, PT, R3, 0x8, PT ;  /* 0x000000080300780c */ /* 0x000fe20003f64270 */
[----:B------:R-:W0:Y:S01]  /*18120*/  SHFL.BFLY PT, R115, R20, 0x2, 0x1f ;  /* 0x0c401f0014737f89 */ /* 0x000e2200000e0000 */
[----:B------:R-:W-:Y:S02]  /*18130*/  FSEL R25, R25, -INF , P2 ;  /* 0xff80000019197808 */ /* 0x000fe40001000000 */
[----:B------:R-:W-:Y:S02]  /*18140*/  ISETP.GT.AND P2, PT, R3, 0x10, PT ;  /* 0x000000100300780c */ /* 0x000fe40003f44270 */
[----:B0-----:R-:W-:-:S05]  /*18150*/  FMNMX.FTZ R26, R20, R115, !PT ;  /* 0x00000073141a7209 */ /* 0x001fca0007810000 */
[----:B------:R-:W0:Y:S02]  /*18160*/  SHFL.BFLY PT, R115, R26, 0x1, 0x1f ;  /* 0x0c201f001a737f89 */ /* 0x000e2400000e0000 */
[----:B0-----:R-:W-:-:S04]  /*18170*/  FMNMX.FTZ R0, R26, R115, !PT ;  /* 0x000000731a007209 */ /* 0x001fc80007810000 */
[----:B------:R-:W-:Y:S01]  /*18180*/  FSETP.NEU.FTZ.AND P1, PT, R0, -INF , PT ;  /* 0xff8000000000780b */ /* 0x000fe20003f3d000 */
[----:B------:R-:W-:-:S05]  /*18190*/  FFMA.FTZ R115, R2, R0, -8 ;  /* 0xc100000002737423 */ /* 0x000fca0000010000 */
[----:B------:R-:W-:Y:S02]  /*181a0*/  FSEL R115, R115, RZ, P1 ;  /* 0x000000ff73737208 */ /* 0x000fe40000800000 */
[----:B------:R-:W-:-:S03]  /*181b0*/  ISETP.GT.AND P1, PT, R3, RZ, PT ;  /* 0x000000ff0300720c */ /* 0x000fc60003f24270 */
[C-C-:B------:R-:W-:Y:S01]  /*181c0*/  FFMA.FTZ R153, R2.reuse, R7, -R115.reuse ;  /* 0x0000000702997223 */ /* 0x140fe20000010873 */
[----:B------:R-:W-:-:S01]  /*181d0*/  FFMA.FTZ R7, R2, R11, -R115 ;  /* 0x0000000b02077223 */ /* 0x000fc20000010873 */
[----:B------:R-:W-:Y:S01]  /*181e0*/  FSEL R11, R24, -INF , P1 ;  /* 0xff800000180b7808 */ /* 0x000fe20000800000 */
[----:B------:R-:W-:-:S01]  /*181f0*/  FFMA.FTZ R30, R2, R27, -R115 ;  /* 0x0000001b021e7223 */ /* 0x000fc20000010873 */
[----:B------:R-:W-:Y:S01]  /*18200*/  ISETP.GT.AND P1, PT, R3, 0x9, PT ;  /* 0x000000090300780c */ /* 0x000fe20003f24270 */
[----:B------:R-:W-:-:S01]  /*18210*/  FFMA.FTZ R10, R2, R31, -R115 ;  /* 0x0000001f020a7223 */ /* 0x000fc20000010873 */
[----:B------:R-:W-:Y:S01]  /*18220*/  FSEL R27, R28, -INF , P3 ;  /* 0xff8000001c1b7808 */ /* 0x000fe20001800000 */
[----:B------:R-:W-:-:S01]  /*18230*/  FFMA.FTZ R155, R2, R15, -R115 ;  /* 0x0000000f029b7223 */ /* 0x000fc20000010873 */
[----:B------:R-:W-:Y:S01]  /*18240*/  FMNMX.FTZ R20, R11, R25, !PT ;  /* 0x000000190b147209 */ /* 0x000fe20007810000 */
[----:B------:R-:W-:-:S01]  /*18250*/  FFMA.FTZ R28, R2, R35, -R115 ;  /* 0x00000023021c7223 */ /* 0x000fc20000010873 */
[----:B------:R-:W-:Y:S01]  /*18260*/  FSEL R29, R29, -INF , P1 ;  /* 0xff8000001d1d7808 */ /* 0x000fe20000800000 */
[----:B------:R0:W-:Y:S01]  /*18270*/  MUFU.EX2 R6, R30 ;  /* 0x0000001e00067308 */ /* 0x0001e20000000800 */
[----:B------:R-:W-:Y:S01]  /*18280*/  FMNMX.FTZ R20, R27, R20, !PT ;  /* 0x000000141b147209 */ /* 0x000fe20007810000 */
[C-C-:B------:R-:W-:Y:S01]  /*18290*/  FFMA.FTZ R157, R2.reuse, R91, -R115.reuse ;  /* 0x0000005b029d7223 */ /* 0x140fe20000010873 */
[----:B------:R-:W-:Y:S01]  /*182a0*/  ISETP.GT.AND P1, PT, R3, 0x11, PT ;  /* 0x000000110300780c */ /* 0x000fe20003f24270 */
[--C-:B------:R-:W-:Y:S01]  /*182b0*/  FFMA.FTZ R34, R2, R93, -R115.reuse ;  /* 0x0000005d02227223 */ /* 0x100fe20000010873 */
[----:B------:R-:W-:Y:S01]  /*182c0*/  FSEL R31, R32, -INF , P2 ;  /* 0xff800000201f7808 */ /* 0x000fe20001000000 */
[C-C-:B------:R-:W-:Y:S01]  /*182d0*/  FFMA.FTZ R32, R2.reuse, R43, -R115.reuse ;  /* 0x0000002b02207223 */ /* 0x140fe20000010873 */
[----:B------:R-:W-:Y:S01]  /*182e0*/  FMNMX.FTZ R20, R29, R20, !PT ;  /* 0x000000141d147209 */ /* 0x000fe20007810000 */
[C-C-:B------:R-:W-:Y:S01]  /*182f0*/  FFMA.FTZ R159, R2.reuse, R95, -R115.reuse ;  /* 0x0000005f029f7223 */ /* 0x140fe20000010873 */
[----:B------:R-:W-:Y:S01]  /*18300*/  ISETP.GT.AND P2, PT, R3, 0x18, PT ;  /* 0x000000180300780c */ /* 0x000fe20003f44270 */
[C-C-:B0-----:R-:W-:Y:S01]  /*18310*/  FFMA.FTZ R30, R2.reuse, R89, -R115.reuse ;  /* 0x00000059021e7223 */ /* 0x141fe20000010873 */
[----:B------:R-:W-:Y:S01]  /*18320*/  FSEL R33, R33, -INF , P1 ;  /* 0xff80000021217808 */ /* 0x000fe20000800000 */
[C-C-:B------:R-:W-:Y:S01]  /*18330*/  FFMA.FTZ R161, R2.reuse, R99, -R115.reuse ;  /* 0x0000006302a17223 */ /* 0x140fe20000010873 */
[----:B------:R-:W-:Y:S01]  /*18340*/  FMNMX.FTZ R20, R31, R20, !PT ;  /* 0x000000141f147209 */ /* 0x000fe20007810000 */
[----:B------:R-:W0:Y:S01]  /*18350*/  MUFU.EX2 R153, R153 ;  /* 0x0000009900997308 */ /* 0x000e220000000800 */
[----:B------:R-:W-:Y:S01]  /*18360*/  ISETP.GT.AND P1, PT, R3, 0x19, PT ;  /* 0x000000190300780c */ /* 0x000fe20003f24270 */
[--C-:B------:R-:W-:Y:S01]  /*18370*/  FFMA.FTZ R39, R2, R39, -R115.reuse ;  /* 0x0000002702277223 */ /* 0x100fe20000010873 */
[----:B------:R-:W-:Y:S01]  /*18380*/  FSEL R15, R36, -INF , P2 ;  /* 0xff800000240f7808 */ /* 0x000fe20001000000 */
[C-C-:B------:R-:W-:Y:S01]  /*18390*/  FFMA.FTZ R36, R2.reuse, R51, -R115.reuse ;  /* 0x0000003302247223 */ /* 0x140fe20000010873 */
[----:B------:R-:W-:Y:S01]  /*183a0*/  FMNMX.FTZ R24, R33, R20, !PT ;  /* 0x0000001421187209 */ /* 0x000fe20007810000 */
[C-C-:B------:R-:W-:Y:S01]  /*183b0*/  FFMA.FTZ R47, R2.reuse, R47, -R115.reuse ;  /* 0x0000002f022f7223 */ /* 0x140fe20000010873 */
[----:B------:R-:W-:Y:S01]  /*183c0*/  ISETP.GT.AND P2, PT, R3, 0x20, PT ;  /* 0x000000200300780c */ /* 0x000fe20003f44270 */
[----:B------:R1:W-:Y:S01]  /*183d0*/  MUFU.EX2 R20, R28 ;  /* 0x0000001c00147308 */ /* 0x0003e20000000800 */
[----:B------:R-:W-:Y:S01]  /*183e0*/  FSEL R37, R37, -INF , P1 ;  /* 0xff80000025257808 */ /* 0x000fe20000800000 */
[C-C-:B------:R-:W-:Y:S01]  /*183f0*/  FFMA.FTZ R55, R2.reuse, R55, -R115.reuse ;  /* 0x0000003702377223 */ /* 0x140fe20000010873 */
[----:B------:R-:W-:Y:S01]  /*18400*/  FMNMX.FTZ R24, R15, R24, !PT ;  /* 0x000000180f187209 */ /* 0x000fe20007810000 */
[C-C-:B------:R-:W-:Y:S01]  /*18410*/  FFMA.FTZ R42, R2.reuse, R101, -R115.reuse ;  /* 0x00000065022a7223 */ /* 0x140fe20000010873 */
[----:B------:R-:W-:Y:S01]  /*18420*/  ISETP.GT.AND P1, PT, R3, 0x21, PT ;  /* 0x000000210300780c */ /* 0x000fe20003f24270 */
[--C-:B------:R-:W-:Y:S01]  /*18430*/  FFMA.FTZ R163, R2, R103, -R115.reuse ;  /* 0x0000006702a37223 */ /* 0x100fe20000010873 */
[----:B------:R-:W-:Y:S01]  /*18440*/  FSEL R35, R40, -INF , P2 ;  /* 0xff80000028237808 */ /* 0x000fe20001000000 */
[C-C-:B------:R-:W-:Y:S01]  /*18450*/  FFMA.FTZ R40, R2.reuse, R59, -R115.reuse ;  /* 0x0000003b02287223 */ /* 0x140fe20000010873 */
[----:B------:R-:W-:Y:S01]  /*18460*/  FMNMX.FTZ R26, R37, R24, !PT ;  /* 0x00000018251a7209 */ /* 0x000fe20007810000 */
[----:B------:R-:W2:Y:S01]  /*18470*/  MUFU.EX2 R7, R7 ;  /* 0x0000000700077308 */ /* 0x000ea20000000800 */
[----:B------:R-:W-:Y:S01]  /*18480*/  ISETP.GT.AND P2, PT, R3, 0x28, PT ;  /* 0x000000280300780c */ /* 0x000fe20003f44270 */
[C-C-:B------:R-:W-:Y:S01]  /*18490*/  FFMA.FTZ R59, R2.reuse, R63, -R115.reuse ;  /* 0x0000003f023b7223 */ /* 0x140fe20000010873 */
[----:B------:R-:W-:Y:S01]  /*184a0*/  FSEL R41, R41, -INF , P1 ;  /* 0xff80000029297808 */ /* 0x000fe20000800000 */
[C-C-:B------:R-:W-:Y:S01]  /*184b0*/  FFMA.FTZ R63, R2.reuse, R71, -R115.reuse ;  /* 0x00000047023f7223 */ /* 0x140fe20000010873 */
[----:B------:R-:W-:Y:S01]  /*184c0*/  FMNMX.FTZ R26, R35, R26, !PT ;  /* 0x0000001a231a7209 */ /* 0x000fe20007810000 */
[--C-:B------:R-:W-:Y:S01]  /*184d0*/  FFMA.FTZ R165, R2, R107, -R115.reuse ;  /* 0x0000006b02a57223 */ /* 0x100fe20000010873 */
[----:B------:R-:W-:Y:S01]  /*184e0*/  ISETP.GT.AND P1, PT, R3, 0x29, PT ;  /* 0x000000290300780c */ /* 0x000fe20003f24270 */
[----:B------:R3:W-:Y:S01]  /*184f0*/  MUFU.EX2 R24, R30 ;  /* 0x0000001e00187308 */ /* 0x0007e20000000800 */
[----:B------:R-:W-:Y:S01]  /*18500*/  FSEL R89, R44, -INF , P2 ;  /* 0xff8000002c597808 */ /* 0x000fe20001000000 */
[C-C-:B------:R-:W-:Y:S01]  /*18510*/  FFMA.FTZ R44, R2.reuse, R105, -R115.reuse ;  /* 0x00000069022c7223 */ /* 0x140fe20000010873 */
[----:B------:R-:W-:Y:S01]  /*18520*/  FMNMX.FTZ R26, R41, R26, !PT ;  /* 0x0000001a291a7209 */ /* 0x000fe20007810000 */
[C-C-:B------:R-:W-:Y:S01]  /*18530*/  FFMA.FTZ R46, R2.reuse, R109, -R115.reuse ;  /* 0x0000006d022e7223 */ /* 0x140fe20000010873 */
[----:B------:R-:W-:Y:S01]  /*18540*/  ISETP.GT.AND P2, PT, R3, 0x30, PT ;  /* 0x000000300300780c */ /* 0x000fe20003f44270 */
[C-C-:B------:R-:W-:Y:S01]  /*18550*/  FFMA.FTZ R167, R2.reuse, R111, -R115.reuse ;  /* 0x0000006f02a77223 */ /* 0x140fe20000010873 */
[----:B------:R-:W-:Y:S01]  /*18560*/  FSEL R45, R45, -INF , P1 ;  /* 0xff8000002d2d7808 */ /* 0x000fe20000800000 */
[----:B------:R-:W-:Y:S01]  /*18570*/  MUFU.EX2 R10, R10 ;  /* 0x0000000a000a7308 */ /* 0x000fe20000000800 */
[----:B------:R-:W-:Y:S01]  /*18580*/  FMNMX.FTZ R26, R89, R26, !PT ;  /* 0x0000001a591a7209 */ /* 0x000fe20007810000 */
[C-C-:B------:R-:W-:Y:S01]  /*18590*/  FFMA.FTZ R83, R2.reuse, R83, -R115.reuse ;  /* 0x0000005302537223 */ /* 0x140fe20000010873 */
[----:B------:R-:W-:Y:S01]  /*185a0*/  ISETP.GT.AND P1, PT, R3, 0x31, PT ;  /* 0x000000310300780c */ /* 0x000fe20003f24270 */
[--C-:B------:R-:W-:Y:S01]  /*185b0*/  FFMA.FTZ R71, R2, R87, -R115.reuse ;  /* 0x0000005702477223 */ /* 0x100fe20000010873 */
[----:B------:R-:W-:Y:S01]  /*185c0*/  FSEL R117, R48, -INF , P2 ;  /* 0xff80000030757808 */ /* 0x000fe20001000000 */
[----:B------:R-:W-:Y:S01]  /*185d0*/  FFMA.FTZ R48, R2, R113, -R115 ;  /* 0x0000007102307223 */ /* 0x000fe20000010873 */
[----:B------:R-:W-:Y:S01]  /*185e0*/  FMNMX.FTZ R26, R45, R26, !PT ;  /* 0x0000001a2d1a7209 */ /* 0x000fe20007810000 */
[----:B------:R-:W-:Y:S01]  /*185f0*/  MUFU.EX2 R155, R155 ;  /* 0x0000009b009b7308 */ /* 0x000fe20000000800 */
[----:B------:R-:W-:-:S02]  /*18600*/  ISETP.GT.AND P2, PT, R3, 0x38, PT ;  /* 0x000000380300780c */ /* 0x000fc40003f44270 */
[----:B------:R-:W-:Y:S02]  /*18610*/  FSEL R49, R49, -INF , P1 ;  /* 0xff80000031317808 */ /* 0x000fe40000800000 */
[----:B------:R-:W-:Y:S02]  /*18620*/  FMNMX.FTZ R26, R117, R26, !PT ;  /* 0x0000001a751a7209 */ /* 0x000fe40007810000 */
[----:B------:R-:W-:Y:S01]  /*18630*/  ISETP.GT.AND P1, PT, R3, 0x39, PT ;  /* 0x000000390300780c */ /* 0x000fe20003f24270 */
[----:B------:R-:W-:Y:S01]  /*18640*/  MUFU.EX2 R39, R39 ;  /* 0x0000002700277308 */ /* 0x000fe20000000800 */
[----:B------:R-:W-:Y:S02]  /*18650*/  FSEL R91, R52, -INF , P2 ;  /* 0xff800000345b7808 */ /* 0x000fe40001000000 */
[----:B-1----:R-:W-:Y:S02]  /*18660*/  FMNMX.FTZ R28, R49, R26, !PT ;  /* 0x0000001a311c7209 */ /* 0x002fe40007810000 */
[----:B------:R-:W-:-:S02]  /*18670*/  ISETP.GT.AND P2, PT, R3, 0x40, PT ;  /* 0x000000400300780c */ /* 0x000fc40003f44270 */
[----:B------:R-:W-:Y:S01]  /*18680*/  FSEL R53, R53, -INF , P1 ;  /* 0xff80000035357808 */ /* 0x000fe20000800000 */
[----:B------:R-:W-:Y:S01]  /*18690*/  MUFU.EX2 R26, R32 ;  /* 0x00000020001a7308 */ /* 0x000fe20000000800 */
[----:B------:R-:W-:Y:S02]  /*186a0*/  FMNMX.FTZ R28, R91, R28, !PT ;  /* 0x0000001c5b1c7209 */ /* 0x000fe40007810000 */
[----:B------:R-:W-:Y:S02]  /*186b0*/  ISETP.GT.AND P1, PT, R3, 0x41, PT ;  /* 0x000000410300780c */ /* 0x000fe40003f24270 */
[----:B------:R-:W-:Y:S02]  /*186c0*/  FSEL R43, R56, -INF , P2 ;  /* 0xff800000382b7808 */ /* 0x000fe40001000000 */
[----:B---3--:R-:W-:Y:S01]  /*186d0*/  FMNMX.FTZ R30, R53, R28, !PT ;  /* 0x0000001c351e7209 */ /* 0x008fe20007810000 */
[----:B------:R-:W-:Y:S01]  /*186e0*/  MUFU.EX2 R157, R157 ;  /* 0x0000009d009d7308 */ /* 0x000fe20000000800 */
[----:B------:R-:W-:-:S02]  /*186f0*/  ISETP.GT.AND P2, PT, R3, 0x48, PT ;  /* 0x000000480300780c */ /* 0x000fc40003f44270 */
[----:B------:R-:W-:Y:S02]  /*18700*/  FSEL R57, R57, -INF , P1 ;  /* 0xff80000039397808 */ /* 0x000fe40000800000 */
[----:B------:R-:W-:Y:S02]  /*18710*/  FMNMX.FTZ R30, R43, R30, !PT ;  /* 0x0000001e2b1e7209 */ /* 0x000fe40007810000 */
[----:B------:R-:W-:Y:S01]  /*18720*/  ISETP.GT.AND P1, PT, R3, 0x49, PT ;  /* 0x000000490300780c */ /* 0x000fe20003f24270 */
[----:B------:R1:W-:Y:S01]  /*18730*/  MUFU.EX2 R28, R34 ;  /* 0x00000022001c7308 */ /* 0x0003e20000000800 */
[----:B------:R-:W-:Y:S02]  /*18740*/  FSEL R93, R60, -INF , P2 ;  /* 0xff8000003c5d7808 */ /* 0x000fe40001000000 */
[----:B------:R-:W-:Y:S02]  /*18750*/  FMNMX.FTZ R30, R57, R30, !PT ;  /* 0x0000001e391e7209 */ /* 0x000fe40007810000 */
[----:B------:R-:W-:-:S02]  /*18760*/  ISETP.GT.AND P2, PT, R3, 0x50, PT ;  /* 0x000000500300780c */ /* 0x000fc40003f44270 */
[----:B------:R-:W-:Y:S01]  /*18770*/  FSEL R61, R61, -INF , P1 ;  /* 0xff8000003d3d7808 */ /* 0x000fe20000800000 */
[----:B------:R-:W-:Y:S01]  /*18780*/  MUFU.EX2 R47, R47 ;  /* 0x0000002f002f7308 */ /* 0x000fe20000000800 */
[----:B------:R-:W-:Y:S01]  /*18790*/  FMNMX.FTZ R30, R93, R30, !PT ;  /* 0x0000001e5d1e7209 */ /* 0x000fe20007810000 */
[----:B-1----:R-:W-:Y:S01]  /*187a0*/  FFMA.FTZ R34, R2, R97, -R115 ;  /* 0x0000006102227223 */ /* 0x002fe20000010873 */
[----:B------:R-:W-:Y:S02]  /*187b0*/  ISETP.GT.AND P1, PT, R3, 0x51, PT ;  /* 0x000000510300780c */ /* 0x000fe40003f24270 */
[----:B------:R-:W-:Y:S01]  /*187c0*/  FSEL R119, R64, -INF , P2 ;  /* 0xff80000040777808 */ /* 0x000fe20001000000 */
[----:B0-----:R-:W-:-:S01]  /*187d0*/  FADD.FTZ R64, R153, R6 ;  /* 0x0000000699407221 */ /* 0x001fc20000010000 */
        /* <DEDUP_REMOVED lines=8> */
[----:B------:R-:W-:Y:S02]  /*18860*/  FMNMX.FTZ R32, R65, R30, !PT ;  /* 0x0000001e41207209 */ /* 0x000fe40007810000 */
[----:B------:R-:W-:-:S02]  /*18870*/  ISETP.GT.AND P2, PT, R3, 0x60, PT ;  /* 0x000000600300780c */ /* 0x000fc40003f44270 */
[----:B------:R-:W-:Y:S01]  /*18880*/  FSEL R69, R69, -INF , P1 ;  /* 0xff80000045457808 */ /* 0x000fe20000800000 */
[----:B------:R0:W-:Y:S01]  /*18890*/  MUFU.EX2 R30, R36 ;  /* 0x00000024001e7308 */ /* 0x0001e20000000800 */
[----:B------:R-:W-:Y:S02]  /*188a0*/  FMNMX.FTZ R32, R95, R32, !PT ;  /* 0x000000205f207209 */ /* 0x000fe40007810000 */
[----:B------:R-:W-:Y:S02]  /*188b0*/  ISETP.GT.AND P1, PT, R3, 0x61, PT ;  /* 0x000000610300780c */ /* 0x000fe40003f24270 */
[----:B------:R-:W-:Y:S02]  /*188c0*/  FSEL R51, R72, -INF , P2 ;  /* 0xff80000048337808 */ /* 0x000fe40001000000 */
        /* <DEDUP_REMOVED lines=11> */
[----:B------:R-:W-:Y:S01]  /*18980*/  MUFU.EX2 R42, R42 ;  /* 0x0000002a002a7308 */ /* 0x000fe20000000800 */
        /* <DEDUP_REMOVED lines=11> */
[----:B0-----:R-:W-:Y:S02]  /*18a40*/  FMNMX.FTZ R36, R81, R32, !PT ;  /* 0x0000002051247209 */ /* 0x001fe40007810000 */
[----:B------:R-:W-:-:S02]  /*18a50*/  FSEL R85, R85, -INF , P1 ;  /* 0xff80000055557808 */ /* 0x000fc40000800000 */
[----:B------:R-:W-:Y:S01]  /*18a60*/  FMNMX.FTZ R36, R99, R36, !PT ;  /* 0x0000002463247209 */ /* 0x000fe20007810000 */
[----:B------:R0:W-:Y:S03]  /*18a70*/  MUFU.EX2 R32, R40 ;  /* 0x0000002800207308 */ /* 0x0001e60000000800 */
[----:B------:R-:W-:Y:S01]  /*18a80*/  FMNMX.FTZ R3, R85, R36, !PT ;  /* 0x0000002455037209 */ /* 0x000fe20007810000 */
[C-C-:B------:R-:W-:Y:S01]  /*18a90*/  FFMA.FTZ R36, R2.reuse, R67, -R115.reuse ;  /* 0x0000004302247223 */ /* 0x140fe20000010873 */
[----:B------:R-:W-:-:S03]  /*18aa0*/  FFMA.FTZ R67, R2, R79, -R115 ;  /* 0x0000004f02437223 */ /* 0x000fc60000010873 */
[----:B------:R-:W0:Y:S01]  /*18ab0*/  SHFL.BFLY PT, R38, R3, 0x2, 0x1f ;  /* 0x0c401f0003267f89 */ /* 0x000e2200000e0000 */
[----:B------:R-:W-:Y:S08]  /*18ac0*/  MUFU.EX2 R44, R44 ;  /* 0x0000002c002c7308 */ /* 0x000ff00000000800 */
[----:B------:R-:W-:Y:S08]  /*18ad0*/  MUFU.EX2 R36, R36 ;  /* 0x0000002400247308 */ /* 0x000ff00000000800 */
[----:B------:R-:W-:Y:S01]  /*18ae0*/  MUFU.EX2 R63, R63 ;  /* 0x0000003f003f7308 */ /* 0x000fe20000000800 */
[----:B0-----:R-:W-:Y:S01]  /*18af0*/  FMNMX.FTZ R40, R3, R38, !PT ;  /* 0x0000002603287209 */ /* 0x001fe20007810000 */
[----:B------:R-:W-:-:S06]  /*18b00*/  FFMA.FTZ R38, R2, R75, -R115 ;  /* 0x0000004b02267223 */ /* 0x000fcc0000010873 */
        /* <DEDUP_REMOVED lines=20> */
[----:B------:R-:W-:Y:S01]  /*18c50*/  FFMA.FTZ R54, R2, R37, -R50 ;  /* 0x0000002502367223 */ /* 0x000fe20000010832 */
[----:B--2---:R-:W-:-:S01]  /*18c60*/  FADD.FTZ R41, R7, R64 ;  /* 0x0000004007297221 */ /* 0x004fc20000010000 */
        /* <DEDUP_REMOVED lines=8> */
[C-C-:B------:R-:W-:Y:S01]  /*18cf0*/  FFMA.FTZ R160, R2.reuse, R43, -R50.reuse ;  /* 0x0000002b02a07223 */ /* 0x140fe20000010832 */
[----:B------:R-:W-:-:S01]  /*18d00*/  FFMA.FTZ R164, R2, R51, -R50 ;  /* 0x0000003302a47223 */ /* 0x000fc20000010832 */
[C-C-:B------:R-:W-:Y:S01]  /*18d10*/  FFMA.FTZ R33, R2.reuse, R57, -R50.reuse ;  /* 0x0000003902217223 */ /* 0x140fe20000010832 */
[----:B------:R-:W-:-:S01]  /*18d20*/  FFMA.FTZ R43, R2, R93, -R50 ;  /* 0x0000005d022b7223 */ /* 0x000fc20000010832 */
[----:B------:R-:W1:Y:S01]  /*18d30*/  MUFU.EX2 R11, R11 ;  /* 0x0000000b000b7308 */ /* 0x000e620000000800 */
[----:B------:R-:W-:-:S01]  /*18d40*/  FFMA.FTZ R60, R2, R61, -R50 ;  /* 0x0000003d023c7223 */ /* 0x000fc20000010832 */
[C-C-:B------:R-:W-:Y:S01]  /*18d50*/  FFMA.FTZ R162, R2.reuse, R119, -R50.reuse ;  /* 0x0000007702a27223 */ /* 0x140fe20000010832 */
[----:B------:R-:W-:-:S01]  /*18d60*/  FFMA.FTZ R49, R2, R95, -R50 ;  /* 0x0000005f02317223 */ /* 0x000fc20000010832 */
[C-C-:B------:R-:W-:Y:S01]  /*18d70*/  FFMA.FTZ R166, R2.reuse, R121, -R50.reuse ;  /* 0x0000007902a67223 */ /* 0x140fe20000010832 */
[----:B------:R-:W-:-:S01]  /*18d80*/  FFMA.FTZ R81, R2, R81, -R50 ;  /* 0x0000005102517223 */ /* 0x000fc20000010832 */
[C-C-:B------:R-:W-:Y:S01]  /*18d90*/  FFMA.FTZ R99, R2.reuse, R99, -R50.reuse ;  /* 0x0000006302637223 */ /* 0x140fe20000010832 */
[----:B------:R-:W-:-:S01]  /*18da0*/  FFMA.FTZ R85, R2, R85, -R50 ;  /* 0x0000005502557223 */ /* 0x000fc20000010832 */
[----:B------:R-:W2:Y:S01]  /*18db0*/  MUFU.EX2 R52, R52 ;  /* 0x0000003400347308 */ /* 0x000ea20000000800 */
[----:B0-----:R-:W-:-:S07]  /*18dc0*/  FADD.FTZ R62, R152, R25 ;  /* 0x00000019983e7221 */ /* 0x001fce0000010000 */
[----:B------:R-:W0:Y:S01]  /*18dd0*/  MUFU.EX2 R154, R154 ;  /* 0x0000009a009a7308 */ /* 0x000e220000000800 */
[----:B-1----:R-:W-:-:S01]  /*18de0*/  FADD.FTZ R35, R11, R62 ;  /* 0x0000003e0b237221 */ /* 0x002fc20000010000 */
[----:B------:R-:W-:-:S04]  /*18df0*/  FADD.FTZ R62, R10, R41 ;  /* 0x000000290a3e7221 */ /* 0x000fc80000010000 */
[----:B------:R-:W-:Y:S02]  /*18e00*/  FADD.FTZ R41, R155, R62 ;  /* 0x0000003e9b297221 */ /* 0x000fe40000010000 */
[----:B------:R-:W1:Y:S01]  /*18e10*/  MUFU.EX2 R27, R27 ;  /* 0x0000001b001b7308 */ /* 0x000e620000000800 */
[----:B--2---:R-:W-:-:S01]  /*18e20*/  FADD.FTZ R35, R52, R35 ;  /* 0x0000002334237221 */ /* 0x004fc20000010000 */
[----:B------:R-:W-:Y:S01]  /*18e30*/  FADD.FTZ R41, R20, R41 ;  /* 0x0000002914297221 */ /* 0x000fe20000010000 */
[----:B------:R-:W-:-:S03]  /*18e40*/  F2FP.SATFINITE.E4M3.F32.PACK_AB_MERGE_C R52, R52, R11, RZ ;  /* 0x0000000b3434723e */ /* 0x000fc600048070ff */
[----:B------:R-:W-:Y:S01]  /*18e50*/  FADD.FTZ R64, R24, R41 ;  /* 0x0000002918407221 */ /* 0x000fe20000010000 */
[----:B------:R-:W-:Y:S01]  /*18e60*/  F2FP.SATFINITE.E4M3.F32.PACK_AB_MERGE_C R24, R39, R24, RZ ;  /* 0x000000182718723e */ /* 0x000fe200048070ff */
[----:B------:R-:W2:Y:S01]  /*18e70*/  MUFU.EX2 R31, R31 ;  /* 0x0000001f001f7308 */ /* 0x000ea20000000800 */
[----:B0-----:R-:W-:-:S01]  /*18e80*/  FADD.FTZ R62, R154, R35 ;  /* 0x000000239a3e7221 */ /* 0x001fc20000010000 */
[----:B------:R-:W-:Y:S01]  /*18e90*/  FADD.FTZ R64, R39, R64 ;  /* 0x0000004027407221 */ /* 0x000fe20000010000 */
[----:B------:R-:W-:-:S01]  /*18ea0*/  FFMA.FTZ R35, R2, R65, -R50 ;  /* 0x0000004102237223 */ /* 0x000fc20000010832 */
[----:B------:R-:W-:Y:S02]  /*18eb0*/  F2FP.SATFINITE.E4M3.F32.PACK_AB_MERGE_C R155, R20, R155, R24 ;  /* 0x0000009b149b723e */ /* 0x000fe40004807018 */
[----:B------:R-:W-:-:S01]  /*18ec0*/  FADD.FTZ R53, R157, R64 ;  /* 0x000000409d357221 */ /* 0x000fc20000010000 */
[----:B------:R-:W-:Y:S01]  /*18ed0*/  F2FP.SATFINITE.E4M3.F32.PACK_AB_MERGE_C R152, R25, R152, R52 ;  /* 0x000000981998723e */ /* 0x000fe20004807034 */
[----:B------:R-:W0:Y:S01]  /*18ee0*/  MUFU.EX2 R54, R54 ;  /* 0x0000003600367308 */ /* 0x000e220000000800 */
[----:B-1----:R-:W-:-:S01]  /*18ef0*/  FADD.FTZ R62, R27, R62 ;  /* 0x0000003e1b3e7221 */ /* 0x002fc20000010000 */
[----:B------:R-:W-:-:S04]  /*18f00*/  FADD.FTZ R53, R26, R53 ;  /* 0x000000351a357221 */ /* 0x000fc80000010000 */
[----:B------:R-:W-:Y:S01]  /*18f10*/  FADD.FTZ R66, R28, R53 ;  /* 0x000000351c427221 */ /* 0x000fe20000010000 */
[----:B------:R-:W-:Y:S01]  /*18f20*/  VIADD R53, R4, 0x38840 ;  /* 0x0003884004357836 */ /* 0x000fe20000000000 */
[----:B------:R-:W1:Y:S01]  /*18f30*/  MUFU.EX2 R156, R156 ;  /* 0x0000009c009c7308 */ /* 0x000e620000000800 */
[----:B--2---:R-:W-:-:S01]  /*18f40*/  FADD.FTZ R41, R31, R62 ;  /* 0x0000003e1f297221 */ /* 0x004fc20000010000 */
[C---:B------:R-:W-:Y:S01]  /*18f50*/  FADD.FTZ R66, R47.reuse, R66 ;  /* 0x000000422f427221 */ /* 0x040fe20000010000 */
[----:B------:R-:W-:Y:S02]  /*18f60*/  F2FP.SATFINITE.E4M3.F32.PACK_AB_MERGE_C R28, R47, R28, RZ ;  /* 0x0000001c2f1c723e */ /* 0x000fe400048070ff */
[----:B------:R-:W-:Y:S01]  /*18f70*/  PRMT R53, R70, 0x654, R53 ;  /* 0x0000065446357816 */ /* 0x000fe20000000035 */
[----:B------:R-:W-:-:S01]  /*18f80*/  FADD.FTZ R51, R159, R66 ;  /* 0x000000429f337221 */ /* 0x000fc20000010000 */
[----:B------:R-:W-:Y:S01]  /*18f90*/  F2FP.SATFINITE.E4M3.F32.PACK_AB_MERGE_C R157, R26, R157, R28 ;  /* 0x0000009d1a9d723e */ /* 0x000fe2000480701c */
[----:B------:R-:W2:Y:S01]  /*18fa0*/  MUFU.EX2 R15, R15 ;  /* 0x0000000f000f7308 */ /* 0x000ea20000000800 */
[----:B0-----:R-:W-:-:S01]  /*18fb0*/  FADD.FTZ R41, R54, R41 ;  /* 0x0000002936297221 */ /* 0x001fc20000010000 */
[----:B------:R-:W-:Y:S01]  /*18fc0*/  FADD.FTZ R51, R30, R51 ;  /* 0x000000331e337221 */ /* 0x000fe20000010000 */
[----:B------:R0:W-:Y:S01]  /*18fd0*/  SYNCS.ARRIVE.TRANS64.RED.A1T0 RZ, [R53+URZ], RZ ;  /* 0x000000ff35ff79a7 */ /* 0x0001e2000810043f */
[----:B------:R-:W-:-:S02]  /*18fe0*/  F2FP.SATFINITE.E4M3.F32.PACK_AB_MERGE_C R31, R54, R31, RZ ;  /* 0x0000001f361f723e */ /* 0x000fc400048070ff */
[----:B------:R-:W-:Y:S02]  /*18ff0*/  FADD.FTZ R66, R34, R51 ;  /* 0x0000003322427221 */ /* 0x000fe40000010000 */
[----:B------:R-:W3:Y:S01]  /*19000*/  MUFU.EX2 R37, R37 ;  /* 0x0000002500257308 */ /* 0x000ee20000000800 */
[----:B-1----:R-:W-:-:S01]  /*19010*/  FADD.FTZ R62, R156, R41 ;  /* 0x000000299c3e7221 */ /* 0x002fc20000010000 */
[C---:B------:R-:W-:Y:S01]  /*19020*/  FADD.FTZ R66, R55.reuse, R66 ;  /* 0x0000004237427221 */ /* 0x040fe20000010000 */
[----:B------:R-:W-:Y:S02]  /*19030*/  F2FP.SATFINITE.E4M3.F32.PACK_AB_MERGE_C R55, R55, R34, RZ ;  /* 0x000000223737723e */ /* 0x000fe400048070ff */
[----:B------:R-:W-:Y:S01]  /*19040*/  F2FP.SATFINITE.E4M3.F32.PACK_AB_MERGE_C R154, R27, R154, R31 ;  /* 0x0000009a1b9a723e */ /* 0x000fe2000480701f */
[----:B------:R-:W-:-:S01]  /*19050*/  FADD.FTZ R61, R161, R66 ;  /* 0x00000042a13d7221 */ /* 0x000fc20000010000 */
[----:B------:R-:W-:Y:S01]  /*19060*/  F2FP.SATFINITE.E4M3.F32.PACK_AB_MERGE_C R159, R30, R159, R55 ;  /* 0x0000009f1e9f723e */ /* 0x000fe20004807037 */
[----:B------:R-:W1:Y:S01]  /*19070*/  MUFU.EX2 R56, R56 ;  /* 0x0000003800387308 */ /* 0x000e620000000800 */
[----:B--2---:R-:W-:-:S01]  /*19080*/  FADD.FTZ R64, R15, R62 ;  /* 0x0000003e0f407221 */ /* 0x004fc20000010000 */
[----:B------:R-:W-:Y:S01]  /*19090*/  FADD.FTZ R61, R32, R61 ;  /* 0x0000003d203d7221 */ /* 0x000fe20000010000 */
[----:B------:R-:W-:-:S03]  /*190a0*/  FFMA.FTZ R62, R2, R69, -R50 ;  /* 0x00000045023e7223 */ /* 0x000fc60000010832 */
[----:B------:R-:W-:Y:S01]  /*190b0*/  FADD.FTZ R68, R42, R61 ;  /* 0x0000003d2a447221 */ /* 0x000fe20000010000 */
[----:B------:R-:W-:Y:S01]  /*190c0*/  F2FP.SATFINITE.E4M3.F32.PACK_AB_MERGE_C R42, R59, R42, RZ ;  /* 0x0000002a3b2a723e */ /* 0x000fe200048070ff */
[----:B------:R-:W2:Y:S01]  /*190d0*/  MUFU.EX2 R158, R158 ;  /* 0x0000009e009e7308 */ /* 0x000ea20000000800 */
[----:B---3--:R-:W-:-:S01]  /*190e0*/  FADD.FTZ R41, R37, R64 ;  /* 0x0000004025297221 */ /* 0x008fc20000010000 */
[----:B------:R-:W-:Y:S01]  /*190f0*/  FADD.FTZ R68, R59, R68 ;  /* 0x000000443b447221 */ /* 0x000fe20000010000 */
[----:B------:R-:W-:-:S03]  /*19100*/  F2FP.SATFINITE.E4M3.F32.PACK_AB_MERGE_C R161, R32, R161, R42 ;  /* 0x000000a120a1723e */ /* 0x000fc6000480702a */
[----:B0-----:R-:W-:Y:S02]  /*19110*/  FADD.FTZ R53, R163, R68 ;  /* 0x00000044a3357221 */ /* 0x001fe40000010000 */
[----:B------:R-:W0:Y:S01]  /*19120*/  MUFU.EX2 R29, R29 ;  /* 0x0000001d001d7308 */ /* 0x000e220000000800 */
[----:B-1----:R-:W-:-:S01]  /*19130*/  FADD.FTZ R41, R56, R41 ;  /* 0x0000002938297221 */ /* 0x002fc20000010000 */
[----:B------:R-:W-:Y:S01]  /*19140*/  FADD.FTZ R53, R36, R53 ;  /* 0x0000003524357221 */ /* 0x000fe20000010000 */
[----:B------:R-:W-:-:S03]  /*19150*/  F2FP.SATFINITE.E4M3.F32.PACK_AB_MERGE_C R37, R56, R37, RZ ;  /* 0x000000253825723e */ /* 0x000fc600048070ff */
[----:B------:R-:W-:Y:S01]  /*19160*/  FADD.FTZ R68, R44, R53 ;  /* 0x000000352c447221 */ /* 0x000fe20000010000 */
[----:B------:R-:W-:Y:S01]  /*19170*/  F2FP.SATFINITE.E4M3.F32.PACK_AB_MERGE_C R44, R63, R44, RZ ;  /* 0x0000002c3f2c723e */ /* 0x000fe200048070ff */
[----:B------:R-:W1:Y:S01]  /*19180*/  MUFU.EX2 R45, R45 ;  /* 0x0000002d002d7308 */ /* 0x000e620000000800 */
[----:B--2---:R-:W-:-:S01]  /*19190*/  FADD.FTZ R64, R158, R41 ;  /* 0x000000299e407221 */ /* 0x004fc20000010000 */
[----:B------:R-:W-:Y:S01]  /*191a0*/  FFMA.FTZ R41, R2, R73, -R50 ;  /* 0x0000004902297223 */ /* 0x000fe20000010832 */
[----:B------:R-:W-:-:S01]  /*191b0*/  FADD.FTZ R68, R63, R68 ;  /* 0x000000443f447221 */ /* 0x000fc20000010000 */
[----:B------:R-:W-:Y:S02]  /*191c0*/  F2FP.SATFINITE.E4M3.F32.PACK_AB_MERGE_C R156, R15, R156, R37 ;  /* 0x0000009c0f9c723e */ /* 0x000fe40004807025 */
[----:B------:R-:W-:Y:S01]  /*191d0*/  F2FP.SATFINITE.E4M3.F32.PACK_AB_MERGE_C R163, R36, R163, R44 ;  /* 0x000000a324a3723e */ /* 0x000fe2000480702c */
[----:B------:R-:W-:Y:S01]  /*191e0*/  FADD.FTZ R39, R165, R68 ;  /* 0x00000044a5277221 */ /* 0x000fe20000010000 */
[----:B------:R-:W2:Y:S01]  /*191f0*/  MUFU.EX2 R58, R58 ;  /* 0x0000003a003a7308 */ /* 0x000ea20000000800 */
[----:B0-----:R-:W-:-:S02]  /*19200*/  FADD.FTZ R64, R29, R64 ;  /* 0x000000401d407221 */ /* 0x001fc40000010000 */
[----:B------:R-:W-:-:S04]  /*19210*/  FADD.FTZ R39, R38, R39 ;  /* 0x0000002726277221 */ /* 0x000fc80000010000 */
[----:B------:R-:W-:Y:S01]  /*19220*/  FADD.FTZ R56, R46, R39 ;  /* 0x000000272e387221 */ /* 0x000fe20000010000 */
[----:B------:R-:W0:Y:S01]  /*19230*/  MUFU.EX2 R160, R160 ;  /* 0x000000a000a07308 */ /* 0x000e220000000800 */
[----:B-1----:R-:W-:-:S01]  /*19240*/  FADD.FTZ R51, R45, R64 ;  /* 0x000000402d337221 */ /* 0x002fc20000010000 */
[C---:B------:R-:W-:Y:S01]  /*19250*/  F2FP.SATFINITE.E4M3.F32.PACK_AB_MERGE_C R46, R67.reuse, R46, RZ ;  /* 0x0000002e432e723e */ /* 0x040fe200048070ff */
[----:B------:R-:W-:-:S03]  /*19260*/  FADD.FTZ R56, R67, R56 ;  /* 0x0000003843387221 */ /* 0x000fc60000010000 */
[----:B------:R-:W-:Y:S02]  /*19270*/  F2FP.SATFINITE.E4M3.F32.PACK_AB_MERGE_C R165, R38, R165, R46 ;  /* 0x000000a526a5723e */ /* 0x000fe4000480702e */
[----:B------:R-:W1:Y:S01]  /*19280*/  MUFU.EX2 R33, R33 ;  /* 0x0000002100217308 */ /* 0x000e620000000800 */
[----:B--2---:R-:W-:-:S01]  /*19290*/  FADD.FTZ R57, R58, R51 ;  /* 0x000000333a397221 */ /* 0x004fc20000010000 */
[----:B------:R-:W-:Y:S01]  /*192a0*/  FFMA.FTZ R51, R2, R97, -R50 ;  /* 0x0000006102337223 */ /* 0x000fe20000010832 */
[----:B------:R-:W-:-:S04]  /*192b0*/  F2FP.SATFINITE.E4M3.F32.PACK_AB_MERGE_C R45, R58, R45, RZ ;  /* 0x0000002d3a2d723e */ /* 0x000fc800048070ff */
[----:B------:R-:W-:Y:S01]  /*192c0*/  F2FP.SATFINITE.E4M3.F32.PACK_AB_MERGE_C R158, R29, R158, R45 ;  /* 0x0000009e1d9e723e */ /* 0x000fe2000480702d */
[----:B------:R-:W2:Y:S01]  /*192d0*/  MUFU.EX2 R43, R43 ;  /* 0x0000002b002b7308 */ /* 0x000ea20000000800 */
[----:B0-----:R-:W-:-:S07]  /*192e0*/  FADD.FTZ R64, R160, R57 ;  /* 0x00000039a0407221 */ /* 0x001fce0000010000 */
[----:B------:R-:W0:Y:S01]  /*192f0*/  MUFU.EX2 R60, R60 ;  /* 0x0000003c003c7308 */ /* 0x000e220000000800 */
[----:B-1----:R-:W-:-:S01]  /*19300*/  FADD.FTZ R66, R33, R64 ;  /* 0x0000004021427221 */ /* 0x002fc20000010000 */
[----:B------:R-:W-:Y:S01]  /*19310*/  FFMA.FTZ R64, R2, R77, -R50 ;  /* 0x0000004d02407223 */ /* 0x000fe20000010832 */
[----:B------:R-:W-:-:S04]  /*19320*/  F2FP.SATFINITE.E4M3.F32.PACK_AB_MERGE_C R50, R10, R7, RZ ;  /* 0x000000070a32723e */ /* 0x000fc800048070ff */
[----:B------:R-:W-:Y:S01]  /*19330*/  F2FP.SATFINITE.E4M3.F32.PACK_AB_MERGE_C R153, R6, R153, R50 ;  /* 0x000000990699723e */ /* 0x000fe20004807032 */
[----:B------:R-:W1:Y:S01]  /*19340*/  MUFU.EX2 R162, R162 ;  /* 0x000000a200a27308 */ /* 0x000e620000000800 */
[----:B--2---:R-:W-:-:S07]  /*19350*/  FADD.FTZ R57, R43, R66 ;  /* 0x000000422b397221 */ /* 0x004fce0000010000 */
[----:B------:R-:W2:Y:S01]  /*19360*/  MUFU.EX2 R35, R35 ;  /* 0x0000002300237308 */ /* 0x000ea20000000800 */
[----:B0-----:R-:W-:-:S01]  /*19370*/  FADD.FTZ R57, R60, R57 ;  /* 0x000000393c397221 */ /* 0x001fc20000010000 */
[----:B------:R-:W-:Y:S01]  /*19380*/  F2FP.SATFINITE.E4M3.F32.PACK_AB_MERGE_C R60, R60, R43, RZ ;  /* 0x0000002b3c3c723e */ /* 0x000fe200048070ff */
[----:B------:R-:W-:-:S03]  /*19390*/  FADD.FTZ R43, R167, R56 ;  /* 0x00000038a72b7221 */ /* 0x000fc60000010000 */
[----:B------:R-:W-:Y:S01]  /*193a0*/  F2FP.SATFINITE.E4M3.F32.PACK_AB_MERGE_C R160, R33, R160, R60 ;  /* 0x000000a021a0723e */ /* 0x000fe2000480703c */
[----:B------:R-:W-:-:S01]  /*193b0*/  FADD.FTZ R43, R40, R43 ;  /* 0x0000002b282b7221 */ /* 0x000fc20000010000 */
        /* <DEDUP_REMOVED lines=28> */
[C---:B-1----:R-:W-:Y:S01]  /*19580*/  FADD.FTZ R10, R71.reuse, R34 ;  /* 0x00000022470a7221 */ /* 0x042fe20000010000 */
[----:B------:R-:W-:-:S04]  /*19590*/  F2FP.SATFINITE.E4M3.F32.PACK_AB_MERGE_C R48, R71, R48, RZ ;  /* 0x000000304730723e */ /* 0x000fc800048070ff */
[----:B------:R-:W-:Y:S02]  /*195a0*/  F2FP.SATFINITE.E4M3.F32.PACK_AB_MERGE_C R167, R40, R167, R48 ;  /* 0x000000a728a7723e */ /* 0x000fe40004807030 */
[C---:B--2---:R-:W-:Y:S01]  /*195b0*/  F2FP.SATFINITE.E4M3.F32.PACK_AB_MERGE_C R34, R54.reuse, R11, RZ ;  /* 0x0000000b3622723e */ /* 0x044fe200048070ff */
[----:B------:R-:W-:-:S03]  /*195c0*/  FADD.FTZ R11, R54, R39 ;  /* 0x00000027360b7221 */ /* 0x000fc60000010000 */
[----:B------:R-:W-:Y:S01]  /*195d0*/  F2FP.SATFINITE.E4M3.F32.PACK_AB_MERGE_C R166, R7, R166, R34 ;  /* 0x000000a607a6723e */ /* 0x000fe20004807022 */
[----:B------:R-:W-:Y:S06]  /*195e0*/  @!P0 BRA `(.L_x_3228) ;  /* 0x0000000000048947 */ /* 0x000fec0003800000 */
[----:B------:R-:W-:Y:S01]  /*195f0*/  BPT.TRAP 0x1 ;  /* 0x000000040000795c */ /* 0x000fe20000300000 */
.L_x_3228:
[----:B------:R0:W1:Y:S01]  /*19600*/  SYNCS.PHASECHK.TRANS64.TRYWAIT P1, [R4+URZ+0x38850], R14 ;  /* 0x0388500e040075a7 */ /* 0x000062000802017f */
[----:B------:R-:W-:Y:S05]  /*19610*/  @!P0 BRA `(.L_x_3229) ;  /* 0x0000000000048947 */ /* 0x000fea0003800000 */
[----:B------:R-:W-:Y:S01]  /*19620*/  BPT.TRAP 0x1 ;  /* 0x000000040000795c */ /* 0x000fe20000300000 */
.L_x_3229:
[----:B------:R-:W-:Y:S04]  /*19630*/  BSSY B0, `(.L_x_3230) ;  /* 0x0000004000007945 */ /* 0x000fe80003800000 */
[----:B-1----:R-:W-:Y:S05]  /*19640*/  @P1 BRA `(.L_x_3231) ;  /* 0x0000000000081947 */ /* 0x002fea0003800000 */
[----:B------:R-:W1:Y:S02]  /*19650*/  SYNCS.PHASECHK.TRANS64.TRYWAIT P1, [R4+URZ+0x38850], R14 ;  /* 0x0388500e040075a7 */ /* 0x000e64000802017f */
[----:B-1----:R-:W-:Y:S05]  /*19660*/  @!P1 BRA `(.L_x_3232) ;  /* 0x0000018800b09947 */ /* 0x002fea0003800000 */
.L_x_3231:
[----:B------:R-:W-:Y:S05]  /*19670*/  BSYNC B0 ;  /* 0x0000000000007941 */ /* 0x000fea0003800000 */
.L_x_3230:
[----:B------:R-:W-:Y:S05]  /*19680*/  WARPSYNC.ALL ;  /* 0x0000000000007948 */ /* 0x000fea0003800000 */
[----:B------:R-:W-:Y:S01]  /*19690*/  R2UR UR4, R216 ;  /* 0x00000000d80472ca */ /* 0x000fe200000e0000 */
[----:B------:R2:W-:Y:S01]  /*196a0*/  BAR.SYNC.DEFER_BLOCKING R5, 0x100 ;  /* 0x000400050000751d */ /* 0x0005e20000010000 */
[----:B------:R-:W-:Y:S02]  /*196b0*/  IMAD.MOV.U32 R25, RZ, RZ, 0x40000040 ;  /* 0x40000040ff197424 */ /* 0x000fe400078e00ff */
[----:B------:R-:W-:Y:S02]  /*196c0*/  IMAD.MOV.U32 R15, RZ, RZ, 0x40000040 ;  /* 0x40000040ff0f7424 */ /* 0x000fe400078e00ff */
[----:B------:R-:W-:Y:S01]  /*196d0*/  IMAD.MOV.U32 R7, RZ, RZ, 0x40000040 ;  /* 0x40000040ff077424 */ /* 0x000fe200078e00ff */
[----:B------:R-:W-:-:S02]  /*196e0*/  R2UR UR7, R25 ;  /* 0x00000000190772ca */ /* 0x000fc400000e0000 */
[----:B------:R-:W-:Y:S02]  /*196f0*/  R2UR UR19, R25 ;  /* 0x00000000191372ca */ /* 0x000fe400000e0000 */
[----:B------:R-:W-:Y:S02]  /*19700*/  R2UR UR11, R15 ;  /* 0x000000000f0b72ca */ /* 0x000fe400000e0000 */
[----:B------:R-:W-:Y:S01]  /*19710*/  UIADD3 UR4, UR4, 0x400, URZ ;  /* 0x0000040004047890 */ /* 0x000fe2000fffe03f */
[----:B------:R-:W-:-:S03]  /*19720*/  R2UR UR15, R7 ;  /* 0x00000000070f72ca */ /* 0x000fc600000e0000 */
[----:B------:R-:W-:-:S04]  /*19730*/  USHF.R.U32.HI UR4, URZ, 0x4, UR4 ;  /* 0x000000043f047899 */ /* 0x000fc80008011604 */
[----:B------:R-:W-:-:S04]  /*19740*/  ULOP3.LUT UR4, UR4, 0x3fff, URZ, 0xc0, !UPT ;  /* 0x00003fff04047892 */ /* 0x000fc8000f8ec03f */
[----:B------:R-:W-:-:S06]  /*19750*/  ULOP3.LUT UR41, UR4, 0x10000, URZ, 0xfc, !UPT ;  /* 0x0001000004297892 */ /* 0x000fcc000f8efc3f */
[----:B------:R-:W-:-:S04]  /*19760*/  LEA R24, R222, UR41, 0xb ;  /* 0x00000029de187c11 */ /* 0x000fc8000f8e58ff */
[C---:B------:R-:W-:Y:S01]  /*19770*/  R2UR UR6, R24.reuse ;  /* 0x00000000180672ca */ /* 0x040fe200000e0000 */
[C---:B01----:R-:W-:Y:S02]  /*19780*/  VIADD R14, R24.reuse, 0x2 ;  /* 0x00000002180e7836 */ /* 0x043fe40000000000 */
[C---:B------:R-:W-:Y:S01]  /*19790*/  VIADD R6, R24.reuse, 0x4 ;  /* 0x0000000418067836 */ /* 0x040fe20000000000 */
[----:B------:R-:W-:Y:S02]  /*197a0*/  IADD3 R24, R24, 0x6, RZ ;  /* 0x0000000618187810 */ /* 0x000fe40007ffe0ff */
[----:B------:R-:W-:Y:S02]  /*197b0*/  R2UR UR10, R14 ;  /* 0x000000000e0a72ca */ /* 0x000fe400000e0000 */
[----:B------:R-:W-:Y:S02]  /*197c0*/  R2UR UR18, R24 ;  /* 0x00000000181272ca */ /* 0x000fe400000e0000 */
[----:B------:R-:W-:Y:S01]  /*197d0*/  WARPGROUP.ARRIVE ;  /* 0x00000000000079c5 */ /* 0x000fe20000000000 */
[----:B------:R-:W-:-:S05]  /*197e0*/  R2UR UR14, R6 ;  /* 0x00000000060e72ca */ /* 0x000fca00000e0000 */
        /* <DEDUP_REMOVED lines=14> */
[----:B--2---:R-:W-:Y:S05]  /*198d0*/  @!P0 BRA `(.L_x_3233) ;  /* 0x0000000000048947 */ /* 0x004fea0003800000 */
[----:B------:R-:W-:Y:S01]  /*198e0*/  BPT.TRAP 0x1 ;  /* 0x000000040000795c */ /* 0x000fe20000300000 */
.L_x_3233:
[----:B------:R-:W2:Y:S01]  /*198f0*/  LDL R6, [R1+0x2c] ;  /* 0x00002c0001067983 */ /* 0x000ea20000100800 */
[----:B------:R-:W0:Y:S03]  /*19900*/  LDC R5, c[0x0][0x448] ;  /* 0x00011200ff057b82 */ /* 0x000e260000000800 */
[----:B------:R-:W3:Y:S04]  /*19910*/  LDL R15, [R1+0x24] ;  /* 0x00002400010f7983 */ /* 0x000ee80000100800 */
[----:B------:R-:W3:Y:S04]  /*19920*/  LDL R14, [R1+0x30] ;  /* 0x00003000010e7983 */ /* 0x000ee80000100800 */
[----:B------:R-:W4:Y:S01]  /*19930*/  LDL R7, [R1+0x38] ;  /* 0x0000380001077983 */ /* 0x000f220000100800 */
[----:B------:R-:W-:Y:S01]  /*19940*/  VIADD R4, R4, 0x38860 ;  /* 0x0003886004047836 */ /* 0x000fe20000000000 */
[----:B0-----:R-:W-:Y:S01]  /*19950*/  ISETP.NE.AND P1, PT, R5, 0x1, PT ;  /* 0x000000010500780c */ /* 0x001fe20003f25270 */
[----:B------:R-:W-:-:S05]  /*19960*/  IMAD.U32 R5, RZ, RZ, UR37 ;  /* 0x00000025ff057e24 */ /* 0x000fca000f8e00ff */
[----:B------:R-:W-:-:S04]  /*19970*/  PRMT R4, R5, 0x654, R4 ;  /* 0x0000065405047816 */ /* 0x000fc80000000004 */
[----:B------:R0:W-:Y:S03]  /*19980*/  SYNCS.ARRIVE.TRANS64.RED.A1T0 RZ, [R4+URZ], RZ ;  /* 0x000000ff04ff79a7 */ /* 0x0001e6000810043f */
[----:B------:R-:W2:Y:S08]  /*19990*/  @P1 LDC R5, c[0x0][0x44c] ;  /* 0x00011300ff051b82 */ /* 0x000eb00000000800 */
[----:B0-----:R-:W0:Y:S01]  /*199a0*/  @P1 LDC R4, c[0x0][0x450] ;  /* 0x00011400ff041b82 */ /* 0x001e220000000800 */
[----:B--2---:R-:W-:-:S05]  /*199b0*/  @P1 IMAD.HI.U32 R5, R6, R5, RZ ;  /* 0x0000000506051227 */ /* 0x004fca00078e00ff */
[----:B0-----:R-:W-:-:S04]  /*199c0*/  @P1 SHF.R.U32.HI R6, RZ, R4, R5 ;  /* 0x00000004ff061219 */ /* 0x001fc80000011605 */
[----:B---3--:R-:W-:-:S04]  /*199d0*/  IADD3 R4, R6, R14, -R15 ;  /* 0x0000000e06047210 */ /* 0x008fc80007ffe80f */
[----:B------:R-:W-:-:S04]  /*199e0*/  SHF.R.S32.HI R5, RZ, 0x1f, R4 ;  /* 0x0000001fff057819 */ /* 0x000fc80000011404 */
[----:B------:R-:W-:Y:S01]  /*199f0*/  LEA.HI R5, R5, R4, RZ, 0x7 ;  /* 0x0000000405057211 */ /* 0x000fe200078f38ff */
[----:B------:R-:W-:-:S03]  /*19a00*/  VIADD R4, R168, 0xfffffffe ;  /* 0xfffffffea8047836 */ /* 0x000fc60000000000 */
[----:B------:R-:W-:-:S04]  /*19a10*/  SHF.R.S32.HI R5, RZ, 0x7, R5 ;  /* 0x00000007ff057819 */ /* 0x000fc80000011405 */
[----:B----4-:R-:W-:-:S04]  /*19a20*/  VIMNMX R7, R7, R5, !PT ;  /* 0x0000000507077248 */ /* 0x010fc80007fe0100 */
[----:B------:R-:W-:Y:S01]  /*19a30*/  ISETP.GE.AND P1, PT, R4, R7, PT ;  /* 0x000000070400720c */ /* 0x000fe20003f26270 */
[----:B------:R0:W-:-:S12]  /*19a40*/  STL [R1+0x34], R7 ;  /* 0x0000340701007387 */ /* 0x0001d80000100800 */
[----:B0-----:R-:W-:Y:S05]  /*19a50*/  @!P1 BRA `(.L_x_3234) ;  /* 0x0000002c00f89947 */ /* 0x001fea0003800000 */
[----:B------:R-:W-:Y:S02]  /*19a60*/  IMAD.MOV.U32 R15, RZ, RZ, R0 ;  /* 0x000000ffff0f7224 */ /* 0x000fe400078e0000 */
[----:B------:R-:W-:-:S07]  /*19a70*/  IMAD.MOV.U32 R14, RZ, RZ, R3 ;  /* 0x000000ffff0e7224 */ /* 0x000fce00078e0003 */
.L_x_3246:
[----:B------:R-:W-:Y:S01]  /*19a80*/  IADD3 R222, R222, 0x1, RZ ;  /* 0x00000001dede7810 */ /* 0x000fe20007ffe0ff */
[----:B------:R-:W-:Y:S05]  /*19a90*/  YIELD ;  /* 0x0000000000007946 */ /* 0x000fea0003800000 */
[----:B------:R-:W-:-:S04]  /*19aa0*/  ISETP.NE.AND P1, PT, R222, 0x2, PT ;  /* 0x00000002de00780c */ /* 0x000fc80003f25270 */
[----:B------:R-:W-:Y:S02]  /*19ab0*/  SEL R7, R222, RZ, P1 ;  /* 0x000000ffde077207 */ /* 0x000fe40000800000 */
[----:B------:R-:W-:-:S03]  /*19ac0*/  SEL R0, RZ, 0x1, P1 ;  /* 0x00000001ff007807 */ /* 0x000fc60000800000 */
[----:B------:R-:W-:Y:S01]  /*19ad0*/  IMAD.MOV.U32 R222, RZ, RZ, R7 ;  /* 0x000000ffffde7224 */ /* 0x000fe200078e0007 */
[----:B------:R-:W-:Y:S01]  /*19ae0*/  LOP3.LUT R223, R223, R0, RZ, 0x3c, !PT ;  /* 0x00000000dfdf7212 */ /* 0x000fe200078e3cff */
[----:B------:R-:W-:Y:S06]  /*19af0*/  @!P0 BRA `(.L_x_3235) ;  /* 0x0000000000048947 */ /* 0x000fec0003800000 */
[----:B------:R-:W-:Y:S01]  /*19b00*/  BPT.TRAP 0x1 ;  /* 0x000000040000795c */ /* 0x000fe20000300000 */
.L_x_3235:
[----:B------:R-:W-:Y:S01]  /*19b10*/  IMAD R5, R222, 0x8, R216 ;  /* 0x00000008de057824 */ /* 0x000fe200078e02d8 */
[----:B------:R-:W-:-:S04]  /*19b20*/  SHF.L.U32 R6, R223, 0x1f, RZ ;  /* 0x0000001fdf067819 */ /* 0x000fc800000006ff */
[----:B------:R0:W1:Y:S01]  /*19b30*/  SYNCS.PHASECHK.TRANS64.TRYWAIT P1, [R5+URZ+0x38830], R6 ;  /* 0x03883006050075a7 */ /* 0x000062000802017f */
[----:B------:R-:W-:Y:S05]  /*19b40*/  @!P0 BRA `(.L_x_3236) ;  /* 0x0000000000048947 */ /* 0x000fea0003800000 */
[----:B------:R-:W-:Y:S01]  /*19b50*/  BPT.TRAP 0x1 ;  /* 0x000000040000795c */ /* 0x000fe20000300000 */
.L_x_3236:
[----:B------:R-:W-:Y:S01]  /*19b60*/  LEA R20, R7, UR40, 0xb ;  /* 0x0000002807147c11 */ /* 0x000fe2000f8e58ff */
[----:B------:R-:W-:-:S04]  /*19b70*/  IMAD.MOV.U32 R21, RZ, RZ, 0x40000040 ;  /* 0x40000040ff157424 */ /* 0x000fc800078e00ff */
[C---:B------:R-:W-:Y:S02]  /*19b80*/  VIADD R152, R20.reuse, 0x2 ;  /* 0x0000000214987836 */ /* 0x040fe40000000000 */
[----:B------:R-:W-:Y:S01]  /*19b90*/  VIADD R0, R20, 0x4 ;  /* 0x0000000414007836 */ /* 0x000fe20000000000 */
[----:B-1----:R-:W-:Y:S06]  /*19ba0*/  @P1 BRA `(.L_x_3237) ;  /* 0x0000000000081947 */ /* 0x002fec0003800000 */
[----:B------:R-:W1:Y:S02]  /*19bb0*/  SYNCS.PHASECHK.TRANS64.TRYWAIT P1, [R5+URZ+0x38830], R6 ;  /* 0x03883006050075a7 */ /* 0x000e64000802017f */
[----:B-1----:R-:W-:Y:S05]  /*19bc0*/  @!P1 BRA `(.L_x_3238) ;  /* 0x00000184006c9947 */ /* 0x002fea0003800000 */
.L_x_3237:
[----:B------:R2:W-:Y:S04]  /*19bd0*/  STL.64 [R1+0x1a8], R10 ;  /* 0x0001a80a01007387 */ /* 0x0005e80000100a00 */
[----:B--2---:R-:W2:Y:S04]  /*19be0*/  LDL.64 R10, [R1+0x18] ;  /* 0x00001800010a7983 */ /* 0x004ea80000100a00 */
[----:B------:R0:W-:Y:S04]  /*19bf0*/  STL.64 [R1+0x1a0], R6 ;  /* 0x0001a00601007387 */ /* 0x0001e80000100a00 */
[----:B01----:R-:W3:Y:S01]  /*19c00*/  LDL.64 R6, [R1+0x10] ;  /* 0x0000100001067983 */ /* 0x003ee20000100a00 */
[----:B------:R-:W-:Y:S05]  /*19c10*/  WARPSYNC.ALL ;  /* 0x0000000000007948 */ /* 0x000fea0003800000 */
[----:B------:R-:W-:Y:S01]  /*19c20*/  VIADD R154, R20, 0x6 ;  /* 0x00000006149a7836 */ /* 0x000fe20000000000 */
[----:B------:R-:W-:Y:S01]  /*19c30*/  R2UR UR10, R152 ;  /* 0x00000000980a72ca */ /* 0x000fe200000e0000 */
[----:B------:R-:W-:Y:S01]  /*19c40*/  IMAD.MOV.U32 R153, RZ, RZ, 0x40000040 ;  /* 0x40000040ff997424 */ /* 0x000fe200078e00ff */
[----:B------:R-:W-:Y:S01]  /*19c50*/  MOV R152, R0 ;  /* 0x0000000000987202 */ /* 0x000fe20000000f00 */
[----:B------:R-:W-:Y:S01]  /*19c60*/  IMAD.MOV.U32 R155, RZ, RZ, 0x40000040 ;  /* 0x40000040ff9b7424 */ /* 0x000fe200078e00ff */
[C---:B------:R-:W-:Y:S01]  /*19c70*/  R2UR UR6, R20.reuse ;  /* 0x00000000140672ca */ /* 0x040fe200000e0000 */
[----:B------:R-:W-:Y:S01]  /*19c80*/  VIADD R156, R20, 0x404 ;  /* 0x00000404149c7836 */ /* 0x000fe20000000000 */
[----:B------:R-:W-:Y:S01]  /*19c90*/  R2UR UR7, R21 ;  /* 0x00000000150772ca */ /* 0x000fe200000e0000 */
[----:B------:R-:W-:Y:S01]  /*19ca0*/  IMAD.MOV.U32 R157, RZ, RZ, 0x40000040 ;  /* 0x40000040ff9d7424 */ /* 0x000fe200078e00ff */
[----:B------:R-:W-:Y:S01]  /*19cb0*/  R2UR UR14, R152 ;  /* 0x00000000980e72ca */ /* 0x000fe200000e0000 */
[----:B------:R-:W-:Y:S01]  /*19cc0*/  VIADD R152, R20, 0x400 ;  /* 0x0000040014987836 */ /* 0x000fe20000000000 */
[----:B------:R-:W-:Y:S01]  /*19cd0*/  R2UR UR4, R8 ;  /* 0x00000000080472ca */ /* 0x000fe200000e0000 */
[----:B------:R0:W-:Y:S01]  /*19ce0*/  STL.64 [R1+0x198], R4 ;  /* 0x0001980401007387 */ /* 0x0001e20000100a00 */
[----:B------:R-:W-:-:S02]  /*19cf0*/  R2UR UR5, R9 ;  /* 0x00000000090572ca */ /* 0x000fc400000e0000 */
[----:B------:R-:W-:Y:S01]  /*19d00*/  R2UR UR18, R154 ;  /* 0x000000009a1272ca */ /* 0x000fe200000e0000 */
[----:B------:R-:W-:Y:S01]  /*19d10*/  VIADD R154, R20, 0x402 ;  /* 0x00000402149a7836 */ /* 0x000fe20000000000 */
[C---:B------:R-:W-:Y:S02]  /*19d20*/  R2UR UR11, R153.reuse ;  /* 0x00000000990b72ca */ /* 0x040fe400000e0000 */
[----:B------:R-:W-:Y:S02]  /*19d30*/  R2UR UR15, R153 ;  /* 0x00000000990f72ca */ /* 0x000fe400000e0000 */
[----:B------:R-:W-:Y:S02]  /*19d40*/  R2UR UR19, R155 ;  /* 0x000000009b1372ca */ /* 0x000fe400000e0000 */
[----:B------:R-:W-:Y:S01]  /*19d50*/  R2UR UR22, R152 ;  /* 0x00000000981672ca */ /* 0x000fe200000e0000 */
[----:B0-----:R-:W4:Y:S01]  /*19d60*/  LDL.64 R4, [R1+0x8] ;  /* 0x0000080001047983 */ /* 0x001f220000100a00 */
[----:B------:R-:W-:Y:S01]  /*19d70*/  R2UR UR23, R153 ;  /* 0x00000000991772ca */ /* 0x000fe200000e0000 */
[----:B------:R-:W-:Y:S01]  /*19d80*/  VIADD R20, R20, 0x406 ;  /* 0x0000040614147836 */ /* 0x000fe20000000000 */
[----:B------:R-:W-:Y:S01]  /*19d90*/  R2UR UR26, R154 ;  /* 0x000000009a1a72ca */ /* 0x000fe200000e0000 */
[----:B------:R-:W-:Y:S01]  /*19da0*/  IMAD.MOV.U32 R21, RZ, RZ, 0x40000040 ;  /* 0x40000040ff157424 */ /* 0x000fe200078e00ff */
[----:B------:R-:W-:-:S02]  /*19db0*/  R2UR UR27, R155 ;  /* 0x000000009b1b72ca */ /* 0x000fc400000e0000 */
[----:B------:R-:W-:Y:S02]  /*19dc0*/  R2UR UR30, R156 ;  /* 0x000000009c1e72ca */ /* 0x000fe400000e0000 */
[----:B------:R-:W-:Y:S02]  /*19dd0*/  R2UR UR31, R157 ;  /* 0x000000009d1f72ca */ /* 0x000fe400000e0000 */
[----:B------:R-:W-:Y:S01]  /*19de0*/  WARPGROUP.ARRIVE ;  /* 0x00000000000079c5 */ /* 0x000fe20000000000 */
[----:B------:R-:W-:Y:S02]  /*19df0*/  R2UR UR34, R20 ;  /* 0x00000000142272ca */ /* 0x000fe400000e0000 */
[----:B------:R-:W-:Y:S02]  /*19e00*/  R2UR UR35, R21 ;  /* 0x00000000152372ca */ /* 0x000fe400000e0000 */
[----:B------:R-:W4:Y:S01]  /*19e10*/  LDL.64 R20, [R1] ;  /* 0x0000000001147983 */ /* 0x000f220000100a00 */
[----:B------:R-:W-:Y:S03]  /*19e20*/  QGMMA.64x128x32.F32.E4M3.E4M3 R152, gdesc[UR4], RZ, !UPT, gsb0 ;  /* 0x01e00000049879f3 */ /* 0x000fe6000c0008ff */
[----:B------:R-:W-:-:S02]  /*19e30*/  WARPGROUP.DEPBAR.LE gsb0, 0x0 ;  /* 0x00008000000079c5 */ /* 0x000fc40000010000 */
[----:B------:R-:W-:Y:S01]  /*19e40*/  WARPGROUP.ARRIVE ;  /* 0x00000000000079c5 */ /* 0x000fe20000000000 */
[----:B--2---:R-:W-:Y:S02]  /*19e50*/  R2UR UR8, R10 ;  /* 0x000000000a0872ca */ /* 0x004fe400000e0000 */
[----:B------:R-:W-:Y:S02]  /*19e60*/  R2UR UR9, R11 ;  /* 0x000000000b0972ca */ /* 0x000fe400000e0000 */
[----:B------:R-:W-:Y:S01]  /*19e70*/  R2UR UR24, R228 ;  /* 0x00000000e41872ca */ /* 0x000fe200000e0000 */
[----:B------:R0:W5:Y:S10]  /*19e80*/  LDL.LU.64 R10, [R1+0x1a8] ;  /* 0x0001a800010a7983 */ /* 0x0001740000300a00 */
[----:B------:R-:W-:Y:S01]  /*19e90*/  QGMMA.64x128x32.F32.E4M3.E4M3 R152, gdesc[UR8], R152, gsb0 ;  /* 0x01e00000089879f3 */ /* 0x000fe20008000898 */
[----:B---3--:R-:W-:-:S02]  /*19ea0*/  R2UR UR12, R6 ;  /* 0x00000000060c72ca */ /* 0x008fc400000e0000 */
[----:B------:R-:W-:Y:S02]  /*19eb0*/  R2UR UR13, R7 ;  /* 0x00000000070d72ca */ /* 0x000fe400000e0000 */
[----:B------:R-:W-:Y:S01]  /*19ec0*/  R2UR UR25, R229 ;  /* 0x00000000e51972ca */ /* 0x000fe200000e0000 */
[----:B------:R0:W5:Y:S01]  /*19ed0*/  LDL.LU.64 R6, [R1+0x1a0] ;  /* 0x0001a00001067983 */ /* 0x0001620000300a00 */
[----:B------:R-:W-:Y:S02]  /*19ee0*/  WARPGROUP.DEPBAR.LE gsb0, 0x0 ;  /* 0x00008000000079c5 */ /* 0x000fe40000010000 */
[----:B------:R-:W-:-:S07]  /*19ef0*/  WARPGROUP.ARRIVE ;  /* 0x00000000000079c5 */ /* 0x000fce0000000000 */
[----:B------:R-:W-:Y:S01]  /*19f00*/  QGMMA.64x128x32.F32.E4M3.E4M3 R152, gdesc[UR12], R152, gsb0 ;  /* 0x01e000000c9879f3 */ /* 0x000fe20008000898 */
[----:B----4-:R-:W-:Y:S02]  /*19f10*/  R2UR UR16, R4 ;  /* 0x00000000041072ca */ /* 0x010fe400000e0000 */
[----:B------:R-:W-:Y:S02]  /*19f20*/  R2UR UR17, R5 ;  /* 0x00000000051172ca */ /* 0x000fe400000e0000 */
[----:B------:R-:W-:Y:S01]  /*19f30*/  R2UR UR20, R20 ;  /* 0x00000000141472ca */ /* 0x000fe200000e0000 */
[----:B------:R0:W5:Y:S01]  /*19f40*/  LDL.LU.64 R4, [R1+0x198] ;  /* 0x0001980001047983 */ /* 0x0001620000300a00 */
[----:B------:R-:W-:Y:S01]  /*19f50*/  R2UR UR21, R21 ;  /* 0x00000000151572ca */ /* 0x000fe200000e0000 */
[----:B------:R-:W-:Y:S02]  /*19f60*/  WARPGROUP.DEPBAR.LE gsb0, 0x0 ;  /* 0x00008000000079c5 */ /* 0x000fe40000010000 */
[----:B------:R-:W-:-:S06]  /*19f70*/  WARPGROUP.ARRIVE ;  /* 0x00000000000079c5 */ /* 0x000fcc0000000000 */
[----:B------:R-:W-:Y:S03]  /*19f80*/  QGMMA.64x128x32.F32.E4M3.E4M3 R152, gdesc[UR16], R152, gsb0 ;  /* 0x01e00000109879f3 */ /* 0x000fe60008000898 */
[----:B------:R-:W-:Y:S02]  /*19f90*/  WARPGROUP.DEPBAR.LE gsb0, 0x0 ;  /* 0x00008000000079c5 */ /* 0x000fe40000010000 */
[----:B------:R-:W-:-:S07]  /*19fa0*/  WARPGROUP.ARRIVE ;  /* 0x00000000000079c5 */ /* 0x000fce0000000000 */
[----:B------:R-:W-:Y:S01]  /*19fb0*/  QGMMA.64x128x32.F32.E4M3.E4M3 R152, gdesc[UR20], R152, gsb0 ;  /* 0x01e00000149879f3 */ /* 0x000fe20008000898 */
[----:B------:R-:W-:Y:S02]  /*19fc0*/  R2UR UR28, R226 ;  /* 0x00000000e21c72ca */ /* 0x000fe400000e0000 */
[----:B------:R-:W-:Y:S01]  /*19fd0*/  R2UR UR29, R227 ;  /* 0x00000000e31d72ca */ /* 0x000fe200000e0000 */
[----:B------:R-:W-:Y:S02]  /*19fe0*/  WARPGROUP.DEPBAR.LE gsb0, 0x0 ;  /* 0x00008000000079c5 */ /* 0x000fe40000010000 */
[----:B------:R-:W-:-:S06]  /*19ff0*/  WARPGROUP.ARRIVE ;  /* 0x00000000000079c5 */ /* 0x000fcc0000000000 */
[----:B------:R-:W-:Y:S01]  /*1a000*/  QGMMA.64x128x32.F32.E4M3.E4M3 R152, gdesc[UR24], R152, gsb0 ;  /* 0x01e00000189879f3 */ /* 0x000fe20008000898 */
[----:B------:R-:W-:Y:S02]  /*1a010*/  R2UR UR32, R12 ;  /* 0x000000000c2072ca */ /* 0x000fe400000e0000 */
[----:B------:R-:W-:Y:S01]  /*1a020*/  R2UR UR33, R13 ;  /* 0x000000000d2172ca */ /* 0x000fe200000e0000 */
[----:B------:R-:W-:Y:S02]  /*1a030*/  WARPGROUP.DEPBAR.LE gsb0, 0x0 ;  /* 0x00008000000079c5 */ /* 0x000fe40000010000 */
[----:B------:R-:W-:-:S06]  /*1a040*/  WARPGROUP.ARRIVE ;  /* 0x00000000000079c5 */ /* 0x000fcc0000000000 */
[----:B------:R-:W-:Y:S03]  /*1a050*/  QGMMA.64x128x32.F32.E4M3.E4M3 R152, gdesc[UR28], R152, gsb0 ;  /* 0x01e000001c9879f3 */ /* 0x000fe60008000898 */
[----:B------:R-:W1:Y:S01]  /*1a060*/  S2R R3, SR_TID.X ;  /* 0x0000000000037919 */ /* 0x000e620000002100 */
[----:B------:R-:W-:Y:S02]  /*1a070*/  WARPGROUP.DEPBAR.LE gsb0, 0x0 ;  /* 0x00008000000079c5 */ /* 0x000fe40000010000 */
[----:B------:R-:W-:-:S06]  /*1a080*/  WARPGROUP.ARRIVE ;  /* 0x00000000000079c5 */ /* 0x000fcc0000000000 */
[----:B------:R-:W-:Y:S01]  /*1a090*/  QGMMA.64x128x32.F32.E4M3.E4M3 R152, gdesc[UR32], R152, gsb0 ;  /* 0x01e00000209879f3 */ /* 0x000fe20008000898 */
[----:B-1----:R-:W-:-:S04]  /*1a0a0*/  SHF.R.U32.HI R3, RZ, 0x7, R3 ;  /* 0x00000007ff037819 */ /* 0x002fc80000011603 */
[----:B------:R-:W-:Y:S01]  /*1a0b0*/  IADD3 R21, -R3, 0xb, RZ ;  /* 0x0000000b03157810 */ /* 0x000fe20007ffe1ff */
[----:B------:R-:W-:-:S04]  /*1a0c0*/  WARPGROUP.DEPBAR.LE gsb0, 0x0 ;  /* 0x00008000000079c5 */ /* 0x000fc80000010000 */
[----:B------:R0:W-:Y:S06]  /*1a0d0*/  BAR.ARV R21, 0x100 ;  /* 0x000400150000751d */ /* 0x0001ec0000002000 */
[----:B------:R-:W-:Y:S05]  /*1a0e0*/  @!P0 BRA `(.L_x_3239) ;  /* 0x0000000000048947 */ /* 0x000fea0003800000 */
[----:B------:R-:W-:Y:S01]  /*1a0f0*/  BPT.TRAP 0x1 ;  /* 0x000000040000795c */ /* 0x000fe20000300000 */
.L_x_3239:
[----:B------:R1:W-:Y:S01]  /*1a100*/  STL [R1+0x1a0], R8 ;  /* 0x0001a00801007387 */ /* 0x0003e20000100800 */
[----:B------:R-:W2:Y:S03]  /*1a110*/  LDC R3, c[0x0][0x448] ;  /* 0x00011200ff037b82 */ /* 0x000ea60000000800 */
[----:B------:R-:W3:Y:S04]  /*1a120*/  LDL R0, [R1+0x58] ;  /* 0x0000580001007983 */ /* 0x000ee80000100800 */
[----:B-1----:R-:W3:Y:S04]  /*1a130*/  LDL R8, [R1+0x2c] ;  /* 0x00002c0001087983 */ /* 0x002ee80000100800 */
[----:B-----5:R1:W-:Y:S04]  /*1a140*/  STL [R1+0x19c], R7 ;  /* 0x00019c0701007387 */ /* 0x0203e80000100800 */
[----:B-1----:R-:W4:Y:S04]  /*1a150*/  LDL R7, [R1+0x44] ;  /* 0x0000440001077983 */ /* 0x002f280000100800 */
[----:B------:R1:W-:Y:S04]  /*1a160*/  STL [R1+0x198], R6 ;  /* 0x0001980601007387 */ /* 0x0003e80000100800 */
[----:B------:R-:W4:Y:S04]  /*1a170*/  LDL R225, [R1+0x24] ;  /* 0x0000240001e17983 */ /* 0x000f280000100800 */
[----:B-1----:R-:W4:Y:S01]  /*1a180*/  LDL R6, [R1+0x30] ;  /* 0x0000300001067983 */ /* 0x002f220000100800 */
[----:B--2---:R-:W-:-:S13]  /*1a190*/  ISETP.NE.AND P1, PT, R3, 0x1, PT ;  /* 0x000000010300780c */ /* 0x004fda0003f25270 */
[----:B------:R-:W1:Y:S08]  /*1a1a0*/  @P1 LDC R20, c[0x0][0x44c] ;  /* 0x00011300ff141b82 */ /* 0x000e700000000800 */
[----:B------:R-:W2:Y:S01]  /*1a1b0*/  @P1 LDC R3, c[0x0][0x450] ;  /* 0x00011400ff031b82 */ /* 0x000ea20000000800 */
[----:B---3--:R-:W-:Y:S02]  /*1a1c0*/  IADD3 R0, R0, R8, RZ ;  /* 0x0000000800007210 */ /* 0x008fe40007ffe0ff */
[----:B------:R-:W-:Y:S01]  /*1a1d0*/  LOP3.LUT R23, R23, 0xfffffeff, RZ, 0xc0, !PT ;  /* 0xfffffeff17177812 */ /* 0x000fe200078ec0ff */
[----:B------:R3:W5:Y:S02]  /*1a1e0*/  LDL.LU R8, [R1+0x1a0] ;  /* 0x0001a00001087983 */ /* 0x0007640000300800 */
[----:B-1----:R-:W-:-:S05]  /*1a1f0*/  @P1 IMAD.HI.U32 R20, R0, R20, RZ ;  /* 0x0000001400141227 */ /* 0x002fca00078e00ff */
[----:B--2---:R-:W-:-:S05]  /*1a200*/  @P1 SHF.R.U32.HI R0, RZ, R3, R20 ;  /* 0x00000003ff001219 */ /* 0x004fca0000011614 */
[----:B------:R-:W1:Y:S01]  /*1a210*/  SHFL.IDX PT, R3, R0, RZ, 0x1c1f ;  /* 0x001c1fff00037589 */ /* 0x000e6200000e0000 */
[----:B------:R-:W-:-:S03]  /*1a220*/  IMAD.MOV.U32 R20, RZ, RZ, -0x80 ;  /* 0xffffff80ff147424 */ /* 0x000fc600078e00ff */
[----:B------:R-:W2:Y:S01]  /*1a230*/  SHFL.IDX PT, R0, R0, 0x1, 0x1c1f ;  /* 0x003c1f0000007f89 */ /* 0x000ea200000e0000 */
[----:B------:R-:W-:-:S05]  /*1a240*/  IMAD R20, R4, R20, 0x1 ;  /* 0x0000000104147424 */ /* 0x000fca00078e0214 */
[----:B----4-:R-:W-:Y:S02]  /*1a250*/  IADD3 R20, R6, R20, -R7 ;  /* 0x0000001406147210 */ /* 0x010fe40007ffe807 */
[----:B------:R-:W-:Y:S01]  /*1a260*/  @P0 LOP3.LUT R23, R23, 0x100, RZ, 0xfc, !PT ;  /* 0x0000010017170812 */ /* 0x000fe200078efcff */
[----:B------:R3:W5:Y:S02]  /*1a270*/  LDL.LU R7, [R1+0x19c] ;  /* 0x00019c0001077983 */ /* 0x0007640000300800 */
[----:B------:R-:W-:Y:S01]  /*1a280*/  IMAD.IADD R20, R20, 0x1, -R225 ;  /* 0x0000000114147824 */ /* 0x000fe200078e0ae1 */
[----:B------:R-:W-:Y:S01]  /*1a290*/  LOP3.LUT R23, R23, 0xfffffdff, RZ, 0xc0, !PT ;  /* 0xfffffdff17177812 */ /* 0x000fe200078ec0ff */
[----:B------:R3:W5:Y:S02]  /*1a2a0*/  LDL.LU R6, [R1+0x198] ;  /* 0x0001980001067983 */ /* 0x0007640000300800 */
[----:B-1----:R-:W-:-:S05]  /*1a2b0*/  IMAD.IADD R3, R20, 0x1, R3 ;  /* 0x0000000114037824 */ /* 0x002fca00078e0203 */
[C---:B------:R-:W-:Y:S02]  /*1a2c0*/  ISETP.GT.AND P4, PT, R3.reuse, RZ, PT ;  /* 0x000000ff0300720c */ /* 0x040fe40003f84270 */
[C---:B------:R-:W-:Y:S02]  /*1a2d0*/  ISETP.GT.AND P3, PT, R3.reuse, 0x1, PT ;  /* 0x000000010300780c */ /* 0x040fe40003f64270 */
[C---:B------:R-:W-:Y:S02]  /*1a2e0*/  ISETP.GT.AND P2, PT, R3.reuse, 0x8, PT ;  /* 0x000000080300780c */ /* 0x040fe40003f44270 */
[----:B------:R-:W-:Y:S01]  /*1a2f0*/  ISETP.GT.AND P1, PT, R3, 0x9, PT ;  /* 0x000000090300780c */ /* 0x000fe20003f24270 */
[----:B--2---:R-:W-:Y:S01]  /*1a300*/  IMAD.IADD R0, R20, 0x1, R0 ;  /* 0x0000000114007824 */ /* 0x004fe200078e0200 */
[----:B------:R-:W-:Y:S02]  /*1a310*/  FSEL R152, R152, -INF , P4 ;  /* 0xff80000098987808 */ /* 0x000fe40002000000 */
[----:B------:R-:W-:-:S02]  /*1a320*/  FSEL R20, R153, -INF , P3 ;  /* 0xff80000099147808 */ /* 0x000fc40001800000 */
[----:B------:R-:W-:Y:S02]  /*1a330*/  FSEL R156, R156, -INF , P2 ;  /* 0xff8000009c9c7808 */ /* 0x000fe40001000000 */
[----:B------:R-:W-:Y:S02]  /*1a340*/  FSEL R157, R157, -INF , P1 ;  /* 0xff8000009d9d7808 */ /* 0x000fe40000800000 */
[C---:B------:R-:W-:Y:S02]  /*1a350*/  ISETP.GT.AND P4, PT, R3.reuse, 0x10, PT ;  /* 0x000000100300780c */ /* 0x040fe40003f84270 */
[C---:B------:R-:W-:Y:S02]  /*1a360*/  ISETP.GT.AND P3, PT, R3.reuse, 0x11, PT ;  /* 0x000000110300780c */ /* 0x040fe40003f64270 */
[C---:B------:R-:W-:Y:S02]  /*1a370*/  ISETP.GT.AND P2, PT, R3.reuse, 0x18, PT ;  /* 0x000000180300780c */ /* 0x040fe40003f44270 */
[----:B------:R-:W-:-:S02]  /*1a380*/  ISETP.GT.AND P1, PT, R3, 0x19, PT ;  /* 0x000000190300780c */ /* 0x000fc40003f24270 */
[----:B------:R-:W-:Y:S02]  /*1a390*/  FSEL R160, R160, -INF , P4 ;  /* 0xff800000a0a07808 */ /* 0x000fe40002000000 */
[----:B------:R-:W-:Y:S02]  /*1a3a0*/  FSEL R161, R161, -INF , P3 ;  /* 0xff800000a1a17808 */ /* 0x000fe40001800000 */
[----:B------:R-:W-:Y:S02]  /*1a3b0*/  FSEL R164, R164, -INF , P2 ;  /* 0xff800000a4a47808 */ /* 0x000fe40001000000 */
[----:B------:R-:W-:Y:S02]  /*1a3c0*/  FSEL R165, R165, -INF , P1 ;  /* 0xff800000a5a57808 */ /* 0x000fe40000800000 */
[C---:B------:R-:W-:Y:S02]  /*1a3d0*/  ISETP.GT.AND P4, PT, R3.reuse, 0x20, PT ;  /* 0x000000200300780c */ /* 0x040fe40003f84270 */
[----:B------:R-:W-:-:S02]  /*1a3e0*/  ISETP.GT.AND P3, PT, R3, 0x21, PT ;  /* 0x000000210300780c */ /* 0x000fc40003f64270 */
[C---:B------:R-:W-:Y:S02]  /*1a3f0*/  ISETP.GT.AND P2, PT, R3.reuse, 0x28, PT ;  /* 0x000000280300780c */ /* 0x040fe40003f44270 */
[----:B------:R-:W-:Y:S02]  /*1a400*/  ISETP.GT.AND P1, PT, R3, 0x29, PT ;  /* 0x000000290300780c */ /* 0x000fe40003f24270 */
[----:B------:R-:W-:Y:S02]  /*1a410*/  FSEL R168, R168, -INF , P4 ;  /* 0xff800000a8a87808 */ /* 0x000fe40002000000 */
[----:B------:R-:W-:Y:S02]  /*1a420*/  FSEL R169, R169, -INF , P3 ;  /* 0xff800000a9a97808 */ /* 0x000fe40001800000 */
[----:B------:R-:W-:Y:S02]  /*1a430*/  FSEL R172, R172, -INF , P2 ;  /* 0xff800000acac7808 */ /* 0x000fe40001000000 */
[----:B------:R-:W-:-:S02]  /*1a440*/  FSEL R173, R173, -INF , P1 ;  /* 0xff800000adad7808 */ /* 0x000fc40000800000 */
[C---:B------:R-:W-:Y:S02]  /*1a450*/  ISETP.GT.AND P4, PT, R3.reuse, 0x30, PT ;  /* 0x000000300300780c */ /* 0x040fe40003f84270 */
[C---:B------:R-:W-:Y:S02]  /*1a460*/  ISETP.GT.AND P3, PT, R3.reuse, 0x31, PT ;  /* 0x000000310300780c */ /* 0x040fe40003f64270 */
[C---:B------:R-:W-:Y:S02]  /*1a470*/  ISETP.GT.AND P2, PT, R3.reuse, 0x38, PT ;  /* 0x000000380300780c */ /* 0x040fe40003f44270 */
[----:B------:R-:W-:Y:S02]  /*1a480*/  ISETP.GT.AND P1, PT, R3, 0x39, PT ;  /* 0x000000390300780c */ /* 0x000fe40003f24270 */
        /* <DEDUP_REMOVED lines=20> */
[C---:B------:R-:W-:Y:S02]  /*1a5d0*/  ISETP.GT.AND P4, PT, R0.reuse, RZ, PT ;  /* 0x000000ff0000720c */ /* 0x040fe40003f84270 */
        /* <DEDUP_REMOVED lines=86> */
[----:B------:R-:W-:Y:S02]  /*1ab40*/  FSEL R210, R210, -INF , P4 ;  /* 0xff800000d2d27808 */ /* 0x000fe40002000000 */
[----:B------:R-:W-:Y:S02]  /*1ab50*/  FMNMX.FTZ R0, R207, R0, !PT ;  /* 0x00000000cf007209 */ /* 0x000fe40007810000 */
[----:B------:R-:W-:Y:S02]  /*1ab60*/  FSEL R211, R211, -INF , P3 ;  /* 0xff800000d3d37808 */ /* 0x000fe40001800000 */
[----:B------:R-:W-:Y:S02]  /*1ab70*/  FMNMX.FTZ R0, R210, R0, !PT ;  /* 0x00000000d2007209 */ /* 0x000fe40007810000 */
[----:B------:R-:W-:-:S02]  /*1ab80*/  FSEL R214, R214, -INF , P2 ;  /* 0xff800000d6d67808 */ /* 0x000fc40001000000 */
[----:B------:R-:W-:Y:S02]  /*1ab90*/  FMNMX.FTZ R0, R211, R0, !PT ;  /* 0x00000000d3007209 */ /* 0x000fe40007810000 */
[----:B------:R-:W-:Y:S02]  /*1aba0*/  FSEL R215, R215, -INF , P1 ;  /* 0xff800000d7d77808 */ /* 0x000fe40000800000 */
[----:B------:R-:W-:-:S04]  /*1abb0*/  FMNMX.FTZ R0, R214, R0, !PT ;  /* 0x00000000d6007209 */ /* 0x000fc80007810000 */
[----:B------:R-:W-:-:S05]  /*1abc0*/  FMNMX.FTZ R0, R215, R0, !PT ;  /* 0x00000000d7007209 */ /* 0x000fca0007810000 */
[----:B------:R-:W1:Y:S02]  /*1abd0*/  SHFL.BFLY PT, R153, R0, 0x2, 0x1f ;  /* 0x0c401f0000997f89 */ /* 0x000e6400000e0000 */
[----:B-1----:R-:W-:-:S05]  /*1abe0*/  FMNMX.FTZ R0, R0, R153, !PT ;  /* 0x0000009900007209 */ /* 0x002fca0007810000 */
[----:B------:R-:W1:Y:S01]  /*1abf0*/  SHFL.BFLY PT, R153, R0, 0x1, 0x1f ;  /* 0x0c201f0000997f89 */ /* 0x000e6200000e0000 */
[C---:B------:R-:W-:Y:S02]  /*1ac00*/  ISETP.GT.AND P0, PT, R3.reuse, 0x61, PT ;  /* 0x000000610300780c */ /* 0x040fe40003f04270 */
[----:B------:R-:W-:Y:S02]  /*1ac10*/  ISETP.GT.AND P1, PT, R3, 0x69, PT ;  /* 0x000000690300780c */ /* 0x000fe40003f24270 */
[----:B-1----:R-:W-:-:S04]  /*1ac20*/  FMNMX.FTZ R0, R0, R153, !PT ;  /* 0x0000009900007209 */ /* 0x002fc80007810000 */
[----:B------:R-:W-:-:S04]  /*1ac30*/  FSETP.NEU.FTZ.AND P6, PT, R0, -INF , PT ;  /* 0xff8000000000780b */ /* 0x000fc80003fdd000 */
[----:B------:R-:W-:-:S05]  /*1ac40*/  FSEL R153, R0, RZ, P6 ;  /* 0x000000ff00997208 */ /* 0x000fca0003000000 */
[----:B------:R-:W-:Y:S01]  /*1ac50*/  FADD.FTZ R153, -R153, R15 ;  /* 0x0000000f99997221 */ /* 0x000fe20000010100 */
[----:B------:R-:W-:-:S01]  /*1ac60*/  FFMA.FTZ R15, R2, R0, -8 ;  /* 0xc1000000020f7423 */ /* 0x000fc20000010000 */
[----:B------:R-:W-:Y:S02]  /*1ac70*/  @P0 LOP3.LUT R23, R23, 0x200, RZ, 0xfc, !PT ;  /* 0x0000020017170812 */ /* 0x000fe400078efcff */
[----:B------:R-:W-:Y:S02]  /*1ac80*/  ISETP.GT.AND P2, PT, R3, 0x70, PT ;  /* 0x000000700300780c */ /* 0x000fe40003f44270 */
[----:B------:R-:W-:Y:S02]  /*1ac90*/  FSEL R15, R15, RZ, P6 ;  /* 0x000000ff0f0f7208 */ /* 0x000fe40003000000 */
[C---:B------:R-:W-:Y:S02]  /*1aca0*/  ISETP.GT.AND P3, PT, R3.reuse, 0x71, PT ;  /* 0x000000710300780c */ /* 0x040fe40003f64270 */
[----:B------:R-:W-:-:S02]  /*1acb0*/  ISETP.GT.AND P4, PT, R3, 0x78, PT ;  /* 0x000000780300780c */ /* 0x000fc40003f84270 */
[C---:B------:R-:W-:Y:S02]  /*1acc0*/  ISETP.GT.AND P5, PT, R3.reuse, 0x79, PT ;  /* 0x000000790300780c */ /* 0x040fe40003fa4270 */
[C---:B------:R-:W-:Y:S02]  /*1acd0*/  ISETP.GT.AND P0, PT, R3.reuse, 0x60, PT ;  /* 0x000000600300780c */ /* 0x040fe40003f04270 */
[----:B------:R-:W-:Y:S02]  /*1ace0*/  ISETP.GT.AND P6, PT, R3, 0x68, PT ;  /* 0x000000680300780c */ /* 0x000fe40003fc4270 */
        /* <DEDUP_REMOVED lines=24> */
[----:B------:R-:W-:Y:S02]  /*1ae70*/  LOP3.LUT P0, RZ, R23, 0x200, RZ, 0xc0, !PT ;  /* 0x0000020017ff7812 */ /* 0x000fe4000780c0ff */
[----:B------:R-:W-:Y:S01]  /*1ae80*/  FMNMX.FTZ R3, R197, R3, !PT ;  /* 0x00000003c5037209 */ /* 0x000fe20007810000 */
[--C-:B------:R-:W-:Y:S01]  /*1ae90*/  FFMA.FTZ R158, R2, R158, -R15.reuse ;  /* 0x0000009e029e7223 */ /* 0x100fe2000001080f */
[----:B------:R-:W-:Y:S02]  /*1aea0*/  FSEL R201, R201, -INF , P0 ;  /* 0xff800000c9c97808 */ /* 0x000fe40000000000 */
[----:B------:R-:W-:Y:S01]  /*1aeb0*/  FMNMX.FTZ R3, R200, R3, !PT ;  /* 0x00000003c8037209 */ /* 0x000fe20007810000 */
        /* <DEDUP_REMOVED lines=31> */
[----:B------:R-:W-:Y:S01]  /*1b0b0*/  FSEL R204, R204, -INF , P6 ;  /* 0xff800000cccc7808 */ /* 0x000fe20003000000 */
[----:B------:R-:W-:Y:S01]  /*1b0c0*/  FMUL.FTZ R15, R2, R153 ;  /* 0x00000099020f7220 */ /* 0x000fe20000410000 */
[----:B------:R-:W-:Y:S01]  /*1b0d0*/  FMNMX.FTZ R3, R201, R3, !PT ;  /* 0x00000003c9037209 */ /* 0x000fe20007810000 */
[----:B------:R-:W-:Y:S01]  /*1b0e0*/  MUFU.EX2 R158, R158 ;  /* 0x0000009e009e7308 */ /* 0x000fe20000000800 */
[----:B------:R-:W-:-:S02]  /*1b0f0*/  FSEL R205, R205, -INF , P1 ;  /* 0xff800000cdcd7808 */ /* 0x000fc40000800000 */
[----:B------:R-:W-:-:S05]  /*1b100*/  FMNMX.FTZ R3, R204, R3, !PT ;  /* 0x00000003cc037209 */ /* 0x000fca0007810000 */
[----:B------:R-:W1:Y:S01]  /*1b110*/  MUFU.EX2 R225, R159 ;  /* 0x0000009f00e17308 */ /* 0x000e620000000800 */
[----:B------:R-:W-:Y:S02]  /*1b120*/  FSEL R208, R208, -INF , P2 ;  /* 0xff800000d0d07808 */ /* 0x000fe40001000000 */
[----:B------:R-:W-:-:S05]  /*1b130*/  FMNMX.FTZ R3, R205, R3, !PT ;  /* 0x00000003cd037209 */ /* 0x000fca0007810000 */
[----:B------:R-:W-:Y:S01]  /*1b140*/  MUFU.EX2 R154, R154 ;  /* 0x0000009a009a7308 */ /* 0x000fe20000000800 */
[----:B------:R-:W-:-:S07]  /*1b150*/  FSEL R209, R209, -INF , P3 ;  /* 0xff800000d1d17808 */ /* 0x000fce0001800000 */
[----:B------:R-:W2:Y:S01]  /*1b160*/  MUFU.EX2 R155, R155 ;  /* 0x0000009b009b7308 */ /* 0x000ea20000000800 */
[----:B------:R-:W-:-:S07]  /*1b170*/  FMNMX.FTZ R3, R208, R3, !PT ;  /* 0x00000003d0037209 */ /* 0x000fce0007810000 */
[----:B------:R-:W4:Y:S01]  /*1b180*/  MUFU.EX2 R15, R15 ;  /* 0x0000000f000f7308 */ /* 0x000f220000000800 */
[----:B------:R-:W-:Y:S02]  /*1b190*/  FSEL R212, R212, -INF , P4 ;  /* 0xff800000d4d47808 */ /* 0x000fe40002000000 */
[----:B------:R-:W-:Y:S02]  /*1b1a0*/  FMNMX.FTZ R3, R209, R3, !PT ;  /* 0x00000003d1037209 */ /* 0x000fe40007810000 */
[----:B-1----:R-:W-:Y:S02]  /*1b1b0*/  F2FP.SATFINITE.E4M3.F32.PACK_AB_MERGE_C R153, R225, R158, RZ ;  /* 0x0000009ee199723e */ /* 0x002fe400048070ff */
[----:B------:R-:W-:Y:S02]  /*1b1c0*/  FSEL R213, R213, -INF , P5 ;  /* 0xff800000d5d57808 */ /* 0x000fe40002800000 */
[----:B------:R-:W-:Y:S02]  /*1b1d0*/  FMNMX.FTZ R3, R212, R3, !PT ;  /* 0x00000003d4037209 */ /* 0x000fe40007810000 */
[----:B--2---:R-:W-:Y:S01]  /*1b1e0*/  F2FP.SATFINITE.E4M3.F32.PACK_AB_MERGE_C R153, R155, R154, R153 ;  /* 0x0000009a9b99723e */ /* 0x004fe20004807099 */
[----:B----4-:R-:W-:-:S01]  /*1b1f0*/  FFMA.FTZ R10, R15, R10, R154 ;  /* 0x0000000a0f0a7223 */ /* 0x010fc2000001009a */
[----:B------:R-:W-:-:S05]  /*1b200*/  FMNMX.FTZ R154, R213, R3, !PT ;  /* 0x00000003d59a7209 */ /* 0x000fca0007810000 */
[----:B------:R-:W1:Y:S02]  /*1b210*/  SHFL.BFLY PT, R3, R154, 0x2, 0x1f ;  /* 0x0c401f009a037f89 */ /* 0x000e6400000e0000 */
[----:B-1----:R-:W-:-:S05]  /*1b220*/  FMNMX.FTZ R3, R154, R3, !PT ;  /* 0x000000039a037209 */ /* 0x002fca0007810000 */
[----:B------:R-:W1:Y:S02]  /*1b230*/  SHFL.BFLY PT, R154, R3, 0x1, 0x1f ;  /* 0x0c201f00039a7f89 */ /* 0x000e6400000e0000 */
[----:B-1----:R-:W-:-:S04]  /*1b240*/  FMNMX.FTZ R3, R3, R154, !PT ;  /* 0x0000009a03037209 */ /* 0x002fc80007810000 */
[----:B------:R-:W-:Y:S01]  /*1b250*/  FSETP.NEU.FTZ.AND P1, PT, R3, -INF , PT ;  /* 0xff8000000300780b */ /* 0x000fe20003f3d000 */
[----:B------:R-:W-:-:S03]  /*1b260*/  FFMA.FTZ R159, R2, R3, -8 ;  /* 0xc1000000029f7423 */ /* 0x000fc60000010003 */
[----:B------:R-:W-:Y:S02]  /*1b270*/  FSEL R154, R3, RZ, P1 ;  /* 0x000000ff039a7208 */ /* 0x000fe40000800000 */
[----:B------:R-:W-:-:S03]  /*1b280*/  FSEL R159, R159, RZ, P1 ;  /* 0x000000ff9f9f7208 */ /* 0x000fc60000800000 */
[----:B------:R-:W-:Y:S02]  /*1b290*/  FADD.FTZ R14, -R154, R14 ;  /* 0x0000000e9a0e7221 */ /* 0x000fe40000010100 */
[----:B------:R-:W-:-:S02]  /*1b2a0*/  FFMA.FTZ R152, R2, R152, -R159 ;  /* 0x0000009802987223 */ /* 0x000fc4000001089f */
[C---:B------:R-:W-:Y:S01]  /*1b2b0*/  FMUL.FTZ R14, R2.reuse, R14 ;  /* 0x0000000e020e7220 */ /* 0x040fe20000410000 */
[----:B------:R-:W-:-:S01]  /*1b2c0*/  FFMA.FTZ R20, R2, R20, -R159 ;  /* 0x0000001402147223 */ /* 0x000fc2000001089f */
[----:B------:R-:W-:Y:S02]  /*1b2d0*/  FADD.FTZ R10, R155, R10 ;  /* 0x0000000a9b0a7221 */ /* 0x000fe40000010000 */
[----:B------:R-:W-:Y:S01]  /*1b2e0*/  MUFU.EX2 R152, R152 ;  /* 0x0000009800987308 */ /* 0x000fe20000000800 */
[----:B------:R-:W-:-:S01]  /*1b2f0*/  FFMA.FTZ R154, R2, R156, -R159 ;  /* 0x0000009c029a7223 */ /* 0x000fc2000001089f */
[----:B------:R-:W-:-:S06]  /*1b300*/  FFMA.FTZ R155, R2, R157, -R159 ;  /* 0x0000009d029b7223 */ /* 0x000fcc000001089f */
[----:B------:R-:W1:Y:S08]  /*1b310*/  MUFU.EX2 R14, R14 ;  /* 0x0000000e000e7308 */ /* 0x000e700000000800 */
[----:B------:R-:W2:Y:S08]  /*1b320*/  MUFU.EX2 R20, R20 ;  /* 0x0000001400147308 */ /* 0x000eb00000000800 */
[----:B------:R-:W4:Y:S08]  /*1b330*/  MUFU.EX2 R154, R154 ;  /* 0x0000009a009a7308 */ /* 0x000f300000000800 */
[----:B------:R-:W0:Y:S01]  /*1b340*/  MUFU.EX2 R155, R155 ;  /* 0x0000009b009b7308 */ /* 0x000e220000000800 */
[----:B-1----:R-:W-:-:S04]  /*1b350*/  FFMA.FTZ R11, R14, R11, R152 ;  /* 0x0000000b0e0b7223 */ /* 0x002fc80000010098 */
[----:B--2---:R-:W-:-:S04]  /*1b360*/  FADD.FTZ R11, R20, R11 ;  /* 0x0000000b140b7221 */ /* 0x004fc80000010000 */
[----:B----4-:R-:W-:Y:S01]  /*1b370*/  FADD.FTZ R11, R154, R11 ;  /* 0x0000000b9a0b7221 */ /* 0x010fe20000010000 */
[----:B0-----:R-:W-:-:S04]  /*1b380*/  F2FP.SATFINITE.E4M3.F32.PACK_AB_MERGE_C R154, R155, R154, RZ ;  /* 0x0000009a9b9a723e */ /* 0x001fc800048070ff */
[----:B------:R-:W-:Y:S01]  /*1b390*/  F2FP.SATFINITE.E4M3.F32.PACK_AB_MERGE_C R152, R20, R152, R154 ;  /* 0x000000981498723e */ /* 0x000fe2000480709a */
[----:B------:R-:W-:-:S01]  /*1b3a0*/  FFMA.FTZ R154, R2, R160, -R159 ;  /* 0x000000a0029a7223 */ /* 0x000fc2000001089f */
[C-C-:B------:R-:W-:Y:S01]  /*1b3b0*/  FFMA.FTZ R20, R2.reuse, R161, -R159.reuse ;  /* 0x000000a102147223 */ /* 0x140fe2000001089f */
[----:B------:R-:W-:Y:S01]  /*1b3c0*/  MUFU.EX2 R162, R162 ;  /* 0x000000a200a27308 */ /* 0x000fe20000000800 */
[----:B------:R-:W-:-:S01]  /*1b3d0*/  FFMA.FTZ R156, R2, R164, -R159 ;  /* 0x000000a4029c7223 */ /* 0x000fc2000001089f */
[----:B------:R-:W-:-:S06]  /*1b3e0*/  FFMA.FTZ R160, R2, R165, -R159 ;  /* 0x000000a502a07223 */ /* 0x000fcc000001089f */
[----:B------:R-:W0:Y:S01]  /*1b3f0*/  MUFU.EX2 R154, R154 ;  /* 0x0000009a009a7308 */ /* 0x000e220000000800 */
[----:B------:R-:W-:-:S01]  /*1b400*/  FADD.FTZ R10, R158, R10 ;  /* 0x0000000a9e0a7221 */ /* 0x000fc20000010000 */
[----:B------:R-:W-:-:S06]  /*1b410*/  FFMA.FTZ R157, R2, R168, -R159 ;  /* 0x000000a8029d7223 */ /* 0x000fcc000001089f */
[----:B------:R-:W1:Y:S08]  /*1b420*/  MUFU.EX2 R20, R20 ;  /* 0x0000001400147308 */ /* 0x000e700000000800 */
[----:B------:R-:W2:Y:S01]  /*1b430*/  MUFU.EX2 R163, R163 ;  /* 0x000000a300a37308 */ /* 0x000ea20000000800 */
[----:B------:R-:W-:-:S01]  /*1b440*/  FADD.FTZ R11, R155, R11 ;  /* 0x0000000b9b0b7221 */ /* 0x000fc20000010000 */
[----:B------:R-:W-:-:S06]  /*1b450*/  FFMA.FTZ R158, R2, R169, -R159 ;  /* 0x000000a9029e7223 */ /* 0x000fcc000001089f */
[----:B------:R-:W4:Y:S01]  /*1b460*/  MUFU.EX2 R156, R156 ;  /* 0x0000009c009c7308 */ /* 0x000f220000000800 */
[----:B------:R-:W-:-:S07]  /*1b470*/  FADD.FTZ R225, R225, R10 ;  /* 0x0000000ae1e17221 */ /* 0x000fce0000010000 */
[----:B------:R-:W3:Y:S01]  /*1b480*/  MUFU.EX2 R166, R166 ;  /* 0x000000a600a67308 */ /* 0x000ee20000000800 */
[----:B0-----:R-:W-:-:S01]  /*1b490*/  FADD.FTZ R11, R154, R11 ;  /* 0x0000000b9a0b7221 */ /* 0x001fc20000010000 */
[----:B------:R-:W-:-:S06]  /*1b4a0*/  FFMA.FTZ R165, R2, R172, -R159 ;  /* 0x000000ac02a57223 */ /* 0x000fcc000001089f */
[----:B------:R-:W0:Y:S01]  /*1b4b0*/  MUFU.EX2 R160, R160 ;  /* 0x000000a000a07308 */ /* 0x000e220000000800 */
[----:B------:R-:W-:-:S07]  /*1b4c0*/  FADD.FTZ R225, R162, R225 ;  /* 0x000000e1a2e17221 */ /* 0x000fce0000010000 */
[----:B------:R-:W0:Y:S01]  /*1b4d0*/  MUFU.EX2 R167, R167 ;  /* 0x000000a700a77308 */ /* 0x000e220000000800 */
[----:B-1----:R-:W-:-:S01]  /*1b4e0*/  FADD.FTZ R11, R20, R11 ;  /* 0x0000000b140b7221 */ /* 0x002fc20000010000 */
[----:B------:R-:W-:-:S06]  /*1b4f0*/  FFMA.FTZ R168, R2, R173, -R159 ;  /* 0x000000ad02a87223 */ /* 0x000fcc000001089f */
[----:B------:R-:W1:Y:S01]  /*1b500*/  MUFU.EX2 R157, R157 ;  /* 0x0000009d009d7308 */ /* 0x000e620000000800 */
[----:B--2---:R-:W-:-:S07]  /*1b510*/  FADD.FTZ R225, R163, R225 ;  /* 0x000000e1a3e17221 */ /* 0x004fce0000010000 */
[----:B------:R-:W2:Y:S01]  /*1b520*/  MUFU.EX2 R170, R170 ;  /* 0x000000aa00aa7308 */ /* 0x000ea20000000800 */
[----:B----4-:R-:W-:-:S01]  /*1b530*/  FADD.FTZ R11, R156, R11 ;  /* 0x0000000b9c0b7221 */ /* 0x010fc20000010000 */
[----:B------:R-:W-:-:S06]  /*1b540*/  FFMA.FTZ R161, R2, R176, -R159 ;  /* 0x000000b002a17223 */ /* 0x000fcc000001089f */
[----:B------:R-:W4:Y:S01]  /*1b550*/  MUFU.EX2 R158, R158 ;  /* 0x0000009e009e7308 */ /* 0x000f220000000800 */
[----:B---3--:R-:W-:-:S07]  /*1b560*/  FADD.FTZ R225, R166, R225 ;  /* 0x000000e1a6e17221 */ /* 0x008fce0000010000 */
[----:B------:R-:W3:Y:S01]  /*1b570*/  MUFU.EX2 R171, R171 ;  /* 0x000000ab00ab7308 */ /* 0x000ee20000000800 */
[----:B------:R-:W-:Y:S02]  /*1b580*/  VIADD R169, R5, 0x38840 ;  /* 0x0003884005a97836 */ /* 0x000fe40000000000 */
[----:B0-----:R-:W-:Y:S01]  /*1b590*/  FADD.FTZ R11, R160, R11 ;  /* 0x0000000ba00b7221 */ /* 0x001fe20000010000 */
[----:B------:R-:W-:-:S04]  /*1b5a0*/  IMAD.U32 R172, RZ, RZ, UR37 ;  /* 0x00000025ffac7e24 */ /* 0x000fc8000f8e00ff */
[----:B------:R-:W0:Y:S01]  /*1b5b0*/  MUFU.EX2 R165, R165 ;  /* 0x000000a500a57308 */ /* 0x000e220000000800 */
[----:B------:R-:W-:-:S01]  /*1b5c0*/  FFMA.FTZ R164, R2, R177, -R159 ;  /* 0x000000b102a47223 */ /* 0x000fc2000001089f */
[----:B------:R-:W-:-:S06]  /*1b5d0*/  FADD.FTZ R225, R167, R225 ;  /* 0x000000e1a7e17221 */ /* 0x000fcc0000010000 */
[----:B------:R-:W0:Y:S01]  /*1b5e0*/  MUFU.EX2 R174, R174 ;  /* 0x000000ae00ae7308 */ /* 0x000e220000000800 */
[----:B-1----:R-:W-:-:S01]  /*1b5f0*/  FADD.FTZ R11, R157, R11 ;  /* 0x0000000b9d0b7221 */ /* 0x002fc20000010000 */
[----:B------:R-:W-:-:S06]  /*1b600*/  PRMT R169, R172, 0x654, R169 ;  /* 0x00000654aca97816 */ /* 0x000fcc00000000a9 */
[----:B------:R-:W1:Y:S01]  /*1b610*/  MUFU.EX2 R168, R168 ;  /* 0x000000a800a87308 */ /* 0x000e620000000800 */
[----:B--2---:R-:W-:-:S07]  /*1b620*/  FADD.FTZ R225, R170, R225 ;  /* 0x000000e1aae17221 */ /* 0x004fce0000010000 */
[----:B------:R-:W2:Y:S01]  /*1b630*/  MUFU.EX2 R175, R175 ;  /* 0x000000af00af7308 */ /* 0x000ea20000000800 */
[----:B------:R-:W-:-:S01]  /*1b640*/  FFMA.FTZ R180, R2, R180, -R159 ;  /* 0x000000b402b47223 */ /* 0x000fc2000001089f */
[----:B----4-:R-:W-:-:S06]  /*1b650*/  FADD.FTZ R11, R158, R11 ;  /* 0x0000000b9e0b7221 */ /* 0x010fcc0000010000 */
[----:B------:R-:W4:Y:S01]  /*1b660*/  MUFU.EX2 R161, R161 ;  /* 0x000000a100a17308 */ /* 0x000f220000000800 */
[----:B------:R-:W-:-:S01]  /*1b670*/  FFMA.FTZ R10, R2, R181, -R159 ;  /* 0x000000b5020a7223 */ /* 0x000fc2000001089f */
[----:B---3--:R-:W-:Y:S01]  /*1b680*/  FADD.FTZ R225, R171, R225 ;  /* 0x000000e1abe17221 */ /* 0x008fe20000010000 */
[----:B------:R3:W-:Y:S05]  /*1b690*/  SYNCS.ARRIVE.TRANS64.RED.A1T0 RZ, [R169+URZ], RZ ;  /* 0x000000ffa9ff79a7 */ /* 0x0007ea000810043f */
[----:B------:R-:W4:Y:S01]  /*1b6a0*/  MUFU.EX2 R178, R178 ;  /* 0x000000b200b27308 */ /* 0x000f220000000800 */
[----:B------:R-:W-:Y:S01]  /*1b6b0*/  F2FP.SATFINITE.E4M3.F32.PACK_AB_MERGE_C R155, R167, R166, RZ ;  /* 0x000000a6a79b723e */ /* 0x000fe200048070ff */
[----:B0-----:R-:W-:-:S06]  /*1b6c0*/  FADD.FTZ R11, R165, R11 ;  /* 0x0000000ba50b7221 */ /* 0x001fcc0000010000 */
[----:B------:R-:W0:Y:S01]  /*1b6d0*/  MUFU.EX2 R164, R164 ;  /* 0x000000a400a47308 */ /* 0x000e220000000800 */
[----:B------:R-:W-:-:S07]  /*1b6e0*/  FADD.FTZ R225, R174, R225 ;  /* 0x000000e1aee17221 */ /* 0x000fce0000010000 */
[----:B------:R-:W0:Y:S01]  /*1b6f0*/  MUFU.EX2 R179, R179 ;  /* 0x000000b300b37308 */ /* 0x000e220000000800 */
[----:B------:R-:W-:-:S01]  /*1b700*/  FFMA.FTZ R184, R2, R184, -R159 ;  /* 0x000000b802b87223 */ /* 0x000fc2000001089f */
[----:B------:R-:W-:Y:S01]  /*1b710*/  F2FP.SATFINITE.E4M3.F32.PACK_AB_MERGE_C R155, R163, R162, R155 ;  /* 0x000000a2a39b723e */ /* 0x000fe2000480709b */
[----:B-1----:R-:W-:-:S05]  /*1b720*/  FADD.FTZ R11, R168, R11 ;  /* 0x0000000ba80b7221 */ /* 0x002fca0000010000 */
[----:B---3--:R-:W1:Y:S01]  /*1b730*/  MUFU.EX2 R169, R180 ;  /* 0x000000b400a97308 */ /* 0x008e620000000800 */
[----:B------:R-:W-:-:S01]  /*1b740*/  FFMA.FTZ R163, R2, R185, -R159 ;  /* 0x000000b902a37223 */ /* 0x000fc2000001089f */
[----:B--2---:R-:W-:-:S06]  /*1b750*/  FADD.FTZ R225, R175, R225 ;  /* 0x000000e1afe17221 */ /* 0x004fcc0000010000 */
[----:B------:R-:W2:Y:S01]  /*1b760*/  MUFU.EX2 R182, R182 ;  /* 0x000000b600b67308 */ /* 0x000ea20000000800 */
[----:B----4-:R-:W-:-:S01]  /*1b770*/  FADD.FTZ R11, R161, R11 ;  /* 0x0000000ba10b7221 */ /* 0x010fc20000010000 */
[----:B------:R-:W-:-:S06]  /*1b780*/  FFMA.FTZ R188, R2, R188, -R159 ;  /* 0x000000bc02bc7223 */ /* 0x000fcc000001089f */
[----:B------:R-:W3:Y:S01]  /*1b790*/  MUFU.EX2 R10, R10 ;  /* 0x0000000a000a7308 */ /* 0x000ee20000000800 */
[----:B------:R-:W-:-:S07]  /*1b7a0*/  FADD.FTZ R225, R178, R225 ;  /* 0x000000e1b2e17221 */ /* 0x000fce0000010000 */
[----:B------:R-:W4:Y:S01]  /*1b7b0*/  MUFU.EX2 R183, R183 ;  /* 0x000000b700b77308 */ /* 0x000f220000000800 */
[----:B------:R-:W-:Y:S01]  /*1b7c0*/  F2FP.SATFINITE.E4M3.F32.PACK_AB_MERGE_C R172, R160, R156, RZ ;  /* 0x0000009ca0ac723e */ /* 0x000fe200048070ff */
[----:B0-----:R-:W-:-:S06]  /*1b7d0*/  FADD.FTZ R11, R164, R11 ;  /* 0x0000000ba40b7221 */ /* 0x001fcc0000010000 */
[----:B------:R-:W0:Y:S01]  /*1b7e0*/  MUFU.EX2 R162, R184 ;  /* 0x000000b800a27308 */ /* 0x000e220000000800 */
[----:B------:R-:W-:-:S01]  /*1b7f0*/  FFMA.FTZ R189, R2, R189, -R159 ;  /* 0x000000bd02bd7223 */ /* 0x000fc2000001089f */
[----:B------:R-:W-:-:S06]  /*1b800*/  FADD.FTZ R225, R179, R225 ;  /* 0x000000e1b3e17221 */ /* 0x000fcc0000010000 */
[----:B------:R-:W0:Y:S01]  /*1b810*/  MUFU.EX2 R186, R186 ;  /* 0x000000ba00ba7308 */ /* 0x000e220000000800 */
[----:B------:R-:W-:Y:S01]  /*1b820*/  F2FP.SATFINITE.E4M3.F32.PACK_AB_MERGE_C R154, R20, R154, R172 ;  /* 0x0000009a149a723e */ /* 0x000fe200048070ac */
[----:B-1----:R-:W-:-:S06]  /*1b830*/  FADD.FTZ R11, R169, R11 ;  /* 0x0000000ba90b7221 */ /* 0x002fcc0000010000 */
[----:B------:R-:W1:Y:S01]  /*1b840*/  MUFU.EX2 R163, R163 ;  /* 0x000000a300a37308 */ /* 0x000e620000000800 */
[----:B------:R-:W-:-:S01]  /*1b850*/  FFMA.FTZ R20, R2, R192, -R159 ;  /* 0x000000c002147223 */ /* 0x000fc2000001089f */
[----:B--2---:R-:W-:-:S06]  /*1b860*/  FADD.FTZ R225, R182, R225 ;  /* 0x000000e1b6e17221 */ /* 0x004fcc0000010000 */
[----:B------:R-:W2:Y:S01]  /*1b870*/  MUFU.EX2 R187, R187 ;  /* 0x000000bb00bb7308 */ /* 0x000ea20000000800 */
[----:B---3--:R-:W-:-:S01]  /*1b880*/  FADD.FTZ R11, R10, R11 ;  /* 0x0000000b0a0b7221 */ /* 0x008fc20000010000 */
[----:B------:R-:W-:-:S06]  /*1b890*/  FFMA.FTZ R166, R2, R193, -R159 ;  /* 0x000000c102a67223 */ /* 0x000fcc000001089f */
[----:B------:R-:W3:Y:S01]  /*1b8a0*/  MUFU.EX2 R188, R188 ;  /* 0x000000bc00bc7308 */ /* 0x000ee20000000800 */
[----:B----4-:R-:W-:-:S07]  /*1b8b0*/  FADD.FTZ R225, R183, R225 ;  /* 0x000000e1b7e17221 */ /* 0x010fce0000010000 */
[----:B------:R-:W4:Y:S01]  /*1b8c0*/  MUFU.EX2 R190, R190 ;  /* 0x000000be00be7308 */ /* 0x000f220000000800 */
        /* <DEDUP_REMOVED lines=43> */
[----:B----4-:R-:W-:-:S01]  /*1bb80*/  FADD.FTZ R225, R202, R225 ;  /* 0x000000e1cae17221 */ /* 0x010fc20000010000 */
[----:B------:R-:W-:-:S06]  /*1bb90*/  FFMA.FTZ R159, R2, R213, -R159 ;  /* 0x000000d5029f7223 */ /* 0x000fcc000001089f */
[----:B------:R-:W4:Y:S01]  /*1bba0*/  MUFU.EX2 R207, R207 ;  /* 0x000000cf00cf7308 */ /* 0x000f220000000800 */
[----:B0-----:R-:W-:-:S01]  /*1bbb0*/  FADD.FTZ R11, R201, R11 ;  /* 0x0000000bc90b7221 */ /* 0x001fc20000010000 */
[----:B------:R-:W-:-:S06]  /*1bbc0*/  FADD.FTZ R225, R203, R225 ;  /* 0x000000e1cbe17221 */ /* 0x000fcc0000010000 */
[----:B------:R-:W0:Y:S08]  /*1bbd0*/  MUFU.EX2 R208, R208 ;  /* 0x000000d000d07308 */ /* 0x000e300000000800 */
[----:B------:R-:W0:Y:S01]  /*1bbe0*/  MUFU.EX2 R210, R210 ;  /* 0x000000d200d27308 */ /* 0x000e220000000800 */
[----:B-1----:R-:W-:-:S01]  /*1bbf0*/  FADD.FTZ R11, R204, R11 ;  /* 0x0000000bcc0b7221 */ /* 0x002fc20000010000 */
[----:B--2---:R-:W-:-:S06]  /*1bc00*/  FADD.FTZ R225, R206, R225 ;  /* 0x000000e1cee17221 */ /* 0x004fcc0000010000 */
[----:B------:R-:W1:Y:S08]  /*1bc10*/  MUFU.EX2 R209, R209 ;  /* 0x000000d100d17308 */ /* 0x000e700000000800 */
[----:B------:R-:W2:Y:S01]  /*1bc20*/  MUFU.EX2 R211, R211 ;  /* 0x000000d300d37308 */ /* 0x000ea20000000800 */
[----:B---3--:R-:W-:-:S01]  /*1bc30*/  FADD.FTZ R11, R205, R11 ;  /* 0x0000000bcd0b7221 */ /* 0x008fc20000010000 */
[----:B----4-:R-:W-:-:S06]  /*1bc40*/  FADD.FTZ R225, R207, R225 ;  /* 0x000000e1cfe17221 */ /* 0x010fcc0000010000 */
[----:B------:R-:W3:Y:S01]  /*1bc50*/  MUFU.EX2 R212, R212 ;  /* 0x000000d400d47308 */ /* 0x000ee20000000800 */
[----:B------:R-:W-:-:S07]  /*1bc60*/  LOP3.LUT P0, RZ, R23, 0x100, RZ, 0xc0, !PT ;  /* 0x0000010017ff7812 */ /* 0x000fce000780c0ff */
[----:B------:R-:W4:Y:S08]  /*1bc70*/  MUFU.EX2 R214, R214 ;  /* 0x000000d600d67308 */ /* 0x000f300000000800 */
[----:B------:R-:W4:Y:S08]  /*1bc80*/  MUFU.EX2 R215, R215 ;  /* 0x000000d700d77308 */ /* 0x000f300000000800 */
[----:B------:R-:W4:Y:S01]  /*1bc90*/  MUFU.EX2 R159, R159 ;  /* 0x0000009f009f7308 */ /* 0x000f220000000800 */
[----:B0-----:R-:W-:-:S01]  /*1bca0*/  FADD.FTZ R11, R208, R11 ;  /* 0x0000000bd00b7221 */ /* 0x001fc20000010000 */
[----:B------:R-:W-:Y:S01]  /*1bcb0*/  FADD.FTZ R225, R210, R225 ;  /* 0x000000e1d2e17221 */ /* 0x000fe20000010000 */
[----:B------:R-:W-:-:S02]  /*1bcc0*/  F2FP.SATFINITE.E4M3.F32.PACK_AB_MERGE_C R169, R10, R169, RZ ;  /* 0x000000a90aa9723e */ /* 0x000fc400048070ff */
[----:B-1----:R-:W-:Y:S01]  /*1bcd0*/  FADD.FTZ R11, R209, R11 ;  /* 0x0000000bd10b7221 */ /* 0x002fe20000010000 */
[----:B--2---:R-:W-:-:S01]  /*1bce0*/  FADD.FTZ R10, R211, R225 ;  /* 0x000000e1d30a7221 */ /* 0x004fc20000010000 */
[----:B------:R-:W-:Y:S02]  /*1bcf0*/  F2FP.SATFINITE.E4M3.F32.PACK_AB_MERGE_C R156, R168, R165, RZ ;  /* 0x000000a5a89c723e */ /* 0x000fe400048070ff */
[----:B------:R-:W-:Y:S01]  /*1bd00*/  F2FP.SATFINITE.E4M3.F32.PACK_AB_MERGE_C R160, R189, R188, RZ ;  /* 0x000000bcbda0723e */ /* 0x000fe200048070ff */
[----:B---3--:R-:W-:Y:S01]  /*1bd10*/  FADD.FTZ R11, R212, R11 ;  /* 0x0000000bd40b7221 */ /* 0x008fe20000010000 */
[----:B------:R-:W-:Y:S01]  /*1bd20*/  F2FP.SATFINITE.E4M3.F32.PACK_AB_MERGE_C R196, R197, R196, RZ ;  /* 0x000000c4c5c4723e */ /* 0x000fe200048070ff */
[----:B----4-:R-:W-:Y:S01]  /*1bd30*/  FADD.FTZ R10, R214, R10 ;  /* 0x0000000ad60a7221 */ /* 0x010fe20000010000 */
[----:B------:R-:W-:Y:S02]  /*1bd40*/  F2FP.SATFINITE.E4M3.F32.PACK_AB_MERGE_C R174, R175, R174, RZ ;  /* 0x000000aeafae723e */ /* 0x000fe400048070ff */
[----:B------:R-:W-:-:S02]  /*1bd50*/  F2FP.SATFINITE.E4M3.F32.PACK_AB_MERGE_C R182, R183, R182, RZ ;  /* 0x000000b6b7b6723e */ /* 0x000fc400048070ff */
[----:B------:R-:W-:Y:S02]  /*1bd60*/  F2FP.SATFINITE.E4M3.F32.PACK_AB_MERGE_C R190, R191, R190, RZ ;  /* 0x000000bebfbe723e */ /* 0x000fe400048070ff */
[----:B------:R-:W-:Y:S02]  /*1bd70*/  F2FP.SATFINITE.E4M3.F32.PACK_AB_MERGE_C R198, R199, R198, RZ ;  /* 0x000000c6c7c6723e */ /* 0x000fe400048070ff */
[----:B------:R-:W-:Y:S02]  /*1bd80*/  F2FP.SATFINITE.E4M3.F32.PACK_AB_MERGE_C R204, R205, R204, RZ ;  /* 0x000000cccdcc723e */ /* 0x000fe400048070ff */
[----:B------:R-:W-:Y:S02]  /*1bd90*/  F2FP.SATFINITE.E4M3.F32.PACK_AB_MERGE_C R165, R207, R206, RZ ;  /* 0x000000cecfa5723e */ /* 0x000fe400048070ff */
[----:B------:R-:W-:Y:S02]  /*1bda0*/  F2FP.SATFINITE.E4M3.F32.PACK_AB_MERGE_C R167, R215, R214, RZ ;  /* 0x000000d6d7a7723e */ /* 0x000fe400048070ff */
[C---:B------:R-:W-:Y:S01]  /*1bdb0*/  F2FP.SATFINITE.E4M3.F32.PACK_AB_MERGE_C R168, R159.reuse, R212, RZ ;  /* 0x000000d49fa8723e */ /* 0x040fe200048070ff */
[----:B------:R-:W-:-:S01]  /*1bdc0*/  FADD.FTZ R11, R159, R11 ;  /* 0x0000000b9f0b7221 */ /* 0x000fc20000010000 */
[----:B------:R-:W-:-:S02]  /*1bdd0*/  F2FP.SATFINITE.E4M3.F32.PACK_AB_MERGE_C R156, R158, R157, R156 ;  /* 0x0000009d9e9c723e */ /* 0x000fc4000480709c */
[----:B------:R-:W-:Y:S01]  /*1bde0*/  F2FP.SATFINITE.E4M3.F32.PACK_AB_MERGE_C R160, R163, R162, R160 ;  /* 0x000000a2a3a0723e */ /* 0x000fe200048070a0 */
[----:B------:R-:W-:Y:S01]  /*1bdf0*/  FADD.FTZ R10, R215, R10 ;  /* 0x0000000ad70a7221 */ /* 0x000fe20000010000 */
[----:B------:R-:W-:Y:S01]  /*1be00*/  F2FP.SATFINITE.E4M3.F32.PACK_AB_MERGE_C R158, R164, R161, R169 ;  /* 0x000000a1a49e723e */ /* 0x000fe200048070a9 */
[----:B------:R-:W-:Y:S01]  /*1be10*/  FMUL.FTZ R24, R24, R14 ;  /* 0x0000000e18187220 */ /* 0x000fe20000410000 */
        /* <DEDUP_REMOVED lines=136> */
[----:B------:R-:W-:Y:S06]  /*1c6a0*/  @!P0 BRA `(.L_x_3240) ;  /* 0x0000000000048947 */ /* 0x000fec0003800000 */
[----:B------:R-:W-:Y:S01]  /*1c6b0*/  BPT.TRAP 0x1 ;  /* 0x000000040000795c */ /* 0x000fe20000300000 */
.L_x_3240:
[----:B-----5:R0:W1:Y:S01]  /*1c6c0*/  SYNCS.PHASECHK.TRANS64.TRYWAIT P1, [R5+URZ+0x38850], R6 ;  /* 0x03885006050075a7 */ /* 0x020062000802017f */
[----:B------:R-:W-:Y:S05]  /*1c6d0*/  @!P0 BRA `(.L_x_3241) ;  /* 0x0000000000048947 */ /* 0x000fea0003800000 */
[----:B------:R-:W-:Y:S01]  /*1c6e0*/  BPT.TRAP 0x1 ;  /* 0x000000040000795c */ /* 0x000fe20000300000 */
.L_x_3241:
[----:B------:R-:W-:Y:S04]  /*1c6f0*/  BSSY B0, `(.L_x_3242) ;  /* 0x0000004000007945 */ /* 0x000fe80003800000 */
[----:B-1----:R-:W-:Y:S05]  /*1c700*/  @P1 BRA `(.L_x_3243) ;  /* 0x0000000000081947 */ /* 0x002fea0003800000 */
[----:B------:R-:W1:Y:S02]  /*1c710*/  SYNCS.PHASECHK.TRANS64.TRYWAIT P1, [R5+URZ+0x38850], R6 ;  /* 0x03885006050075a7 */ /* 0x000e64000802017f */
[----:B-1----:R-:W-:Y:S05]  /*1c720*/  @!P1 BRA `(.L_x_3244) ;  /* 0x0000015800a89947 */ /* 0x002fea0003800000 */
.L_x_3243:
[----:B------:R-:W-:Y:S05]  /*1c730*/  BSYNC B0 ;  /* 0x0000000000007941 */ /* 0x000fea0003800000 */
.L_x_3242:
[----:B------:R-:W2:Y:S01]  /*1c740*/  S2R R14, SR_TID.X ;  /* 0x00000000000e7919 */ /* 0x000ea20000002100 */
[----:B01----:R-:W-:Y:S01]  /*1c750*/  LEA R6, R7, UR41, 0xb ;  /* 0x0000002907067c11 */ /* 0x003fe2000f8e58ff */
[----:B------:R-:W-:Y:S01]  /*1c760*/  IMAD.MOV.U32 R7, RZ, RZ, 0x40000040 ;  /* 0x40000040ff077424 */ /* 0x000fe200078e00ff */
[----:B------:R-:W-:Y:S05]  /*1c770*/  WARPSYNC.ALL ;  /* 0x0000000000007948 */ /* 0x000fea0003800000 */
[----:B------:R-:W-:Y:S01]  /*1c780*/  R2UR UR7, R7 ;  /* 0x00000000070772ca */ /* 0x000fe200000e0000 */
[----:B------:R-:W-:Y:S01]  /*1c790*/  IMAD.MOV.U32 R15, RZ, RZ, 0x40000040 ;  /* 0x40000040ff0f7424 */ /* 0x000fe200078e00ff */
[----:B------:R-:W-:-:S02]  /*1c7a0*/  R2UR UR6, R6 ;  /* 0x00000000060672ca */ /* 0x000fc400000e0000 */
[----:B--2---:R-:W-:-:S04]  /*1c7b0*/  SHF.R.U32.HI R14, RZ, 0x7, R14 ;  /* 0x00000007ff0e7819 */ /* 0x004fc8000001160e */
[----:B------:R-:W-:Y:S01]  /*1c7c0*/  IADD3 R7, R14, 0x8, RZ ;  /* 0x000000080e077810 */ /* 0x000fe20007ffe0ff */
[----:B------:R-:W-:-:S04]  /*1c7d0*/  VIADD R14, R6, 0x2 ;  /* 0x00000002060e7836 */ /* 0x000fc80000000000 */
[----:B------:R0:W-:Y:S02]  /*1c7e0*/  BAR.SYNC.DEFER_BLOCKING R7, 0x100 ;  /* 0x000400070000751d */ /* 0x0001e40000010000 */
[----:B0-----:R-:W-:-:S04]  /*1c7f0*/  IMAD.MOV.U32 R7, RZ, RZ, 0x40000040 ;  /* 0x40000040ff077424 */ /* 0x001fc800078e00ff */
[----:B------:R-:W-:-:S06]  /*1c800*/  WARPGROUP.ARRIVE ;  /* 0x00000000000079c5 */ /* 0x000fcc0000000000 */
[----:B------:R-:W-:Y:S01]  /*1c810*/  QGMMA.64x256x32.F32.E4M3.E4M3 R24, R152, gdesc[UR4], R24, gsb0 ;  /* 0x03e0000498187df3 */ /* 0x000fe20008000818 */
[----:B------:R-:W-:Y:S01]  /*1c820*/  R2UR UR6, R14 ;  /* 0x000000000e0672ca */ /* 0x000fe200000e0000 */
[C---:B------:R-:W-:Y:S01]  /*1c830*/  VIADD R14, R6.reuse, 0x4 ;  /* 0x00000004060e7836 */ /* 0x040fe20000000000 */
[----:B------:R-:W-:Y:S01]  /*1c840*/  R2UR UR7, R15 ;  /* 0x000000000f0772ca */ /* 0x000fe200000e0000 */
[----:B------:R-:W-:Y:S02]  /*1c850*/  IMAD.MOV.U32 R15, RZ, RZ, 0x40000040 ;  /* 0x40000040ff0f7424 */ /* 0x000fe400078e00ff */
[----:B------:R-:W-:Y:S01]  /*1c860*/  VIADD R6, R6, 0x6 ;  /* 0x0000000606067836 */ /* 0x000fe20000000000 */
[----:B------:R-:W-:Y:S02]  /*1c870*/  WARPGROUP.DEPBAR.LE gsb0, 0x0 ;  /* 0x00008000000079c5 */ /* 0x000fe40000010000 */
[----:B------:R-:W-:-:S15]  /*1c880*/  WARPGROUP.ARRIVE ;  /* 0x00000000000079c5 */ /* 0x000fde0000000000 */
[----:B------:R-:W-:-:S04]  /*1c890*/  NOP ;  /* 0x0000000000007918 */ /* 0x000fc80000000000 */
        /* <DEDUP_REMOVED lines=16> */
.L_x_3245:
[----:B------:R-:W2:Y:S01]  /*1c9a0*/  LDL R7, [R1+0x34] ;  /* 0x0000340001077983 */ /* 0x000ea20000100800 */
[----:B------:R-:W-:Y:S01]  /*1c9b0*/  VIADD R5, R5, 0x38860 ;  /* 0x0003886005057836 */ /* 0x000fe20000000000 */
[----:B------:R-:W-:Y:S01]  /*1c9c0*/  MOV R6, UR37 ;  /* 0x0000002500067c02 */ /* 0x000fe20008000f00 */
[----:B------:R-:W-:Y:S02]  /*1c9d0*/  IMAD.MOV.U32 R15, RZ, RZ, R0 ;  /* 0x000000ffff0f7224 */ /* 0x000fe400078e0000 */
[----:B------:R-:W-:Y:S01]  /*1c9e0*/  IMAD.MOV.U32 R14, RZ, RZ, R3 ;  /* 0x000000ffff0e7224 */ /* 0x000fe200078e0003 */
[----:B------:R-:W-:-:S04]  /*1c9f0*/  PRMT R5, R6, 0x654, R5 ;  /* 0x0000065406057816 */ /* 0x000fc80000000005 */
[----:B------:R0:W-:Y:S01]  /*1ca00*/  SYNCS.ARRIVE.TRANS64.RED.A1T0 RZ, [R5+URZ], RZ ;  /* 0x000000ff05ff79a7 */ /* 0x0001e2000810043f */
[C---:B--2---:R-:W-:Y:S01]  /*1ca10*/  ISETP.GT.AND P1, PT, R4.reuse, R7, PT ;  /* 0x000000070400720c */ /* 0x044fe20003f24270 */
[----:B------:R-:W-:-:S12]  /*1ca20*/  VIADD R4, R4, 0xffffffff ;  /* 0xffffffff04047836 */ /* 0x000fd80000000000 */
[----:B0-----:R-:W-:Y:S05]  /*1ca30*/  @P1 BRA `(.L_x_3246) ;  /* 0xffffffd000101947 */ /* 0x001fea000383ffff */
.L_x_3234:
[----:B------:R-:W2:Y:S02]  /*1ca40*/  LDL R5, [R1+0x38] ;  /* 0x0000380001057983 */ /* 0x000ea40000100800 */
[----:B--2---:R-:W-:-:S13]  /*1ca50*/  ISETP.GE.AND P1, PT, R4, R5, PT ;  /* 0x000000050400720c */ /* 0x004fda0003f26270 */
[----:B------:R-:W-:Y:S05]  /*1ca60*/  @!P1 BRA `(.L_x_3247) ;  /* 0x0000002400689947 */ /* 0x000fea0003800000 */
[----:B------:R-:W-:Y:S02]  /*1ca70*/  IMAD.MOV.U32 R14, RZ, RZ, R0 ;  /* 0x000000ffff0e7224 */ /* 0x000fe400078e0000 */
[----:B------:R-:W-:-:S07]  /*1ca80*/  IMAD.MOV.U32 R20, RZ, RZ, R3 ;  /* 0x000000ffff147224 */ /* 0x000fce00078e0003 */
.L_x_3259:
[----:B------:R-:W-:Y:S01]  /*1ca90*/  VIADD R222, R222, 0x1 ;  /* 0x00000001dede7836 */ /* 0x000fe20000000000 */
        /* <DEDUP_REMOVED lines=8> */
.L_x_3248:
[----:B------:R-:W-:Y:S02]  /*1cb20*/  LEA R5, R222, R216, 0x3 ;  /* 0x000000d8de057211 */ /* 0x000fe400078e18ff */
[----:B------:R-:W-:-:S04]  /*1cb30*/  SHF.L.U32 R6, R223, 0x1f, RZ ;  /* 0x0000001fdf067819 */ /* 0x000fc800000006ff */
[----:B------:R0:W1:Y:S01]  /*1cb40*/  SYNCS.PHASECHK.TRANS64.TRYWAIT P1, [R5+URZ+0x38830], R6 ;  /* 0x03883006050075a7 */ /* 0x000062000802017f */
[----:B------:R-:W-:Y:S05]  /*1cb50*/  @!P0 BRA `(.L_x_3249) ;  /* 0x0000000000048947 */ /* 0x000fea0003800000 */
[----:B------:R-:W-:Y:S01]  /*1cb60*/  BPT.TRAP 0x1 ;  /* 0x000000040000795c */ /* 0x000fe20000300000 */
.L_x_3249:
[----:B------:R-:W-:Y:S01]  /*1cb70*/  LEA R152, R7, UR40, 0xb ;  /* 0x0000002807987c11 */ /* 0x000fe2000f8e58ff */
[----:B------:R-:W-:-:S04]  /*1cb80*/  IMAD.MOV.U32 R153, RZ, RZ, 0x40000040 ;  /* 0x40000040ff997424 */ /* 0x000fc800078e00ff */
[C---:B------:R-:W-:Y:S02]  /*1cb90*/  VIADD R154, R152.reuse, 0x2 ;  /* 0x00000002989a7836 */ /* 0x040fe40000000000 */
[----:B------:R-:W-:Y:S01]  /*1cba0*/  VIADD R0, R152, 0x4 ;  /* 0x0000000498007836 */ /* 0x000fe20000000000 */
[----:B-1----:R-:W-:Y:S06]  /*1cbb0*/  @P1 BRA `(.L_x_3250) ;  /* 0x0000000000081947 */ /* 0x002fec0003800000 */
[----:B------:R-:W1:Y:S02]  /*1cbc0*/  SYNCS.PHASECHK.TRANS64.TRYWAIT P1, [R5+URZ+0x38830], R6 ;  /* 0x03883006050075a7 */ /* 0x000e64000802017f */
[----:B-1----:R-:W-:Y:S05]  /*1cbd0*/  @!P1 BRA `(.L_x_3251) ;  /* 0x0000015400909947 */ /* 0x002fea0003800000 */
.L_x_3250:
[----:B------:R2:W-:Y:S04]  /*1cbe0*/  STL [R1+0x1b0], R14 ;  /* 0x0001b00e01007387 */ /* 0x0005e80000100800 */
[----:B--2---:R-:W2:Y:S04]  /*1cbf0*/  LDL.64 R14, [R1+0x18] ;  /* 0x00001800010e7983 */ /* 0x004ea80000100a00 */
[----:B------:R3:W-:Y:S04]  /*1cc00*/  STL.64 [R1+0x1a8], R10 ;  /* 0x0001a80a01007387 */ /* 0x0007e80000100a00 */
[----:B---3--:R-:W3:Y:S01]  /*1cc10*/  LDL.64 R10, [R1+0x10] ;  /* 0x00001000010a7983 */ /* 0x008ee20000100a00 */
[----:B------:R-:W-:Y:S05]  /*1cc20*/  WARPSYNC.ALL ;  /* 0x0000000000007948 */ /* 0x000fea0003800000 */
[----:B------:R-:W-:Y:S01]  /*1cc30*/  R2UR UR10, R154 ;  /* 0x000000009a0a72ca */ /* 0x000fe200000e0000 */
[C---:B------:R-:W-:Y:S01]  /*1cc40*/  VIADD R156, R152.reuse, 0x6 ;  /* 0x00000006989c7836 */ /* 0x040fe20000000000 */
[----:B------:R-:W-:Y:S01]  /*1cc50*/  MOV R157, 0x40000040 ;  /* 0x40000040009d7802 */ /* 0x000fe20000000f00 */
[----:B------:R-:W-:Y:S01]  /*1cc60*/  IMAD.MOV.U32 R154, RZ, RZ, R0 ;  /* 0x000000ffff9a7224 */ /* 0x000fe200078e0000 */
[C---:B------:R-:W-:Y:S01]  /*1cc70*/  R2UR UR6, R152.reuse ;  /* 0x00000000980672ca */ /* 0x040fe200000e0000 */
[----:B------:R-:W-:Y:S01]  /*1cc80*/  VIADD R158, R152, 0x404 ;  /* 0x00000404989e7836 */ /* 0x000fe20000000000 */
[----:B------:R-:W-:Y:S01]  /*1cc90*/  R2UR UR18, R156 ;  /* 0x000000009c1272ca */ /* 0x000fe200000e0000 */
[----:B------:R-:W-:Y:S01]  /*1cca0*/  VIADD R156, R152, 0x402 ;  /* 0x00000402989c7836 */ /* 0x000fe20000000000 */
[----:B------:R-:W-:Y:S01]  /*1ccb0*/  R2UR UR14, R154 ;  /* 0x000000009a0e72ca */ /* 0x000fe200000e0000 */
[----:B------:R-:W-:Y:S01]  /*1ccc0*/  VIADD R154, R152, 0x400 ;  /* 0x00000400989a7836 */ /* 0x000fe20000000000 */
[----:B------:R-:W-:Y:S01]  /*1ccd0*/  R2UR UR7, R153 ;  /* 0x00000000990772ca */ /* 0x000fe200000e0000 */
[----:B------:R-:W-:Y:S01]  /*1cce0*/  IMAD.MOV.U32 R155, RZ, RZ, 0x40000040 ;  /* 0x40000040ff9b7424 */ /* 0x000fe200078e00ff */
[----:B------:R-:W-:Y:S01]  /*1ccf0*/  R2UR UR4, R8 ;  /* 0x00000000080472ca */ /* 0x000fe200000e0000 */
[----:B------:R-:W-:Y:S01]  /*1cd00*/  VIADD R152, R152, 0x406 ;  /* 0x0000040698987836 */ /* 0x000fe20000000000 */
[----:B------:R-:W-:Y:S01]  /*1cd10*/  R2UR UR5, R9 ;  /* 0x00000000090572ca */ /* 0x000fe200000e0000 */
[----:B------:R-:W-:Y:S01]  /*1cd20*/  IMAD.MOV.U32 R159, RZ, RZ, 0x40000040 ;  /* 0x40000040ff9f7424 */ /* 0x000fe200078e00ff */
[----:B------:R0:W-:Y:S01]  /*1cd30*/  STL.64 [R1+0x1a0], R6 ;  /* 0x0001a00601007387 */ /* 0x0001e20000100a00 */
[----:B------:R-:W-:Y:S01]  /*1cd40*/  IMAD.MOV.U32 R153, RZ, RZ, 0x40000040 ;  /* 0x40000040ff997424 */ /* 0x000fe200078e00ff */
[----:B------:R-:W-:-:S02]  /*1cd50*/  R2UR UR11, R155 ;  /* 0x000000009b0b72ca */ /* 0x000fc400000e0000 */
[----:B------:R-:W-:Y:S02]  /*1cd60*/  R2UR UR15, R155 ;  /* 0x000000009b0f72ca */ /* 0x000fe400000e0000 */
[----:B------:R-:W-:Y:S02]  /*1cd70*/  R2UR UR19, R157 ;  /* 0x000000009d1372ca */ /* 0x000fe400000e0000 */
[----:B------:R-:W-:Y:S02]  /*1cd80*/  R2UR UR22, R154 ;  /* 0x000000009a1672ca */ /* 0x000fe400000e0000 */
[----:B------:R-:W-:Y:S02]  /*1cd90*/  R2UR UR23, R155 ;  /* 0x000000009b1772ca */ /* 0x000fe400000e0000 */
[----:B------:R-:W-:Y:S01]  /*1cda0*/  R2UR UR26, R156 ;  /* 0x000000009c1a72ca */ /* 0x000fe200000e0000 */
[----:B01----:R-:W4:Y:S01]  /*1cdb0*/  LDL.64 R6, [R1+0x8] ;  /* 0x0000080001067983 */ /* 0x003f220000100a00 */
[----:B------:R-:W-:-:S02]  /*1cdc0*/  R2UR UR27, R157 ;  /* 0x000000009d1b72ca */ /* 0x000fc400000e0000 */
[----:B------:R-:W-:Y:S01]  /*1cdd0*/  R2UR UR30, R158 ;  /* 0x000000009e1e72ca */ /* 0x000fe200000e0000 */
[----:B------:R0:W-:Y:S01]  /*1cde0*/  STL.64 [R1+0x198], R4 ;  /* 0x0001980401007387 */ /* 0x0001e20000100a00 */
[----:B------:R-:W-:Y:S02]  /*1cdf0*/  R2UR UR31, R159 ;  /* 0x000000009f1f72ca */ /* 0x000fe400000e0000 */
[----:B------:R-:W-:Y:S02]  /*1ce00*/  R2UR UR34, R152 ;  /* 0x00000000982272ca */ /* 0x000fe400000e0000 */
[----:B------:R-:W-:Y:S02]  /*1ce10*/  R2UR UR35, R153 ;  /* 0x00000000992372ca */ /* 0x000fe400000e0000 */
[----:B------:R-:W-:Y:S01]  /*1ce20*/  WARPGROUP.ARRIVE ;  /* 0x00000000000079c5 */ /* 0x000fe20000000000 */
[----:B0-----:R-:W4:Y:S05]  /*1ce30*/  LDL.64 R4, [R1] ;  /* 0x0000000001047983 */ /* 0x001f2a0000100a00 */
[----:B------:R-:W-:Y:S03]  /*1ce40*/  QGMMA.64x128x32.F32.E4M3.E4M3 R152, gdesc[UR4], RZ, !UPT, gsb0 ;  /* 0x01e00000049879f3 */ /* 0x000fe6000c0008ff */
[----:B------:R-:W-:-:S02]  /*1ce50*/  WARPGROUP.DEPBAR.LE gsb0, 0x0 ;  /* 0x00008000000079c5 */ /* 0x000fc40000010000 */
[----:B------:R-:W-:Y:S01]  /*1ce60*/  WARPGROUP.ARRIVE ;  /* 0x00000000000079c5 */ /* 0x000fe20000000000 */
[----:B--2---:R-:W-:Y:S02]  /*1ce70*/  R2UR UR8, R14 ;  /* 0x000000000e0872ca */ /* 0x004fe400000e0000 */
[----:B------:R-:W-:Y:S01]  /*1ce80*/  R2UR UR9, R15 ;  /* 0x000000000f0972ca */ /* 0x000fe200000e0000 */
[----:B------:R0:W5:-:S12]  /*1ce90*/  LDL.LU R14, [R1+0x1b0] ;  /* 0x0001b000010e7983 */ /* 0x0001580000300800 */
[----:B------:R-:W-:Y:S01]  /*1cea0*/  QGMMA.64x128x32.F32.E4M3.E4M3 R152, gdesc[UR8], R152, gsb0 ;  /* 0x01e00000089879f3 */ /* 0x000fe20008000898 */
[----:B---3--:R-:W-:Y:S02]  /*1ceb0*/  R2UR UR12, R10 ;  /* 0x000000000a0c72ca */ /* 0x008fe400000e0000 */
        /* <DEDUP_REMOVED lines=10> */
[----:B------:R-:W-:Y:S02]  /*1cf60*/  R2UR UR21, R5 ;  /* 0x00000000051572ca */ /* 0x000fe400000e0000 */
[----:B------:R-:W-:Y:S01]  /*1cf70*/  R2UR UR25, R229 ;  /* 0x00000000e51972ca */ /* 0x000fe200000e0000 */
[----:B------:R0:W5:Y:S01]  /*1cf80*/  LDL.LU.64 R4, [R1+0x198] ;  /* 0x0001980001047983 */ /* 0x0001620000300a00 */
[----:B------:R-:W-:-:S02]  /*1cf90*/  WARPGROUP.DEPBAR.LE gsb0, 0x0 ;  /* 0x00008000000079c5 */ /* 0x000fc40000010000 */
        /* <DEDUP_REMOVED lines=25> */
.L_x_3252:
        /* <DEDUP_REMOVED lines=36> */
[----:B------:R-:W-:Y:S01]  /*1d370*/  FADD.FTZ R0, -R3, R20 ;  /* 0x0000001403007221 */ /* 0x000fe20000010100 */
[----:B------:R-:W-:-:S03]  /*1d380*/  FFMA.FTZ R15, R2, R3, -8 ;  /* 0xc1000000020f7423 */ /* 0x000fc60000010003 */
[C---:B------:R-:W-:Y:S01]  /*1d390*/  FMUL.FTZ R0, R2.reuse, R0 ;  /* 0x0000000002007220 */ /* 0x040fe20000410000 */
[----:B------:R-:W-:-:S01]  /*1d3a0*/  FFMA.FTZ R152, R2, R152, -R15 ;  /* 0x0000009802987223 */ /* 0x000fc2000001080f */
[C-C-:B------:R-:W-:Y:S01]  /*1d3b0*/  FFMA.FTZ R153, R2.reuse, R153, -R15.reuse ;  /* 0x0000009902997223 */ /* 0x140fe2000001080f */
[----:B------:R-:W-:-:S01]  /*1d3c0*/  FFMA.FTZ R156, R2, R156, -R15 ;  /* 0x0000009c029c7223 */ /* 0x000fc2000001080f */
        /* <DEDUP_REMOVED lines=9> */
[----:B-1---5:R-:W-:Y:S01]  /*1d460*/  FMNMX.FTZ R0, R154, R14, !PT ;  /* 0x0000000e9a007209 */ /* 0x022fe20007810000 */
[C-C-:B------:R-:W-:Y:S01]  /*1d470*/  FFMA.FTZ R172, R2.reuse, R172, -R15.reuse ;  /* 0x000000ac02ac7223 */ /* 0x140fe2000001080f */
[----:B------:R-:W-:-:S01]  /*1d480*/  FFMA.FTZ R173, R2, R173, -R15 ;  /* 0x000000ad02ad7223 */ /* 0x000fc2000001080f */
[C-C-:B------:R-:W-:Y:S01]  /*1d490*/  FFMA.FTZ R176, R2.reuse, R176, -R15.reuse ;  /* 0x000000b002b07223 */ /* 0x140fe2000001080f */
[----:B------:R-:W-:Y:S01]  /*1d4a0*/  FMNMX.FTZ R0, R155, R0, !PT ;  /* 0x000000009b007209 */ /* 0x000fe20007810000 */
[C-C-:B------:R-:W-:Y:S01]  /*1d4b0*/  FFMA.FTZ R177, R2.reuse, R177, -R15.reuse ;  /* 0x000000b102b17223 */ /* 0x140fe2000001080f */
[----:B------:R-:W-:-:S01]  /*1d4c0*/  FFMA.FTZ R180, R2, R180, -R15 ;  /* 0x000000b402b47223 */ /* 0x000fc2000001080f */
[----:B------:R-:W1:Y:S01]  /*1d4d0*/  MUFU.EX2 R153, R153 ;  /* 0x0000009900997308 */ /* 0x000e620000000800 */
[----:B------:R-:W-:Y:S01]  /*1d4e0*/  FMNMX.FTZ R0, R158, R0, !PT ;  /* 0x000000009e007209 */ /* 0x000fe20007810000 */
[C-C-:B------:R-:W-:Y:S01]  /*1d4f0*/  FFMA.FTZ R181, R2.reuse, R181, -R15.reuse ;  /* 0x000000b502b57223 */ /* 0x140fe2000001080f */
[----:B------:R-:W-:-:S01]  /*1d500*/  FFMA.FTZ R184, R2, R184, -R15 ;  /* 0x000000b802b87223 */ /* 0x000fc2000001080f */
[C-C-:B------:R-:W-:Y:S01]  /*1d510*/  FFMA.FTZ R185, R2.reuse, R185, -R15.reuse ;  /* 0x000000b902b97223 */ /* 0x140fe2000001080f */
[----:B------:R-:W-:Y:S01]  /*1d520*/  FMNMX.FTZ R0, R159, R0, !PT ;  /* 0x000000009f007209 */ /* 0x000fe20007810000 */
[C-C-:B------:R-:W-:Y:S01]  /*1d530*/  FFMA.FTZ R188, R2.reuse, R188, -R15.reuse ;  /* 0x000000bc02bc7223 */ /* 0x140fe2000001080f */
[----:B------:R-:W-:-:S01]  /*1d540*/  FFMA.FTZ R189, R2, R189, -R15 ;  /* 0x000000bd02bd7223 */ /* 0x000fc2000001080f */
[----:B------:R-:W3:Y:S01]  /*1d550*/  MUFU.EX2 R156, R156 ;  /* 0x0000009c009c7308 */ /* 0x000ee20000000800 */
[----:B------:R-:W-:Y:S01]  /*1d560*/  FMNMX.FTZ R0, R162, R0, !PT ;  /* 0x00000000a2007209 */ /* 0x000fe20007810000 */
[----:B--2---:R-:W-:Y:S01]  /*1d570*/  FFMA.FTZ R11, R20, R11, R152 ;  /* 0x0000000b140b7223 */ /* 0x004fe20000010098 */
[----:B------:R-:W-:-:S01]  /*1d580*/  FFMA.FTZ R192, R2, R192, -R15 ;  /* 0x000000c002c07223 */ /* 0x000fc2000001080f */
[C-C-:B------:R-:W-:Y:S01]  /*1d590*/  FFMA.FTZ R193, R2.reuse, R193, -R15.reuse ;  /* 0x000000c102c17223 */ /* 0x140fe2000001080f */
[----:B------:R-:W-:Y:S01]  /*1d5a0*/  FMNMX.FTZ R0, R163, R0, !PT ;  /* 0x00000000a3007209 */ /* 0x000fe20007810000 */
[C-C-:B------:R-:W-:Y:S01]  /*1d5b0*/  FFMA.FTZ R196, R2.reuse, R196, -R15.reuse ;  /* 0x000000c402c47223 */ /* 0x140fe2000001080f */
[----:B------:R-:W-:-:S01]  /*1d5c0*/  FFMA.FTZ R197, R2, R197, -R15 ;  /* 0x000000c502c57223 */ /* 0x000fc2000001080f */
[----:B------:R-:W2:Y:S01]  /*1d5d0*/  MUFU.EX2 R157, R157 ;  /* 0x0000009d009d7308 */ /* 0x000ea20000000800 */
[----:B------:R-:W-:Y:S01]  /*1d5e0*/  FMNMX.FTZ R0, R166, R0, !PT ;  /* 0x00000000a6007209 */ /* 0x000fe20007810000 */
[----:B-1----:R-:W-:Y:S01]  /*1d5f0*/  FADD.FTZ R11, R153, R11 ;  /* 0x0000000b990b7221 */ /* 0x002fe20000010000 */
[----:B------:R-:W-:-:S01]  /*1d600*/  FFMA.FTZ R200, R2, R200, -R15 ;  /* 0x000000c802c87223 */ /* 0x000fc2000001080f */
[C-C-:B------:R-:W-:Y:S01]  /*1d610*/  FFMA.FTZ R201, R2.reuse, R201, -R15.reuse ;  /* 0x000000c902c97223 */ /* 0x140fe2000001080f */
[----:B------:R-:W-:Y:S01]  /*1d620*/  FMNMX.FTZ R0, R167, R0, !PT ;  /* 0x00000000a7007209 */ /* 0x000fe20007810000 */
[C-C-:B------:R-:W-:Y:S01]  /*1d630*/  FFMA.FTZ R204, R2.reuse, R204, -R15.reuse ;  /* 0x000000cc02cc7223 */ /* 0x140fe2000001080f */
[----:B------:R-:W-:-:S01]  /*1d640*/  FFMA.FTZ R205, R2, R205, -R15 ;  /* 0x000000cd02cd7223 */ /* 0x000fc2000001080f */
[----:B------:R-:W-:Y:S01]  /*1d650*/  FFMA.FTZ R208, R2, R208, -R15 ;  /* 0x000000d002d07223 */ /* 0x000fe2000001080f */
[----:B------:R-:W-:Y:S01]  /*1d660*/  FMNMX.FTZ R0, R170, R0, !PT ;  /* 0x00000000aa007209 */ /* 0x000fe20007810000 */
[----:B---3--:R-:W-:Y:S01]  /*1d670*/  FADD.FTZ R11, R156, R11 ;  /* 0x0000000b9c0b7221 */ /* 0x008fe20000010000 */
[----:B------:R-:W-:-:S01]  /*1d680*/  FFMA.FTZ R209, R2, R209, -R15 ;  /* 0x000000d102d17223 */ /* 0x000fc2000001080f */
[C-C-:B------:R-:W-:Y:S01]  /*1d690*/  FFMA.FTZ R212, R2.reuse, R212, -R15.reuse ;  /* 0x000000d402d47223 */ /* 0x140fe2000001080f */
[----:B------:R-:W-:Y:S01]  /*1d6a0*/  FMNMX.FTZ R0, R171, R0, !PT ;  /* 0x00000000ab007209 */ /* 0x000fe20007810000 */
[----:B------:R-:W-:Y:S01]  /*1d6b0*/  FFMA.FTZ R15, R2, R213, -R15 ;  /* 0x000000d5020f7223 */ /* 0x000fe2000001080f */
[----:B------:R-:W-:Y:S01]  /*1d6c0*/  MUFU.EX2 R161, R161 ;  /* 0x000000a100a17308 */ /* 0x000fe20000000800 */
[----:B------:R-:W-:Y:S01]  /*1d6d0*/  FMUL.FTZ R24, R24, R20 ;  /* 0x0000001418187220 */ /* 0x000fe20000410000 */
[----:B------:R-:W-:Y:S01]  /*1d6e0*/  FMNMX.FTZ R0, R174, R0, !PT ;  /* 0x00000000ae007209 */ /* 0x000fe20007810000 */
[----:B--2---:R-:W-:-:S01]  /*1d6f0*/  FADD.FTZ R11, R157, R11 ;  /* 0x0000000b9d0b7221 */ /* 0x004fc20000010000 */
[----:B------:R-:W-:Y:S01]  /*1d700*/  F2FP.SATFINITE.E4M3.F32.PACK_AB_MERGE_C R156, R157, R156, RZ ;  /* 0x0000009c9d9c723e */ /* 0x000fe200048070ff */
[----:B------:R-:W-:Y:S01]  /*1d710*/  FMUL.FTZ R25, R25, R20 ;  /* 0x0000001419197220 */ /* 0x000fe20000410000 */
[----:B------:R-:W-:Y:S01]  /*1d720*/  FMNMX.FTZ R0, R175, R0, !PT ;  /* 0x00000000af007209 */ /* 0x000fe20007810000 */
[----:B------:R-:W-:Y:S01]  /*1d730*/  FMUL.FTZ R28, R28, R20 ;  /* 0x000000141c1c7220 */ /* 0x000fe20000410000 */
[----:B------:R-:W-:Y:S01]  /*1d740*/  F2FP.SATFINITE.E4M3.F32.PACK_AB_MERGE_C R152, R153, R152, R156 ;  /* 0x000000989998723e */ /* 0x000fe2000480709c */
[----:B------:R-:W1:Y:S01]  /*1d750*/  MUFU.EX2 R213, R160 ;  /* 0x000000a000d57308 */ /* 0x000e620000000800 */
[----:B------:R-:W-:Y:S01]  /*1d760*/  FMNMX.FTZ R0, R178, R0, !PT ;  /* 0x00000000b2007209 */ /* 0x000fe20007810000 */
[-C--:B------:R-:W-:Y:S01]  /*1d770*/  FMUL.FTZ R29, R29, R20.reuse ;  /* 0x000000141d1d7220 */ /* 0x080fe20000410000 */
[-C--:B------:R-:W-:Y:S01]  /*1d780*/  FMUL.FTZ R32, R32, R20.reuse ;  /* 0x0000001420207220 */ /* 0x080fe20000410000 */
[----:B------:R-:W-:Y:S01]  /*1d790*/  FMUL.FTZ R33, R33, R20 ;  /* 0x0000001421217220 */ /* 0x000fe20000410000 */
[----:B------:R-:W-:Y:S01]  /*1d7a0*/  FMNMX.FTZ R0, R179, R0, !PT ;  /* 0x00000000b3007209 */ /* 0x000fe20007810000 */
[-C--:B------:R-:W-:Y:S01]  /*1d7b0*/  FMUL.FTZ R36, R36, R20.reuse ;  /* 0x0000001424247220 */ /* 0x080fe20000410000 */
[----:B------:R-:W-:Y:S01]  /*1d7c0*/  FMUL.FTZ R37, R37, R20 ;  /* 0x0000001425257220 */ /* 0x000fe20000410000 */
[----:B------:R-:W2:Y:S01]  /*1d7d0*/  MUFU.EX2 R164, R164 ;  /* 0x000000a400a47308 */ /* 0x000ea20000000800 */
[----:B------:R-:W-:Y:S01]  /*1d7e0*/  FMNMX.FTZ R0, R182, R0, !PT ;  /* 0x00000000b6007209 */ /* 0x000fe20007810000 */
[-C--:B------:R-:W-:Y:S01]  /*1d7f0*/  FMUL.FTZ R40, R40, R20.reuse ;  /* 0x0000001428287220 */ /* 0x080fe20000410000 */
[-C--:B------:R-:W-:Y:S01]  /*1d800*/  FMUL.FTZ R41, R41, R20.reuse ;  /* 0x0000001429297220 */ /* 0x080fe20000410000 */
[----:B------:R-:W-:Y:S01]  /*1d810*/  FMUL.FTZ R44, R44, R20 ;  /* 0x000000142c2c7220 */ /* 0x000fe20000410000 */
[----:B------:R-:W-:Y:S01]  /*1d820*/  FMNMX.FTZ R0, R183, R0, !PT ;  /* 0x00000000b7007209 */ /* 0x000fe20007810000 */
[-C--:B------:R-:W-:Y:S01]  /*1d830*/  FMUL.FTZ R45, R45, R20.reuse ;  /* 0x000000142d2d7220 */ /* 0x080fe20000410000 */
[----:B------:R-:W-:Y:S01]  /*1d840*/  FMUL.FTZ R48, R48, R20 ;  /* 0x0000001430307220 */ /* 0x000fe20000410000 */
[----:B------:R-:W3:Y:S01]  /*1d850*/  MUFU.EX2 R165, R165 ;  /* 0x000000a500a57308 */ /* 0x000ee20000000800 */
[----:B------:R-:W-:Y:S01]  /*1d860*/  FMNMX.FTZ R0, R186, R0, !PT ;  /* 0x00000000ba007209 */ /* 0x000fe20007810000 */
[----:B-1----:R-:W-:Y:S01]  /*1d870*/  FADD.FTZ R11, R213, R11 ;  /* 0x0000000bd50b7221 */ /* 0x002fe20000010000 */
[-C--:B------:R-:W-:Y:S01]  /*1d880*/  FMUL.FTZ R49, R49, R20.reuse ;  /* 0x0000001431317220 */ /* 0x080fe20000410000 */
[----:B------:R-:W-:Y:S01]  /*1d890*/  FMUL.FTZ R52, R52, R20 ;  /* 0x0000001434347220 */ /* 0x000fe20000410000 */
[----:B------:R-:W-:Y:S01]  /*1d8a0*/  FMNMX.FTZ R0, R187, R0, !PT ;  /* 0x00000000bb007209 */ /* 0x000fe20007810000 */
[----:B------:R-:W-:Y:S01]  /*1d8b0*/  FADD.FTZ R11, R161, R11 ;  /* 0x0000000ba10b7221 */ /* 0x000fe20000010000 */
[----:B------:R-:W-:Y:S01]  /*1d8c0*/  FMUL.FTZ R53, R53, R20 ;  /* 0x0000001435357220 */ /* 0x000fe20000410000 */
[----:B------:R-:W1:Y:S01]  /*1d8d0*/  MUFU.EX2 R168, R168 ;  /* 0x000000a800a87308 */ /* 0x000e620000000800 */
[----:B------:R-:W-:Y:S01]  /*1d8e0*/  FMNMX.FTZ R0, R190, R0, !PT ;  /* 0x00000000be007209 */ /* 0x000fe20007810000 */
[----:B--2---:R-:W-:Y:S01]  /*1d8f0*/  FADD.FTZ R11, R164, R11 ;  /* 0x0000000ba40b7221 */ /* 0x004fe20000010000 */
[-C--:B------:R-:W-:Y:S01]  /*1d900*/  FMUL.FTZ R56, R56, R20.reuse ;  /* 0x0000001438387220 */ /* 0x080fe20000410000 */
[----:B------:R-:W-:Y:S01]  /*1d910*/  FMUL.FTZ R57, R57, R20 ;  /* 0x0000001439397220 */ /* 0x000fe20000410000 */
[----:B------:R-:W-:Y:S01]  /*1d920*/  FMNMX.FTZ R0, R191, R0, !PT ;  /* 0x00000000bf007209 */ /* 0x000fe20007810000 */
[-C--:B------:R-:W-:Y:S01]  /*1d930*/  FMUL.FTZ R60, R60, R20.reuse ;  /* 0x000000143c3c7220 */ /* 0x080fe20000410000 */
[----:B------:R-:W-:Y:S01]  /*1d940*/  FMUL.FTZ R61, R61, R20 ;  /* 0x000000143d3d7220 */ /* 0x000fe20000410000 */
[----:B------:R-:W2:Y:S01]  /*1d950*/  MUFU.EX2 R169, R169 ;  /* 0x000000a900a97308 */ /* 0x000ea20000000800 */
[----:B------:R-:W-:Y:S01]  /*1d960*/  FMNMX.FTZ R0, R194, R0, !PT ;  /* 0x00000000c2007209 */ /* 0x000fe20007810000 */
[----:B---3--:R-:W-:Y:S01]  /*1d970*/  FADD.FTZ R11, R165, R11 ;  /* 0x0000000ba50b7221 */ /* 0x008fe20000010000 */
        /* <DEDUP_REMOVED lines=11> */
[-C--:B------:R-:W-:Y:S01]  /*1da30*/  FMUL.FTZ R76, R76, R20.reuse ;  /* 0x000000144c4c7220 */ /* 0x080fe20000410000 */
        /* <DEDUP_REMOVED lines=19> */
[C---:B-1----:R-:W-:Y:S01]  /*1db70*/  FADD.FTZ R11, R173.reuse, R11 ;  /* 0x0000000bad0b7221 */ /* 0x042fe20000010000 */
[----:B------:R-:W-:Y:S01]  /*1db80*/  F2FP.SATFINITE.E4M3.F32.PACK_AB_MERGE_C R172, R173, R172, RZ ;  /* 0x000000acadac723e */ /* 0x000fe200048070ff */
        /* <DEDUP_REMOVED lines=13> */
[----:B---3--:R-:W-:-:S01]  /*1dc60*/  FADD.FTZ R11, R177, R11 ;  /* 0x0000000bb10b7221 */ /* 0x008fc20000010000 */
[----:B------:R-:W3:Y:S01]  /*1dc70*/  SHFL.BFLY PT, R0, R153, 0x2, 0x1f ;  /* 0x0c401f0099007f89 */ /* 0x000ee200000e0000 */
        /* <DEDUP_REMOVED lines=22> */
[----:B----4-:R-:W-:-:S01]  /*1dde0*/  FADD.FTZ R11, R184, R11 ;  /* 0x0000000bb80b7221 */ /* 0x010fc20000010000 */
[----:B---3--:R-:W-:Y:S01]  /*1ddf0*/  FMNMX.FTZ R0, R153, R0, !PT ;  /* 0x0000000099007209 */ /* 0x008fe20007810000 */
[-C--:B------:R-:W-:Y:S01]  /*1de00*/  FMUL.FTZ R141, R141, R20.reuse ;  /* 0x000000148d8d7220 */ /* 0x080fe20000410000 */
[-C--:B------:R-:W-:Y:S01]  /*1de10*/  FMUL.FTZ R144, R144, R20.reuse ;  /* 0x0000001490907220 */ /* 0x080fe20000410000 */
[-C--:B------:R-:W-:Y:S01]  /*1de20*/  FMUL.FTZ R145, R145, R20.reuse ;  /* 0x0000001491917220 */ /* 0x080fe20000410000 */
[----:B------:R-:W-:Y:S01]  /*1de30*/  FMUL.FTZ R148, R148, R20 ;  /* 0x0000001494947220 */ /* 0x000fe20000410000 */
[----:B------:R-:W3:Y:S01]  /*1de40*/  SHFL.BFLY PT, R153, R0, 0x1, 0x1f ;  /* 0x0c201f0000997f89 */ /* 0x000ee200000e0000 */
[----:B------:R-:W4:Y:S01]  /*1de50*/  MUFU.EX2 R189, R189 ;  /* 0x000000bd00bd7308 */ /* 0x000f220000000800 */
[----:B-1----:R-:W-:-:S01]  /*1de60*/  FADD.FTZ R11, R185, R11 ;  /* 0x0000000bb90b7221 */ /* 0x002fc20000010000 */
[----:B------:R-:W-:-:S06]  /*1de70*/  FMUL.FTZ R149, R149, R20 ;  /* 0x0000001495957220 */ /* 0x000fcc0000410000 */
[----:B------:R-:W1:Y:S01]  /*1de80*/  MUFU.EX2 R192, R192 ;  /* 0x000000c000c07308 */ /* 0x000e620000000800 */
[----:B--2---:R-:W-:-:S07]  /*1de90*/  FADD.FTZ R11, R188, R11 ;  /* 0x0000000bbc0b7221 */ /* 0x004fce0000010000 */
[----:B------:R-:W2:Y:S01]  /*1dea0*/  MUFU.EX2 R193, R193 ;  /* 0x000000c100c17308 */ /* 0x000ea20000000800 */
[----:B----4-:R-:W-:-:S01]  /*1deb0*/  FADD.FTZ R11, R189, R11 ;  /* 0x0000000bbd0b7221 */ /* 0x010fc20000010000 */
[----:B------:R-:W-:Y:S02]  /*1dec0*/  F2FP.SATFINITE.E4M3.F32.PACK_AB_MERGE_C R188, R189, R188, RZ ;  /* 0x000000bcbdbc723e */ /* 0x000fe400048070ff */
[----:B---3--:R-:W-:-:S04]  /*1ded0*/  FMNMX.FTZ R0, R0, R153, !PT ;  /* 0x0000009900007209 */ /* 0x008fc80007810000 */
[----:B------:R-:W3:Y:S01]  /*1dee0*/  MUFU.EX2 R196, R196 ;  /* 0x000000c400c47308 */ /* 0x000ee20000000800 */
[----:B-1----:R-:W-:-:S01]  /*1def0*/  FADD.FTZ R11, R192, R11 ;  /* 0x0000000bc00b7221 */ /* 0x002fc20000010000 */
[----:B------:R-:W-:Y:S01]  /*1df00*/  FADD.FTZ R14, -R0, R14 ;  /* 0x0000000e000e7221 */ /* 0x000fe20000010100 */
[----:B------:R-:W-:-:S03]  /*1df10*/  FFMA.FTZ R157, R2, R0, -8 ;  /* 0xc1000000029d7423 */ /* 0x000fc60000010000 */
[C---:B------:R-:W-:Y:S01]  /*1df20*/  FMUL.FTZ R14, R2.reuse, R14 ;  /* 0x0000000e020e7220 */ /* 0x040fe20000410000 */
        /* <DEDUP_REMOVED lines=8> */
[----:B------:R-:W-:Y:S01]  /*1dfb0*/  FFMA.FTZ R174, R2, R175, -R157 ;  /* 0x000000af02ae7223 */ /* 0x000fe2000001089d */
[----:B------:R-:W-:-:S02]  /*1dfc0*/  IMAD.U32 R171, RZ, RZ, UR37 ;  /* 0x00000025ffab7e24 */ /* 0x000fc4000f8e00ff */
[C-C-:B------:R-:W-:Y:S01]  /*1dfd0*/  FFMA.FTZ R175, R2.reuse, R187, -R157.reuse ;  /* 0x000000bb02af7223 */ /* 0x140fe2000001089d */
[----:B------:R-:W-:-:S01]  /*1dfe0*/  FFMA.FTZ R190, R2, R190, -R157 ;  /* 0x000000be02be7223 */ /* 0x000fc2000001089d */
[----:B------:R-:W4:Y:S01]  /*1dff0*/  MUFU.EX2 R14, R14 ;  /* 0x0000000e000e7308 */ /* 0x000f220000000800 */
[----:B-1----:R-:W-:-:S01]  /*1e000*/  FFMA.FTZ R15, R2, R162, -R157 ;  /* 0x000000a2020f7223 */ /* 0x002fc2000001089d */
        /* <DEDUP_REMOVED lines=15> */
[----:B--2---:R-:W-:-:S01]  /*1e100*/  FADD.FTZ R11, R193, R11 ;  /* 0x0000000bc10b7221 */ /* 0x004fc20000010000 */
[C-C-:B------:R-:W-:Y:S01]  /*1e110*/  FFMA.FTZ R210, R2.reuse, R210, -R157.reuse ;  /* 0x000000d202d27223 */ /* 0x140fe2000001089d */
[----:B------:R-:W-:-:S01]  /*1e120*/  FFMA.FTZ R211, R2, R211, -R157 ;  /* 0x000000d302d37223 */ /* 0x000fc2000001089d */
[----:B------:R-:W-:Y:S01]  /*1e130*/  FFMA.FTZ R214, R2, R214, -R157 ;  /* 0x000000d602d67223 */ /* 0x000fe2000001089d */
[----:B---3--:R-:W-:-:S01]  /*1e140*/  FADD.FTZ R11, R196, R11 ;  /* 0x0000000bc40b7221 */ /* 0x008fc20000010000 */
[-C--:B----4-:R-:W-:Y:S01]  /*1e150*/  FMUL.FTZ R26, R26, R14.reuse ;  /* 0x0000000e1a1a7220 */ /* 0x090fe20000410000 */
[----:B------:R-:W-:Y:S01]  /*1e160*/  FMUL.FTZ R27, R27, R14 ;  /* 0x0000000e1b1b7220 */ /* 0x000fe20000410000 */
[----:B------:R-:W2:Y:S01]  /*1e170*/  MUFU.EX2 R156, R156 ;  /* 0x0000009c009c7308 */ /* 0x000ea20000000800 */
[----:B-1----:R-:W-:-:S01]  /*1e180*/  FFMA.FTZ R10, R14, R10, R153 ;  /* 0x0000000a0e0a7223 */ /* 0x002fc20000010099 */
        /* <DEDUP_REMOVED lines=22> */
[----:B------:R-:W-:Y:S01]  /*1e2f0*/  MUFU.EX2 R162, R162 ;  /* 0x000000a200a27308 */ /* 0x000fe20000000800 */
[C---:B-1----:R-:W-:Y:S01]  /*1e300*/  F2FP.SATFINITE.E4M3.F32.PACK_AB_MERGE_C R156, R155.reuse, R156, RZ ;  /* 0x0000009c9b9c723e */ /* 0x042fe200048070ff */
[----:B------:R-:W-:Y:S01]  /*1e310*/  FADD.FTZ R10, R155, R10 ;  /* 0x0000000a9b0a7221 */ /* 0x000fe20000010000 */
[-C--:B------:R-:W-:Y:S01]  /*1e320*/  FMUL.FTZ R66, R66, R14.reuse ;  /* 0x0000000e42427220 */ /* 0x080fe20000410000 */
[----:B------:R-:W-:Y:S01]  /*1e330*/  FMUL.FTZ R67, R67, R14 ;  /* 0x0000000e43437220 */ /* 0x000fe20000410000 */
[----:B------:R-:W-:Y:S01]  /*1e340*/  F2FP.SATFINITE.E4M3.F32.PACK_AB_MERGE_C R153, R154, R153, R156 ;  /* 0x000000999a99723e */ /* 0x000fe2000480709c */
[C-C-:B------:R-:W-:Y:S01]  /*1e350*/  FFMA.FTZ R156, R2.reuse, R163, -R157.reuse ;  /* 0x000000a3029c7223 */ /* 0x140fe2000001089d */
[----:B------:R-:W-:-:S01]  /*1e360*/  FFMA.FTZ R163, R2, R178, -R157 ;  /* 0x000000b202a37223 */ /* 0x000fc2000001089d */
[----:B------:R-:W1:Y:S01]  /*1e370*/  MUFU.EX2 R166, R166 ;  /* 0x000000a600a67308 */ /* 0x000e620000000800 */
[----:B0-----:R-:W-:-:S01]  /*1e380*/  FADD.FTZ R10, R15, R10 ;  /* 0x0000000a0f0a7221 */ /* 0x001fc20000010000 */
[----:B------:R-:W-:Y:S01]  /*1e390*/  FFMA.FTZ R178, R2, R182, -R157 ;  /* 0x000000b602b27223 */ /* 0x000fe2000001089d */
[----:B------:R-:W-:-:S02]  /*1e3a0*/  VIADD R154, R5, 0x38840 ;  /* 0x00038840059a7836 */ /* 0x000fc40000000000 */
[-C--:B------:R-:W-:Y:S01]  /*1e3b0*/  FMUL.FTZ R70, R70, R14.reuse ;  /* 0x0000000e46467220 */ /* 0x080fe20000410000 */
[-C--:B------:R-:W-:Y:S01]  /*1e3c0*/  FMUL.FTZ R71, R71, R14.reuse ;  /* 0x0000000e47477220 */ /* 0x080fe20000410000 */
[-C--:B------:R-:W-:Y:S01]  /*1e3d0*/  FMUL.FTZ R74, R74, R14.reuse ;  /* 0x0000000e4a4a7220 */ /* 0x080fe20000410000 */
[----:B------:R-:W-:Y:S01]  /*1e3e0*/  FMUL.FTZ R75, R75, R14 ;  /* 0x0000000e4b4b7220 */ /* 0x000fe20000410000 */
[----:B------:R-:W0:Y:S01]  /*1e3f0*/  MUFU.EX2 R156, R156 ;  /* 0x0000009c009c7308 */ /* 0x000e220000000800 */
[----:B------:R-:W-:Y:S01]  /*1e400*/  PRMT R154, R171, 0x654, R154 ;  /* 0x00000654ab9a7816 */ /* 0x000fe2000000009a */
[C-C-:B------:R-:W-:Y:S01]  /*1e410*/  FFMA.FTZ R171, R2.reuse, R186, -R157.reuse ;  /* 0x000000ba02ab7223 */ /* 0x140fe2000001089d */
[----:B------:R-:W-:-:S01]  /*1e420*/  FFMA.FTZ R157, R2, R215, -R157 ;  /* 0x000000d7029d7223 */ /* 0x000fc2000001089d */
[-C--:B------:R-:W-:Y:S01]  /*1e430*/  FMUL.FTZ R78, R78, R14.reuse ;  /* 0x0000000e4e4e7220 */ /* 0x080fe20000410000 */
[----:B------:R2:W-:Y:S01]  /*1e440*/  SYNCS.ARRIVE.TRANS64.RED.A1T0 RZ, [R154+URZ], RZ ;  /* 0x000000ff9aff79a7 */ /* 0x0005e2000810043f */
[-C--:B------:R-:W-:Y:S01]  /*1e450*/  FMUL.FTZ R79, R79, R14.reuse ;  /* 0x0000000e4f4f7220 */ /* 0x080fe20000410000 */
[----:B------:R-:W-:Y:S01]  /*1e460*/  FMUL.FTZ R82, R82, R14 ;  /* 0x0000000e52527220 */ /* 0x000fe20000410000 */
[----:B------:R-:W3:Y:S01]  /*1e470*/  MUFU.EX2 R159, R159 ;  /* 0x0000009f009f7308 */ /* 0x000ee20000000800 */
[----:B-1----:R-:W-:Y:S01]  /*1e480*/  F2FP.SATFINITE.E4M3.F32.PACK_AB_MERGE_C R155, R166, R162, RZ ;  /* 0x000000a2a69b723e */ /* 0x002fe200048070ff */
[-C--:B------:R-:W-:Y:S01]  /*1e490*/  FMUL.FTZ R83, R83, R14.reuse ;  /* 0x0000000e53537220 */ /* 0x080fe20000410000 */
[-C--:B------:R-:W-:Y:S01]  /*1e4a0*/  FMUL.FTZ R86, R86, R14.reuse ;  /* 0x0000000e56567220 */ /* 0x080fe20000410000 */
[----:B------:R-:W-:Y:S01]  /*1e4b0*/  FMUL.FTZ R87, R87, R14 ;  /* 0x0000000e57577220 */ /* 0x000fe20000410000 */
[----:B--2---:R-:W-:Y:S01]  /*1e4c0*/  F2FP.SATFINITE.E4M3.F32.PACK_AB_MERGE_C R154, R165, R164, RZ ;  /* 0x000000a4a59a723e */ /* 0x004fe200048070ff */
[-C--:B------:R-:W-:Y:S01]  /*1e4d0*/  FMUL.FTZ R90, R90, R14.reuse ;  /* 0x0000000e5a5a7220 */ /* 0x080fe20000410000 */
[----:B------:R-:W-:Y:S01]  /*1e4e0*/  FMUL.FTZ R91, R91, R14 ;  /* 0x0000000e5b5b7220 */ /* 0x000fe20000410000 */
[----:B------:R-:W1:Y:S01]  /*1e4f0*/  MUFU.EX2 R160, R160 ;  /* 0x000000a000a07308 */ /* 0x000e620000000800 */
[----:B0-----:R-:W-:-:S01]  /*1e500*/  FADD.FTZ R10, R156, R10 ;  /* 0x0000000a9c0a7221 */ /* 0x001fc20000010000 */
[----:B------:R-:W-:Y:S01]  /*1e510*/  F2FP.SATFINITE.E4M3.F32.PACK_AB_MERGE_C R154, R161, R213, R154 ;  /* 0x000000d5a19a723e */ /* 0x000fe2000480709a */
[----:B------:R-:W-:Y:S01]  /*1e520*/  FMUL.FTZ R94, R94, R14 ;  /* 0x0000000e5e5e7220 */ /* 0x000fe20000410000 */
[----:B------:R-:W-:Y:S01]  /*1e530*/  F2FP.SATFINITE.E4M3.F32.PACK_AB_MERGE_C R155, R156, R15, R155 ;  /* 0x0000000f9c9b723e */ /* 0x000fe2000480709b */
[----:B------:R-:W-:-:S01]  /*1e540*/  FADD.FTZ R10, R162, R10 ;  /* 0x0000000aa20a7221 */ /* 0x000fc20000010000 */
[-C--:B------:R-:W-:Y:S01]  /*1e550*/  FMUL.FTZ R95, R95, R14.reuse ;  /* 0x0000000e5f5f7220 */ /* 0x080fe20000410000 */
[----:B------:R-:W-:Y:S01]  /*1e560*/  FMUL.FTZ R98, R98, R14 ;  /* 0x0000000e62627220 */ /* 0x000fe20000410000 */
[----:B------:R-:W0:Y:S01]  /*1e570*/  MUFU.EX2 R170, R170 ;  /* 0x000000aa00aa7308 */ /* 0x000e220000000800 */
[----:B------:R-:W-:-:S01]  /*1e580*/  FADD.FTZ R10, R166, R10 ;  /* 0x0000000aa60a7221 */ /* 0x000fc20000010000 */
[-C--:B------:R-:W-:Y:S01]  /*1e590*/  FMUL.FTZ R99, R99, R14.reuse ;  /* 0x0000000e63637220 */ /* 0x080fe20000410000 */
[-C--:B------:R-:W-:Y:S01]  /*1e5a0*/  FMUL.FTZ R102, R102, R14.reuse ;  /* 0x0000000e66667220 */ /* 0x080fe20000410000 */
[----:B------:R-:W-:Y:S01]  /*1e5b0*/  FMUL.FTZ R103, R103, R14 ;  /* 0x0000000e67677220 */ /* 0x000fe20000410000 */
[----:B---3--:R-:W-:-:S01]  /*1e5c0*/  FADD.FTZ R10, R159, R10 ;  /* 0x0000000a9f0a7221 */ /* 0x008fc20000010000 */
[-C--:B------:R-:W-:Y:S01]  /*1e5d0*/  FMUL.FTZ R106, R106, R14.reuse ;  /* 0x0000000e6a6a7220 */ /* 0x080fe20000410000 */
[----:B------:R-:W-:Y:S01]  /*1e5e0*/  FMUL.FTZ R107, R107, R14 ;  /* 0x0000000e6b6b7220 */ /* 0x000fe20000410000 */
[----:B------:R-:W2:Y:S01]  /*1e5f0*/  MUFU.EX2 R174, R174 ;  /* 0x000000ae00ae7308 */ /* 0x000ea20000000800 */
        /* <DEDUP_REMOVED lines=29> */
[----:B------:R-:W-:Y:S01]  /*1e7d0*/  FMUL.FTZ R151, R151, R14 ;  /* 0x0000000e97977220 */ /* 0x000fe20000410000 */
[----:B------:R-:W-:Y:S01]  /*1e7e0*/  F2FP.SATFINITE.E4M3.F32.PACK_AB_MERGE_C R156, R169, R168, R172 ;  /* 0x000000a8a99c723e */ /* 0x000fe200048070ac */
[----:B------:R-:W1:Y:S01]  /*1e7f0*/  MUFU.EX2 R179, R179 ;  /* 0x000000b300b37308 */ /* 0x000e620000000800 */
[----:B0-----:R-:W-:-:S07]  /*1e800*/  FADD.FTZ R10, R167, R10 ;  /* 0x0000000aa70a7221 */ /* 0x001fce0000010000 */
[----:B------:R-:W0:Y:S01]  /*1e810*/  MUFU.EX2 R171, R171 ;  /* 0x000000ab00ab7308 */ /* 0x000e220000000800 */
[----:B--2---:R-:W-:-:S07]  /*1e820*/  FADD.FTZ R10, R178, R10 ;  /* 0x0000000ab20a7221 */ /* 0x004fce0000010000 */
[----:B------:R-:W2:Y:S01]  /*1e830*/  MUFU.EX2 R175, R175 ;  /* 0x000000af00af7308 */ /* 0x000ea20000000800 */
[----:B-1----:R-:W-:-:S01]  /*1e840*/  FADD.FTZ R10, R179, R10 ;  /* 0x0000000ab30a7221 */ /* 0x002fc20000010000 */
[----:B------:R-:W-:-:S06]  /*1e850*/  F2FP.SATFINITE.E4M3.F32.PACK_AB_MERGE_C R178, R179, R178, RZ ;  /* 0x000000b2b3b2723e */ /* 0x000fcc00048070ff */
        /* <DEDUP_REMOVED lines=18> */
[----:B------:R-:W-:-:S06]  /*1e980*/  F2FP.SATFINITE.E4M3.F32.PACK_AB_MERGE_C R198, R199, R198, RZ ;  /* 0x000000c6c7c6723e */ /* 0x000fcc00048070ff */
[----:B------:R-:W2:Y:S01]  /*1e990*/  MUFU.EX2 R200, R200 ;  /* 0x000000c800c87308 */ /* 0x000ea20000000800 */
[----:B-1----:R-:W-:-:S01]  /*1e9a0*/  FADD.FTZ R11, R197, R11 ;  /* 0x0000000bc50b7221 */ /* 0x002fc20000010000 */
        /* <DEDUP_REMOVED lines=32> */
[----:B--2---:R-:W-:Y:S01]  /*1ebb0*/  FADD.FTZ R11, R212, R11 ;  /* 0x0000000bd40b7221 */ /* 0x004fe20000010000 */
[----:B------:R-:W-:-:S03]  /*1ebc0*/  F2FP.SATFINITE.E4M3.F32.PACK_AB_MERGE_C R166, R158, R212, RZ ;  /* 0x000000d49ea6723e */ /* 0x000fc600048070ff */
[----:B------:R-:W-:Y:S01]  /*1ebd0*/  FADD.FTZ R11, R158, R11 ;  /* 0x0000000b9e0b7221 */ /* 0x000fe20000010000 */
[----:B------:R-:W-:Y:S02]  /*1ebe0*/  F2FP.SATFINITE.E4M3.F32.PACK_AB_MERGE_C R158, R177, R176, R180 ;  /* 0x000000b0b19e723e */ /* 0x000fe400048070b4 */
[----:B------:R-:W-:Y:S01]  /*1ebf0*/  F2FP.SATFINITE.E4M3.F32.PACK_AB_MERGE_C R166, R209, R208, R166 ;  /* 0x000000d0d1a6723e */ /* 0x000fe200048070a6 */
[----:B-1----:R-:W-:-:S01]  /*1ec00*/  FADD.FTZ R10, R157, R10 ;  /* 0x0000000a9d0a7221 */ /* 0x002fc20000010000 */
[----:B------:R-:W-:Y:S02]  /*1ec10*/  F2FP.SATFINITE.E4M3.F32.PACK_AB_MERGE_C R173, R157, R214, RZ ;  /* 0x000000d69dad723e */ /* 0x000fe400048070ff */
[----:B------:R-:W-:Y:S02]  /*1ec20*/  F2FP.SATFINITE.E4M3.F32.PACK_AB_MERGE_C R157, R160, R159, R170 ;  /* 0x0000009fa09d723e */ /* 0x000fe400048070aa */
[----:B------:R-:W-:Y:S02]  /*1ec30*/  F2FP.SATFINITE.E4M3.F32.PACK_AB_MERGE_C R159, R167, R163, R178 ;  /* 0x000000a3a79f723e */ /* 0x000fe400048070b2 */
[----:B------:R-:W-:-:S02]  /*1ec40*/  F2FP.SATFINITE.E4M3.F32.PACK_AB_MERGE_C R160, R185, R184, R188 ;  /* 0x000000b8b9a0723e */ /* 0x000fc400048070bc */
[----:B------:R-:W-:Y:S02]  /*1ec50*/  F2FP.SATFINITE.E4M3.F32.PACK_AB_MERGE_C R163, R195, R194, R198 ;  /* 0x000000c2c3a3723e */ /* 0x000fe400048070c6 */
[----:B------:R-:W-:Y:S01]  /*1ec60*/  F2FP.SATFINITE.E4M3.F32.PACK_AB_MERGE_C R167, R211, R210, R173 ;  /* 0x000000d2d3a7723e */ /* 0x000fe200048070ad */
[----:B------:R-:W-:Y:S06]  /*1ec70*/  @!P0 BRA `(.L_x_3253) ;  /* 0x0000000000048947 */ /* 0x000fec0003800000 */
[----:B------:R-:W-:Y:S01]  /*1ec80*/  BPT.TRAP 0x1 ;  /* 0x000000040000795c */ /* 0x000fe20000300000 */
.L_x_3253:
[----:B------:R0:W1:Y:S01]  /*1ec90*/  SYNCS.PHASECHK.TRANS64.TRYWAIT P1, [R5+URZ+0x38850], R6 ;  /* 0x03885006050075a7 */ /* 0x000062000802017f */
[----:B------:R-:W-:Y:S05]  /*1eca0*/  @!P0 BRA `(.L_x_3254) ;  /* 0x0000000000048947 */ /* 0x000fea0003800000 */
[----:B------:R-:W-:Y:S01]  /*1ecb0*/  BPT.TRAP 0x1 ;  /* 0x000000040000795c */ /* 0x000fe20000300000 */
.L_x_3254:
[----:B------:R-:W-:Y:S04]  /*1ecc0*/  BSSY B0, `(.L_x_3255) ;  /* 0x0000004000007945 */ /* 0x000fe80003800000 */
[----:B-1----:R-:W-:Y:S05]  /*1ecd0*/  @P1 BRA `(.L_x_3256) ;  /* 0x0000000000081947 */ /* 0x002fea0003800000 */
[----:B------:R-:W1:Y:S02]  /*1ece0*/  SYNCS.PHASECHK.TRANS64.TRYWAIT P1, [R5+URZ+0x38850], R6 ;  /* 0x03885006050075a7 */ /* 0x000e64000802017f */
[----:B-1----:R-:W-:Y:S05]  /*1ecf0*/  @!P1 BRA `(.L_x_3257) ;  /* 0x00000134005c9947 */ /* 0x002fea0003800000 */
.L_x_3256:
[----:B------:R-:W-:Y:S05]  /*1ed00*/  BSYNC B0 ;  /* 0x0000000000007941 */ /* 0x000fea0003800000 */
.L_x_3255:
[----:B------:R-:W2:Y:S01]  /*1ed10*/  S2R R14, SR_TID.X ;  /* 0x00000000000e7919 */ /* 0x000ea20000002100 */
[----:B01----:R-:W-:Y:S01]  /*1ed20*/  LEA R6, R7, UR41, 0xb ;  /* 0x0000002907067c11 */ /* 0x003fe2000f8e58ff */
[----:B------:R-:W-:Y:S05]  /*1ed30*/  WARPSYNC.ALL ;  /* 0x0000000000007948 */ /* 0x000fea0003800000 */
[----:B------:R-:W-:Y:S01]  /*1ed40*/  MOV R7, 0x40000040 ;  /* 0x4000004000077802 */ /* 0x000fe20000000f00 */
[----:B------:R-:W-:Y:S01]  /*1ed50*/  IMAD.MOV.U32 R15, RZ, RZ, 0x40000040 ;  /* 0x40000040ff0f7424 */ /* 0x000fe200078e00ff */
[----:B------:R-:W-:Y:S02]  /*1ed60*/  R2UR UR6, R6 ;  /* 0x00000000060672ca */ /* 0x000fe400000e0000 */
[----:B------:R-:W-:-:S02]  /*1ed70*/  R2UR UR7, R7 ;  /* 0x00000000070772ca */ /* 0x000fc400000e0000 */
[----:B--2---:R-:W-:-:S05]  /*1ed80*/  SHF.R.U32.HI R14, RZ, 0x7, R14 ;  /* 0x00000007ff0e7819 */ /* 0x004fca000001160e */
        /* <DEDUP_REMOVED lines=30> */
.L_x_3258:
[----:B------:R-:W2:Y:S01]  /*1ef70*/  LDL R7, [R1+0x38] ;  /* 0x0000380001077983 */ /* 0x000ea20000100800 */
[----:B------:R-:W-:Y:S01]  /*1ef80*/  IMAD.U32 R6, RZ, RZ, UR37 ;  /* 0x00000025ff067e24 */ /* 0x000fe2000f8e00ff */
[----:B------:R-:W-:Y:S01]  /*1ef90*/  IADD3 R5, R5, 0x38860, RZ ;  /* 0x0003886005057810 */ /* 0x000fe20007ffe0ff */
[----:B------:R-:W-:Y:S02]  /*1efa0*/  IMAD.MOV.U32 R14, RZ, RZ, R0 ;  /* 0x000000ffff0e7224 */ /* 0x000fe400078e0000 */
[----:B------:R-:W-:Y:S01]  /*1efb0*/  IMAD.MOV.U32 R20, RZ, RZ, R3 ;  /* 0x000000ffff147224 */ /* 0x000fe200078e0003 */
[----:B------:R-:W-:-:S04]  /*1efc0*/  PRMT R5, R6, 0x654, R5 ;  /* 0x0000065406057816 */ /* 0x000fc80000000005 */
[----:B------:R0:W-:Y:S01]  /*1efd0*/  SYNCS.ARRIVE.TRANS64.RED.A1T0 RZ, [R5+URZ], RZ ;  /* 0x000000ff05ff79a7 */ /* 0x0001e2000810043f */
[C---:B--2---:R-:W-:Y:S01]  /*1efe0*/  ISETP.GT.AND P1, PT, R4.reuse, R7, PT ;  /* 0x000000070400720c */ /* 0x044fe20003f24270 */
[----:B------:R-:W-:-:S12]  /*1eff0*/  VIADD R4, R4, 0xffffffff ;  /* 0xffffffff04047836 */ /* 0x000fd80000000000 */
[----:B0-----:R-:W-:Y:S05]  /*1f000*/  @P1 BRA `(.L_x_3259) ;  /* 0xffffffd800a01947 */ /* 0x001fea000383ffff */
.L_x_3247:
[----:B------:R-:W2:Y:S04]  /*1f010*/  LDL R152, [R1+0x70] ;  /* 0x0000700001987983 */ /* 0x000ea80000100800 */
[----:B------:R-:W3:Y:S01]  /*1f020*/  LDL R15, [R1+0x5c] ;  /* 0x00005c00010f7983 */ /* 0x000ee20000100800 */
[----:B------:R-:W-:Y:S05]  /*1f030*/  WARPSYNC.ALL ;  /* 0x0000000000007948 */ /* 0x000fea0003800000 */
[----:B------:R-:W0:Y:S01]  /*1f040*/  SHFL.BFLY PT, R4, R11, 0x2, 0x1f ;  /* 0x0c401f000b047f89 */ /* 0x000e2200000e0000 */
[----:B------:R-:W-:Y:S01]  /*1f050*/  CS2R R6, SRZ ;  /* 0x0000000000067805 */ /* 0x000fe2000001ff00 */
[----:B------:R-:W-:Y:S01]  /*1f060*/  IMAD.MOV.U32 R167, RZ, RZ, -0x800000 ;  /* 0xff800000ffa77424 */ /* 0x000fe200078e00ff */
[----:B------:R-:W-:Y:S01]  /*1f070*/  ULDC.64 UR4, c[0x0][0x9a0] ;  /* 0x0002680000047ab9 */ /* 0x000fe20000000a00 */
[----:B------:R-:W-:Y:S01]  /*1f080*/  IMAD.MOV.U32 R166, RZ, RZ, -0x800000 ;  /* 0xff800000ffa67424 */ /* 0x000fe200078e00ff */
[----:B------:R-:W4:Y:S01]  /*1f090*/  LDL.LU R9, [R1+0x74] ;  /* 0x0000740001097983 */ /* 0x000f220000300800 */
[----:B0-----:R-:W-:-:S05]  /*1f0a0*/  FADD.FTZ R4, R4, R11 ;  /* 0x0000000b04047221 */ /* 0x001fca0000010000 */
[----:B------:R-:W0:Y:S02]  /*1f0b0*/  SHFL.BFLY PT, R5, R4, 0x1, 0x1f ;  /* 0x0c201f0004057f89 */ /* 0x000e2400000e0000 */
[----:B0-----:R-:W-:Y:S01]  /*1f0c0*/  FADD.FTZ R5, R4, R5 ;  /* 0x0000000504057221 */ /* 0x001fe20000010000 */
[----:B------:R0:W-:Y:S08]  /*1f0d0*/  BAR.ARV R21, 0x100 ;  /* 0x000400150000751d */ /* 0x0001f00000002000 */
[----:B------:R-:W-:Y:S06]  /*1f0e0*/  BAR.ARV 0x8, 0x180 ;  /* 0x0206000000007b1d */ /* 0x000fec0000002000 */
[----:B------:R-:W-:-:S13]  /*1f0f0*/  FSETP.NE.FTZ.AND P0, PT, R5, RZ, PT ;  /* 0x000000ff0500720b */ /* 0x000fda0003f15000 */
[----:B------:R1:W-:Y:S02]  /*1f100*/  @P0 MUFU.RCP R6, R5 ;  /* 0x0000000500060308 */ /* 0x0003e40000001000 */
[----:B-1----:R-:W-:-:S05]  /*1f110*/  FMUL.FTZ R5, R5, 0.00390625 ;  /* 0x3b80000005057820 */ /* 0x002fca0000410000 */
[----:B------:R-:W-:-:S13]  /*1f120*/  FSETP.NE.FTZ.AND P0, PT, R5, RZ, PT ;  /* 0x000000ff0500720b */ /* 0x000fda0003f15000 */
[----:B------:R1:W5:Y:S02]  /*1f130*/  @P0 MUFU.LG2 R4, R5 ;  /* 0x0000000500040308 */ /* 0x0003640000000c00 */
[----:B-1----:R-:W-:Y:S01]  /*1f140*/  @P0 FMUL.FTZ R5, R2, 0.69314718246459960938 ;  /* 0x3f31721802050820 */ /* 0x002fe20000410000 */
[----:B-----5:R-:W-:-:S04]  /*1f150*/  @P0 FMUL.FTZ R4, R4, 0.69314718246459960938 ;  /* 0x3f31721804040820 */ /* 0x020fc80000410000 */
        /* <DEDUP_REMOVED lines=15> */
[----:B------:R-:W2:Y:S02]  /*1f250*/  @P0 LDC.64 R2, c[0x0][0x9c8] ;  /* 0x00027200ff020b82 */ /* 0x000ea40000000a00 */
[----:B--2---:R-:W-:-:S04]  /*1f260*/  @P0 IMAD R4, R152, R2, RZ ;  /* 0x0000000298040224 */ /* 0x004fc800078e02ff */
[C---:B---3--:R-:W-:Y:S02]  /*1f270*/  @P0 IMAD R4, R15.reuse, R3, R4 ;  /* 0x000000030f040224 */ /* 0x048fe400078e0204 */
[----:B------:R-:W-:-:S04]  /*1f280*/  @P0 IMAD.WIDE.U32 R2, R15, R2, RZ ;  /* 0x000000020f020225 */ /* 0x000fc800078e00ff */
[----:B------:R-:W-:Y:S01]  /*1f290*/  @P0 IMAD.IADD R5, R3, 0x1, R4 ;  /* 0x0000000103050824 */ /* 0x000fe200078e0204 */
[----:B------:R-:W-:Y:S02]  /*1f2a0*/  @P0 MOV R4, R2 ;  /* 0x0000000200040202 */ /* 0x000fe40000000f00 */
[----:B------:R-:W1:Y:S01]  /*1f2b0*/  @P0 LDC.64 R2, c[0x0][0x9d0] ;  /* 0x00027400ff020b82 */ /* 0x000e620000000a00 */
[----:B------:R-:W-:Y:S02]  /*1f2c0*/  IMAD.MOV.U32 R0, RZ, RZ, 0x3f800000 ;  /* 0x3f800000ff007424 */ /* 0x000fe400078e00ff */
[----:B-1----:R-:W-:-:S04]  /*1f2d0*/  @P0 IMAD.WIDE.U32 R4, R221, R2, R4 ;  /* 0x00000002dd040225 */ /* 0x002fc800078e0004 */
[----:B------:R-:W-:Y:S01]  /*1f2e0*/  @P0 IMAD R3, R221, R3, R5 ;  /* 0x00000003dd030224 */ /* 0x000fe200078e0205 */
[----:B------:R-:W-:-:S04]  /*1f2f0*/  @P0 LEA R2, P1, R4, UR4, 0x2 ;  /* 0x0000000404020c11 */ /* 0x000fc8000f8210ff */
[----:B------:R-:W-:-:S05]  /*1f300*/  @P0 LEA.HI.X R3, R4, UR5, R3, 0x2, P1 ;  /* 0x0000000504030c11 */ /* 0x000fca00088f1403 */
[----:B------:R-:W2:Y:S01]  /*1f310*/  @P0 LDG.E R0, desc[UR42][R2.64] ;  /* 0x0000002a02000981 */ /* 0x000ea2000c1e1900 */
[----:B----4-:R-:W-:-:S05]  /*1f320*/  VIADD R9, R9, 0x1 ;  /* 0x0000000109097836 */ /* 0x010fca0000000000 */
        /* <DEDUP_REMOVED lines=137> */
.L_x_3167:
        /* <DEDUP_REMOVED lines=17> */
[----:B------:R-:W-:Y:S02]  /*1fcd0*/  MOV R38, R216 ;  /* 0x000000d800267202 */ /* 0x000fe40000000f00 */
[----:B0-----:R-:W-:-:S03]  /*1fce0*/  MOV R39, R2 ;  /* 0x0000000200277202 */ /* 0x001fc60000000f00 */
[----:B--2---:R-:W-:-:S03]  /*1fcf0*/  IMAD.WIDE R2, R3, 0x2, R38 ;  /* 0x0000000203027825 */ /* 0x004fc600078e0226 */
[C---:B------:R-:W-:Y:S02]  /*1fd00*/  IADD3 R46, P5, R2.reuse, 0xc000, RZ ;  /* 0x0000c000022e7810 */ /* 0x040fe40007fbe0ff */
[----:B------:R-:W-:Y:S02]  /*1fd10*/  IADD3 R50, P1, R2, 0xc060, RZ ;  /* 0x0000c06002327810 */ /* 0x000fe40007f3e0ff */
[----:B------:R-:W-:Y:S02]  /*1fd20*/  LOP3.LUT R47, R46, 0x380, RZ, 0xc0, !PT ;  /* 0x000003802e2f7812 */ /* 0x000fe400078ec0ff */
[----:B------:R-:W-:Y:S01]  /*1fd30*/  LOP3.LUT R4, R50, 0x380, RZ, 0xc0, !PT ;  /* 0x0000038032047812 */ /* 0x000fe200078ec0ff */
[----:B------:R-:W-:Y:S01]  /*1fd40*/  IMAD.X R51, RZ, RZ, R3, P1 ;  /* 0x000000ffff337224 */ /* 0x000fe200008e0603 */
[----:B------:R-:W-:Y:S02]  /*1fd50*/  SHF.R.U64 R47, R47, 0x3, RZ ;  /* 0x000000032f2f7819 */ /* 0x000fe400000012ff */
[----:B------:R-:W-:-:S02]  /*1fd60*/  IADD3 R54, P0, R2, 0xc040, RZ ;  /* 0x0000c04002367810 */ /* 0x000fc40007f1e0ff */
[----:B------:R-:W-:Y:S02]  /*1fd70*/  LOP3.LUT R46, R47, R46, RZ, 0x3c, !PT ;  /* 0x0000002e2f2e7212 */ /* 0x000fe400078e3cff */
[----:B------:R-:W-:Y:S02]  /*1fd80*/  SHF.R.U64 R4, R4, 0x3, RZ ;  /* 0x0000000304047819 */ /* 0x000fe400000012ff */
[----:B------:R-:W-:Y:S02]  /*1fd90*/  LOP3.LUT R55, R54, 0x380, RZ, 0xc0, !PT ;  /* 0x0000038036377812 */ /* 0x000fe400078ec0ff */
[----:B------:R-:W-:Y:S02]  /*1fda0*/  IADD3.X R47, RZ, R3, RZ, P5, !PT ;  /* 0x00000003ff2f7210 */ /* 0x000fe40002ffe4ff */
[C---:B------:R-:W-:Y:S02]  /*1fdb0*/  IADD3 R20, P5, R2.reuse, 0x4040, RZ ;  /* 0x0000404002147810 */ /* 0x040fe40007fbe0ff */
[----:B------:R-:W-:-:S02]  /*1fdc0*/  IADD3 R26, P4, R2, 0x8060, RZ ;  /* 0x00008060021a7810 */ /* 0x000fc40007f9e0ff */
[----:B------:R-:W-:Y:S01]  /*1fdd0*/  LOP3.LUT R50, R4, R50, RZ, 0x3c, !PT ;  /* 0x0000003204327212 */ /* 0x000fe200078e3cff */
[--C-:B------:R-:W-:Y:S01]  /*1fde0*/  IMAD.X R21, RZ, RZ, R3.reuse, P5 ;  /* 0x000000ffff157224 */ /* 0x100fe200028e0603 */
[----:B------:R-:W-:Y:S02]  /*1fdf0*/  SHF.R.U64 R55, R55, 0x3, RZ ;  /* 0x0000000337377819 */ /* 0x000fe400000012ff */
[----:B------:R-:W-:Y:S02]  /*1fe00*/  LOP3.LUT R4, R20, 0x380, RZ, 0xc0, !PT ;  /* 0x0000038014047812 */ /* 0x000fe400078ec0ff */
[----:B------:R-:W-:Y:S02]  /*1fe10*/  LOP3.LUT R27, R26, 0x380, RZ, 0xc0, !PT ;  /* 0x000003801a1b7812 */ /* 0x000fe400078ec0ff */
[----:B------:R-:W-:Y:S01]  /*1fe20*/  LOP3.LUT R54, R55, R54, RZ, 0x3c, !PT ;  /* 0x0000003637367212 */ /* 0x000fe200078e3cff */
[----:B------:R-:W-:Y:S01]  /*1fe30*/  IMAD.X R55, RZ, RZ, R3, P0 ;  /* 0x000000ffff377224 */ /* 0x000fe200000e0603 */
[----:B------:R-:W-:-:S02]  /*1fe40*/  SHF.R.U64 R4, R4, 0x3, RZ ;  /* 0x0000000304047819 */ /* 0x000fc400000012ff */
[----:B------:R-:W-:Y:S02]  /*1fe50*/  IADD3 R42, P3, R2, 0xc020, RZ ;  /* 0x0000c020022a7810 */ /* 0x000fe40007f7e0ff */
        /* <DEDUP_REMOVED lines=11> */
[----:B------:R-:W-:Y:S01]  /*1ff10*/  SHF.R.U64 R43, R43, 0x3, RZ ;  /* 0x000000032b2b7819 */ /* 0x000fe200000012ff */
[--C-:B------:R-:W-:Y:S01]  /*1ff20*/  IMAD.X R51, RZ, RZ, R3.reuse, P4 ;  /* 0x000000ffff337224 */ /* 0x100fe200020e0603 */
        /* <DEDUP_REMOVED lines=9> */
[----:B------:R-:W-:Y:S01]  /*1ffc0*/  IMAD.X R31, RZ, RZ, R3, P2 ;  /* 0x000000ffff1f7224 */ /* 0x000fe200010e0603 */
[----:B------:R-:W-:Y:S01]  /*1ffd0*/  LOP3.LUT R50, R4, R50, RZ, 0x3c, !PT ;  /* 0x0000003204327212 */ /* 0x000fe200078e3cff */
[----:B------:R0:W-:Y:S01]  /*1ffe0*/  STL [R1+0x8], R9 ;  /* 0x0000080901007387 */ /* 0x0001e20000100800 */
[----:B------:R-:W-:-:S02]  /*1fff0*/  MOV R4, R46 ;  /* 0x0000002e00047202 */ /* 0x000fc40000000f00 */
[----:B------:R-:W-:Y:S02]  /*20000*/  IADD3 R42, P2, R2, 0x4000, RZ ;  /* 0x00004000022a7810 */ /* 0x000fe40007f5e0ff */
[----:B------:R-:W-:Y:S01]  /*20010*/  LOP3.LUT R11, R10, 0x380, RZ, 0xc0, !PT ;  /* 0x000003800a0b7812 */ /* 0x000fe200078ec0ff */
[----:B------:R1:W-:Y:S01]  /*20020*/  STL [R1+0x4], R4 ;  /* 0x0000040401007387 */ /* 0x0003e20000100800 */
[----:B------:R-:W-:Y:S02]  /*20030*/  IADD3 R12, P0, R2, 0x8000, RZ ;  /* 0x00008000020c7810 */ /* 0x000fe40007f1e0ff */
[----:B------:R-:W-:Y:S01]  /*20040*/  SHF.R.U64 R11, R11, 0x3, RZ ;  /* 0x000000030b0b7819 */ /* 0x000fe200000012ff */
[----:B0-----:R-:W0:Y:S01]  /*20050*/  S2R R9, SR_TID.X ;  /* 0x0000000000097919 */ /* 0x001e220000002100 */
[----:B------:R-:W-:Y:S02]  /*20060*/  LOP3.LUT R13, R12, 0x380, RZ, 0xc0, !PT ;  /* 0x000003800c0d7812 */ /* 0x000fe400078ec0ff */
[----:B------:R-:W-:Y:S01]  /*20070*/  LOP3.LUT R10, R11, R10, RZ, 0x3c, !PT ;  /* 0x0000000a0b0a7212 */ /* 0x000fe200078e3cff */
[----:B------:R-:W-:Y:S01]  /*20080*/  IMAD.X R11, RZ, RZ, R3, P1 ;  /* 0x000000ffff0b7224 */ /* 0x000fe200008e0603 */
[----:B------:R-:W-:-:S02]  /*20090*/  SHF.R.U64 R13, R13, 0x3, RZ ;  /* 0x000000030d0d7819 */ /* 0x000fc400000012ff */
[----:B-1----:R-:W-:Y:S02]  /*200a0*/  LOP3.LUT R4, R42, 0x380, RZ, 0xc0, !PT ;  /* 0x000003802a047812 */ /* 0x002fe400078ec0ff */
[----:B------:R-:W-:Y:S01]  /*200b0*/  LOP3.LUT R12, R13, R12, RZ, 0x3c, !PT ;  /* 0x0000000c0d0c7212 */ /* 0x000fe200078e3cff */
[----:B------:R-:W-:Y:S01]  /*200c0*/  IMAD.X R13, RZ, RZ, R3, P0 ;  /* 0x000000ffff0d7224 */ /* 0x000fe200000e0603 */
[----:B------:R-:W-:Y:S02]  /*200d0*/  SHF.R.U64 R4, R4, 0x3, RZ ;  /* 0x0000000304047819 */ /* 0x000fe400000012ff */
[----:B------:R-:W-:Y:S02]  /*200e0*/  MOV R228, R10 ;  /* 0x0000000a00e47202 */ /* 0x000fe40000000f00 */
[----:B------:R-:W-:Y:S02]  /*200f0*/  LOP3.LUT R42, R4, R42, RZ, 0x3c, !PT ;  /* 0x0000002a042a7212 */ /* 0x000fe400078e3cff */
[----:B------:R-:W-:-:S02]  /*20100*/  MOV R4, R26 ;  /* 0x0000001a00047202 */ /* 0x000fc40000000f00 */
[C---:B------:R-:W-:Y:S02]  /*20110*/  IADD3 R26, P1, R2.reuse, 0x60, RZ ;  /* 0x00000060021a7810 */ /* 0x040fe40007f3e0ff */
[C---:B------:R-:W-:Y:S01]  /*20120*/  IADD3 R10, P0, R2.reuse, 0x40, RZ ;  /* 0x00000040020a7810 */ /* 0x040fe20007f1e0ff */
[----:B------:R1:W-:Y:S01]  /*20130*/  STL [R1], R4 ;  /* 0x0000000401007387 */ /* 0x0003e20000100800 */
[----:B------:R-:W-:Y:S01]  /*20140*/  IADD3 R14, P3, R2, 0x4060, RZ ;  /* 0x00004060020e7810 */ /* 0x000fe20007f7e0ff */
[--C-:B------:R-:W-:Y:S01]  /*20150*/  IMAD.X R27, RZ, RZ, R3.reuse, P1 ;  /* 0x000000ffff1b7224 */ /* 0x100fe200008e0603 */
[----:B------:R-:W-:Y:S01]  /*20160*/  IADD3.X R43, RZ, R3, RZ, P2, !PT ;  /* 0x00000003ff2b7210 */ /* 0x000fe200017fe4ff */
[----:B------:R-:W-:Y:S01]  /*20170*/  IMAD.X R11, RZ, RZ, R3, P0 ;  /* 0x000000ffff0b7224 */ /* 0x000fe200000e0603 */
[----:B------:R-:W-:Y:S02]  /*20180*/  LOP3.LUT R15, R14, 0x380, RZ, 0xc0, !PT ;  /* 0x000003800e0f7812 */ /* 0x000fe400078ec0ff */
[----:B------:R-:W-:-:S02]  /*20190*/  MOV R227, R12 ;  /* 0x0000000c00e37202 */ /* 0x000fc40000000f00 */
[----:B------:R-:W-:Y:S02]  /*201a0*/  SHF.R.U64 R15, R15, 0x3, RZ ;  /* 0x000000030f0f7819 */ /* 0x000fe400000012ff */
[----:B-1----:R-:W-:Y:S02]  /*201b0*/  LOP3.LUT R4, R26, 0x380, RZ, 0xc0, !PT ;  /* 0x000003801a047812 */ /* 0x002fe400078ec0ff */
[----:B------:R-:W-:Y:S01]  /*201c0*/  LOP3.LUT R14, R15, R14, RZ, 0x3c, !PT ;  /* 0x0000000e0f0e7212 */ /* 0x000fe200078e3cff */
[----:B------:R-:W-:Y:S01]  /*201d0*/  IMAD.X R15, RZ, RZ, R3, P3 ;  /* 0x000000ffff0f7224 */ /* 0x000fe200018e0603 */
[----:B------:R-:W-:Y:S02]  /*201e0*/  SHF.R.U64 R4, R4, 0x3, RZ ;  /* 0x0000000304047819 */ /* 0x000fe400000012ff */
[----:B------:R-:W-:Y:S02]  /*201f0*/  MOV R225, R20 ;  /* 0x0000001400e17202 */ /* 0x000fe40000000f00 */
[----:B------:R-:W-:-:S02]  /*20200*/  LOP3.LUT R26, R4, R26, RZ, 0x3c, !PT ;  /* 0x0000001a041a7212 */ /* 0x000fc400078e3cff */
[----:B------:R-:W-:Y:S02]  /*20210*/  LOP3.LUT R4, R10, 0x380, RZ, 0xc0, !PT ;  /* 0x000003800a047812 */ /* 0x000fe400078ec0ff */
[----:B------:R-:W-:Y:S02]  /*20220*/  MOV R229, R30 ;  /* 0x0000001e00e57202 */ /* 0x000fe40000000f00 */
[----:B------:R-:W-:Y:S02]  /*20230*/  SHF.R.U64 R4, R4, 0x3, RZ ;  /* 0x0000000304047819 */ /* 0x000fe400000012ff */
[----:B------:R-:W-:Y:S02]  /*20240*/  MOV R226, R14 ;  /* 0x0000000e00e27202 */ /* 0x000fe40000000f00 */
[----:B------:R-:W-:Y:S02]  /*20250*/  LOP3.LUT R10, R4, R10, RZ, 0x3c, !PT ;  /* 0x0000000a040a7212 */ /* 0x000fe400078e3cff */
[----:B------:R-:W-:-:S02]  /*20260*/  MOV R215, R50 ;  /* 0x0000003200d77202 */ /* 0x000fc40000000f00 */
[----:B------:R-:W-:Y:S02]  /*20270*/  MOV R212, R10 ;  /* 0x0000000a00d47202 */ /* 0x000fe40000000f00 */
[----:B------:R-:W-:Y:S02]  /*20280*/  IADD3 R10, P0, R2, 0x20, RZ ;  /* 0x00000020020a7810 */ /* 0x000fe40007f1e0ff */
[----:B------:R-:W-:Y:S02]  /*20290*/  MOV R214, R42 ;  /* 0x0000002a00d67202 */ /* 0x000fe40000000f00 */
[----:B------:R-:W-:Y:S01]  /*202a0*/  LOP3.LUT R4, R10, 0x380, RZ, 0xc0, !PT ;  /* 0x000003800a047812 */ /* 0x000fe200078ec0ff */
[----:B------:R-:W-:Y:S01]  /*202b0*/  IMAD.X R11, RZ, RZ, R3, P0 ;  /* 0x000000ffff0b7224 */ /* 0x000fe200000e0603 */
[----:B------:R-:W-:Y:S02]  /*202c0*/  MOV R213, R26 ;  /* 0x0000001a00d57202 */ /* 0x000fe40000000f00 */
[----:B------:R-:W-:-:S04]  /*202d0*/  SHF.R.U64 R4, R4, 0x3, RZ ;  /* 0x0000000304047819 */ /* 0x000fc800000012ff */
[----:B------:R-:W-:Y:S02]  /*202e0*/  LOP3.LUT R10, R4, R10, RZ, 0x3c, !PT ;  /* 0x0000000a040a7212 */ /* 0x000fe400078e3cff */
[----:B------:R-:W-:Y:S02]  /*202f0*/  LOP3.LUT R4, R2, 0x380, RZ, 0xc0, !PT ;  /* 0x0000038002047812 */ /* 0x000fe400078ec0ff */
[----:B------:R-:W-:Y:S02]  /*20300*/  MOV R211, R10 ;  /* 0x0000000a00d37202 */ /* 0x000fe40000000f00 */
[----:B------:R-:W-:-:S04]  /*20310*/  SHF.R.U64 R4, R4, 0x3, RZ ;  /* 0x0000000304047819 */ /* 0x000fc800000012ff */
[----:B------:R-:W-:-:S04]  /*20320*/  LOP3.LUT R2, R4, R2, RZ, 0x3c, !PT ;  /* 0x0000000204027212 */ /* 0x000fc800078e3cff */
[----:B------:R-:W-:Y:S02]  /*20330*/  MOV R210, R2 ;  /* 0x0000000200d27202 */ /* 0x000fe40000000f00 */
[----:B0-----:R-:W-:-:S04]  /*20340*/  LOP3.LUT P0, R2, R9, 0x3, RZ, 0xc0, !PT ;  /* 0x0000000309027812 */ /* 0x001fc8000780c0ff */
[----:B------:R-:W-:Y:S01]  /*20350*/  ISETP.EQ.OR P0, PT, R2, 0x3, !P0 ;  /* 0x000000030200780c */ /* 0x000fe20004702670 */
[----:B------:R-:W-:-:S03]  /*20360*/  IMAD.SHL.U32 R2, R9, 0x4, RZ ;  /* 0x0000000409027824 */ /* 0x000fc600078e00ff */
[----:B------:R-:W-:Y:S02]  /*20370*/  SEL R13, R0, R29, P0 ;  /* 0x0000001d000d7207 */ /* 0x000fe40000000000 */
[----:B------:R-:W-:Y:S02]  /*20380*/  LOP3.LUT R2, R2, 0xc, RZ, 0xc0, !PT ;  /* 0x0000000c02027812 */ /* 0x000fe400078ec0ff */
[----:B------:R-:W-:Y:S02]  /*20390*/  SEL R21, R29, R0, P0 ;  /* 0x000000001d157207 */ /* 0x000fe40000000000 */
[----:B------:R-:W-:Y:S02]  /*203a0*/  IADD3 R2, P1, R2, UR4, RZ ;  /* 0x0000000402027c10 */ /* 0x000fe4000ff3e0ff */
[----:B------:R-:W-:Y:S01]  /*203b0*/  SEL R4, R5, R25, P0 ;  /* 0x0000001905047207 */ /* 0x000fe20000000000 */
[----:B------:R-:W-:Y:S01]  /*203c0*/  UMOV UR4, 0xffffffff ;  /* 0xffffffff00047882 */ /* 0x000fe20000000000 */
[----:B------:R-:W-:Y:S01]  /*203d0*/  SEL R5, R25, R5, P0 ;  /* 0x0000000519057207 */ /* 0x000fe20000000000 */
[----:B------:R-:W-:-:S05]  /*203e0*/  IMAD.X R3, RZ, RZ, UR5, P1 ;  /* 0x00000005ff037e24 */ /* 0x000fca00088e06ff */
[----:B------:R0:W5:Y:S01]  /*203f0*/  LDG.E.CONSTANT R0, desc[UR42][R2.64] ;  /* 0x0000002a02007981 */ /* 0x000162000c1e9900 */
[----:B------:R-:W-:Y:S05]  /*20400*/  BRA.DIV UR4, `(.L_x_3262) ;  /* 0x0000011e04ac7947 */ /* 0x000fea000b800000 */
[----:B------:R-:W-:Y:S01]  /*20410*/  SEL R54, R112, R113, P0 ;  /* 0x0000007170367207 */ /* 0x000fe20000000000 */
[----:B-----5:R-:W-:Y:S01]  /*20420*/  SHFL.IDX PT, R4, R4, R0, 0x1c1f ;  /* 0x001c1f0004047589 */ /* 0x020fe200000e0000 */
[----:B------:R-:W-:Y:S01]  /*20430*/  SEL R55, R116, R117, P0 ;  /* 0x0000007574377207 */ /* 0x000fe20000000000 */
[----:B------:R-:W-:Y:S01]  /*20440*/  IMAD.MOV.U32 R11, RZ, RZ, RZ ;  /* 0x000000ffff0b7224 */ /* 0x000fe200078e00ff */
[----:B------:R-:W-:Y:S01]  /*20450*/  SEL R112, R113, R112, P0 ;  /* 0x0000007071707207 */ /* 0x000fe20000000000 */
[----:B0-----:R-:W-:Y:S01]  /*20460*/  SHFL.IDX PT, R3, R13, R0, 0x1c1f ;  /* 0x001c1f000d037589 */ /* 0x001fe200000e0000 */
        /* <DEDUP_REMOVED lines=183> */
[----:B0-----:R-:W-:-:S02]  /*20fe0*/  SEL R173, R47, R92, P0 ;  /* 0x0000005c2fad7207 */ /* 0x001fc40000000000 */
[----:B------:R-:W-:Y:S01]  /*20ff0*/  SEL R172, R92, R47, P0 ;  /* 0x0000002f5cac7207 */ /* 0x000fe20000000000 */
[----:B------:R-:W-:Y:S01]  /*21000*/  SHFL.IDX PT, R21, R25, R0, 0x1c1f ;  /* 0x001c1f0019157589 */ /* 0x000fe200000e0000 */
[----:B-1----:R-:W-:Y:S02]  /*21010*/  SEL R169, R50, R100, P0 ;  /* 0x0000006432a97207 */ /* 0x002fe40000000000 */
[----:B------:R-:W-:Y:S01]  /*21020*/  SEL R168, R100, R50, P0 ;  /* 0x0000003264a87207 */ /* 0x000fe20000000000 */
[----:B------:R-:W0:Y:S01]  /*21030*/  SHFL.IDX PT, R25, R44, R2, 0x1c1f ;  /* 0x001c1f022c197589 */ /* 0x000e2200000e0000 */
[----:B--2---:R-:W-:Y:S02]  /*21040*/  SEL R147, R51, R104, P0 ;  /* 0x0000006833937207 */ /* 0x004fe40000000000 */
[----:B---3--:R-:W-:Y:S01]  /*21050*/  SEL R47, R58, R62, P0 ;  /* 0x0000003e3a2f7207 */ /* 0x008fe20000000000 */
[----:B------:R-:W-:Y:S01]  /*21060*/  SHFL.IDX PT, R49, R49, R0, 0x1c1f ;  /* 0x001c1f0031317589 */ /* 0x000fe200000e0000 */
[----:B----4-:R-:W-:-:S02]  /*21070*/  SEL R50, R66, R74, P0 ;  /* 0x0000004a42327207 */ /* 0x010fc40000000000 */
[----:B------:R-:W-:Y:S01]  /*21080*/  SEL R192, R43, R52, P0 ;  /* 0x000000342bc07207 */ /* 0x000fe20000000000 */
[----:B------:R-:W1:Y:S01]  /*21090*/  SHFL.IDX PT, R96, R96, R2, 0x1c1f ;  /* 0x001c1f0260607589 */ /* 0x000e6200000e0000 */
        /* <DEDUP_REMOVED lines=31> */
[----:B0-----:R-:W-:Y:S01]  /*21290*/  SEL R196, R21, R25, P0 ;  /* 0x0000001915c47207 */ /* 0x001fe20000000000 */
        /* <DEDUP_REMOVED lines=23> */
[----:B-1----:R-:W-:Y:S01]  /*21410*/  SEL R171, R49, R96, P0 ;  /* 0x0000006031ab7207 */ /* 0x002fe20000000000 */
[----:B------:R-:W1:Y:S01]  /*21420*/  SHFL.IDX PT, R144, R144, R2, 0x1c1f ;  /* 0x001c1f0290907589 */ /* 0x000e6200000e0000 */
        /* <DEDUP_REMOVED lines=9> */
[----:B--2---:R-:W-:Y:S02]  /*214c0*/  SEL R100, R53, R108, P0 ;  /* 0x0000006c35647207 */ /* 0x004fe40000000000 */
[----:B---3--:R-:W-:Y:S01]  /*214d0*/  SEL R3, R54, R112, P0 ;  /* 0x0000007036037207 */ /* 0x008fe20000000000 */
[----:B------:R-:W2:Y:S01]  /*214e0*/  SHFL.IDX PT, R159, R159, R2, 0x1c1f ;  /* 0x001c1f029f9f7589 */ /* 0x000ea200000e0000 */
[----:B----4-:R-:W-:-:S02]  /*214f0*/  SEL R4, R55, R116, P0 ;  /* 0x0000007437047207 */ /* 0x010fc40000000000 */
[----:B------:R-:W-:Y:S01]  /*21500*/  SEL R5, R56, R120, P0 ;  /* 0x0000007838057207 */ /* 0x000fe20000000000 */
[----:B------:R-:W-:Y:S01]  /*21510*/  SHFL.IDX PT, R65, R65, R0, 0x1c1f ;  /* 0x001c1f0041417589 */ /* 0x000fe200000e0000 */
[----:B------:R-:W-:Y:S02]  /*21520*/  SEL R6, R57, R124, P0 ;  /* 0x0000007c39067207 */ /* 0x000fe40000000000 */
[----:B0-----:R-:W-:Y:S01]  /*21530*/  SEL R7, R61, R128, P0 ;  /* 0x000000803d077207 */ /* 0x001fe20000000000 */
[----:B------:R-:W0:Y:S01]  /*21540*/  SHFL.IDX PT, R146, R146, R2, 0x1c1f ;  /* 0x001c1f0292927589 */ /* 0x000e2200000e0000 */
[----:B------:R-:W-:Y:S02]  /*21550*/  SEL R8, R64, R132, P0 ;  /* 0x0000008440087207 */ /* 0x000fe40000000000 */
[----:B------:R-:W-:Y:S01]  /*21560*/  SEL R9, R69, R136, P0 ;  /* 0x0000008845097207 */ /* 0x000fe20000000000 */
[----:B------:R-:W3:Y:S01]  /*21570*/  SHFL.IDX PT, R44, R153, R2, 0x1c1f ;  /* 0x001c1f02992c7589 */ /* 0x000ee200000e0000 */
[----:B------:R-:W-:-:S02]  /*21580*/  SEL R10, R72, R140, P0 ;  /* 0x0000008c480a7207 */ /* 0x000fc40000000000 */
[----:B-1----:R-:W-:Y:S01]  /*21590*/  SEL R20, R73, R144, P0 ;  /* 0x0000009049147207 */ /* 0x002fe20000000000 */
[----:B------:R-:W-:Y:S01]  /*215a0*/  SHFL.IDX PT, R85, R85, R0, 0x1c1f ;  /* 0x001c1f0055557589 */ /* 0x000fe200000e0000 */
[----:B------:R-:W-:Y:S02]  /*215b0*/  SEL R21, R77, R148, P0 ;  /* 0x000000944d157207 */ /* 0x000fe40000000000 */
[----:B------:R-:W-:Y:S01]  /*215c0*/  SEL R78, R106, R103, P0 ;  /* 0x000000676a4e7207 */ /* 0x000fe20000000000 */
[----:B------:R-:W1:Y:S01]  /*215d0*/  SHFL.IDX PT, R154, R154, R2, 0x1c1f ;  /* 0x001c1f029a9a7589 */ /* 0x000e6200000e0000 */
[----:B------:R-:W-:Y:S02]  /*215e0*/  SEL R82, R111, R107, P0 ;  /* 0x0000006b6f527207 */ /* 0x000fe40000000000 */
[----:B------:R-:W-:Y:S01]  /*215f0*/  SEL R90, R123, R127, P0 ;  /* 0x0000007f7b5a7207 */ /* 0x000fe20000000000 */
[----:B------:R-:W4:Y:S01]  /*21600*/  SHFL.IDX PT, R89, R155, R2, 0x1c1f ;  /* 0x001c1f029b597589 */ /* 0x000f2200000e0000 */
[----:B--2---:R-:W-:-:S02]  /*21610*/  SEL R24, R81, R159, P0 ;  /* 0x0000009f51187207 */ /* 0x004fc40000000000 */
[----:B------:R-:W-:Y:S01]  /*21620*/  SEL R53, R108, R53, P0 ;  /* 0x000000356c357207 */ /* 0x000fe20000000000 */
[----:B------:R-:W-:Y:S01]  /*21630*/  SHFL.IDX PT, R93, R93, R0, 0x1c1f ;  /* 0x001c1f005d5d7589 */ /* 0x000fe200000e0000 */
[----:B------:R-:W-:Y:S02]  /*21640*/  SEL R54, R112, R54, P0 ;  /* 0x0000003670367207 */ /* 0x000fe40000000000 */
[----:B------:R-:W-:Y:S01]  /*21650*/  SEL R55, R116, R55, P0 ;  /* 0x0000003774377207 */ /* 0x000fe20000000000 */
[----:B------:R-:W2:Y:S01]  /*21660*/  SHFL.IDX PT, R156, R156, R2, 0x1c1f ;  /* 0x001c1f029c9c7589 */ /* 0x000ea200000e0000 */
[----:B0-----:R-:W-:Y:S02]  /*21670*/  SEL R25, R65, R146, P0 ;  /* 0x0000009241197207 */ /* 0x001fe40000000000 */
[----:B------:R-:W-:Y:S01]  /*21680*/  SEL R56, R120, R56, P0 ;  /* 0x0000003878387207 */ /* 0x000fe20000000000 */
[----:B------:R-:W-:Y:S01]  /*21690*/  SHFL.IDX PT, R97, R97, R0, 0x1c1f ;  /* 0x001c1f0061617589 */ /* 0x000fe200000e0000 */
[----:B---3--:R-:W-:-:S02]  /*216a0*/  SEL R26, R40, R44, P0 ;  /* 0x0000002c281a7207 */ /* 0x008fc40000000000 */
[----:B------:R-:W-:Y:S01]  /*216b0*/  SEL R57, R124, R57, P0 ;  /* 0x000000397c397207 */ /* 0x000fe20000000000 */
[----:B------:R-:W0:Y:S01]  /*216c0*/  SHFL.IDX PT, R157, R157, R2, 0x1c1f ;  /* 0x001c1f029d9d7589 */ /* 0x000e2200000e0000 */
[----:B------:R-:W-:Y:S02]  /*216d0*/  SEL R61, R128, R61, P0 ;  /* 0x0000003d803d7207 */ /* 0x000fe40000000000 */
[----:B------:R-:W-:Y:S01]  /*216e0*/  SEL R64, R132, R64, P0 ;  /* 0x0000004084407207 */ /* 0x000fe20000000000 */
[----:B------:R-:W-:Y:S01]  /*216f0*/  SHFL.IDX PT, R101, R101, R0, 0x1c1f ;  /* 0x001c1f0065657589 */ /* 0x000fe200000e0000 */
[----:B-1----:R-:W-:Y:S02]  /*21700*/  SEL R27, R85, R154, P0 ;  /* 0x0000009a551b7207 */ /* 0x002fe40000000000 */
[----:B------:R-:W-:Y:S01]  /*21710*/  SEL R69, R136, R69, P0 ;  /* 0x0000004588457207 */ /* 0x000fe20000000000 */
[----:B------:R-:W1:Y:S01]  /*21720*/  SHFL.IDX PT, R158, R158, R2, 0x1c1f ;  /* 0x001c1f029e9e7589 */ /* 0x000e6200000e0000 */
[----:B----4-:R-:W-:-:S02]  /*21730*/  SEL R32, R109, R89, P0 ;  /* 0x000000596d207207 */ /* 0x010fc40000000000 */
[----:B------:R-:W-:Y:S01]  /*21740*/  SEL R72, R140, R72, P0 ;  /* 0x000000488c487207 */ /* 0x000fe20000000000 */
[----:B------:R-:W3:Y:S01]  /*21750*/  SHFL.IDX PT, R59, R59, R2, 0x1c1f ;  /* 0x001c1f023b3b7589 */ /* 0x000ee200000e0000 */
[----:B------:R-:W-:Y:S02]  /*21760*/  SEL R73, R144, R73, P0 ;  /* 0x0000004990497207 */ /* 0x000fe40000000000 */
[----:B------:R-:W-:Y:S01]  /*21770*/  SEL R77, R148, R77, P0 ;  /* 0x0000004d944d7207 */ /* 0x000fe20000000000 */
[----:B------:R-:W4:Y:S01]  /*21780*/  SHFL.IDX PT, R113, R113, R2, 0x1c1f ;  /* 0x001c1f0271717589 */ /* 0x000f2200000e0000 */
[----:B--2---:R-:W-:Y:S02]  /*21790*/  SEL R36, R93, R156, P0 ;  /* 0x0000009c5d247207 */ /* 0x004fe40000000000 */
[----:B------:R-:W-:Y:S01]  /*217a0*/  SEL R81, R159, R81, P0 ;  /* 0x000000519f517207 */ /* 0x000fe20000000000 */
[----:B------:R-:W-:Y:S01]  /*217b0*/  SHFL.IDX PT, R121, R63, R0, 0x1c1f ;  /* 0x001c1f003f797589 */ /* 0x000fe200000e0000 */
[----:B------:R-:W-:-:S02]  /*217c0*/  SEL R65, R146, R65, P0 ;  /* 0x0000004192417207 */ /* 0x000fc40000000000 */
[----:B------:R-:W-:Y:S01]  /*217d0*/  SEL R44, R44, R40, P0 ;  /* 0x000000282c2c7207 */ /* 0x000fe20000000000 */
[----:B------:R-:W2:Y:S01]  /*217e0*/  SHFL.IDX PT, R70, R70, R2, 0x1c1f ;  /* 0x001c1f0246467589 */ /* 0x000ea200000e0000 */
[----:B0-----:R-:W-:Y:S02]  /*217f0*/  SEL R37, R97, R157, P0 ;  /* 0x0000009d61257207 */ /* 0x001fe40000000000 */
[----:B------:R-:W-:Y:S01]  /*21800*/  SEL R85, R154, R85, P0 ;  /* 0x000000559a557207 */ /* 0x000fe20000000000 */
[----:B------:R-:W-:Y:S01]  /*21810*/  SHFL.IDX PT, R83, R83, R0, 0x1c1f ;  /* 0x001c1f0053537589 */ /* 0x000fe200000e0000 */
[----:B------:R-:W-:Y:S02]  /*21820*/  SEL R89, R89, R109, P0 ;  /* 0x0000006d59597207 */ /* 0x000fe40000000000 */
[----:B------:R-:W-:Y:S01]  /*21830*/  SEL R93, R156, R93, P0 ;  /* 0x0000005d9c5d7207 */ /* 0x000fe20000000000 */
[----:B------:R-:W0:Y:S01]  /*21840*/  SHFL.IDX PT, R94, R94, R2, 0x1c1f ;  /* 0x001c1f025e5e7589 */ /* 0x000e2200000e0000 */
[----:B-1----:R-:W-:-:S02]  /*21850*/  SEL R45, R101, R158, P0 ;  /* 0x0000009e652d7207 */ /* 0x002fc40000000000 */
[----:B------:R-:W-:Y:S01]  /*21860*/  SEL R97, R157, R97, P0 ;  /* 0x000000619d617207 */ /* 0x000fe20000000000 */
[----:B------:R-:W1:Y:S01]  /*21870*/  SHFL.IDX PT, R102, R102, R2, 0x1c1f ;  /* 0x001c1f0266667589 */ /* 0x000e6200000e0000 */
[----:B---3--:R-:W-:Y:S02]  /*21880*/  SEL R46, R105, R59, P0 ;  /* 0x0000003b692e7207 */ /* 0x008fe40000000000 */
[----:B------:R-:W-:Y:S01]  /*21890*/  SEL R101, R158, R101, P0 ;  /* 0x000000659e657207 */ /* 0x000fe20000000000 */
[----:B------:R-:W3:Y:S01]  /*218a0*/  SHFL.IDX PT, R110, R110, R2, 0x1c1f ;  /* 0x001c1f026e6e7589 */ /* 0x000ee200000e0000 */
[----:B----4-:R-:W-:Y:S02]  /*218b0*/  SEL R48, R117, R113, P0 ;  /* 0x0000007175307207 */ /* 0x010fe40000000000 */
[----:B------:R-:W-:Y:S01]  /*218c0*/  SEL R59, R59, R105, P0 ;  /* 0x000000693b3b7207 */ /* 0x000fe20000000000 */
[----:B------:R-:W4:Y:S01]  /*218d0*/  SHFL.IDX PT, R118, R118, R2, 0x1c1f ;  /* 0x001c1f0276767589 */ /* 0x000f2200000e0000 */
[----:B------:R-:W-:-:S02]  /*218e0*/  SEL R113, R113, R117, P0 ;  /* 0x0000007571717207 */ /* 0x000fc40000000000 */
[----:B------:R-:W-:Y:S01]  /*218f0*/  SEL R103, R103, R106, P0 ;  /* 0x0000006a67677207 */ /* 0x000fe20000000000 */
[----:B------:R-:W4:Y:S01]  /*21900*/  SHFL.IDX PT, R119, R119, R0, 0x1c1f ;  /* 0x001c1f0077777589 */ /* 0x000f2200000e0000 */
[----:B--2---:R-:W-:Y:S02]  /*21910*/  SEL R49, R121, R70, P0 ;  /* 0x0000004679317207 */ /* 0x004fe40000000000 */
[----:B------:R-:W-:Y:S01]  /*21920*/  SEL R70, R70, R121, P0 ;  /* 0x0000007946467207 */ /* 0x000fe20000000000 */
[----:B------:R-:W-:Y:S01]  /*21930*/  SHFL.IDX PT, R122, R122, R0, 0x1c1f ;  /* 0x001c1f007a7a7589 */ /* 0x000fe200000e0000 */
[----:B------:R-:W-:Y:S02]  /*21940*/  SEL R107, R107, R111, P0 ;  /* 0x0000006f6b6b7207 */ /* 0x000fe40000000000 */
[----:B------:R-:W-:Y:S01]  /*21950*/  SEL R123, R127, R123, P0 ;  /* 0x0000007b7f7b7207 */ /* 0x000fe20000000000 */
[----:B------:R-:W2:Y:S01]  /*21960*/  SHFL.IDX PT, R126, R126, R2, 0x1c1f ;  /* 0x001c1f027e7e7589 */ /* 0x000ea200000e0000 */
[----:B0-----:R-:W-:-:S02]  /*21970*/  SEL R68, R83, R94, P0 ;  /* 0x0000005e53447207 */ /* 0x001fc40000000000 */
[----:B------:R-:W-:Y:S01]  /*21980*/  SEL R83, R94, R83, P0 ;  /* 0x000000535e537207 */ /* 0x000fe20000000000 */
[----:B------:R-:W-:Y:S01]  /*21990*/  SHFL.IDX PT, R125, R125, R0, 0x1c1f ;  /* 0x001c1f007d7d7589 */ /* 0x000fe200000e0000 */
[----:B-1----:R-:W-:Y:S02]  /*219a0*/  SEL R76, R87, R102, P0 ;  /* 0x00000066574c7207 */ /* 0x002fe40000000000 */
[----:B------:R-:W-:Y:S01]  /*219b0*/  SEL R87, R102, R87, P0 ;  /* 0x0000005766577207 */ /* 0x000fe20000000000 */
[----:B------:R-:W0:Y:S01]  /*219c0*/  SHFL.IDX PT, R134, R134, R2, 0x1c1f ;  /* 0x001c1f0286867589 */ /* 0x000e2200000e0000 */
[----:B---3--:R-:W-:Y:S02]  /*219d0*/  SEL R80, R91, R110, P0 ;  /* 0x0000006e5b507207 */ /* 0x008fe40000000000 */
[----:B------:R-:W-:Y:S01]  /*219e0*/  SEL R91, R110, R91, P0 ;  /* 0x0000005b6e5b7207 */ /* 0x000fe20000000000 */
[----:B------:R-:W-:Y:S01]  /*219f0*/  SHFL.IDX PT, R130, R133, R0, 0x1c1f ;  /* 0x001c1f0085827589 */ /* 0x000fe200000e0000 */
[----:B----4-:R-:W-:-:S02]  /*21a00*/  SEL R84, R114, R118, P0 ;  /* 0x0000007672547207 */ /* 0x010fc40000000000 */
[----:B------:R-:W-:Y:S01]  /*21a10*/  SEL R114, R118, R114, P0 ;  /* 0x0000007276727207 */ /* 0x000fe20000000000 */
[----:B------:R-:W1:Y:S01]  /*21a20*/  SHFL.IDX PT, R129, R138, R2, 0x1c1f ;  /* 0x001c1f028a817589 */ /* 0x000e6200000e0000 */
[----:B------:R-:W-:Y:S02]  /*21a30*/  SEL R86, R119, R115, P0 ;  /* 0x0000007377567207 */ /* 0x000fe40000000000 */
[----:B------:R-:W-:Y:S01]  /*21a40*/  SEL R115, R115, R119, P0 ;  /* 0x0000007773737207 */ /* 0x000fe20000000000 */
[----:B------:R-:W-:Y:S04]  /*21a50*/  SHFL.IDX PT, R131, R131, R0, 0x1c1f ;  /* 0x001c1f0083837589 */ /* 0x000fe800000e0000 */
[----:B------:R-:W3:Y:S01]  /*21a60*/  SHFL.IDX PT, R142, R142, R2, 0x1c1f ;  /* 0x001c1f028e8e7589 */ /* 0x000ee200000e0000 */
[----:B--2---:R-:W-:-:S02]  /*21a70*/  SEL R88, R122, R126, P0 ;  /* 0x0000007e7a587207 */ /* 0x004fc40000000000 */
[----:B------:R-:W-:Y:S01]  /*21a80*/  SEL R122, R126, R122, P0 ;  /* 0x0000007a7e7a7207 */ /* 0x000fe20000000000 */
[----:B------:R-:W-:Y:S04]  /*21a90*/  SHFL.IDX PT, R31, R31, R0, 0x1c1f ;  /* 0x001c1f001f1f7589 */ /* 0x000fe800000e0000 */
[----:B------:R-:W2:Y:S01]  /*21aa0*/  SHFL.IDX PT, R30, R30, R2, 0x1c1f ;  /* 0x001c1f021e1e7589 */ /* 0x000ea200000e0000 */
[----:B0-----:R-:W-:Y:S02]  /*21ab0*/  SEL R92, R125, R134, P0 ;  /* 0x000000867d5c7207 */ /* 0x001fe40000000000 */
[----:B------:R-:W-:Y:S01]  /*21ac0*/  SEL R125, R134, R125, P0 ;  /* 0x0000007d867d7207 */ /* 0x000fe20000000000 */
[----:B------:R-:W-:Y:S04]  /*21ad0*/  SHFL.IDX PT, R29, R29, R0, 0x1c1f ;  /* 0x001c1f001d1d7589 */ /* 0x000fe800000e0000 */
[----:B------:R-:W0:Y:S01]  /*21ae0*/  SHFL.IDX PT, R28, R28, R2, 0x1c1f ;  /* 0x001c1f021c1c7589 */ /* 0x000e2200000e0000 */
[----:B-1----:R-:W-:-:S02]  /*21af0*/  SEL R96, R130, R129, P0 ;  /* 0x0000008182607207 */ /* 0x002fc40000000000 */
[----:B------:R-:W-:Y:S01]  /*21b00*/  SEL R129, R129, R130, P0 ;  /* 0x0000008281817207 */ /* 0x000fe20000000000 */
[----:B------:R1:W4:Y:S04]  /*21b10*/  SHFL.IDX PT, R63, R208, R0, 0x1c1f ;  /* 0x001c1f00d03f7589 */ /* 0x00032800000e0000 */
[----:B------:R1:W1:Y:S01]  /*21b20*/  SHFL.IDX PT, R95, R95, R0, 0x1c1f ;  /* 0x001c1f005f5f7589 */ /* 0x00026200000e0000 */
[----:B---3--:R-:W-:Y:S02]  /*21b30*/  SEL R99, R131, R142, P0 ;  /* 0x0000008e83637207 */ /* 0x008fe40000000000 */
[----:B------:R-:W-:Y:S01]  /*21b40*/  SEL R131, R142, R131, P0 ;  /* 0x000000838e837207 */ /* 0x000fe20000000000 */
[----:B------:R3:W1:Y:S04]  /*21b50*/  SHFL.IDX PT, R0, R209, R2, 0x1c1f ;  /* 0x001c1f02d1007589 */ /* 0x00066800000e0000 */
[----:B------:R3:W1:Y:S01]  /*21b60*/  SHFL.IDX PT, R150, R150, R2, 0x1c1f ;  /* 0x001c1f0296967589 */ /* 0x00066200000e0000 */
[----:B--2---:R-:W-:-:S02]  /*21b70*/  SEL R190, R31, R30, P0 ;  /* 0x0000001e1fbe7207 */ /* 0x004fc40000000000 */
[----:B------:R-:W-:Y:S02]  /*21b80*/  SEL R191, R30, R31, P0 ;  /* 0x0000001f1ebf7207 */ /* 0x000fe40000000000 */
[----:B0-----:R-:W-:Y:S02]  /*21b90*/  SEL R187, R29, R28, P0 ;  /* 0x0000001c1dbb7207 */ /* 0x001fe40000000000 */
[----:B---3--:R-:W-:-:S07]  /*21ba0*/  SEL R186, R28, R29, P0 ;  /* 0x0000001d1cba7207 */ /* 0x008fce0000000000 */
.L_x_3665:
[----:B------:R-:W2:Y:S01]  /*21bb0*/  LDL.LU R94, [R1] ;  /* 0x00000000015e7983 */ /* 0x000ea20000300800 */
[----:B------:R-:W-:Y:S05]  /*21bc0*/  WARPSYNC.ALL ;  /* 0x0000000000007948 */ /* 0x000fea0003800000 */
[----:B------:R-:W3:Y:S01]  /*21bd0*/  LDL.LU R2, [R1+0x4] ;  /* 0x0000040001027983 */ /* 0x000ee20000300800 */
[----:B------:R-:W-:Y:S01]  /*21be0*/  F2FP.BF16.F32.PACK_AB R12, R204, R206 ;  /* 0x000000cecc0c723e */ /* 0x000fe200000010ff */
[----:B------:R-:W-:Y:S01]  /*21bf0*/  ULDC.64 UR4, c[0x0][0xc00] ;  /* 0x0003000000047ab9 */ /* 0x000fe20000000a00 */
[----:B------:R-:W-:Y:S01]  /*21c00*/  F2FP.BF16.F32.PACK_AB R13, R25, R24 ;  /* 0x00000018190d723e */ /* 0x000fe200000010ff */
[----:B------:R-:W4:Y:S01]  /*21c10*/  LDL.LU R108, [R1+0x8] ;  /* 0x00000800016c7983 */ /* 0x000f220000300800 */
[----:B------:R-:W-:Y:S01]  /*21c20*/  F2FP.BF16.F32.PACK_AB R14, R205, R207 ;  /* 0x000000cfcd0e723e */ /* 0x000fe200000010ff */
[----:B------:R-:W-:Y:S01]  /*21c30*/  ULDC.64 UR6, c[0x0][0xc08] ;  /* 0x0003020000067ab9 */ /* 0x000fe20000000a00 */
[----:B------:R-:W-:Y:S01]  /*21c40*/  F2FP.BF16.F32.PACK_AB R15, R65, R81 ;  /* 0x00000051410f723e */ /* 0x000fe200000010ff */
[----:B------:R-:W-:Y:S01]  /*21c50*/  BAR.SYNC.DEFER_BLOCKING 0x1, 0x100 ;  /* 0x0044000000007b1d */ /* 0x000fe20000010000 */
[----:B------:R-:W-:-:S02]  /*21c60*/  F2FP.BF16.F32.PACK_AB R28, R200, R202 ;  /* 0x000000cac81c723e */ /* 0x000fc400000010ff */
[----:B------:R-:W-:Y:S02]  /*21c70*/  F2FP.BF16.F32.PACK_AB R29, R27, R26 ;  /* 0x0000001a1b1d723e */ /* 0x000fe400000010ff */
[----:B------:R-:W-:-:S03]  /*21c80*/  F2FP.BF16.F32.PACK_AB R30, R201, R203 ;  /* 0x000000cbc91e723e */ /* 0x000fc600000010ff */
[----:B------:R-:W0:Y:S01]  /*21c90*/  LDC R110, c[0x0][0xbe8] ;  /* 0x0002fa00ff6e7b82 */ /* 0x000e220000000800 */
[----:B------:R-:W-:Y:S01]  /*21ca0*/  F2FP.BF16.F32.PACK_AB R31, R85, R44 ;  /* 0x0000002c551f723e */ /* 0x000fe200000010ff */
[----:B------:R-:W4:Y:S01]  /*21cb0*/  LDL.LU R106, [R1+0xc] ;  /* 0x00000c00016a7983 */ /* 0x000f220000300800 */
[----:B------:R-:W-:Y:S02]  /*21cc0*/  F2FP.BF16.F32.PACK_AB R40, R196, R198 ;  /* 0x000000c6c428723e */ /* 0x000fe400000010ff */
[----:B------:R-:W-:Y:S01]  /*21cd0*/  F2FP.BF16.F32.PACK_AB R41, R36, R32 ;  /* 0x000000202429723e */ /* 0x000fe200000010ff */
[----:B------:R-:W4:Y:S01]  /*21ce0*/  LDL.LU R105, [R1+0x10] ;  /* 0x0000100001697983 */ /* 0x000f220000300800 */
[----:B------:R-:W-:Y:S02]  /*21cf0*/  F2FP.BF16.F32.PACK_AB R42, R197, R199 ;  /* 0x000000c7c52a723e */ /* 0x000fe400000010ff */
[----:B------:R-:W-:Y:S01]  /*21d00*/  F2FP.BF16.F32.PACK_AB R43, R93, R89 ;  /* 0x000000595d2b723e */ /* 0x000fe200000010ff */
[----:B------:R-:W4:Y:S04]  /*21d10*/  LDL.LU R102, [R1+0x68] ;  /* 0x0000680001667983 */ /* 0x000f280000300800 */
[----:B------:R1:W-:Y:S04]  /*21d20*/  STSM.16.M88.4 [R210], R12 ;  /* 0x0000000cd2007844 */ /* 0x0003e80000000200 */
[----:B------:R1:W-:Y:S04]  /*21d30*/  STSM.16.M88.4 [R211], R28 ;  /* 0x0000001cd3007844 */ /* 0x0003e80000000200 */
[----:B------:R0:W-:Y:S01]  /*21d40*/  STSM.16.M88.4 [R212], R40 ;  /* 0x00000028d4007844 */ /* 0x0001e20000000200 */
[----:B-1----:R-:W-:-:S02]  /*21d50*/  F2FP.BF16.F32.PACK_AB R12, R192, R194 ;  /* 0x000000c2c00c723e */ /* 0x002fc400000010ff */
        /* <DEDUP_REMOVED lines=8> */
[----:B0-----:R-:W-:Y:S02]  /*21de0*/  F2FP.BF16.F32.PACK_AB R40, R185, R187 ;  /* 0x000000bbb928723e */ /* 0x001fe400000010ff */
[----:B------:R-:W-:Y:S01]  /*21df0*/  F2FP.BF16.F32.PACK_AB R41, R49, R48 ;  /* 0x000000303129723e */ /* 0x000fe200000010ff */
[----:B------:R0:W-:Y:S01]  /*21e00*/  STSM.16.M88.4 [R214], R28 ;  /* 0x0000001cd6007844 */ /* 0x0001e20000000200 */
[----:B------:R-:W-:Y:S02]  /*21e10*/  F2FP.BF16.F32.PACK_AB R42, R184, R186 ;  /* 0x000000bab82a723e */ /* 0x000fe400000010ff */
[----:B------:R-:W-:Y:S02]  /*21e20*/  F2FP.BF16.F32.PACK_AB R43, R70, R113 ;  /* 0x00000071462b723e */ /* 0x000fe400000010ff */
[----:B-1----:R-:W-:-:S03]  /*21e30*/  F2FP.BF16.F32.PACK_AB R12, R181, R183 ;  /* 0x000000b7b50c723e */ /* 0x002fc600000010ff */
[----:B------:R1:W-:Y:S01]  /*21e40*/  STSM.16.M88.4 [R215], R40 ;  /* 0x00000028d7007844 */ /* 0x0003e20000000200 */
[----:B------:R-:W-:Y:S02]  /*21e50*/  F2FP.BF16.F32.PACK_AB R13, R51, R50 ;  /* 0x00000032330d723e */ /* 0x000fe400000010ff */
[----:B------:R-:W-:Y:S02]  /*21e60*/  F2FP.BF16.F32.PACK_AB R14, R180, R182 ;  /* 0x000000b6b40e723e */ /* 0x000fe400000010ff */
[----:B------:R-:W-:Y:S02]  /*21e70*/  F2FP.BF16.F32.PACK_AB R15, R67, R66 ;  /* 0x00000042430f723e */ /* 0x000fe400000010ff */
[----:B0-----:R-:W-:Y:S02]  /*21e80*/  F2FP.BF16.F32.PACK_AB R28, R177, R179 ;  /* 0x000000b3b11c723e */ /* 0x001fe400000010ff */
        /* <DEDUP_REMOVED lines=15> */
[----:B------:R-:W-:Y:S01]  /*21f80*/  F2FP.BF16.F32.PACK_AB R29, R80, R78 ;  /* 0x0000004e501d723e */ /* 0x000fe200000010ff */
[----:B------:R-:W-:Y:S01]  /*21f90*/  STSM.16.M88.4 [R228], R12 ;  /* 0x0000000ce4007844 */ /* 0x000fe20000000200 */
[----:B------:R-:W-:-:S02]  /*21fa0*/  F2FP.BF16.F32.PACK_AB R30, R53, R104 ;  /* 0x00000068351e723e */ /* 0x000fc400000010ff */
[----:B------:R-:W-:Y:S02]  /*21fb0*/  F2FP.BF16.F32.PACK_AB R31, R91, R103 ;  /* 0x000000675b1f723e */ /* 0x000fe400000010ff */
[----:B0-----:R-:W-:Y:S02]  /*21fc0*/  F2FP.BF16.F32.PACK_AB R40, R4, R3 ;  /* 0x000000030428723e */ /* 0x001fe400000010ff */
[----:B------:R-:W-:Y:S01]  /*21fd0*/  F2FP.BF16.F32.PACK_AB R41, R84, R82 ;  /* 0x000000525429723e */ /* 0x000fe200000010ff */
[----:B------:R-:W-:Y:S01]  /*21fe0*/  STSM.16.M88.4 [R229], R28 ;  /* 0x0000001ce5007844 */ /* 0x000fe20000000200 */
[----:B------:R-:W-:Y:S02]  /*21ff0*/  F2FP.BF16.F32.PACK_AB R42, R55, R54 ;  /* 0x00000036372a723e */ /* 0x000fe400000010ff */
[----:B------:R-:W-:-:S05]  /*22000*/  F2FP.BF16.F32.PACK_AB R43, R114, R107 ;  /* 0x0000006b722b723e */ /* 0x000fca00000010ff */
[----:B--2---:R0:W-:Y:S04]  /*22010*/  STSM.16.M88.4 [R94], R40 ;  /* 0x000000285e007844 */ /* 0x0041e80000000200 */
[----:B0-----:R-:W2:Y:S01]  /*22020*/  LDL.LU R94, [R1+0x6c] ;  /* 0x00006c00015e7983 */ /* 0x001ea20000300800 */
[----:B------:R-:W-:Y:S02]  /*22030*/  F2FP.BF16.F32.PACK_AB R12, R6, R5 ;  /* 0x00000005060c723e */ /* 0x000fe400000010ff */
[----:B------:R-:W-:Y:S02]  /*22040*/  F2FP.BF16.F32.PACK_AB R13, R88, R86 ;  /* 0x00000056580d723e */ /* 0x000fe400000010ff */
[----:B------:R-:W-:Y:S02]  /*22050*/  F2FP.BF16.F32.PACK_AB R14, R57, R56 ;  /* 0x00000038390e723e */ /* 0x000fe400000010ff */
[----:B------:R-:W-:-:S05]  /*22060*/  F2FP.BF16.F32.PACK_AB R15, R122, R115 ;  /* 0x000000737a0f723e */ /* 0x000fca00000010ff */
[----:B---3--:R0:W-:Y:S04]  /*22070*/  STSM.16.M88.4 [R2], R12 ;  /* 0x0000000c02007844 */ /* 0x0081e80000000200 */
[----:B0-----:R-:W3:Y:S01]  /*22080*/  LDL.LU R2, [R1+0x64] ;  /* 0x0000640001027983 */ /* 0x001ee20000300800 */
[----:B------:R-:W-:Y:S02]  /*22090*/  F2FP.BF16.F32.PACK_AB R28, R8, R7 ;  /* 0x00000007081c723e */ /* 0x000fe400000010ff */
[----:B------:R-:W-:Y:S02]  /*220a0*/  F2FP.BF16.F32.PACK_AB R29, R92, R90 ;  /* 0x0000005a5c1d723e */ /* 0x000fe400000010ff */
[----:B------:R-:W-:Y:S02]  /*220b0*/  F2FP.BF16.F32.PACK_AB R30, R64, R61 ;  /* 0x0000003d401e723e */ /* 0x000fe400000010ff */
[----:B------:R-:W-:-:S05]  /*220c0*/  F2FP.BF16.F32.PACK_AB R31, R125, R123 ;  /* 0x0000007b7d1f723e */ /* 0x000fca00000010ff */
[----:B----4-:R0:W-:Y:S01]  /*220d0*/  STSM.16.M88.4 [R108], R28 ;  /* 0x0000001c6c007844 */ /* 0x0101e20000000200 */
[----:B------:R-:W-:Y:S02]  /*220e0*/  F2FP.BF16.F32.PACK_AB R40, R10, R9 ;  /* 0x000000090a28723e */ /* 0x000fe400000010ff */
[----:B------:R-:W-:Y:S02]  /*220f0*/  F2FP.BF16.F32.PACK_AB R41, R99, R96 ;  /* 0x000000606329723e */ /* 0x000fe400000010ff */
[----:B------:R-:W-:Y:S02]  /*22100*/  F2FP.BF16.F32.PACK_AB R42, R72, R69 ;  /* 0x00000045482a723e */ /* 0x000fe400000010ff */
[----:B------:R-:W-:Y:S02]  /*22110*/  F2FP.BF16.F32.PACK_AB R43, R131, R129 ;  /* 0x00000081832b723e */ /* 0x000fe400000010ff */
[----:B------:R-:W-:Y:S02]  /*22120*/  F2FP.BF16.F32.PACK_AB R12, R21, R20 ;  /* 0x00000014150c723e */ /* 0x000fe400000010ff */
[----:B------:R-:W-:-:S02]  /*22130*/  F2FP.BF16.F32.PACK_AB R14, R77, R73 ;  /* 0x000000494d0e723e */ /* 0x000fc400000010ff */
[----:B0-----:R-:W-:Y:S02]  /*22140*/  SEL R28, R63, R0, P0 ;  /* 0x000000003f1c7207 */ /* 0x001fe40000000000 */
[----:B------:R-:W-:Y:S02]  /*22150*/  SEL R30, R0, R63, P0 ;  /* 0x0000003f001e7207 */ /* 0x000fe40000000000 */
[----:B------:R-:W-:Y:S02]  /*22160*/  SEL R29, R95, R150, P0 ;  /* 0x000000965f1d7207 */ /* 0x000fe40000000000 */
[----:B------:R-:W-:Y:S02]  /*22170*/  SEL R31, R150, R95, P0 ;  /* 0x0000005f961f7207 */ /* 0x000fe40000000000 */
[----:B------:R-:W-:Y:S02]  /*22180*/  F2FP.BF16.F32.PACK_AB R13, R29, R28 ;  /* 0x0000001c1d0d723e */ /* 0x000fe400000010ff */
[----:B------:R-:W-:Y:S01]  /*22190*/  F2FP.BF16.F32.PACK_AB R15, R31, R30 ;  /* 0x0000001e1f0f723e */ /* 0x000fe200000010ff */
[----:B------:R0:W-:Y:S04]  /*221a0*/  STSM.16.M88.4 [R106], R40 ;  /* 0x000000286a007844 */ /* 0x0001e80000000200 */
[----:B------:R1:W-:Y:S01]  /*221b0*/  STSM.16.M88.4 [R105], R12 ;  /* 0x0000000c69007844 */ /* 0x0003e20000000200 */
[----:B------:R-:W-:Y:S01]  /*221c0*/  BAR.SYNC.DEFER_BLOCKING 0x1, 0x100 ;  /* 0x0044000000007b1d */ /* 0x000fe20000010000 */
[----:B------:R-:W-:-:S04]  /*221d0*/  ISETP.NE.U32.AND P0, PT, RZ, UR4, PT ;  /* 0x00000004ff007c0c */ /* 0x000fc8000bf05070 */
[----:B------:R-:W-:Y:S02]  /*221e0*/  ISETP.NE.AND.EX P0, PT, RZ, UR5, PT, P0 ;  /* 0x00000005ff007c0c */ /* 0x000fe4000bf05300 */
[----:B0-----:R-:W-:-:S04]  /*221f0*/  IADD3 R40, P1, R102, UR4, RZ ;  /* 0x0000000466287c10 */ /* 0x001fc8000ff3e0ff */
[----:B--2---:R-:W-:-:S07]  /*22200*/  IADD3.X R41, R94, UR5, RZ, P1, !PT ;  /* 0x000000055e297c10 */ /* 0x004fce0008ffe4ff */
[----:B------:R-:W5:Y:S01]  /*22210*/  @P0 LDG.E R11, desc[UR42][R40.64] ;  /* 0x0000002a280b0981 */ /* 0x000f62000c1e1900 */
[----:B------:R-:W-:-:S04]  /*22220*/  ISETP.NE.U32.AND P3, PT, RZ, UR6, PT ;  /* 0x00000006ff007c0c */ /* 0x000fc8000bf65070 */
[----:B------:R-:W-:-:S13]  /*22230*/  ISETP.NE.AND.EX P3, PT, RZ, UR7, PT, P3 ;  /* 0x00000007ff007c0c */ /* 0x000fda000bf65330 */
[----:B-1----:R-:W-:Y:S01]  /*22240*/  @P3 IADD3 R12, P1, R102, UR6, RZ ;  /* 0x00000006660c3c10 */ /* 0x002fe2000ff3e0ff */
[----:B------:R-:W-:-:S03]  /*22250*/  ULDC UR6, c[0x0][0xa88] ;  /* 0x0002a20000067ab9 */ /* 0x000fc60000000800 */
[----:B------:R-:W-:Y:S01]  /*22260*/  @P3 IADD3.X R13, R94, UR7, RZ, P1, !PT ;  /* 0x000000075e0d3c10 */ /* 0x000fe20008ffe4ff */
[----:B------:R-:W-:Y:S01]  /*22270*/  IMAD.U32 R0, RZ, RZ, UR6 ;  /* 0x00000006ff007e24 */ /* 0x000fe2000f8e00ff */
[----:B---3--:R-:W-:Y:S02]  /*22280*/  ISETP.GT.AND P2, PT, R2, 0x1, PT ;  /* 0x000000010200780c */ /* 0x008fe40003f44270 */
[----:B------:R-:W-:-:S03]  /*22290*/  MOV R94, 0x9b8 ;  /* 0x000009b8005e7802 */ /* 0x000fc60000000f00 */
[----:B------:R0:W5:Y:S01]  /*222a0*/  @P3 LDG.E R0, desc[UR42][R12.64] ;  /* 0x0000002a0c003981 */ /* 0x000162000c1e1900 */
[----:B------:R-:W-:-:S04]  /*222b0*/  SEL R94, R94, 0x978, P2 ;  /* 0x000009785e5e7807 */ /* 0x000fc80001000000 */
[----:B------:R1:W2:Y:S08]  /*222c0*/  LDC.64 R42, c[0x0][R94+0x220] ;  /* 0x000088005e2a7b82 */ /* 0x0002b00000000a00 */
[----:B0-----:R1:W0:Y:S08]  /*222d0*/  LDC.64 R12, c[0x0][R94+0x218] ;  /* 0x000086005e0c7b82 */ /* 0x0012300000000a00 */
[----:B------:R1:W3:Y:S01]  /*222e0*/  LDC.64 R14, c[0x0][R94+0x228] ;  /* 0x00008a005e0e7b82 */ /* 0x0002e20000000a00 */
[----:B------:R-:W-:-:S13]  /*222f0*/  ISETP.NE.AND P1, PT, R110, 0x1, PT ;  /* 0x000000016e00780c */ /* 0x000fda0003f25270 */
[----:B------:R-:W4:Y:S08]  /*22300*/  @P1 LDC R2, c[0x0][0xbec] ;  /* 0x0002fb00ff021b82 */ /* 0x000f300000000800 */
[----:B------:R-:W0:Y:S01]  /*22310*/  @P1 LDC R63, c[0x0][0xbf0] ;  /* 0x0002fc00ff3f1b82 */ /* 0x000e220000000800 */
[----:B-1----:R-:W-:Y:S05]  /*22320*/  @P3 BRA `(.L_x_3263) ;  /* 0x0000000000103947 */ /* 0x002fea0003800000 */
[----:B------:R-:W-:Y:S05]  /*22330*/  @!P0 BRA `(.L_x_3263) ;  /* 0x00000000000c8947 */ /* 0x000fea0003800000 */
[----:B-----5:R-:W2:Y:S04]  /*22340*/  LDG.E R0, desc[UR42][R40.64] ;  /* 0x0000002a28007981 */ /* 0x020ea8000c1e1900 */
[----:B------:R-:W2:Y:S02]  /*22350*/  LDG.E R40, desc[UR42][R40.64+0x4] ;  /* 0x0000042a28287981 */ /* 0x000ea4000c1e1900 */
[----:B--2---:R-:W-:-:S07]  /*22360*/  IMAD.IADD R0, R40, 0x1, -R0 ;  /* 0x0000000128007824 */ /* 0x004fce00078e0a00 */
.L_x_3263:
[----:B------:R-:W2:Y:S04]  /*22370*/  LDL R40, [R1+0x58] ;  /* 0x0000580001287983 */ /* 0x000ea80000100800 */
[----:B------:R-:W3:Y:S04]  /*22380*/  LDL.LU R41, [R1+0x5c] ;  /* 0x00005c0001297983 */ /* 0x000ee80000300800 */
[----:B------:R-:W4:Y:S04]  /*22390*/  LDL.LU R95, [R1+0x70] ;  /* 0x00007000015f7983 */ /* 0x000f280000300800 */
[----:B------:R-:W2:Y:S04]  /*223a0*/  LDL R112, [R1+0x2c] ;  /* 0x00002c0001707983 */ /* 0x000ea80000100800 */
[----:B------:R-:W3:Y:S01]  /*223b0*/  LDL R111, [R1+0x80] ;  /* 0x00008000016f7983 */ /* 0x000ee20000100800 */
[----:B------:R-:W-:-:S03]  /*223c0*/  ISETP.NE.U32.AND P0, PT, RZ, UR4, PT ;  /* 0x00000004ff007c0c */ /* 0x000fc6000bf05070 */
[----:B------:R-:W3:Y:S01]  /*223d0*/  LDL R117, [R1+0x18c] ;  /* 0x00018c0001757983 */ /* 0x000ee20000100800 */
[----:B------:R-:W-:-:S03]  /*223e0*/  ISETP.NE.AND.EX P0, PT, RZ, UR5, PT, P0 ;  /* 0x00000005ff007c0c */ /* 0x000fc6000bf05300 */
[----:B------:R-:W3:Y:S01]  /*223f0*/  LDL R116, [R1+0x100] ;  /* 0x0001000001747983 */ /* 0x000ee20000100800 */
[-C--:B0-----:R-:W-:Y:S02]  /*22400*/  IMAD R106, R13, R221.reuse, RZ ;  /* 0x000000dd0d6a7224 */ /* 0x081fe400078e02ff */
[----:B------:R-:W-:-:S04]  /*22410*/  IMAD.WIDE.U32 R12, R12, R221, RZ ;  /* 0x000000dd0c0c7225 */ /* 0x000fc800078e00ff */
[----:B------:R-:W-:Y:S02]  /*22420*/  IMAD.IADD R106, R13, 0x1, R106 ;  /* 0x000000010d6a7824 */ /* 0x000fe400078e026a */
[----:B-----5:R-:W-:Y:S01]  /*22430*/  IMAD R0, R0, R110, RZ ;  /* 0x0000006e00007224 */ /* 0x020fe200078e02ff */
[----:B----4-:R-:W-:Y:S01]  /*22440*/  SEL R105, R95, RZ, !P0 ;  /* 0x000000ff5f697207 */ /* 0x010fe20004000000 */
[----:B--2---:R-:W-:-:S04]  /*22450*/  IMAD.IADD R102, R40, 0x1, R112 ;  /* 0x0000000128667824 */ /* 0x004fc800078e0270 */
[----:B------:R-:W-:-:S04]  /*22460*/  @P1 IMAD.HI.U32 R40, R102, R2, RZ ;  /* 0x0000000266281227 */ /* 0x000fc800078e00ff */
[----:B------:R-:W-:Y:S01]  /*22470*/  IMAD.MOV.U32 R2, RZ, RZ, R102 ;  /* 0x000000ffff027224 */ /* 0x000fe200078e0066 */
[----:B------:R-:W-:Y:S02]  /*22480*/  @P1 SHF.R.U32.HI R2, RZ, R63, R40 ;  /* 0x0000003fff021219 */ /* 0x000fe40000011628 */
[----:B---3--:R-:W-:Y:S02]  /*22490*/  SEL R63, R41, RZ, !P0 ;  /* 0x000000ff293f7207 */ /* 0x008fe40004000000 */
[----:B------:R0:W1:Y:S03]  /*224a0*/  LDC.64 R40, c[0x0][R94+0x210] ;  /* 0x000084005e287b82 */ /* 0x0000660000000a00 */
[----:B------:R-:W-:-:S05]  /*224b0*/  IMAD R43, R43, R63, RZ ;  /* 0x0000003f2b2b7224 */ /* 0x000fca00078e02ff */
[----:B0-----:R-:W0:Y:S01]  /*224c0*/  LDC.64 R94, c[0x0][0xba8] ;  /* 0x0002ea00ff5e7b82 */ /* 0x001e220000000a00 */
[----:B------:R-:W-:Y:S01]  /*224d0*/  SEL R109, R111, RZ, P2 ;  /* 0x000000ff6f6d7207 */ /* 0x000fe20001000000 */
[C---:B------:R-:W-:Y:S02]  /*224e0*/  IMAD R105, R42.reuse, R105, R43 ;  /* 0x000000692a697224 */ /* 0x040fe400078e022b */
[----:B------:R-:W-:-:S04]  /*224f0*/  IMAD.WIDE.U32 R42, R42, R63, RZ ;  /* 0x0000003f2a2a7225 */ /* 0x000fc800078e00ff */
[-C--:B------:R-:W-:Y:S01]  /*22500*/  IMAD R108, R15, R109.reuse, RZ ;  /* 0x0000006d0f6c7224 */ /* 0x080fe200078e02ff */
[----:B------:R-:W-:Y:S01]  /*22510*/  IADD3 R42, P0, P3, R42, R12, R11 ;  /* 0x0000000c2a2a7210 */ /* 0x000fe20007b1e00b */
[----:B------:R-:W-:-:S04]  /*22520*/  IMAD.WIDE.U32 R14, R14, R109, RZ ;  /* 0x0000006d0e0e7225 */ /* 0x000fc800078e00ff */
[----:B------:R-:W-:Y:S01]  /*22530*/  IMAD.IADD R105, R43, 0x1, R105 ;  /* 0x000000012b697824 */ /* 0x000fe200078e0269 */
[----:B------:R-:W-:Y:S02]  /*22540*/  IADD3 R14, P4, P5, R2, R42, R14 ;  /* 0x0000002a020e7210 */ /* 0x000fe40007d9e00e */
[----:B------:R-:W-:Y:S01]  /*22550*/  SHF.R.S32.HI R42, RZ, 0x1f, R11 ;  /* 0x0000001fff2a7819 */ /* 0x000fe2000001140b */
[----:B------:R-:W-:Y:S01]  /*22560*/  IMAD.IADD R108, R15, 0x1, R108 ;  /* 0x000000010f6c7824 */ /* 0x000fe200078e026c */
[----:B------:R-:W-:Y:S02]  /*22570*/  SHF.R.S32.HI R12, RZ, 0x1f, R2 ;  /* 0x0000001fff0c7819 */ /* 0x000fe40000011402 */
[----:B------:R-:W-:Y:S01]  /*22580*/  IADD3.X R105, R105, R106, R42, P0, P3 ;  /* 0x0000006a69697210 */ /* 0x000fe200007e642a */
[----:B0-----:R-:W0:Y:S03]  /*22590*/  @!P2 LDC R94, c[0x0][0xb50] ;  /* 0x0002d400ff5eab82 */ /* 0x001e260000000800 */
[----:B------:R-:W-:Y:S01]  /*225a0*/  IADD3.X R15, R12, R105, R108, P4, P5 ;  /* 0x000000690c0f7210 */ /* 0x000fe200027ea46c */
[----:B------:R-:W-:-:S04]  /*225b0*/  IMAD.MOV R12, RZ, RZ, -R2 ;  /* 0x000000ffff0c7224 */ /* 0x000fc800078e0a02 */
[----:B------:R-:W2:Y:S01]  /*225c0*/  @!P2 LDC R95, c[0x0][0xb54] ;  /* 0x0002d500ff5fab82 */ /* 0x000ea20000000800 */
[----:B------:R-:W-:-:S05]  /*225d0*/  IMAD R12, R110, R12, R102 ;  /* 0x0000000c6e0c7224 */ /* 0x000fca00078e0266 */
[----:B------:R-:W-:Y:S01]  /*225e0*/  SHF.R.S32.HI R2, RZ, 0x1f, R12 ;  /* 0x0000001fff027819 */ /* 0x000fe2000001140c */
[-C--:B-1----:R-:W-:Y:S02]  /*225f0*/  IMAD R13, R41, R12.reuse, RZ ;  /* 0x0000000c290d7224 */ /* 0x082fe400078e02ff */
[----:B------:R-:W-:-:S04]  /*22600*/  IMAD.WIDE.U32 R14, R40, R12, R14 ;  /* 0x0000000c280e7225 */ /* 0x000fc800078e000e */
[----:B------:R-:W-:Y:S01]  /*22610*/  IMAD R2, R40, R2, R13 ;  /* 0x0000000228027224 */ /* 0x000fe200078e020d */
[----:B0-----:R-:W-:-:S04]  /*22620*/  LEA R94, P0, R14, R94, 0x2 ;  /* 0x0000005e0e5e7211 */ /* 0x001fc800078010ff */
[----:B------:R-:W-:-:S04]  /*22630*/  IADD3 R2, R15, R2, RZ ;  /* 0x000000020f027210 */ /* 0x000fc80007ffe0ff */
[----:B--2---:R-:W-:Y:S01]  /*22640*/  LEA.HI.X R2, R14, R95, R2, 0x2, P0 ;  /* 0x0000005f0e027211 */ /* 0x004fe200000f1402 */
[----:B------:R-:W-:Y:S01]  /*22650*/  SHFL.IDX PT, R12, R94, RZ, 0x1c1f ;  /* 0x001c1fff5e0c7589 */ /* 0x000fe200000e0000 */
[----:B------:R-:W-:-:S03]  /*22660*/  IMAD.IADD R43, R117, 0x1, R112 ;  /* 0x00000001752b7824 */ /* 0x000fc600078e0270 */
[----:B------:R-:W0:Y:S04]  /*22670*/  SHFL.IDX PT, R13, R2, RZ, 0x1c1f ;  /* 0x001c1fff020d7589 */ /* 0x000e2800000e0000 */
[----:B------:R-:W-:Y:S04]  /*22680*/  SHFL.IDX PT, R14, R94, 0x1, 0x1c1f ;  /* 0x003c1f005e0e7f89 */ /* 0x000fe800000e0000 */
[----:B------:R1:W2:Y:S01]  /*22690*/  SHFL.IDX PT, R15, R2, 0x1, 0x1c1f ;  /* 0x003c1f00020f7f89 */ /* 0x0002a200000e0000 */
[----:B------:R-:W-:Y:S01]  /*226a0*/  LOP3.LUT P0, RZ, R116, 0x3, RZ, 0xc0, !PT ;  /* 0x0000000374ff7812 */ /* 0x000fe2000780c0ff */
[----:B-1----:R-:W-:-:S03]  /*226b0*/  VIADD R2, R43, 0x8 ;  /* 0x000000082b027836 */ /* 0x002fc60000000000 */
[-C--:B------:R-:W-:Y:S02]  /*226c0*/  ISETP.GE.OR P3, PT, R43, R0.reuse, P0 ;  /* 0x000000002b00720c */ /* 0x080fe40000766670 */
[----:B------:R-:W-:-:S11]  /*226d0*/  ISETP.GE.OR P0, PT, R2, R0, P0 ;  /* 0x000000000200720c */ /* 0x000fd60000706670 */
[----:B0-----:R0:W-:Y:S04]  /*226e0*/  @!P3 ST.E desc[UR42][R12.64], R167 ;  /* 0x000000a70c00b985 */ /* 0x0011e8000c10192a */
[----:B--2---:R0:W-:Y:S01]  /*226f0*/  @!P0 ST.E desc[UR42][R14.64], R166 ;  /* 0x000000a60e008985 */ /* 0x0041e2000c10192a */
[----:B------:R-:W-:Y:S05]  /*22700*/  @P2 BRA `(.L_x_3264) ;  /* 0x00000010004c2947 */ /* 0x000fea0003800000 */
[----:B------:R-:W1:Y:S01]  /*22710*/  S2R R116, SR_TID.X ;  /* 0x0000000000747919 */ /* 0x000e620000002100 */
[----:B0-----:R-:W0:Y:S01]  /*22720*/  @P1 LDC R15, c[0x0][0xbec] ;  /* 0x0002fb00ff0f1b82 */ /* 0x001e220000000800 */
[----:B------:R-:W-:-:S07]  /*22730*/  ULDC.64 UR4, c[0x0][0xaa0] ;  /* 0x0002a80000047ab9 */ /* 0x000fce0000000a00 */
[----:B------:R-:W2:Y:S01]  /*22740*/  @P1 LDC R21, c[0x0][0xbf0] ;  /* 0x0002fc00ff151b82 */ /* 0x000ea20000000800 */
        /* <DEDUP_REMOVED lines=11> */
[C---:B------:R-:W-:Y:S02]  /*22800*/  IADD3 R29, P2, R38.reuse, 0x2000, RZ ;  /* 0x00002000261d7810 */ /* 0x040fe40007f5e0ff */
[C---:B------:R-:W-:Y:S02]  /*22810*/  IADD3 R37, P3, R38.reuse, 0x3000, RZ ;  /* 0x0000300026257810 */ /* 0x040fe40007f7e0ff */
[----:B------:R-:W-:-:S02]  /*22820*/  IADD3 R45, P4, R38, 0x4000, RZ ;  /* 0x00004000262d7810 */ /* 0x000fc40007f9e0ff */
[----:B------:R-:W-:Y:S02]  /*22830*/  SHF.R.U64 R48, R48, 0x3, RZ ;  /* 0x0000000330307819 */ /* 0x000fe400000012ff */
[----:B------:R-:W-:Y:S02]  /*22840*/  LOP3.LUT R24, R25, 0x380, RZ, 0xc0, !PT ;  /* 0x0000038019187812 */ /* 0x000fe400078ec0ff */
[----:B------:R-:W-:Y:S02]  /*22850*/  LOP3.LUT R28, R29, 0x380, RZ, 0xc0, !PT ;  /* 0x000003801d1c7812 */ /* 0x000fe400078ec0ff */
[----:B------:R-:W-:Y:S02]  /*22860*/  LOP3.LUT R36, R37, 0x380, RZ, 0xc0, !PT ;  /* 0x0000038025247812 */ /* 0x000fe400078ec0ff */
[----:B------:R-:W-:Y:S02]  /*22870*/  LOP3.LUT R44, R45, 0x380, RZ, 0xc0, !PT ;  /* 0x000003802d2c7812 */ /* 0x000fe400078ec0ff */
[----:B------:R-:W-:Y:S01]  /*22880*/  LOP3.LUT R48, R48, R49, RZ, 0x3c, !PT ;  /* 0x0000003130307212 */ /* 0x000fe200078e3cff */
[----:B------:R-:W-:Y:S01]  /*22890*/  IMAD.X R49, RZ, RZ, R39, P5 ;  /* 0x000000ffff317224 */ /* 0x000fe200028e0627 */
[----:B------:R-:W-:-:S02]  /*228a0*/  SHF.R.U64 R24, R24, 0x3, RZ ;  /* 0x0000000318187819 */ /* 0x000fc400000012ff */
[----:B------:R-:W-:Y:S02]  /*228b0*/  SHF.R.U64 R28, R28, 0x3, RZ ;  /* 0x000000031c1c7819 */ /* 0x000fe400000012ff */
[----:B------:R-:W-:Y:S01]  /*228c0*/  SHF.R.U64 R36, R36, 0x3, RZ ;  /* 0x0000000324247819 */ /* 0x000fe200000012ff */
[----:B------:R-:W-:Y:S01]  /*228d0*/  IMAD R42, R42, UR4, RZ ;  /* 0x000000042a2a7c24 */ /* 0x000fe2000f8e02ff */
[----:B------:R-:W-:Y:S01]  /*228e0*/  SHF.R.U64 R44, R44, 0x3, RZ ;  /* 0x000000032c2c7819 */ /* 0x000fe200000012ff */
[----:B------:R-:W5:Y:S01]  /*228f0*/  LD.E.128 R48, desc[UR42][R48.64] ;  /* 0x0000002a30307980 */ /* 0x000f62000c101d00 */
[----:B------:R-:W-:Y:S02]  /*22900*/  IADD3 R73, P5, R38, 0xa000, RZ ;  /* 0x0000a00026497810 */ /* 0x000fe40007fbe0ff */
[----:B------:R-:W-:Y:S01]  /*22910*/  LOP3.LUT R24, R24, R25, RZ, 0x3c, !PT ;  /* 0x0000001918187212 */ /* 0x000fe200078e3cff */
[----:B------:R-:W-:Y:S01]  /*22920*/  IMAD.X R25, RZ, RZ, R39, P0 ;  /* 0x000000ffff197224 */ /* 0x000fe200000e0627 */
[----:B------:R-:W-:-:S02]  /*22930*/  LOP3.LUT R28, R28, R29, RZ, 0x3c, !PT ;  /* 0x0000001d1c1c7212 */ /* 0x000fc400078e3cff */
[----:B------:R-:W-:Y:S01]  /*22940*/  LOP3.LUT R36, R36, R37, RZ, 0x3c, !PT ;  /* 0x0000002524247212 */ /* 0x000fe200078e3cff */
[--C-:B------:R-:W-:Y:S01]  /*22950*/  IMAD.X R37, RZ, RZ, R39.reuse, P3 ;  /* 0x000000ffff257224 */ /* 0x100fe200018e0627 */
[----:B------:R-:W-:Y:S01]  /*22960*/  LOP3.LUT R44, R44, R45, RZ, 0x3c, !PT ;  /* 0x0000002d2c2c7212 */ /* 0x000fe200078e3cff */
[----:B------:R-:W-:Y:S01]  /*22970*/  IMAD.X R45, RZ, RZ, R39, P4 ;  /* 0x000000ffff2d7224 */ /* 0x000fe200020e0627 */
[----:B------:R-:W-:Y:S02]  /*22980*/  LOP3.LUT R72, R73, 0x380, RZ, 0xc0, !PT ;  /* 0x0000038049487812 */ /* 0x000fe400078ec0ff */
[C---:B------:R-:W-:Y:S01]  /*22990*/  LOP3.LUT R5, R38.reuse, 0x380, RZ, 0xc0, !PT ;  /* 0x0000038026057812 */ /* 0x040fe200078ec0ff */
[----:B------:R-:W-:Y:S01]  /*229a0*/  IMAD R13, R11, UR5, R42 ;  /* 0x000000050b0d7c24 */ /* 0x000fe2000f8e022a */
[----:B------:R-:W-:Y:S01]  /*229b0*/  IADD3.X R29, RZ, R39, RZ, P2, !PT ;  /* 0x00000027ff1d7210 */ /* 0x000fe200017fe4ff */
[----:B------:R-:W5:Y:S01]  /*229c0*/  LD.E.128 R24, desc[UR42][R24.64] ;  /* 0x0000002a18187980 */ /* 0x000f62000c101d00 */
[----:B------:R-:W-:-:S02]  /*229d0*/  IADD3 R53, P0, R38, 0x6000, RZ ;  /* 0x0000600026357810 */ /* 0x000fc40007f1e0ff */
[C---:B------:R-:W-:Y:S01]  /*229e0*/  IADD3 R57, P2, R38.reuse, 0x7000, RZ ;  /* 0x0000700026397810 */ /* 0x040fe20007f5e0ff */
[----:B------:R-:W5:Y:S01]  /*229f0*/  LD.E.128 R44, desc[UR42][R44.64] ;  /* 0x0000002a2c2c7980 */ /* 0x000f62000c101d00 */
[C---:B------:R-:W-:Y:S02]  /*22a00*/  IADD3 R65, P3, R38.reuse, 0x8000, RZ ;  /* 0x0000800026417810 */ /* 0x040fe40007f7e0ff */
[----:B------:R-:W-:Y:S01]  /*22a10*/  IADD3 R69, P4, R38, 0x9000, RZ ;  /* 0x0000900026457810 */ /* 0x000fe20007f9e0ff */
[----:B------:R-:W5:Y:S01]  /*22a20*/  LD.E.128 R28, desc[UR42][R28.64] ;  /* 0x0000002a1c1c7980 */ /* 0x000f62000c101d00 */
[----:B------:R-:W-:Y:S02]  /*22a30*/  SHF.R.U64 R72, R72, 0x3, RZ ;  /* 0x0000000348487819 */ /* 0x000fe400000012ff */
[----:B------:R-:W-:Y:S02]  /*22a40*/  LOP3.LUT R52, R53, 0x380, RZ, 0xc0, !PT ;  /* 0x0000038035347812 */ /* 0x000fe400078ec0ff */
[----:B------:R-:W-:-:S02]  /*22a50*/  LOP3.LUT R56, R57, 0x380, RZ, 0xc0, !PT ;  /* 0x0000038039387812 */ /* 0x000fc400078ec0ff */
[----:B------:R-:W-:Y:S02]  /*22a60*/  LOP3.LUT R64, R65, 0x380, RZ, 0xc0, !PT ;  /* 0x0000038041407812 */ /* 0x000fe400078ec0ff */
[----:B------:R-:W-:Y:S02]  /*22a70*/  LOP3.LUT R68, R69, 0x380, RZ, 0xc0, !PT ;  /* 0x0000038045447812 */ /* 0x000fe400078ec0ff */
[----:B------:R-:W-:Y:S02]  /*22a80*/  LOP3.LUT R72, R72, R73, RZ, 0x3c, !PT ;  /* 0x0000004948487212 */ /* 0x000fe400078e3cff */
[----:B------:R-:W-:Y:S02]  /*22a90*/  IADD3.X R73, RZ, R39, RZ, P5, !PT ;  /* 0x00000027ff497210 */ /* 0x000fe40002ffe4ff */
[----:B------:R-:W-:Y:S02]  /*22aa0*/  SHF.R.U64 R52, R52, 0x3, RZ ;  /* 0x0000000334347819 */ /* 0x000fe400000012ff */
[----:B------:R-:W-:-:S02]  /*22ab0*/  SHF.R.U64 R56, R56, 0x3, RZ ;  /* 0x0000000338387819 */ /* 0x000fc400000012ff */
[----:B------:R-:W-:Y:S01]  /*22ac0*/  SHF.R.U64 R64, R64, 0x3, RZ ;  /* 0x0000000340407819 */ /* 0x000fe200000012ff */
[----:B------:R-:W5:Y:S01]  /*22ad0*/  LD.E.128 R72, desc[UR42][R72.64] ;  /* 0x0000002a48487980 */ /* 0x000f62000c101d00 */
[----:B------:R-:W-:Y:S02]  /*22ae0*/  SHF.R.U64 R68, R68, 0x3, RZ ;  /* 0x0000000344447819 */ /* 0x000fe400000012ff */
[----:B------:R-:W-:Y:S02]  /*22af0*/  IADD3 R3, P5, R38, 0xf000, RZ ;  /* 0x0000f00026037810 */ /* 0x000fe40007fbe0ff */
        /* <DEDUP_REMOVED lines=8> */
[----:B------:R-:W-:Y:S01]  /*22b80*/  LOP3.LUT R2, R3, 0x380, RZ, 0xc0, !PT ;  /* 0x0000038003027812 */ /* 0x000fe200078ec0ff */
[----:B------:R-:W-:Y:S01]  /*22b90*/  IMAD.X R93, RZ, RZ, R39, P5 ;  /* 0x000000ffff5d7224 */ /* 0x000fe200028e0627 */
        /* <DEDUP_REMOVED lines=8> */
[----:B------:R-:W-:Y:S02]  /*22c20*/  LOP3.LUT R76, R77, 0x380, RZ, 0xc0, !PT ;  /* 0x000003804d4c7812 */ /* 0x000fe400078ec0ff */
[----:B------:R-:W-:Y:S01]  /*22c30*/  LOP3.LUT R80, R81, 0x380, RZ, 0xc0, !PT ;  /* 0x0000038051507812 */ /* 0x000fe200078ec0ff */
[----:B------:R-:W5:Y:S01]  /*22c40*/  LD.E.128 R68, desc[UR42][R68.64] ;  /* 0x0000002a44447980 */ /* 0x000f62000c101d00 */
[----:B------:R-:W-:-:S02]  /*22c50*/  LOP3.LUT R84, R85, 0x380, RZ, 0xc0, !PT ;  /* 0x0000038055547812 */ /* 0x000fc400078ec0ff */
[----:B------:R-:W-:Y:S02]  /*22c60*/  LOP3.LUT R88, R89, 0x380, RZ, 0xc0, !PT ;  /* 0x0000038059587812 */ /* 0x000fe400078ec0ff */
[----:B------:R-:W-:Y:S01]  /*22c70*/  LOP3.LUT R92, R2, R3, RZ, 0x3c, !PT ;  /* 0x00000003025c7212 */ /* 0x000fe200078e3cff */
[----:B------:R-:W-:Y:S01]  /*22c80*/  IMAD.WIDE.U32 R2, R11, UR4, RZ ;  /* 0x000000040b027c25 */ /* 0x000fe2000f8e00ff */
[----:B------:R-:W-:Y:S01]  /*22c90*/  SHF.R.U64 R76, R76, 0x3, RZ ;  /* 0x000000034c4c7819 */ /* 0x000fe200000012ff */
[----:B------:R-:W-:Y:S01]  /*22ca0*/  ULDC.64 UR4, c[0x0][0xae8] ;  /* 0x0002ba0000047ab9 */ /* 0x000fe20000000a00 */
[----:B------:R-:W-:Y:S02]  /*22cb0*/  SHF.R.U64 R80, R80, 0x3, RZ ;  /* 0x0000000350507819 */ /* 0x000fe400000012ff */
[----:B------:R-:W-:Y:S02]  /*22cc0*/  SHF.R.U64 R84, R84, 0x3, RZ ;  /* 0x0000000354547819 */ /* 0x000fe400000012ff */
[----:B------:R-:W-:-:S02]  /*22cd0*/  SHF.R.U64 R88, R88, 0x3, RZ ;  /* 0x0000000358587819 */ /* 0x000fc400000012ff */
[----:B------:R-:W-:Y:S01]  /*22ce0*/  SHF.R.U64 R5, R5, 0x3, RZ ;  /* 0x0000000305057819 */ /* 0x000fe200000012ff */
[----:B------:R-:W-:Y:S01]  /*22cf0*/  IMAD.IADD R3, R3, 0x1, R13 ;  /* 0x0000000103037824 */ /* 0x000fe200078e020d */
[----:B------:R-:W-:Y:S01]  /*22d00*/  LEA R12, R9, R220, 0x5 ;  /* 0x000000dc090c7211 */ /* 0x000fe200078e28ff */
        /* <DEDUP_REMOVED lines=11> */
[----:B------:R-:W-:Y:S01]  /*22dc0*/  SHF.R.S32.HI R10, RZ, 0x1f, R63 ;  /* 0x0000001fff0a7819 */ /* 0x000fe2000001143f */
[C---:B------:R-:W-:Y:S01]  /*22dd0*/  IMAD.WIDE.U32 R2, R221.reuse, UR4, R2 ;  /* 0x00000004dd027c25 */ /* 0x040fe2000f8e0002 */
[----:B------:R-:W5:Y:S03]  /*22de0*/  LD.E.128 R36, desc[UR42][R36.64] ;  /* 0x0000002a24247980 */ /* 0x000f66000c101d00 */
[----:B------:R-:W-:Y:S01]  /*22df0*/  IMAD.IADD R12, R112, 0x1, R12 ;  /* 0x00000001700c7824 */ /* 0x000fe200078e020c */
[----:B------:R-:W5:Y:S01]  /*22e00*/  LD.E.128 R4, desc[UR42][R4.64] ;  /* 0x0000002a04047980 */ /* 0x000f62000c101d00 */
[----:B------:R-:W-:Y:S01]  /*22e10*/  IMAD R3, R221, UR5, R3 ;  /* 0x00000005dd037c24 */ /* 0x000fe2000f8e0203 */
[----:B------:R-:W-:Y:S01]  /*22e20*/  ULDC.64 UR4, c[0x0][0xaf0] ;  /* 0x0002bc0000047ab9 */ /* 0x000fe20000000a00 */
[----:B0-----:R-:W-:Y:S01]  /*22e30*/  @P1 IMAD.HI.U32 R8, R12, R15, RZ ;  /* 0x0000000f0c081227 */ /* 0x001fe200078e00ff */
[----:B------:R-:W5:Y:S04]  /*22e40*/  LD.E.128 R76, desc[UR42][R76.64] ;  /* 0x0000002a4c4c7980 */ /* 0x000f68000c101d00 */
[----:B------:R-:W5:Y:S01]  /*22e50*/  LD.E.128 R80, desc[UR42][R80.64] ;  /* 0x0000002a50507980 */ /* 0x000f62000c101d00 */
[----:B------:R-:W-:-:S03]  /*22e60*/  IMAD R10, R10, UR4, RZ ;  /* 0x000000040a0a7c24 */ /* 0x000fc6000f8e02ff */
        /* <DEDUP_REMOVED lines=8> */
[----:B------:R-:W-:Y:S01]  /*22ef0*/  IMAD.MOV.U32 R9, RZ, RZ, R12 ;  /* 0x000000ffff097224 */ /* 0x000fe200078e000c */
[----:B--2---:R-:W-:Y:S01]  /*22f00*/  @P1 SHF.R.U32.HI R9, RZ, R21, R8 ;  /* 0x00000015ff091219 */ /* 0x004fe20000011608 */
[----:B------:R-:W-:-:S02]  /*22f10*/  IMAD R11, R63, UR5, R10 ;  /* 0x000000053f0b7c24 */ /* 0x000fc4000f8e020a */
[----:B------:R-:W-:Y:S01]  /*22f20*/  IMAD.WIDE.U32 R2, R63, UR4, R2 ;  /* 0x000000043f027c25 */ /* 0x000fe2000f8e0002 */
[----:B------:R-:W-:Y:S01]  /*22f30*/  SHF.R.S32.HI R8, RZ, 0x1f, R9 ;  /* 0x0000001fff087819 */ /* 0x000fe20000011409 */
[----:B------:R-:W-:Y:S02]  /*22f40*/  ULDC.64 UR4, c[0x0][0xae0] ;  /* 0x0002b80000047ab9 */ /* 0x000fe40000000a00 */
[----:B------:R-:W-:Y:S02]  /*22f50*/  IMAD.IADD R3, R3, 0x1, R11 ;  /* 0x0000000103037824 */ /* 0x000fe400078e020b */
[----:B------:R-:W-:Y:S02]  /*22f60*/  IMAD.MOV R11, RZ, RZ, -R9 ;  /* 0x000000ffff0b7224 */ /* 0x000fe400078e0a09 */
[----:B------:R-:W-:Y:S02]  /*22f70*/  IMAD R10, R8, UR4, RZ ;  /* 0x00000004080a7c24 */ /* 0x000fe4000f8e02ff */
[----:B------:R-:W-:-:S02]  /*22f80*/  IMAD R11, R110, R11, R12 ;  /* 0x0000000b6e0b7224 */ /* 0x000fc400078e020c */
[----:B------:R-:W-:Y:S02]  /*22f90*/  VIADD R8, R216, 0x38820 ;  /* 0x00038820d8087836 */ /* 0x000fe40000000000 */
[----:B------:R-:W-:-:S03]  /*22fa0*/  IMAD.WIDE.U32 R2, R9, UR4, R2 ;  /* 0x0000000409027c25 */ /* 0x000fc6000f8e0002 */
[----:B------:R-:W-:Y:S01]  /*22fb0*/  PRMT R8, RZ, 0x654, R8 ;  /* 0x00000654ff087816 */ /* 0x000fe20000000008 */
[----:B------:R-:W-:Y:S01]  /*22fc0*/  IMAD R13, R9, UR5, R10 ;  /* 0x00000005090d7c24 */ /* 0x000fe2000f8e020a */
[----:B------:R-:W-:Y:S01]  /*22fd0*/  SHF.R.S32.HI R9, RZ, 0x1f, R11 ;  /* 0x0000001fff097819 */ /* 0x000fe2000001140b */
[----:B------:R-:W-:Y:S01]  /*22fe0*/  ULDC.64 UR4, c[0x0][0xad8] ;  /* 0x0002b60000047ab9 */ /* 0x000fe20000000a00 */
[----:B0-----:R0:W-:Y:S01]  /*22ff0*/  SYNCS.ARRIVE.TRANS64.RED.A1T0 RZ, [R8+URZ], RZ ;  /* 0x000000ff08ff79a7 */ /* 0x0011e2000810043f */
[----:B------:R-:W-:Y:S02]  /*23000*/  IMAD.IADD R3, R3, 0x1, R13 ;  /* 0x0000000103037824 */ /* 0x000fe400078e020d */
[----:B------:R-:W-:-:S04]  /*23010*/  IMAD.WIDE.U32 R2, R11, UR4, R2 ;  /* 0x000000040b027c25 */ /* 0x000fc8000f8e0002 */
[----:B0-----:R-:W-:-:S04]  /*23020*/  IMAD R8, R9, UR4, RZ ;  /* 0x0000000409087c24 */ /* 0x001fc8000f8e02ff */
[----:B------:R-:W-:Y:S01]  /*23030*/  IMAD R11, R11, UR5, R8 ;  /* 0x000000050b0b7c24 */ /* 0x000fe2000f8e0208 */
[----:B------:R-:W-:Y:S02]  /*23040*/  ULDC.64 UR4, c[0x0][0xa80] ;  /* 0x0002a00000047ab9 */ /* 0x000fe40000000a00 */
[----:B------:R-:W-:Y:S01]  /*23050*/  LEA R21, P0, R2, UR4, 0x1 ;  /* 0x0000000402157c11 */ /* 0x000fe2000f8008ff */
[----:B------:R-:W-:Y:S01]  /*23060*/  IMAD.IADD R3, R3, 0x1, R11 ;  /* 0x0000000103037824 */ /* 0x000fe200078e020b */
[----:B------:R-:W-:Y:S01]  /*23070*/  UMOV UR4, 0xffffffff ;  /* 0xffffffff00047882 */ /* 0x000fe20000000000 */
[----:B------:R-:W-:-:S03]  /*23080*/  IADD3 R41, R220, R112, RZ ;  /* 0x00000070dc297210 */ /* 0x000fc60007ffe0ff */
[----:B------:R-:W-:Y:S01]  /*23090*/  LEA.HI.X R32, R2, UR5, R3, 0x1, P0 ;  /* 0x0000000502207c11 */ /* 0x000fe200080f0c03 */
[----:B------:R-:W-:Y:S06]  /*230a0*/  BRA.DIV UR4, `(.L_x_3265) ;  /* 0x0000012e04747947 */ /* 0x000fec000b800000 */
[----:B------:R0:W1:Y:S04]  /*230b0*/  SHFL.IDX PT, R20, R32, RZ, 0x181f ;  /* 0x00181fff20147589 */ /* 0x00006800000e0000 */
[----:B------:R0:W2:Y:S02]  /*230c0*/  SHFL.IDX PT, R14, R21, RZ, 0x181f ;  /* 0x00181fff150e7589 */ /* 0x0000a400000e0000 */
.L_x_3668:
        /* <DEDUP_REMOVED lines=11> */
[CC--:B--2---:R-:W-:Y:S02]  /*23180*/  @!P3 LEA R2, P5, R18.reuse, R14.reuse, 0x1 ;  /* 0x0000000e1202b211 */ /* 0x0c4fe400078a08ff */
[----:B------:R-:W-:Y:S02]  /*23190*/  @!P2 LEA R8, P4, R219, R14, 0x1 ;  /* 0x0000000edb08a211 */ /* 0x000fe400078808ff */
[----:B-1----:R-:W-:-:S05]  /*231a0*/  @!P3 LEA.HI.X R3, R18, R20, R19, 0x1, P5 ;  /* 0x000000141203b211 */ /* 0x002fca00028f0c13 */
[----:B-----5:R1:W-:Y:S01]  /*231b0*/  @!P3 ST.E.128 desc[UR42][R2.64], R4 ;  /* 0x000000040200b985 */ /* 0x0203e2000c101d2a */
[----:B---3--:R-:W-:Y:S02]  /*231c0*/  ISETP.GE.AND P1, PT, R42, UR4, PT ;  /* 0x000000042a007c0c */ /* 0x008fe4000bf26270 */
[----:B----4-:R-:W-:Y:S02]  /*231d0*/  ISETP.GE.AND P0, PT, R15, UR4, PT ;  /* 0x000000040f007c0c */ /* 0x010fe4000bf06270 */
[----:B------:R-:W-:-:S09]  /*231e0*/  @!P2 LEA.HI.X R9, R219, R20, R12, 0x1, P4 ;  /* 0x00000014db09a211 */ /* 0x000fd200020f0c0c */
[CC--:B------:R-:W-:Y:S02]  /*231f0*/  @!P1 LEA R10, P5, R42.reuse, R14.reuse, 0x1 ;  /* 0x0000000e2a0a9211 */ /* 0x0c0fe400078a08ff */
[C---:B------:R-:W-:Y:S02]  /*23200*/  @!P0 LEA R12, P4, R15.reuse, R14, 0x1 ;  /* 0x0000000e0f0c8211 */ /* 0x040fe400078808ff */
[-C--:B------:R-:W-:Y:S02]  /*23210*/  @!P1 LEA.HI.X R11, R42, R20.reuse, R43, 0x1, P5 ;  /* 0x000000142a0b9211 */ /* 0x080fe400028f0c2b */
[----:B------:R-:W-:Y:S01]  /*23220*/  @!P0 LEA.HI.X R13, R15, R20, R40, 0x1, P4 ;  /* 0x000000140f0d8211 */ /* 0x000fe200020f0c28 */
[----:B------:R1:W-:Y:S04]  /*23230*/  @!P2 ST.E.128 desc[UR42][R8.64], R44 ;  /* 0x0000002c0800a985 */ /* 0x0003e8000c101d2a */
[----:B------:R1:W-:Y:S04]  /*23240*/  @!P1 ST.E.128 desc[UR42][R10.64], R64 ;  /* 0x000000400a009985 */ /* 0x0003e8000c101d2a */
[----:B------:R1:W-:Y:S02]  /*23250*/  @!P0 ST.E.128 desc[UR42][R12.64], R80 ;  /* 0x000000500c008985 */ /* 0x0003e4000c101d2a */
.L_x_3267:
[----:B------:R-:W-:Y:S05]  /*23260*/  BSYNC B1 ;  /* 0x0000000000017941 */ /* 0x000fea0003800000 */
.L_x_3266:
[----:B------:R-:W-:-:S03]  /*23270*/  UMOV UR4, 0xffffffff ;  /* 0xffffffff00047882 */ /* 0x000fc60000000000 */
[----:B------:R-:W-:Y:S05]  /*23280*/  BRA.DIV UR4, `(.L_x_3268) ;  /* 0x0000012e04307947 */ /* 0x000fea000b800000 */
[----:B-1----:R1:W3:Y:S04]  /*23290*/  SHFL.IDX PT, R9, R32, 0x1, 0x181f ;  /* 0x00381f0020097f89 */ /* 0x0022e800000e0000 */
[----:B--2---:R1:W2:Y:S02]  /*232a0*/  SHFL.IDX PT, R14, R21, 0x1, 0x181f ;  /* 0x00381f00150e7f89 */ /* 0x0042a400000e0000 */
.L_x_3672:
        /* <DEDUP_REMOVED lines=26> */
.L_x_3270:
[----:B------:R-:W-:Y:S05]  /*23450*/  BSYNC B1 ;  /* 0x0000000000017941 */ /* 0x000fea0003800000 */
.L_x_3269:
[----:B------:R-:W-:-:S03]  /*23460*/  UMOV UR4, 0xffffffff ;  /* 0xffffffff00047882 */ /* 0x000fc60000000000 */
[----:B------:R-:W-:Y:S05]  /*23470*/  BRA.DIV UR4, `(.L_x_3271) ;  /* 0x0000012a04fc7947 */ /* 0x000fea000b800000 */
[----:B--23--:R2:W3:Y:S04]  /*23480*/  SHFL.IDX PT, R9, R32, 0x2, 0x181f ;  /* 0x00581f0020097f89 */ /* 0x00c4e800000e0000 */
[----:B------:R2:W4:Y:S02]  /*23490*/  SHFL.IDX PT, R14, R21, 0x2, 0x181f ;  /* 0x00581f00150e7f89 */ /* 0x00052400000e0000 */
.L_x_3676:
[----:B------:R-:W-:Y:S01]  /*234a0*/  VIADD R3, R41, 0x40 ;  /* 0x0000004029037836 */ /* 0x000fe20000000000 */
[----:B------:R-:W-:Y:S04]  /*234b0*/  BSSY B1, `(.L_x_3272) ;  /* 0x0000019000017945 */ /* 0x000fe80003800000 */
        /* <DEDUP_REMOVED lines=10> */
[CC--:B----4-:R-:W-:Y:S02]  /*23560*/  @!P3 LEA R2, P5, R18.reuse, R14.reuse, 0x1 ;  /* 0x0000000e1202b211 */ /* 0x0d0fe400078a08ff */
        /* <DEDUP_REMOVED lines=13> */
.L_x_3273:
[----:B------:R-:W-:Y:S05]  /*23640*/  BSYNC B1 ;  /* 0x0000000000017941 */ /* 0x000fea0003800000 */
.L_x_3272:
[----:B------:R-:W-:-:S03]  /*23650*/  UMOV UR4, 0xffffffff ;  /* 0xffffffff00047882 */ /* 0x000fc60000000000 */
[----:B------:R-:W-:Y:S05]  /*23660*/  BRA.DIV UR4, `(.L_x_3274) ;  /* 0x0000012a04c87947 */ /* 0x000fea000b800000 */
[----:B---3--:R3:W0:Y:S04]  /*23670*/  SHFL.IDX PT, R8, R32, 0x3, 0x181f ;  /* 0x00781f0020087f89 */ /* 0x00862800000e0000 */
[----:B----4-:R3:W4:Y:S02]  /*23680*/  SHFL.IDX PT, R14, R21, 0x3, 0x181f ;  /* 0x00781f00150e7f89 */ /* 0x01072400000e0000 */
.L_x_3680:
[----:B------:R-:W-:-:S05]  /*23690*/  VIADD R3, R41, 0x60 ;  /* 0x0000006029037836 */ /* 0x000fca0000000000 */
[----:B------:R-:W-:-:S13]  /*236a0*/  ISETP.GE.AND P0, PT, R3, R0, PT ;  /* 0x000000000300720c */ /* 0x000fda0003f06270 */
[----:B------:R-:W-:Y:S05]  /*236b0*/  @P0 BRA `(.L_x_3275) ;  /* 0x0000003c00180947 */ /* 0x000fea0003800000 */
[----:B------:R-:W2:Y:S01]  /*236c0*/  LDL R10, [R1+0x3c] ;  /* 0x00003c00010a7983 */ /* 0x000ea20000100800 */
[----:B------:R-:W-:-:S03]  /*236d0*/  ULDC UR4, c[0x0][0xac8] ;  /* 0x0002b20000047ab9 */ /* 0x000fc60000000800 */
[----:B------:R-:W3:Y:S04]  /*236e0*/  LDL R12, [R1+0x60] ;  /* 0x00006000010c7983 */ /* 0x000ee80000100800 */
[----:B------:R-:W3:Y:S04]  /*236f0*/  LDL R11, [R1+0x7c] ;  /* 0x00007c00010b7983 */ /* 0x000ee80000100800 */
[----:B------:R-:W3:Y:S01]  /*23700*/  LDL R9, [R1+0x40] ;  /* 0x0000400001097983 */ /* 0x000ee20000100800 */
[----:B------:R-:W-:Y:S02]  /*23710*/  ISETP.GE.AND P3, PT, R18, UR4, PT ;  /* 0x0000000412007c0c */ /* 0x000fe4000bf66270 */
[----:B------:R-:W-:-:S11]  /*23720*/  ISETP.GE.AND P4, PT, R219, UR4, PT ;  /* 0x00000004db007c0c */ /* 0x000fd6000bf86270 */
[CC--:B----4-:R-:W-:Y:S02]  /*23730*/  @!P3 LEA R2, P0, R18.reuse, R14.reuse, 0x1 ;  /* 0x0000000e1202b211 */ /* 0x0d0fe400078008ff */
[----:B-----5:R-:W-:Y:S02]  /*23740*/  @!P4 LEA R4, P1, R219, R14, 0x1 ;  /* 0x0000000edb04c211 */ /* 0x020fe400078208ff */
[----:B0-----:R-:W-:-:S05]  /*23750*/  @!P3 LEA.HI.X R3, R18, R8, R19, 0x1, P0 ;  /* 0x000000081203b211 */ /* 0x001fca00000f0c13 */
[----:B------:R0:W-:Y:S01]  /*23760*/  @!P3 ST.E.128 desc[UR42][R2.64], R36 ;  /* 0x000000240200b985 */ /* 0x0001e2000c101d2a */
[----:B--2---:R-:W-:Y:S02]  /*23770*/  ISETP.GE.AND P5, PT, R10, UR4, PT ;  /* 0x000000040a007c0c */ /* 0x004fe4000bfa6270 */
[----:B---3--:R-:W-:-:S11]  /*23780*/  @!P4 LEA.HI.X R5, R219, R8, R12, 0x1, P1 ;  /* 0x00000008db05c211 */ /* 0x008fd600008f0c0c */
[----:B------:R-:W-:-:S04]  /*23790*/  @!P5 LEA R6, P2, R10, R14, 0x1 ;  /* 0x0000000e0a06d211 */ /* 0x000fc800078408ff */
[----:B------:R-:W-:Y:S01]  /*237a0*/  @!P5 LEA.HI.X R7, R10, R8, R11, 0x1, P2 ;  /* 0x000000080a07d211 */ /* 0x000fe200010f0c0b */
[----:B------:R0:W-:Y:S04]  /*237b0*/  @!P4 ST.E.128 desc[UR42][R4.64], R56 ;  /* 0x000000380400c985 */ /* 0x0001e8000c101d2a */
[----:B------:R0:W-:Y:S01]  /*237c0*/  @!P5 ST.E.128 desc[UR42][R6.64], R76 ;  /* 0x0000004c0600d985 */ /* 0x0001e2000c101d2a */
[----:B------:R-:W-:-:S13]  /*237d0*/  ISETP.GE.AND P0, PT, R9, UR4, PT ;  /* 0x0000000409007c0c */ /* 0x000fda000bf06270 */
[----:B------:R-:W-:Y:S05]  /*237e0*/  @P0 BRA `(.L_x_3275) ;  /* 0x0000003800cc0947 */ /* 0x000fea0003800000 */
[----:B------:R-:W2:Y:S01]  /*237f0*/  LDL R10, [R1+0x78] ;  /* 0x00007800010a7983 */ /* 0x000ea20000100800 */
[----:B------:R-:W-:-:S04]  /*23800*/  LEA R14, P0, R9, R14, 0x1 ;  /* 0x0000000e090e7211 */ /* 0x000fc800078008ff */
[----:B--2---:R-:W-:-:S05]  /*23810*/  LEA.HI.X R15, R9, R8, R10, 0x1, P0 ;  /* 0x00000008090f7211 */ /* 0x004fca00000f0c0a */
[----:B------:R2:W-:Y:S01]  /*23820*/  ST.E.128 desc[UR42][R14.64], R92 ;  /* 0x0000005c0e007985 */ /* 0x0005e2000c101d2a */
[----:B------:R-:W-:Y:S05]  /*23830*/  BRA `(.L_x_3275) ;  /* 0x0000003800b87947 */ /* 0x000fea0003800000 */
.L_x_3264:
        /* <DEDUP_REMOVED lines=11> */
[----:B------:R-:W-:Y:S01]  /*238f0*/  IMAD.IADD R13, R13, 0x1, R15 ;  /* 0x000000010d0d7824 */ /* 0x000fe200078e020f */
[----:B------:R-:W-:Y:S01]  /*23900*/  SHF.R.S32.HI R15, RZ, 0x1f, R14 ;  /* 0x0000001fff0f7819 */ /* 0x000fe2000001140e */
[----:B------:R-:W-:-:S04]  /*23910*/  IMAD.WIDE.U32 R12, R221, UR4, R12 ;  /* 0x00000004dd0c7c25 */ /* 0x000fc8000f8e000c */
[----:B------:R-:W-:Y:S01]  /*23920*/  IMAD R13, R221, UR5, R13 ;  /* 0x00000005dd0d7c24 */ /* 0x000fe2000f8e020d */
[----:B------:R-:W-:Y:S02]  /*23930*/  ULDC.64 UR4, c[0x0][0xb40] ;  /* 0x0002d00000047ab9 */ /* 0x000fe40000000a00 */
[----:B------:R-:W-:Y:S02]  /*23940*/  IMAD R11, R11, UR4, RZ ;  /* 0x000000040b0b7c24 */ /* 0x000fe4000f8e02ff */
[----:B------:R-:W-:-:S04]  /*23950*/  IMAD.WIDE.U32 R12, R63, UR4, R12 ;  /* 0x000000043f0c7c25 */ /* 0x000fc8000f8e000c */
[----:B------:R-:W-:Y:S01]  /*23960*/  IMAD R11, R63, UR5, R11 ;  /* 0x000000053f0b7c24 */ /* 0x000fe2000f8e020b */
[----:B------:R-:W-:-:S03]  /*23970*/  ULDC.64 UR4, c[0x0][0xb48] ;  /* 0x0002d20000047ab9 */ /* 0x000fc60000000a00 */
[----:B------:R-:W-:Y:S02]  /*23980*/  IMAD.IADD R13, R13, 0x1, R11 ;  /* 0x000000010d0d7824 */ /* 0x000fe400078e020b */
[----:B------:R-:W-:Y:S02]  /*23990*/  IMAD.MOV R11, RZ, RZ, -R14 ;  /* 0x000000ffff0b7224 */ /* 0x000fe400078e0a0e */
[----:B------:R-:W-:-:S04]  /*239a0*/  IMAD.WIDE.U32 R12, R111, UR4, R12 ;  /* 0x000000046f0c7c25 */ /* 0x000fc8000f8e000c */
[----:B------:R-:W-:Y:S01]  /*239b0*/  IMAD R13, R111, UR5, R13 ;  /* 0x000000056f0d7c24 */ /* 0x000fe2000f8e020d */
[----:B------:R-:W-:Y:S01]  /*239c0*/  ULDC.64 UR4, c[0x0][0xb30] ;  /* 0x0002cc0000047ab9 */ /* 0x000fe20000000a00 */
[----:B------:R-:W-:Y:S02]  /*239d0*/  IMAD R11, R110, R11, R102 ;  /* 0x0000000b6e0b7224 */ /* 0x000fe400078e0266 */
[----:B------:R-:W-:Y:S02]  /*239e0*/  IMAD R15, R15, UR4, RZ ;  /* 0x000000040f0f7c24 */ /* 0x000fe4000f8e02ff */
[----:B------:R-:W-:-:S04]  /*239f0*/  IMAD.WIDE.U32 R12, R14, UR4, R12 ;  /* 0x000000040e0c7c25 */ /* 0x000fc8000f8e000c */
[----:B------:R-:W-:Y:S01]  /*23a00*/  IMAD R15, R14, UR5, R15 ;  /* 0x000000050e0f7c24 */ /* 0x000fe2000f8e020f */
[----:B------:R-:W-:Y:S01]  /*23a10*/  IADD3 R14, R216, 0x38820, RZ ;  /* 0x00038820d80e7810 */ /* 0x000fe20007ffe0ff */
[----:B------:R-:W-:Y:S02]  /*23a20*/  ULDC.64 UR4, c[0x0][0xb28] ;  /* 0x0002ca0000047ab9 */ /* 0x000fe40000000a00 */
[----:B------:R-:W-:Y:S01]  /*23a30*/  IMAD.IADD R13, R13, 0x1, R15 ;  /* 0x000000010d0d7824 */ /* 0x000fe200078e020f */
[----:B------:R-:W-:Y:S01]  /*23a40*/  PRMT R14, RZ, 0x654, R14 ;  /* 0x00000654ff0e7816 */ /* 0x000fe2000000000e */
[----:B------:R-:W-:-:S03]  /*23a50*/  IMAD.WIDE.U32 R12, R11, UR4, R12 ;  /* 0x000000040b0c7c25 */ /* 0x000fc6000f8e000c */
[----:B------:R0:W-:Y:S02]  /*23a60*/  SYNCS.ARRIVE.TRANS64.RED.A1T0 RZ, [R14+URZ], RZ ;  /* 0x000000ff0eff79a7 */ /* 0x0001e4000810043f */
[----:B0-----:R-:W-:-:S05]  /*23a70*/  SHF.R.S32.HI R14, RZ, 0x1f, R11 ;  /* 0x0000001fff0e7819 */ /* 0x001fca000001140b */
[----:B------:R-:W-:-:S04]  /*23a80*/  IMAD R14, R14, UR4, RZ ;  /* 0x000000040e0e7c24 */ /* 0x000fc8000f8e02ff */
        /* <DEDUP_REMOVED lines=9> */
.L_x_3683:
        /* <DEDUP_REMOVED lines=24> */
[----:B--2---:R-:W-:Y:S02]  /*23ca0*/  @!P0 IMAD.MOV.U32 R12, RZ, RZ, R11 ;  /* 0x000000ffff0c8224 */ /* 0x004fe400078e000b */
[----:B-1----:R-:W-:Y:S02]  /*23cb0*/  @!P0 IMAD.MOV.U32 R13, RZ, RZ, R42 ;  /* 0x000000ffff0d8224 */ /* 0x002fe400078e002a */
[----:B------:R-:W-:Y:S02]  /*23cc0*/  @!P0 IMAD.MOV.U32 R15, RZ, RZ, R204 ;  /* 0x000000ffff0f8224 */ /* 0x000fe400078e00cc */
[----:B------:R-:W-:-:S04]  /*23cd0*/  @!P0 IMAD.WIDE R12, R14, 0x4, R12 ;  /* 0x000000040e0c8825 */ /* 0x000fc800078e020c */
[----:B------:R-:W-:-:S05]  /*23ce0*/  @!P0 IMAD.MOV.U32 R14, RZ, RZ, R206 ;  /* 0x000000ffff0e8224 */ /* 0x000fca00078e00ce */
[----:B------:R1:W-:Y:S01]  /*23cf0*/  @!P0 ST.E.64 desc[UR42][R12.64], R14 ;  /* 0x0000000e0c008985 */ /* 0x0003e2000c101b2a */
[----:B----4-:R-:W-:-:S13]  /*23d00*/  ISETP.GE.AND P0, PT, R95, UR4, PT ;  /* 0x000000045f007c0c */ /* 0x010fda000bf06270 */
[C---:B-1----:R-:W-:Y:S01]  /*23d10*/  @!P0 LEA R12, P1, R95.reuse, R11, 0x2 ;  /* 0x0000000b5f0c8211 */ /* 0x042fe200078210ff */
[----:B------:R-:W-:Y:S01]  /*23d20*/  @!P0 IMAD.MOV.U32 R14, RZ, RZ, R207 ;  /* 0x000000ffff0e8224 */ /* 0x000fe200078e00cf */
[----:B------:R-:W-:Y:S02]  /*23d30*/  @!P0 MOV R15, R205 ;  /* 0x000000cd000f8202 */ /* 0x000fe40000000f00 */
[----:B-----5:R-:W-:Y:S02]  /*23d40*/  @!P0 LEA.HI.X R13, R95, R42, R108, 0x2, P1 ;  /* 0x0000002a5f0d8211 */ /* 0x020fe400008f146c */
[----:B------:R-:W2:Y:S04]  /*23d50*/  LDL R95, [R1+0xe4] ;  /* 0x0000e400015f7983 */ /* 0x000ea80000100800 */
[----:B------:R1:W-:Y:S01]  /*23d60*/  @!P0 ST.E.64 desc[UR42][R12.64], R14 ;  /* 0x0000000e0c008985 */ /* 0x0003e2000c101b2a */
[----:B------:R-:W-:-:S02]  /*23d70*/  ISETP.GE.AND P0, PT, R94, UR4, PT ;  /* 0x000000045e007c0c */ /* 0x000fc4000bf06270 */
[----:B------:R-:W-:Y:S01]  /*23d80*/  ISETP.GE.AND P1, PT, R63, UR4, PT ;  /* 0x000000043f007c0c */ /* 0x000fe2000bf26270 */
[----:B------:R-:W3:Y:S10]  /*23d90*/  LDL R108, [R1+0x160] ;  /* 0x00016000016c7983 */ /* 0x000ef40000100800 */
[----:B-1----:R-:W-:Y:S01]  /*23da0*/  @!P0 LEA R12, P2, R94, R11, 0x2 ;  /* 0x0000000b5e0c8211 */ /* 0x002fe200078410ff */
[----:B------:R-:W-:-:S02]  /*23db0*/  @!P0 IMAD.MOV.U32 R14, RZ, RZ, R202 ;  /* 0x000000ffff0e8224 */ /* 0x000fc400078e00ca */
[----:B------:R-:W-:Y:S01]  /*23dc0*/  @!P0 IMAD.MOV.U32 R15, RZ, RZ, R200 ;  /* 0x000000ffff0f8224 */ /* 0x000fe200078e00c8 */
[----:B------:R-:W-:Y:S02]  /*23dd0*/  @!P0 LEA.HI.X R13, R94, R42, R106, 0x2, P2 ;  /* 0x0000002a5e0d8211 */ /* 0x000fe400010f146a */
[----:B------:R-:W4:Y:S04]  /*23de0*/  LDL R94, [R1+0xe0] ;  /* 0x0000e000015e7983 */ /* 0x000f280000100800 */
[----:B------:R1:W-:Y:S01]  /*23df0*/  @!P0 ST.E.64 desc[UR42][R12.64], R14 ;  /* 0x0000000e0c008985 */ /* 0x0003e2000c101b2a */
[----:B------:R-:W-:-:S03]  /*23e00*/  ISETP.GE.AND P0, PT, R38, UR4, PT ;  /* 0x0000000426007c0c */ /* 0x000fc6000bf06270 */
[----:B------:R-:W5:Y:S01]  /*23e10*/  LDL R106, [R1+0xd0] ;  /* 0x0000d000016a7983 */ /* 0x000f620000100800 */
[----:B-1----:R-:W-:-:S04]  /*23e20*/  @!P1 LEA R12, P2, R63, R11, 0x2 ;  /* 0x0000000b3f0c9211 */ /* 0x002fc800078410ff */
[----:B------:R-:W-:Y:S02]  /*23e30*/  @!P1 LEA.HI.X R13, R63, R42, R105, 0x2, P2 ;  /* 0x0000002a3f0d9211 */ /* 0x000fe400010f1469 */
[----:B------:R-:W3:Y:S01]  /*23e40*/  LDL R63, [R1+0xdc] ;  /* 0x0000dc00013f7983 */ /* 0x000ee20000100800 */
[----:B------:R-:W-:Y:S02]  /*23e50*/  @!P1 IMAD.MOV.U32 R14, RZ, RZ, R203 ;  /* 0x000000ffff0e9224 */ /* 0x000fe400078e00cb */
[----:B------:R-:W-:Y:S01]  /*23e60*/  @!P1 IMAD.MOV.U32 R15, RZ, RZ, R201 ;  /* 0x000000ffff0f9224 */ /* 0x000fe200078e00c9 */
[----:B------:R-:W5:Y:S04]  /*23e70*/  LDL R105, [R1+0xd4] ;  /* 0x0000d40001697983 */ /* 0x000f680000100800 */
[----:B------:R1:W-:Y:S02]  /*23e80*/  @!P1 ST.E.64 desc[UR42][R12.64], R14 ;  /* 0x0000000e0c009985 */ /* 0x0003e4000c101b2a */
[----:B-1----:R-:W-:-:S04]  /*23e90*/  @!P0 LEA R12, P2, R38, R11, 0x2 ;  /* 0x0000000b260c8211 */ /* 0x002fc800078410ff */
[----:B------:R-:W-:Y:S02]  /*23ea0*/  @!P0 LEA.HI.X R13, R38, R42, R102, 0x2, P2 ;  /* 0x0000002a260d8211 */ /* 0x000fe400010f1466 */
[----:B------:R-:W5:Y:S01]  /*23eb0*/  LDL R102, [R1+0x15c] ;  /* 0x00015c0001667983 */ /* 0x000f620000100800 */
[----:B------:R-:W-:Y:S01]  /*23ec0*/  ISETP.GE.AND P1, PT, R39, UR4, PT ;  /* 0x0000000427007c0c */ /* 0x000fe2000bf26270 */
[----:B------:R-:W-:Y:S02]  /*23ed0*/  @!P0 IMAD.MOV.U32 R14, RZ, RZ, R198 ;  /* 0x000000ffff0e8224 */ /* 0x000fe400078e00c6 */
[----:B------:R-:W-:Y:S01]  /*23ee0*/  @!P0 IMAD.MOV.U32 R15, RZ, RZ, R196 ;  /* 0x000000ffff0f8224 */ /* 0x000fe200078e00c4 */
[----:B------:R-:W5:Y:S04]  /*23ef0*/  LDL R38, [R1+0xd8] ;  /* 0x0000d80001267983 */ /* 0x000f680000100800 */
[----:B------:R1:W-:Y:S01]  /*23f00*/  @!P0 ST.E.64 desc[UR42][R12.64], R14 ;  /* 0x0000000e0c008985 */ /* 0x0003e2000c101b2a */
[----:B------:R-:W-:-:S04]  /*23f10*/  ISETP.GE.AND P0, PT, R110, UR4, PT ;  /* 0x000000046e007c0c */ /* 0x000fc8000bf06270 */
[C---:B-1----:R-:W-:Y:S01]  /*23f20*/  @!P1 LEA R12, P2, R39.reuse, R11, 0x2 ;  /* 0x0000000b270c9211 */ /* 0x042fe200078410ff */
[----:B------:R-:W-:Y:S01]  /*23f30*/  @!P1 IMAD.MOV.U32 R14, RZ, RZ, R199 ;  /* 0x000000ffff0e9224 */ /* 0x000fe200078e00c7 */
[----:B------:R-:W-:Y:S02]  /*23f40*/  @!P1 MOV R15, R197 ;  /* 0x000000c5000f9202 */ /* 0x000fe40000000f00 */
[----:B------:R-:W-:Y:S02]  /*23f50*/  @!P1 LEA.HI.X R13, R39, R42, R43, 0x2, P2 ;  /* 0x0000002a270d9211 */ /* 0x000fe400010f142b */
[----:B------:R-:W5:Y:S04]  /*23f60*/  LDL R39, [R1+0x158] ;  /* 0x0001580001277983 */ /* 0x000f680000100800 */
[----:B------:R1:W-:Y:S04]  /*23f70*/  @!P1 ST.E.64 desc[UR42][R12.64], R14 ;  /* 0x0000000e0c009985 */ /* 0x0003e8000c101b2a */
[----:B------:R-:W5:Y:S01]  /*23f80*/  LDL R43, [R1+0xcc] ;  /* 0x0000cc00012b7983 */ /* 0x000f620000100800 */
[----:B-1----:R-:W-:Y:S01]  /*23f90*/  @!P0 LEA R12, P2, R110, R11, 0x2 ;  /* 0x0000000b6e0c8211 */ /* 0x002fe200078410ff */
[----:B------:R-:W-:-:S02]  /*23fa0*/  @!P0 IMAD.MOV.U32 R14, RZ, RZ, R194 ;  /* 0x000000ffff0e8224 */ /* 0x000fc400078e00c2 */
[----:B------:R-:W-:Y:S01]  /*23fb0*/  @!P0 IMAD.MOV.U32 R15, RZ, RZ, R192 ;  /* 0x000000ffff0f8224 */ /* 0x000fe200078e00c0 */
[----:B------:R-:W-:Y:S02]  /*23fc0*/  @!P0 LEA.HI.X R13, R110, R42, R111, 0x2, P2 ;  /* 0x0000002a6e0d8211 */ /* 0x000fe400010f146f */
[----:B------:R-:W5:Y:S04]  /*23fd0*/  LDL R110, [R1+0x154] ;  /* 0x00015400016e7983 */ /* 0x000f680000100800 */
[----:B------:R1:W-:Y:S04]  /*23fe0*/  @!P0 ST.E.64 desc[UR42][R12.64], R14 ;  /* 0x0000000e0c008985 */ /* 0x0003e8000c101b2a */
[----:B------:R-:W5:Y:S01]  /*23ff0*/  LDL R111, [R1+0x150] ;  /* 0x00015000016f7983 */ /* 0x000f620000100800 */
[----:B--2---:R-:W-:-:S13]  /*24000*/  ISETP.GE.AND P1, PT, R95, UR4, PT ;  /* 0x000000045f007c0c */ /* 0x004fda000bf26270 */
[C---:B-1----:R-:W-:Y:S01]  /*24010*/  @!P1 LEA R12, P2, R95.reuse, R11, 0x2 ;  /* 0x0000000b5f0c9211 */ /* 0x042fe200078410ff */
[----:B------:R-:W-:Y:S02]  /*24020*/  @!P1 IMAD.MOV.U32 R14, RZ, RZ, R195 ;  /* 0x000000ffff0e9224 */ /* 0x000fe400078e00c3 */
[----:B------:R-:W-:Y:S01]  /*24030*/  @!P1 IMAD.MOV.U32 R15, RZ, RZ, R193 ;  /* 0x000000ffff0f9224 */ /* 0x000fe200078e00c1 */
[----:B------:R-:W-:Y:S02]  /*24040*/  @!P1 LEA.HI.X R13, R95, R42, R109, 0x2, P2 ;  /* 0x0000002a5f0d9211 */ /* 0x000fe400010f146d */
[----:B------:R-:W2:Y:S01]  /*24050*/  LDL R95, [R1+0xc4] ;  /* 0x0000c400015f7983 */ /* 0x000ea20000100800 */
[----:B----4-:R-:W-:-:S03]  /*24060*/  ISETP.GE.AND P0, PT, R94, UR4, PT ;  /* 0x000000045e007c0c */ /* 0x010fc6000bf06270 */
[----:B------:R1:W-:Y:S04]  /*24070*/  @!P1 ST.E.64 desc[UR42][R12.64], R14 ;  /* 0x0000000e0c009985 */ /* 0x0003e8000c101b2a */
[----:B------:R-:W4:Y:S06]  /*24080*/  LDL R109, [R1+0xb8] ;  /* 0x0000b800016d7983 */ /* 0x000f2c0000100800 */
[C---:B-1----:R-:W-:Y:S01]  /*24090*/  @!P0 LEA R12, P1, R94.reuse, R11, 0x2 ;  /* 0x0000000b5e0c8211 */ /* 0x042fe200078210ff */
[----:B------:R-:W-:Y:S01]  /*240a0*/  @!P0 IMAD.MOV.U32 R14, RZ, RZ, R190 ;  /* 0x000000ffff0e8224 */ /* 0x000fe200078e00be */
[----:B---3--:R-:W-:Y:S01]  /*240b0*/  ISETP.GE.AND P2, PT, R63, UR4, PT ;  /* 0x000000043f007c0c */ /* 0x008fe2000bf46270 */
[----:B------:R-:W-:Y:S01]  /*240c0*/  @!P0 IMAD.MOV.U32 R15, RZ, RZ, R188 ;  /* 0x000000ffff0f8224 */ /* 0x000fe200078e00bc */
[----:B------:R-:W-:-:S02]  /*240d0*/  @!P0 LEA.HI.X R13, R94, R42, R108, 0x2, P1 ;  /* 0x0000002a5e0d8211 */ /* 0x000fc400008f146c */
[----:B------:R-:W3:Y:S04]  /*240e0*/  LDL R94, [R1+0x14c] ;  /* 0x00014c00015e7983 */ /* 0x000ee80000100800 */
[----:B------:R1:W-:Y:S04]  /*240f0*/  @!P0 ST.E.64 desc[UR42][R12.64], R14 ;  /* 0x0000000e0c008985 */ /* 0x0003e8000c101b2a */
[----:B------:R-:W4:Y:S01]  /*24100*/  LDL R108, [R1+0xbc] ;  /* 0x0000bc00016c7983 */ /* 0x000f220000100800 */
[----:B-1----:R-:W-:-:S04]  /*24110*/  @!P2 LEA R12, P1, R63, R11, 0x2 ;  /* 0x0000000b3f0ca211 */ /* 0x002fc800078210ff */
[----:B-----5:R-:W-:Y:S02]  /*24120*/  @!P2 LEA.HI.X R13, R63, R42, R102, 0x2, P1 ;  /* 0x0000002a3f0da211 */ /* 0x020fe400008f1466 */
[----:B------:R-:W5:Y:S04]  /*24130*/  LDL R63, [R1+0xc0] ;  /* 0x0000c000013f7983 */ /* 0x000f680000100800 */
[----:B------:R-:W4:Y:S01]  /*24140*/  LDL R102, [R1+0x144] ;  /* 0x0001440001667983 */ /* 0x000f220000100800 */
[----:B------:R-:W-:Y:S01]  /*24150*/  ISETP.GE.AND P0, PT, R38, UR4, PT ;  /* 0x0000000426007c0c */ /* 0x000fe2000bf06270 */
[----:B------:R-:W-:Y:S01]  /*24160*/  @!P2 IMAD.MOV.U32 R14, RZ, RZ, R191 ;  /* 0x000000ffff0ea224 */ /* 0x000fe200078e00bf */
[----:B------:R-:W-:Y:S02]  /*24170*/  @!P2 MOV R15, R189 ;  /* 0x000000bd000fa202 */ /* 0x000fe40000000f00 */
[----:B------:R-:W-:-:S03]  /*24180*/  ISETP.GE.AND P1, PT, R105, UR4, PT ;  /* 0x0000000469007c0c */ /* 0x000fc6000bf26270 */
[----:B------:R1:W-:Y:S01]  /*24190*/  @!P2 ST.E.64 desc[UR42][R12.64], R14 ;  /* 0x0000000e0c00a985 */ /* 0x0003e2000c101b2a */
[----:B------:R-:W-:-:S05]  /*241a0*/  ISETP.GE.AND P2, PT, R106, UR4, PT ;  /* 0x000000046a007c0c */ /* 0x000fca000bf46270 */
[----:B-1----:R-:W-:-:S04]  /*241b0*/  @!P0 LEA R14, P3, R38, R11, 0x2 ;  /* 0x0000000b260e8211 */ /* 0x002fc800078610ff */
[-C--:B------:R-:W-:Y:S01]  /*241c0*/  @!P0 LEA.HI.X R15, R38, R42.reuse, R39, 0x2, P3 ;  /* 0x0000002a260f8211 */ /* 0x080fe200018f1427 */
[----:B------:R-:W-:Y:S02]  /*241d0*/  @!P0 IMAD.MOV.U32 R38, RZ, RZ, R187 ;  /* 0x000000ffff268224 */ /* 0x000fe400078e00bb */
[----:B------:R-:W-:Y:S01]  /*241e0*/  @!P0 IMAD.MOV.U32 R39, RZ, RZ, R185 ;  /* 0x000000ffff278224 */ /* 0x000fe200078e00b9 */
[----:B------:R-:W-:Y:S02]  /*241f0*/  ISETP.GE.AND P3, PT, R43, UR4, PT ;  /* 0x000000042b007c0c */ /* 0x000fe4000bf66270 */
[CC--:B------:R-:W-:Y:S02]  /*24200*/  @!P1 LEA R12, P4, R105.reuse, R11.reuse, 0x2 ;  /* 0x0000000b690c9211 */ /* 0x0c0fe400078810ff */
[----:B------:R1:W-:Y:S01]  /*24210*/  @!P0 ST.E.64 desc[UR42][R14.64], R38 ;  /* 0x000000260e008985 */ /* 0x0003e2000c101b2a */
[----:B------:R-:W-:Y:S02]  /*24220*/  ISETP.GE.AND P0, PT, R116, UR4, PT ;  /* 0x0000000474007c0c */ /* 0x000fe4000bf06270 */
[----:B------:R-:W-:Y:S01]  /*24230*/  @!P1 LEA.HI.X R13, R105, R42, R110, 0x2, P4 ;  /* 0x0000002a690d9211 */ /* 0x000fe200020f146e */
[----:B-1----:R-:W-:Y:S01]  /*24240*/  @!P1 IMAD.MOV.U32 R38, RZ, RZ, R186 ;  /* 0x000000ffff269224 */ /* 0x002fe200078e00ba */
[----:B------:R-:W4:Y:S01]  /*24250*/  LDL R105, [R1+0xb4] ;  /* 0x0000b40001697983 */ /* 0x000f220000100800 */
[----:B------:R-:W-:Y:S01]  /*24260*/  @!P1 IMAD.MOV.U32 R39, RZ, RZ, R184 ;  /* 0x000000ffff279224 */ /* 0x000fe200078e00b8 */
[----:B------:R-:W-:-:S02]  /*24270*/  @!P2 LEA R14, P4, R106, R11, 0x2 ;  /* 0x0000000b6a0ea211 */ /* 0x000fc400078810ff */
[----:B------:R-:W4:Y:S04]  /*24280*/  LDL R110, [R1+0x13c] ;  /* 0x00013c00016e7983 */ /* 0x000f280000100800 */
[----:B------:R1:W-:Y:S01]  /*24290*/  @!P1 ST.E.64 desc[UR42][R12.64], R38 ;  /* 0x000000260c009985 */ /* 0x0003e2000c101b2a */
[----:B------:R-:W-:-:S03]  /*242a0*/  @!P2 LEA.HI.X R15, R106, R42, R111, 0x2, P4 ;  /* 0x0000002a6a0fa211 */ /* 0x000fc600020f146f */
[----:B------:R-:W4:Y:S04]  /*242b0*/  LDL R111, [R1+0x138] ;  /* 0x00013800016f7983 */ /* 0x000f280000100800 */
[----:B------:R-:W4:Y:S01]  /*242c0*/  LDL R106, [R1+0x134] ;  /* 0x00013400016a7983 */ /* 0x000f220000100800 */
[----:B-1----:R-:W-:Y:S01]  /*242d0*/  @!P3 LEA R12, P5, R43, R11, 0x2 ;  /* 0x0000000b2b0cb211 */ /* 0x002fe200078a10ff */
[----:B------:R-:W-:Y:S02]  /*242e0*/  @!P2 IMAD.MOV.U32 R38, RZ, RZ, R183 ;  /* 0x000000ffff26a224 */ /* 0x000fe400078e00b7 */
[----:B------:R-:W-:-:S05]  /*242f0*/  @!P2 IMAD.MOV.U32 R39, RZ, RZ, R181 ;  /* 0x000000ffff27a224 */ /* 0x000fca00078e00b5 */
[----:B------:R1:W-:Y:S02]  /*24300*/  @!P2 ST.E.64 desc[UR42][R14.64], R38 ;  /* 0x000000260e00a985 */ /* 0x0003e4000c101b2a */
[----:B-1----:R-:W-:Y:S01]  /*24310*/  @!P3 IMAD.MOV.U32 R38, RZ, RZ, R182 ;  /* 0x000000ffff26b224 */ /* 0x002fe200078e00b6 */
[----:B------:R-:W-:Y:S02]  /*24320*/  @!P3 MOV R39, R180 ;  /* 0x000000b40027b202 */ /* 0x000fe40000000f00 */
[----:B------:R-:W-:-:S04]  /*24330*/  @!P0 LEA R14, P4, R116, R11, 0x2 ;  /* 0x0000000b740e8211 */ /* 0x000fc800078810ff */
[-C--:B------:R-:W-:Y:S02]  /*24340*/  @!P0 LEA.HI.X R15, R116, R42.reuse, R117, 0x2, P4 ;  /* 0x0000002a740f8211 */ /* 0x080fe400020f1475 */
[----:B------:R-:W4:Y:S04]  /*24350*/  LDL R117, [R1+0x124] ;  /* 0x0001240001757983 */ /* 0x000f280000100800 */
[----:B------:R-:W4:Y:S01]  /*24360*/  LDL R116, [R1+0x120] ;  /* 0x0001200001747983 */ /* 0x000f220000100800 */
[----:B--2---:R-:W-:Y:S02]  /*24370*/  ISETP.GE.AND P1, PT, R95, UR4, PT ;  /* 0x000000045f007c0c */ /* 0x004fe4000bf26270 */
[----:B---3--:R-:W-:Y:S02]  /*24380*/  @!P3 LEA.HI.X R13, R43, R42, R94, 0x2, P5 ;  /* 0x0000002a2b0db211 */ /* 0x008fe400028f145e */
[----:B------:R-:W2:Y:S04]  /*24390*/  LDL R94, [R1+0xb0] ;  /* 0x0000b000015e7983 */ /* 0x000ea80000100800 */
[----:B------:R-:W3:Y:S04]  /*243a0*/  LDL R43, [R1+0xac] ;  /* 0x0000ac00012b7983 */ /* 0x000ee80000100800 */
[----:B------:R1:W-:Y:S01]  /*243b0*/  @!P3 ST.E.64 desc[UR42][R12.64], R38 ;  /* 0x000000260c00b985 */ /* 0x0003e2000c101b2a */
[----:B-----5:R-:W-:-:S02]  /*243c0*/  ISETP.GE.AND P2, PT, R63, UR4, PT ;  /* 0x000000043f007c0c */ /* 0x020fc4000bf46270 */
[CC--:B-1----:R-:W-:Y:S01]  /*243d0*/  @!P1 LEA R12, P5, R95.reuse, R11.reuse, 0x2 ;  /* 0x0000000b5f0c9211 */ /* 0x0c2fe200078a10ff */
[----:B------:R-:W-:Y:S02]  /*243e0*/  @!P0 IMAD.MOV.U32 R38, RZ, RZ, R179 ;  /* 0x000000ffff268224 */ /* 0x000fe400078e00b3 */
[----:B------:R-:W-:Y:S01]  /*243f0*/  @!P0 IMAD.MOV.U32 R39, RZ, RZ, R177 ;  /* 0x000000ffff278224 */ /* 0x000fe200078e00b1 */
[----:B----4-:R-:W-:Y:S02]  /*24400*/  @!P1 LEA.HI.X R13, R95, R42, R102, 0x2, P5 ;  /* 0x0000002a5f0d9211 */ /* 0x010fe400028f1466 */
[----:B------:R-:W4:Y:S04]  /*24410*/  LDL R102, [R1+0x130] ;  /* 0x0001300001667983 */ /* 0x000f280000100800 */
[----:B------:R1:W-:Y:S04]  /*24420*/  @!P0 ST.E.64 desc[UR42][R14.64], R38 ;  /* 0x000000260e008985 */ /* 0x0003e8000c101b2a */
[----:B------:R-:W5:Y:S01]  /*24430*/  LDL R95, [R1+0xa4] ;  /* 0x0000a400015f7983 */ /* 0x000f620000100800 */
[----:B-1----:R-:W-:-:S04]  /*24440*/  @!P2 LEA R14, P4, R63, R11, 0x2 ;  /* 0x0000000b3f0ea211 */ /* 0x002fc800078810ff */
[----:B------:R-:W-:Y:S02]  /*24450*/  @!P2 LEA.HI.X R15, R63, R42, R112, 0x2, P4 ;  /* 0x0000002a3f0fa211 */ /* 0x000fe400020f1470 */
[----:B------:R-:W5:Y:S01]  /*24460*/  LDL R63, [R1+0x12c] ;  /* 0x00012c00013f7983 */ /* 0x000f620000100800 */
[----:B------:R-:W-:Y:S01]  /*24470*/  ISETP.GE.AND P3, PT, R108, UR4, PT ;  /* 0x000000046c007c0c */ /* 0x000fe2000bf66270 */
[----:B------:R-:W-:Y:S02]  /*24480*/  @!P1 IMAD.MOV.U32 R38, RZ, RZ, R178 ;  /* 0x000000ffff269224 */ /* 0x000fe400078e00b2 */
[----:B------:R-:W-:Y:S01]  /*24490*/  @!P1 IMAD.MOV.U32 R39, RZ, RZ, R176 ;  /* 0x000000ffff279224 */ /* 0x000fe200078e00b0 */
[----:B------:R-:W-:Y:S01]  /*244a0*/  ISETP.GE.AND P0, PT, R109, UR4, PT ;  /* 0x000000046d007c0c */ /* 0x000fe2000bf06270 */
[----:B------:R-:W5:Y:S04]  /*244b0*/  LDL R112, [R1+0xa0] ;  /* 0x0000a00001707983 */ /* 0x000f680000100800 */
[----:B------:R1:W-:Y:S01]  /*244c0*/  @!P1 ST.E.64 desc[UR42][R12.64], R38 ;  /* 0x000000260c009985 */ /* 0x0003e2000c101b2a */
[----:B------:R-:W-:-:S03]  /*244d0*/  ISETP.GE.AND P1, PT, R105, UR4, PT ;  /* 0x0000000469007c0c */ /* 0x000fc6000bf26270 */
[C---:B-1----:R-:W-:Y:S01]  /*244e0*/  @!P3 LEA R12, P5, R108.reuse, R11, 0x2 ;  /* 0x0000000b6c0cb211 */ /* 0x042fe200078a10ff */
[----:B------:R-:W-:Y:S02]  /*244f0*/  @!P2 IMAD.MOV.U32 R38, RZ, RZ, R175 ;  /* 0x000000ffff26a224 */ /* 0x000fe400078e00af */
[----:B------:R-:W-:Y:S01]  /*24500*/  @!P2 IMAD.MOV.U32 R39, RZ, RZ, R173 ;  /* 0x000000ffff27a224 */ /* 0x000fe200078e00ad */
[----:B------:R-:W-:Y:S02]  /*24510*/  @!P3 LEA.HI.X R13, R108, R42, R110, 0x2, P5 ;  /* 0x0000002a6c0db211 */ /* 0x000fe400028f146e */
[----:B------:R-:W5:Y:S04]  /*24520*/  LDL R110, [R1+0x9c] ;  /* 0x00009c00016e7983 */ /* 0x000f680000100800 */
[----:B------:R1:W-:Y:S04]  /*24530*/  @!P2 ST.E.64 desc[UR42][R14.64], R38 ;  /* 0x000000260e00a985 */ /* 0x0003e8000c101b2a */
[----:B------:R-:W5:Y:S01]  /*24540*/  LDL R108, [R1+0x98] ;  /* 0x00009800016c7983 */ /* 0x000f620000100800 */
[----:B-1----:R-:W-:Y:S01]  /*24550*/  @!P3 IMAD.MOV.U32 R38, RZ, RZ, R174 ;  /* 0x000000ffff26b224 */ /* 0x002fe200078e00ae */
[----:B------:R-:W-:-:S02]  /*24560*/  @!P3 MOV R39, R172 ;  /* 0x000000ac0027b202 */ /* 0x000fc40000000f00 */
[----:B------:R-:W-:-:S03]  /*24570*/  @!P0 LEA R14, P5, R109, R11, 0x2 ;  /* 0x0000000b6d0e8211 */ /* 0x000fc600078a10ff */
[----:B------:R1:W-:Y:S01]  /*24580*/  @!P3 ST.E.64 desc[UR42][R12.64], R38 ;  /* 0x000000260c00b985 */ /* 0x0003e2000c101b2a */
[----:B------:R-:W-:-:S03]  /*24590*/  @!P0 LEA.HI.X R15, R109, R42, R111, 0x2, P5 ;  /* 0x0000002a6d0f8211 */ /* 0x000fc600028f146f */
[----:B------:R-:W5:Y:S04]  /*245a0*/  LDL R111, [R1+0x11c] ;  /* 0x00011c00016f7983 */ /* 0x000f680000100800 */
[----:B------:R-:W5:Y:S01]  /*245b0*/  LDL R109, [R1+0x118] ;  /* 0x00011800016d7983 */ /* 0x000f620000100800 */
[C---:B-1----:R-:W-:Y:S01]  /*245c0*/  @!P1 LEA R12, P3, R105.reuse, R11, 0x2 ;  /* 0x0000000b690c9211 */ /* 0x042fe200078610ff */
[----:B------:R-:W-:Y:S02]  /*245d0*/  @!P0 IMAD.MOV.U32 R38, RZ, RZ, R171 ;  /* 0x000000ffff268224 */ /* 0x000fe400078e00ab */
[----:B------:R-:W-:Y:S01]  /*245e0*/  @!P0 IMAD.MOV.U32 R39, RZ, RZ, R169 ;  /* 0x000000ffff278224 */ /* 0x000fe200078e00a9 */
[----:B------:R-:W-:Y:S02]  /*245f0*/  @!P1 LEA.HI.X R13, R105, R42, R106, 0x2, P3 ;  /* 0x0000002a690d9211 */ /* 0x000fe400018f146a */
[----:B------:R-:W5:Y:S04]  /*24600*/  LDL R105, [R1+0x94] ;  /* 0x0000940001697983 */ /* 0x000f680000100800 */
[----:B------:R1:W-:Y:S04]  /*24610*/  @!P0 ST.E.64 desc[UR42][R14.64], R38 ;  /* 0x000000260e008985 */ /* 0x0003e8000c101b2a */
[----:B------:R-:W5:Y:S01]  /*24620*/  LDL R106, [R1+0x114] ;  /* 0x00011400016a7983 */ /* 0x000f620000100800 */
[----:B-1----:R-:W-:-:S02]  /*24630*/  @!P1 IMAD.MOV.U32 R38, RZ, RZ, R170 ;  /* 0x000000ffff269224 */ /* 0x002fc400078e00aa */
[----:B------:R-:W-:-:S05]  /*24640*/  @!P1 IMAD.MOV.U32 R39, RZ, RZ, R168 ;  /* 0x000000ffff279224 */ /* 0x000fca00078e00a8 */
[----:B------:R1:W-:Y:S01]  /*24650*/  @!P1 ST.E.64 desc[UR42][R12.64], R38 ;  /* 0x000000260c009985 */ /* 0x0003e2000c101b2a */
[----:B------:R-:W-:Y:S02]  /*24660*/  ISETP.GE.AND P0, PT, R118, UR4, PT ;  /* 0x0000000476007c0c */ /* 0x000fe4000bf06270 */
[----:B--2---:R-:W-:Y:S02]  /*24670*/  ISETP.GE.AND P2, PT, R94, UR4, PT ;  /* 0x000000045e007c0c */ /* 0x004fe4000bf46270 */
[----:B---3--:R-:W-:-:S11]  /*24680*/  ISETP.GE.AND P4, PT, R43, UR4, PT ;  /* 0x000000042b007c0c */ /* 0x008fd6000bf86270 */
[CC--:B------:R-:W-:Y:S01]  /*24690*/  @!P2 LEA R14, P3, R94.reuse, R11.reuse, 0x2 ;  /* 0x0000000b5e0ea211 */ /* 0x0c0fe200078610ff */
[----:B-1----:R-:W-:Y:S01]  /*246a0*/  @!P2 IMAD.MOV.U32 R38, RZ, RZ, R147 ;  /* 0x000000ffff26a224 */ /* 0x002fe200078e0093 */
[----:B------:R-:W-:Y:S01]  /*246b0*/  @!P4 LEA R12, P5, R43, R11, 0x2 ;  /* 0x0000000b2b0cc211 */ /* 0x000fe200078a10ff */
[----:B------:R-:W-:Y:S02]  /*246c0*/  @!P2 IMAD.MOV.U32 R39, RZ, RZ, R100 ;  /* 0x000000ffff27a224 */ /* 0x000fe400078e0064 */
[----:B------:R-:W2:Y:S01]  /*246d0*/  LDL R100, [R1+0x110] ;  /* 0x0001100001647983 */ /* 0x000ea20000100800 */
[----:B----4-:R-:W-:-:S03]  /*246e0*/  @!P2 LEA.HI.X R15, R94, R42, R102, 0x2, P3 ;  /* 0x0000002a5e0fa211 */ /* 0x010fc600018f1466 */
[----:B------:R-:W3:Y:S04]  /*246f0*/  LDL R102, [R1+0x90] ;  /* 0x0000900001667983 */ /* 0x000ee80000100800 */
[----:B------:R-:W4:Y:S01]  /*24700*/  LDL R94, [R1+0x8c] ;  /* 0x00008c00015e7983 */ /* 0x000f220000100800 */
[----:B-----5:R-:W-:-:S03]  /*24710*/  ISETP.GE.AND P1, PT, R95, UR4, PT ;  /* 0x000000045f007c0c */ /* 0x020fc6000bf26270 */
[----:B------:R1:W-:Y:S01]  /*24720*/  @!P2 ST.E.64 desc[UR42][R14.64], R38 ;  /* 0x000000260e00a985 */ /* 0x0003e2000c101b2a */
[----:B------:R-:W-:-:S03]  /*24730*/  @!P4 LEA.HI.X R13, R43, R42, R63, 0x2, P5 ;  /* 0x0000002a2b0dc211 */ /* 0x000fc600028f143f */
[----:B------:R-:W5:Y:S01]  /*24740*/  LDL R63, [R1+0x88] ;  /* 0x00008800013f7983 */ /* 0x000f620000100800 */
[----:B-1----:R-:W-:-:S03]  /*24750*/  @!P4 IMAD.MOV.U32 R14, RZ, RZ, R104 ;  /* 0x000000ffff0ec224 */ /* 0x002fc600078e0068 */
[----:B------:R-:W5:Y:S01]  /*24760*/  LDL R43, [R1+0x84] ;  /* 0x00008400012b7983 */ /* 0x000f620000100800 */
[----:B------:R-:W-:-:S03]  /*24770*/  @!P4 MOV R15, R53 ;  /* 0x00000035000fc202 */ /* 0x000fc60000000f00 */
[----:B------:R-:W5:Y:S04]  /*24780*/  LDL R53, [R1+0x108] ;  /* 0x0001080001357983 */ /* 0x000f680000100800 */
[----:B------:R1:W-:Y:S02]  /*24790*/  @!P4 ST.E.64 desc[UR42][R12.64], R14 ;  /* 0x0000000e0c00c985 */ /* 0x0003e4000c101b2a */
[----:B-1----:R-:W-:-:S04]  /*247a0*/  @!P1 LEA R12, P5, R95, R11, 0x2 ;  /* 0x0000000b5f0c9211 */ /* 0x002fc800078a10ff */
[----:B------:R-:W-:Y:S02]  /*247b0*/  @!P1 LEA.HI.X R13, R95, R42, R117, 0x2, P5 ;  /* 0x0000002a5f0d9211 */ /* 0x000fe400028f1475 */
[----:B------:R-:W5:Y:S01]  /*247c0*/  LDL R95, [R1+0x10c] ;  /* 0x00010c00015f7983 */ /* 0x000f620000100800 */
[----:B------:R-:W-:-:S03]  /*247d0*/  @!P0 IMAD.MOV.U32 R14, RZ, RZ, R3 ;  /* 0x000000ffff0e8224 */ /* 0x000fc600078e0003 */
[----:B------:R-:W5:Y:S01]  /*247e0*/  LDL R3, [R1+0x104] ;  /* 0x0001040001037983 */ /* 0x000f620000100800 */
[----:B------:R-:W-:Y:S02]  /*247f0*/  ISETP.GE.AND P2, PT, R112, UR4, PT ;  /* 0x0000000470007c0c */ /* 0x000fe4000bf46270 */
[----:B------:R-:W-:Y:S02]  /*24800*/  @!P0 LEA R38, P3, R118, R11, 0x2 ;  /* 0x0000000b76268211 */ /* 0x000fe400078610ff */
[----:B------:R-:W-:Y:S01]  /*24810*/  ISETP.GE.AND P4, PT, R110, UR4, PT ;  /* 0x000000046e007c0c */ /* 0x000fe2000bf86270 */
[----:B------:R-:W-:Y:S01]  /*24820*/  @!P0 IMAD.MOV.U32 R15, RZ, RZ, R4 ;  /* 0x000000ffff0f8224 */ /* 0x000fe200078e0004 */
[----:B------:R-:W-:Y:S02]  /*24830*/  @!P0 LEA.HI.X R39, R118, R42, R119, 0x2, P3 ;  /* 0x0000002a76278211 */ /* 0x000fe400018f1477 */
[----:B------:R-:W-:-:S03]  /*24840*/  ISETP.GE.AND P3, PT, R108, UR4, PT ;  /* 0x000000046c007c0c */ /* 0x000fc6000bf66270 */
[----:B------:R1:W-:Y:S04]  /*24850*/  @!P0 ST.E.64 desc[UR42][R38.64], R14 ;  /* 0x0000000e26008985 */ /* 0x0003e8000c101b2a */
[----:B------:R0:W-:Y:S02]  /*24860*/  @!P1 ST.E.64 desc[UR42][R12.64], R54 ;  /* 0x000000360c009985 */ /* 0x0001e4000c101b2a */
[-C--:B------:R-:W-:Y:S02]  /*24870*/  @!P4 LEA R4, P1, R110, R11.reuse, 0x2 ;  /* 0x0000000b6e04c211 */ /* 0x080fe400078210ff */
[----:B-1----:R-:W-:-:S04]  /*24880*/  @!P2 LEA R14, P0, R112, R11, 0x2 ;  /* 0x0000000b700ea211 */ /* 0x002fc800078010ff */
[-C--:B------:R-:W-:Y:S01]  /*24890*/  @!P2 LEA.HI.X R15, R112, R42.reuse, R116, 0x2, P0 ;  /* 0x0000002a700fa211 */ /* 0x080fe200000f1474 */
[----:B0-----:R-:W-:Y:S01]  /*248a0*/  @!P2 IMAD.MOV.U32 R12, RZ, RZ, R5 ;  /* 0x000000ffff0ca224 */ /* 0x001fe200078e0005 */
[-C--:B------:R-:W-:Y:S01]  /*248b0*/  @!P4 LEA.HI.X R5, R110, R42.reuse, R111, 0x2, P1 ;  /* 0x0000002a6e05c211 */ /* 0x080fe200008f146f */
[----:B------:R-:W-:Y:S01]  /*248c0*/  @!P2 IMAD.MOV.U32 R13, RZ, RZ, R6 ;  /* 0x000000ffff0da224 */ /* 0x000fe200078e0006 */
[----:B------:R-:W-:Y:S02]  /*248d0*/  ISETP.GE.AND P0, PT, R105, UR4, PT ;  /* 0x0000000469007c0c */ /* 0x000fe4000bf06270 */
[C---:B------:R-:W-:Y:S02]  /*248e0*/  @!P3 LEA R38, P5, R108.reuse, R11, 0x2 ;  /* 0x0000000b6c26b211 */ /* 0x040fe400078a10ff */
[----:B------:R-:W-:Y:S02]  /*248f0*/  @!P2 ST.E.64 desc[UR42][R14.64], R12 ;  /* 0x0000000c0e00a985 */ /* 0x000fe4000c101b2a */
[----:B------:R-:W-:-:S02]  /*24900*/  @!P3 LEA.HI.X R39, R108, R42, R109, 0x2, P5 ;  /* 0x0000002a6c27b211 */ /* 0x000fc400028f146d */
[----:B------:R0:W-:Y:S05]  /*24910*/  @!P4 ST.E.64 desc[UR42][R4.64], R56 ;  /* 0x000000380400c985 */ /* 0x0001ea000c101b2a */
[C---:B------:R-:W-:Y:S01]  /*24920*/  @!P0 LEA R6, P2, R105.reuse, R11, 0x2 ;  /* 0x0000000b69068211 */ /* 0x040fe200078410ff */
[----:B0-----:R-:W-:Y:S02]  /*24930*/  @!P3 IMAD.MOV.U32 R4, RZ, RZ, R7 ;  /* 0x000000ffff04b224 */ /* 0x001fe400078e0007 */
[----:B------:R-:W-:Y:S01]  /*24940*/  @!P3 IMAD.MOV.U32 R5, RZ, RZ, R8 ;  /* 0x000000ffff05b224 */ /* 0x000fe200078e0008 */
[----:B------:R-:W-:Y:S01]  /*24950*/  @!P0 LEA.HI.X R7, R105, R42, R106, 0x2, P2 ;  /* 0x0000002a69078211 */ /* 0x000fe200010f146a */
[----:B------:R-:W-:Y:S01]  /*24960*/  @!P0 IMAD.MOV.U32 R12, RZ, RZ, R61 ;  /* 0x000000ffff0c8224 */ /* 0x000fe200078e003d */
[----:B------:R-:W-:-:S02]  /*24970*/  @!P0 MOV R13, R64 ;  /* 0x00000040000d8202 */ /* 0x000fc40000000f00 */
[----:B------:R0:W-:Y:S04]  /*24980*/  @!P3 ST.E.64 desc[UR42][R38.64], R4 ;  /* 0x000000042600b985 */ /* 0x0001e8000c101b2a */
[----:B------:R1:W-:Y:S01]  /*24990*/  @!P0 ST.E.64 desc[UR42][R6.64], R12 ;  /* 0x0000000c06008985 */ /* 0x0003e2000c101b2a */
[----:B---3--:R-:W-:Y:S02]  /*249a0*/  ISETP.GE.AND P1, PT, R102, UR4, PT ;  /* 0x0000000466007c0c */ /* 0x008fe4000bf26270 */
[----:B----4-:R-:W-:-:S11]  /*249b0*/  ISETP.GE.AND P4, PT, R94, UR4, PT ;  /* 0x000000045e007c0c */ /* 0x010fd6000bf86270 */
[CC--:B0-----:R-:W-:Y:S01]  /*249c0*/  @!P1 LEA R4, P2, R102.reuse, R11.reuse, 0x2 ;  /* 0x0000000b66049211 */ /* 0x0c1fe200078410ff */
[----:B-1----:R-:W-:Y:S02]  /*249d0*/  @!P1 IMAD.MOV.U32 R6, RZ, RZ, R9 ;  /* 0x000000ffff069224 */ /* 0x002fe400078e0009 */
[----:B------:R-:W-:Y:S01]  /*249e0*/  @!P1 IMAD.MOV.U32 R7, RZ, RZ, R10 ;  /* 0x000000ffff079224 */ /* 0x000fe200078e000a */
[----:B--2---:R-:W-:Y:S02]  /*249f0*/  @!P1 LEA.HI.X R5, R102, R42, R100, 0x2, P2 ;  /* 0x0000002a66059211 */ /* 0x004fe400010f1464 */
[----:B-----5:R-:W-:Y:S02]  /*24a00*/  ISETP.GE.AND P5, PT, R63, UR4, PT ;  /* 0x000000043f007c0c */ /* 0x020fe4000bfa6270 */
[----:B------:R-:W-:Y:S02]  /*24a10*/  ISETP.GE.AND P3, PT, R43, UR4, PT ;  /* 0x000000042b007c0c */ /* 0x000fe4000bf66270 */
[----:B------:R-:W-:Y:S01]  /*24a20*/  @!P4 LEA R8, P0, R94, R11, 0x2 ;  /* 0x0000000b5e08c211 */ /* 0x000fe200078010ff */
[----:B------:R0:W-:Y:S01]  /*24a30*/  @!P1 ST.E.64 desc[UR42][R4.64], R6 ;  /* 0x0000000604009985 */ /* 0x0001e2000c101b2a */
[----:B------:R-:W-:-:S07]  /*24a40*/  @!P4 IMAD.MOV.U32 R10, RZ, RZ, R69 ;  /* 0x000000ffff0ac224 */ /* 0x000fce00078e0045 */
[-C--:B0-----:R-:W-:Y:S02]  /*24a50*/  @!P5 LEA R4, P1, R63, R11.reuse, 0x2 ;  /* 0x0000000b3f04d211 */ /* 0x081fe400078210ff */
[----:B------:R-:W-:Y:S01]  /*24a60*/  @!P3 LEA R6, P2, R43, R11, 0x2 ;  /* 0x0000000b2b06b211 */ /* 0x000fe200078410ff */
[----:B------:R-:W-:Y:S01]  /*24a70*/  @!P4 IMAD.MOV.U32 R11, RZ, RZ, R72 ;  /* 0x000000ffff0bc224 */ /* 0x000fe200078e0048 */
[-C--:B------:R-:W-:Y:S02]  /*24a80*/  @!P5 LEA.HI.X R5, R63, R42.reuse, R53, 0x2, P1 ;  /* 0x0000002a3f05d211 */ /* 0x080fe400008f1435 */
[-C--:B------:R-:W-:Y:S02]  /*24a90*/  @!P4 LEA.HI.X R9, R94, R42.reuse, R95, 0x2, P0 ;  /* 0x0000002a5e09c211 */ /* 0x080fe400000f145f */
[----:B------:R-:W-:-:S03]  /*24aa0*/  @!P3 LEA.HI.X R7, R43, R42, R3, 0x2, P2 ;  /* 0x0000002a2b07b211 */ /* 0x000fc600010f1403 */
[----:B------:R0:W-:Y:S04]  /*24ab0*/  @!P4 ST.E.64 desc[UR42][R8.64], R10 ;  /* 0x0000000a0800c985 */ /* 0x0001e8000c101b2a */
[----:B------:R3:W-:Y:S01]  /*24ac0*/  @!P5 ST.E.64 desc[UR42][R4.64], R20 ;  /* 0x000000140400d985 */ /* 0x0007e2000c101b2a */
[----:B0-----:R-:W-:Y:S02]  /*24ad0*/  @!P3 IMAD.MOV.U32 R8, RZ, RZ, R73 ;  /* 0x000000ffff08b224 */ /* 0x001fe400078e0049 */
[----:B------:R-:W-:-:S05]  /*24ae0*/  @!P3 IMAD.MOV.U32 R9, RZ, RZ, R77 ;  /* 0x000000ffff09b224 */ /* 0x000fca00078e004d */
[----:B------:R3:W-:Y:S02]  /*24af0*/  @!P3 ST.E.64 desc[UR42][R6.64], R8 ;  /* 0x000000080600b985 */ /* 0x0007e4000c101b2a */
.L_x_3278:
[----:B------:R-:W-:Y:S05]  /*24b00*/  BSYNC B1 ;  /* 0x0000000000017941 */ /* 0x000fea0003800000 */
.L_x_3277:
[----:B------:R-:W-:-:S03]  /*24b10*/  UMOV UR4, 0xffffffff ;  /* 0xffffffff00047882 */ /* 0x000fc60000000000 */
[----:B------:R-:W-:Y:S05]  /*24b20*/  BRA.DIV UR4, `(.L_x_3279) ;  /* 0x0000011a04187947 */ /* 0x000fea000b800000 */
[----:B0-----:R-:W0:Y:S04]  /*24b30*/  SHFL.IDX PT, R41, R41, 0x1, 0x1c1f ;  /* 0x003c1f0029297f89 */ /* 0x001e2800000e0000 */
[----:B------:R-:W4:Y:S02]  /*24b40*/  SHFL.IDX PT, R40, R40, 0x1, 0x1c1f ;  /* 0x003c1f0028287f89 */ /* 0x000f2400000e0000 */
.L_x_3687:
        /* <DEDUP_REMOVED lines=15> */
[----:B-1----:R-:W4:Y:S04]  /*24c40*/  LDL R42, [R1+0x144] ;  /* 0x00014400012a7983 */ /* 0x002f280000100800 */
[----:B------:R-:W4:Y:S04]  /*24c50*/  LDL R39, [R1+0x13c] ;  /* 0x00013c0001277983 */ /* 0x000f280000100800 */
        /* <DEDUP_REMOVED lines=23> */
[----:B--2---:R-:W2:Y:S04]  /*24dd0*/  LDL R11, [R1+0xb4] ;  /* 0x0000b400010b7983 */ /* 0x004ea80000100800 */
[----:B------:R-:W2:Y:S04]  /*24de0*/  LDL R10, [R1+0x88] ;  /* 0x00008800010a7983 */ /* 0x000ea80000100800 */
[----:B------:R-:W2:Y:S04]  /*24df0*/  LDL R8, [R1+0x94] ;  /* 0x0000940001087983 */ /* 0x000ea80000100800 */
[----:B------:R-:W2:Y:S04]  /*24e00*/  LDL R53, [R1+0x134] ;  /* 0x0001340001357983 */ /* 0x000ea80000100800 */
[----:B------:R-:W2:Y:S04]  /*24e10*/  LDL R15, [R1+0x90] ;  /* 0x00009000010f7983 */ /* 0x000ea80000100800 */
[----:B------:R-:W2:Y:S01]  /*24e20*/  LDL R38, [R1+0x114] ;  /* 0x0001140001267983 */ /* 0x000ea20000100800 */
[----:B-----5:R-:W-:Y:S01]  /*24e30*/  IMAD.MOV.U32 R77, RZ, RZ, R73 ;  /* 0x000000ffff4d7224 */ /* 0x020fe200078e0049 */
[----:B----4-:R-:W-:Y:S01]  /*24e40*/  MOV R73, R72 ;  /* 0x0000004800497202 */ /* 0x010fe20000000f00 */
[----:B------:R-:W-:Y:S01]  /*24e50*/  IMAD.MOV.U32 R72, RZ, RZ, R69 ;  /* 0x000000ffff487224 */ /* 0x000fe200078e0045 */
[----:B------:R-:W-:Y:S01]  /*24e60*/  ISETP.GE.AND P0, PT, R94, UR4, PT ;  /* 0x000000045e007c0c */ /* 0x000fe2000bf06270 */
[----:B------:R-:W-:-:S02]  /*24e70*/  IMAD.MOV.U32 R69, RZ, RZ, R64 ;  /* 0x000000ffff457224 */ /* 0x000fc400078e0040 */
[----:B------:R-:W-:Y:S02]  /*24e80*/  IMAD.MOV.U32 R64, RZ, RZ, R63 ;  /* 0x000000ffff407224 */ /* 0x000fe400078e003f */
[----:B------:R-:W-:Y:S02]  /*24e90*/  IMAD.MOV.U32 R63, RZ, RZ, R61 ;  /* 0x000000ffff3f7224 */ /* 0x000fe400078e003d */
[----:B------:R-:W-:Y:S02]  /*24ea0*/  IMAD.MOV.U32 R61, RZ, RZ, R57 ;  /* 0x000000ffff3d7224 */ /* 0x000fe400078e0039 */
[----:B------:R-:W-:Y:S02]  /*24eb0*/  IMAD.MOV.U32 R57, RZ, RZ, R56 ;  /* 0x000000ffff397224 */ /* 0x000fe400078e0038 */
[----:B------:R-:W-:Y:S01]  /*24ec0*/  IMAD.MOV.U32 R56, RZ, RZ, R55 ;  /* 0x000000ffff387224 */ /* 0x000fe200078e0037 */
[----:B------:R-:W-:Y:S01]  /*24ed0*/  MOV R55, R54 ;  /* 0x0000003600377202 */ /* 0x000fe20000000f00 */
[----:B------:R-:W-:-:S02]  /*24ee0*/  IMAD.MOV.U32 R54, RZ, RZ, R43 ;  /* 0x000000ffff367224 */ /* 0x000fc400078e002b */
[----:B------:R-:W-:Y:S02]  /*24ef0*/  IMAD.MOV.U32 R43, RZ, RZ, R42 ;  /* 0x000000ffff2b7224 */ /* 0x000fe400078e002a */
[----:B------:R-:W-:Y:S02]  /*24f00*/  IMAD.MOV.U32 R42, RZ, RZ, R39 ;  /* 0x000000ffff2a7224 */ /* 0x000fe400078e0027 */
[----:B------:R-:W-:Y:S02]  /*24f10*/  @!P0 IMAD.MOV.U32 R2, RZ, RZ, R40 ;  /* 0x000000ffff028224 */ /* 0x000fe400078e0028 */
[----:B---3--:R-:W-:Y:S01]  /*24f20*/  IMAD.MOV.U32 R39, RZ, RZ, R21 ;  /* 0x000000ffff277224 */ /* 0x008fe200078e0015 */
[----:B------:R-:W-:Y:S01]  /*24f30*/  MOV R95, R77 ;  /* 0x0000004d005f7202 */ /* 0x000fe20000000f00 */
[----:B------:R-:W-:Y:S02]  /*24f40*/  IMAD.MOV.U32 R21, RZ, RZ, R3 ;  /* 0x000000ffff157224 */ /* 0x000fe400078e0003 */
[----:B0-----:R-:W-:Y:S01]  /*24f50*/  @!P0 IMAD.MOV.U32 R3, RZ, RZ, R41 ;  /* 0x000000ffff038224 */ /* 0x001fe200078e0029 */
[----:B------:R-:W-:Y:S01]  /*24f60*/  ISETP.GE.AND P1, PT, R100, UR4, PT ;  /* 0x0000000464007c0c */ /* 0x000fe2000bf26270 */
[----:B------:R-:W-:-:S02]  /*24f70*/  IMAD.MOV.U32 R77, RZ, RZ, R72 ;  /* 0x000000ffff4d7224 */ /* 0x000fc400078e0048 */
[----:B------:R-:W-:-:S04]  /*24f80*/  @!P0 IMAD.WIDE R2, R94, 0x4, R2 ;  /* 0x000000045e028825 */ /* 0x000fc800078e0202 */
[----:B------:R-:W-:Y:S02]  /*24f90*/  IMAD.MOV.U32 R72, RZ, RZ, R64 ;  /* 0x000000ffff487224 */ /* 0x000fe400078e0040 */
[----:B------:R-:W-:Y:S02]  /*24fa0*/  IMAD.MOV.U32 R94, RZ, RZ, R73 ;  /* 0x000000ffff5e7224 */ /* 0x000fe400078e0049 */
[----:B------:R-:W-:Y:S02]  /*24fb0*/  IMAD.MOV.U32 R64, RZ, RZ, R61 ;  /* 0x000000ffff407224 */ /* 0x000fe400078e003d */
[----:B------:R-:W-:Y:S02]  /*24fc0*/  IMAD.MOV.U32 R73, RZ, RZ, R69 ;  /* 0x000000ffff497224 */ /* 0x000fe400078e0045 */
[----:B------:R-:W-:Y:S02]  /*24fd0*/  IMAD.MOV.U32 R61, RZ, RZ, R55 ;  /* 0x000000ffff3d7224 */ /* 0x000fe400078e0037 */
[----:B------:R-:W-:-:S02]  /*24fe0*/  IMAD.MOV.U32 R69, RZ, RZ, R63 ;  /* 0x000000ffff457224 */ /* 0x000fc400078e003f */
[----:B------:R-:W-:Y:S02]  /*24ff0*/  IMAD.MOV.U32 R55, RZ, RZ, R43 ;  /* 0x000000ffff377224 */ /* 0x000fe400078e002b */
[----:B------:R-:W-:Y:S01]  /*25000*/  IMAD.MOV.U32 R63, RZ, RZ, R57 ;  /* 0x000000ffff3f7224 */ /* 0x000fe200078e0039 */
[----:B------:R-:W-:Y:S01]  /*25010*/  MOV R57, R56 ;  /* 0x0000003800397202 */ /* 0x000fe20000000f00 */
[----:B------:R-:W-:Y:S02]  /*25020*/  IMAD.MOV.U32 R43, RZ, RZ, R39 ;  /* 0x000000ffff2b7224 */ /* 0x000fe400078e0027 */
[----:B------:R-:W-:Y:S02]  /*25030*/  IMAD.MOV.U32 R39, RZ, RZ, R20 ;  /* 0x000000ffff277224 */ /* 0x000fe400078e0014 */
[----:B------:R-:W-:Y:S02]  /*25040*/  IMAD.MOV.U32 R56, RZ, RZ, R54 ;  /* 0x000000ffff387224 */ /* 0x000fe400078e0036 */
[----:B------:R-:W-:-:S02]  /*25050*/  IMAD.MOV.U32 R20, RZ, RZ, R13 ;  /* 0x000000ffff147224 */ /* 0x000fc400078e000d */
[----:B------:R-:W-:Y:S02]  /*25060*/  IMAD.MOV.U32 R54, RZ, RZ, R42 ;  /* 0x000000ffff367224 */ /* 0x000fe400078e002a */
[----:B------:R-:W-:Y:S01]  /*25070*/  IMAD.MOV.U32 R13, RZ, RZ, R4 ;  /* 0x000000ffff0d7224 */ /* 0x000fe200078e0004 */
[C---:B------:R-:W-:Y:S01]  /*25080*/  @!P1 LEA R4, P4, R100.reuse, R40, 0x2 ;  /* 0x0000002864049211 */ /* 0x040fe200078810ff */
[----:B------:R-:W-:Y:S01]  /*25090*/  IMAD.MOV.U32 R42, RZ, RZ, R21 ;  /* 0x000000ffff2a7224 */ /* 0x000fe200078e0015 */
[----:B------:R-:W-:Y:S01]  /*250a0*/  MOV R21, R14 ;  /* 0x0000000e00157202 */ /* 0x000fe20000000f00 */
[----:B------:R-:W-:Y:S02]  /*250b0*/  IMAD.MOV.U32 R14, RZ, RZ, R12 ;  /* 0x000000ffff0e7224 */ /* 0x000fe400078e000c */
[----:B------:R-:W-:Y:S01]  /*250c0*/  IMAD.MOV.U32 R12, RZ, RZ, R5 ;  /* 0x000000ffff0c7224 */ /* 0x000fe200078e0005 */
[----:B------:R-:W-:Y:S01]  /*250d0*/  @!P1 LEA.HI.X R5, R100, R41, R102, 0x2, P4 ;  /* 0x0000002964059211 */ /* 0x000fe200020f1466 */
[----:B------:R-:W-:Y:S01]  /*250e0*/  IMAD.MOV.U32 R100, RZ, RZ, R94 ;  /* 0x000000ffff647224 */ /* 0x000fe200078e005e */
[----:B------:R-:W-:Y:S01]  /*250f0*/  MOV R94, R73 ;  /* 0x00000049005e7202 */ /* 0x000fe20000000f00 */
[----:B------:R-:W-:-:S02]  /*25100*/  IMAD.MOV.U32 R102, RZ, RZ, R95 ;  /* 0x000000ffff667224 */ /* 0x000fc400078e005f */
[----:B------:R-:W-:Y:S01]  /*25110*/  IMAD.MOV.U32 R73, RZ, RZ, R69 ;  /* 0x000000ffff497224 */ /* 0x000fe200078e0045 */
[----:B------:R-:W-:Y:S01]  /*25120*/  ISETP.GE.AND P2, PT, R111, UR4, PT ;  /* 0x000000046f007c0c */ /* 0x000fe2000bf46270 */
        /* <DEDUP_REMOVED lines=8> */
[----:B------:R-:W-:Y:S02]  /*251b0*/  IMAD.MOV.U32 R61, RZ, RZ, R54 ;  /* 0x000000ffff3d7224 */ /* 0x000fe400078e0036 */
[----:B------:R-:W-:Y:S02]  /*251c0*/  IMAD.MOV.U32 R39, RZ, RZ, R21 ;  /* 0x000000ffff277224 */ /* 0x000fe400078e0015 */
[----:B------:R-:W-:Y:S02]  /*251d0*/  IMAD.MOV.U32 R54, RZ, RZ, R42 ;  /* 0x000000ffff367224 */ /* 0x000fe400078e002a */
[----:B------:R-:W-:-:S02]  /*251e0*/  IMAD.MOV.U32 R21, RZ, RZ, R13 ;  /* 0x000000ffff157224 */ /* 0x000fc400078e000d */
[----:B------:R-:W-:Y:S01]  /*251f0*/  IMAD.MOV.U32 R42, RZ, RZ, R14 ;  /* 0x000000ffff2a7224 */ /* 0x000fe200078e000e */
[----:B------:R-:W-:Y:S01]  /*25200*/  MOV R14, R6 ;  /* 0x00000006000e7202 */ /* 0x000fe20000000f00 */
[----:B------:R-:W-:Y:S02]  /*25210*/  IMAD.MOV.U32 R13, RZ, RZ, R9 ;  /* 0x000000ffff0d7224 */ /* 0x000fe400078e0009 */
[----:B------:R-:W-:Y:S02]  /*25220*/  IMAD.MOV.U32 R9, RZ, RZ, R7 ;  /* 0x000000ffff097224 */ /* 0x000fe400078e0007 */
[----:B------:R-:W-:Y:S02]  /*25230*/  @!P1 IMAD.MOV.U32 R6, RZ, RZ, R81 ;  /* 0x000000ffff069224 */ /* 0x000fe400078e0051 */
[----:B------:R-:W-:Y:S01]  /*25240*/  @!P1 IMAD.MOV.U32 R7, RZ, RZ, R65 ;  /* 0x000000ffff079224 */ /* 0x000fe200078e0041 */
[----:B------:R-:W-:Y:S04]  /*25250*/  @!P0 ST.E.64 desc[UR42][R2.64], R24 ;  /* 0x0000001802008985 */ /* 0x000fe8000c101b2a */
[----:B------:R0:W-:Y:S02]  /*25260*/  @!P1 ST.E.64 desc[UR42][R4.64], R6 ;  /* 0x0000000604009985 */ /* 0x0001e4000c101b2a */
[----:B0-----:R-:W-:-:S04]  /*25270*/  @!P2 LEA R4, P4, R111, R40, 0x2 ;  /* 0x000000286f04a211 */ /* 0x001fc800078810ff */
[----:B------:R-:W-:Y:S02]  /*25280*/  @!P2 LEA.HI.X R5, R111, R41, R117, 0x2, P4 ;  /* 0x000000296f05a211 */ /* 0x000fe400020f1475 */
[----:B------:R-:W3:Y:S01]  /*25290*/  LDL R117, [R1+0x16c] ;  /* 0x00016c0001757983 */ /* 0x000ee20000100800 */
[----:B------:R-:W-:Y:S02]  /*252a0*/  ISETP.GE.AND P3, PT, R112, UR4, PT ;  /* 0x0000000470007c0c */ /* 0x000fe4000bf66270 */
[----:B------:R-:W-:Y:S01]  /*252b0*/  ISETP.GE.AND P1, PT, R108, UR4, PT ;  /* 0x000000046c007c0c */ /* 0x000fe2000bf26270 */
[----:B------:R-:W-:Y:S01]  /*252c0*/  @!P2 IMAD.MOV.U32 R6, RZ, RZ, R44 ;  /* 0x000000ffff06a224 */ /* 0x000fe200078e002c */
[----:B------:R-:W4:Y:S01]  /*252d0*/  LDL R111, [R1+0x170] ;  /* 0x00017000016f7983 */ /* 0x000f220000100800 */
[----:B------:R-:W-:-:S08]  /*252e0*/  @!P2 IMAD.MOV.U32 R7, RZ, RZ, R85 ;  /* 0x000000ffff07a224 */ /* 0x000fd000078e0055 */
[----:B------:R-:W-:-:S04]  /*252f0*/  @!P3 LEA R2, P5, R112, R40, 0x2 ;  /* 0x000000287002b211 */ /* 0x000fc800078a10ff */
[----:B------:R-:W-:Y:S02]  /*25300*/  @!P3 LEA.HI.X R3, R112, R41, R116, 0x2, P5 ;  /* 0x000000297003b211 */ /* 0x000fe400028f1474 */
[----:B------:R-:W-:Y:S01]  /*25310*/  ISETP.GE.AND P0, PT, R110, UR4, PT ;  /* 0x000000046e007c0c */ /* 0x000fe2000bf06270 */
[----:B------:R-:W5:Y:S04]  /*25320*/  LDL R116, [R1+0xd8] ;  /* 0x0000d80001747983 */ /* 0x000f680000100800 */
[----:B------:R-:W-:Y:S04]  /*25330*/  @!P3 ST.E.64 desc[UR42][R2.64], R26 ;  /* 0x0000001a0200b985 */ /* 0x000fe8000c101b2a */
[----:B------:R0:W-:Y:S04]  /*25340*/  @!P2 ST.E.64 desc[UR42][R4.64], R6 ;  /* 0x000000060400a985 */ /* 0x0001e8000c101b2a */
[----:B------:R-:W2:Y:S01]  /*25350*/  LDL R112, [R1+0xd4] ;  /* 0x0000d40001707983 */ /* 0x000ea20000100800 */
[----:B0-----:R-:W-:-:S04]  /*25360*/  @!P1 LEA R6, P4, R108, R40, 0x2 ;  /* 0x000000286c069211 */ /* 0x001fc800078810ff */
[-C--:B---3--:R-:W-:Y:S02]  /*25370*/  @!P1 LEA.HI.X R7, R108, R41.reuse, R117, 0x2, P4 ;  /* 0x000000296c079211 */ /* 0x088fe400020f1475 */
[----:B------:R-:W3:Y:S01]  /*25380*/  LDL R117, [R1+0x168] ;  /* 0x0001680001757983 */ /* 0x000ee20000100800 */
[----:B------:R-:W-:Y:S02]  /*25390*/  ISETP.GE.AND P3, PT, R106, UR4, PT ;  /* 0x000000046a007c0c */ /* 0x000fe4000bf66270 */
[CC--:B------:R-:W-:Y:S01]  /*253a0*/  @!P0 LEA R2, P5, R110.reuse, R40.reuse, 0x2 ;  /* 0x000000286e028211 */ /* 0x0c0fe200078a10ff */
[----:B------:R-:W-:Y:S02]  /*253b0*/  @!P0 IMAD.MOV.U32 R4, RZ, RZ, R32 ;  /* 0x000000ffff048224 */ /* 0x000fe400078e0020 */
[----:B------:R-:W-:Y:S01]  /*253c0*/  @!P0 IMAD.MOV.U32 R5, RZ, RZ, R36 ;  /* 0x000000ffff058224 */ /* 0x000fe200078e0024 */
[----:B----4-:R-:W-:Y:S02]  /*253d0*/  @!P0 LEA.HI.X R3, R110, R41, R111, 0x2, P5 ;  /* 0x000000296e038211 */ /* 0x010fe400028f146f */
[----:B------:R-:W-:Y:S01]  /*253e0*/  ISETP.GE.AND P2, PT, R104, UR4, PT ;  /* 0x0000000468007c0c */ /* 0x000fe2000bf46270 */
[----:B------:R-:W4:Y:S04]  /*253f0*/  LDL R110, [R1+0xcc] ;  /* 0x0000cc00016e7983 */ /* 0x000f280000100800 */
[----:B------:R0:W-:Y:S02]  /*25400*/  @!P0 ST.E.64 desc[UR42][R2.64], R4 ;  /* 0x0000000402008985 */ /* 0x0001e4000c101b2a */
[----:B0-----:R-:W-:-:S04]  /*25410*/  @!P3 LEA R2, P5, R106, R40, 0x2 ;  /* 0x000000286a02b211 */ /* 0x001fc800078a10ff */
[----:B---3--:R-:W-:Y:S02]  /*25420*/  @!P3 LEA.HI.X R3, R106, R41, R117, 0x2, P5 ;  /* 0x000000296a03b211 */ /* 0x008fe400028f1475 */
[----:B------:R-:W3:Y:S01]  /*25430*/  LDL R117, [R1+0x164] ;  /* 0x0001640001757983 */ /* 0x000ee20000100800 */
[----:B------:R-:W-:Y:S01]  /*25440*/  @!P1 IMAD.MOV.U32 R4, RZ, RZ, R89 ;  /* 0x000000ffff049224 */ /* 0x000fe200078e0059 */
[----:B------:R-:W-:-:S05]  /*25450*/  @!P1 MOV R5, R93 ;  /* 0x0000005d00059202 */ /* 0x000fca0000000f00 */
[----:B------:R0:W-:Y:S02]  /*25460*/  @!P1 ST.E.64 desc[UR42][R6.64], R4 ;  /* 0x0000000406009985 */ /* 0x0001e4000c101b2a */
[----:B0-----:R-:W-:-:S04]  /*25470*/  @!P2 LEA R6, P4, R104, R40, 0x2 ;  /* 0x000000286806a211 */ /* 0x001fc800078810ff */
[----:B---3--:R-:W-:Y:S02]  /*25480*/  @!P2 LEA.HI.X R7, R104, R41, R117, 0x2, P4 ;  /* 0x000000296807a211 */ /* 0x008fe400020f1475 */
[----:B------:R-:W3:Y:S01]  /*25490*/  LDL R117, [R1+0x160] ;  /* 0x0001600001757983 */ /* 0x000ee20000100800 */
[----:B------:R-:W-:Y:S01]  /*254a0*/  ISETP.GE.AND P0, PT, R105, UR4, PT ;  /* 0x0000000469007c0c */ /* 0x000fe2000bf06270 */
[----:B------:R-:W-:Y:S02]  /*254b0*/  @!P3 IMAD.MOV.U32 R4, RZ, RZ, R37 ;  /* 0x000000ffff04b224 */ /* 0x000fe400078e0025 */
[----:B------:R-:W-:-:S05]  /*254c0*/  @!P3 IMAD.MOV.U32 R5, RZ, RZ, R45 ;  /* 0x000000ffff05b224 */ /* 0x000fca00078e002d */
[----:B------:R0:W-:Y:S05]  /*254d0*/  @!P3 ST.E.64 desc[UR42][R2.64], R4 ;  /* 0x000000040200b985 */ /* 0x0001ea000c101b2a */
        /* <DEDUP_REMOVED lines=10> */
[----:B-----5:R-:W-:-:S03]  /*25580*/  ISETP.GE.AND P3, PT, R116, UR4, PT ;  /* 0x0000000474007c0c */ /* 0x020fc6000bf66270 */
[----:B------:R0:W-:Y:S10]  /*25590*/  @!P0 ST.E.64 desc[UR42][R2.64], R46 ;  /* 0x0000002e02008985 */ /* 0x0001f4000c101b2a */
[----:B0-----:R-:W-:Y:S01]  /*255a0*/  @!P3 LEA R2, P5, R116, R40, 0x2 ;  /* 0x000000287402b211 */ /* 0x001fe200078a10ff */
        /* <DEDUP_REMOVED lines=26> */
[----:B------:R-:W-:Y:S01]  /*25750*/  MOV R61, R55 ;  /* 0x00000037003d7202 */ /* 0x000fe20000000f00 */
[----:B------:R-:W-:Y:S01]  /*25760*/  IMAD.MOV.U32 R102, RZ, RZ, R95 ;  /* 0x000000ffff667224 */ /* 0x000fe200078e005f */
[----:B---3--:R-:W-:Y:S01]  /*25770*/  @!P3 LEA.HI.X R3, R116, R41, R117, 0x2, P5 ;  /* 0x000000297403b211 */ /* 0x008fe200028f1475 */
[----:B------:R-:W3:Y:S04]  /*25780*/  LDL R12, [R1+0x108] ;  /* 0x00010800010c7983 */ /* 0x000ee80000100800 */
[----:B------:R-:W5:Y:S01]  /*25790*/  LDL R116, [R1+0x154] ;  /* 0x0001540001747983 */ /* 0x000f620000100800 */
[----:B------:R-:W-:-:S02]  /*257a0*/  IMAD.MOV.U32 R95, RZ, RZ, R94 ;  /* 0x000000ffff5f7224 */ /* 0x000fc400078e005e */
        /* <DEDUP_REMOVED lines=13> */
[----:B------:R-:W4:Y:S01]  /*25880*/  LDL R42, [R1+0xa0] ;  /* 0x0000a000012a7983 */ /* 0x000f220000100800 */
[-C--:B------:R-:W-:Y:S02]  /*25890*/  @!P1 LOP3.LUT R59, R59, R58.reuse, RZ, 0x3c, !PT ;  /* 0x0000003a3b3b9212 */ /* 0x080fe400078e3cff */
[----:B--2---:R-:W-:Y:S01]  /*258a0*/  ISETP.GE.AND P2, PT, R112, UR4, PT ;  /* 0x0000000470007c0c */ /* 0x004fe2000bf46270 */
[----:B------:R-:W-:Y:S01]  /*258b0*/  IMAD.MOV.U32 R104, RZ, RZ, R94 ;  /* 0x000000ffff687224 */ /* 0x000fe200078e005e */
[----:B------:R-:W-:Y:S02]  /*258c0*/  @!P1 LOP3.LUT R58, R59, R58, RZ, 0x3c, !PT ;  /* 0x0000003a3b3a9212 */ /* 0x000fe400078e3cff */
[----:B------:R-:W-:Y:S01]  /*258d0*/  ISETP.GE.AND P0, PT, R111, UR4, PT ;  /* 0x000000046f007c0c */ /* 0x000fe2000bf06270 */
[----:B------:R-:W-:Y:S01]  /*258e0*/  IMAD.MOV.U32 R105, RZ, RZ, R104 ;  /* 0x000000ffff697224 */ /* 0x000fe200078e0068 */
[----:B------:R-:W-:-:S04]  /*258f0*/  @!P1 LOP3.LUT R59, R59, R58, RZ, 0x3c, !PT ;  /* 0x0000003a3b3b9212 */ /* 0x000fc800078e3cff */
[----:B------:R-:W-:Y:S01]  /*25900*/  MOV R109, R105 ;  /* 0x00000069006d7202 */ /* 0x000fe20000000f00 */
[----:B------:R0:W-:Y:S04]  /*25910*/  @!P1 ST.E.64 desc[UR42][R4.64], R58 ;  /* 0x0000003a04009985 */ /* 0x0001e8000c101b2a */
[----:B------:R1:W-:Y:S01]  /*25920*/  @!P3 ST.E.64 desc[UR42][R2.64], R48 ;  /* 0x000000300200b985 */ /* 0x0003e2000c101b2a */
[-C--:B0-----:R-:W-:Y:S02]  /*25930*/  @!P2 LEA R4, P4, R112, R40.reuse, 0x2 ;  /* 0x000000287004a211 */ /* 0x081fe400078810ff */
[----:B-1----:R-:W-:Y:S01]  /*25940*/  @!P0 LEA R2, P5, R111, R40, 0x2 ;  /* 0x000000286f028211 */ /* 0x002fe200078a10ff */
[----:B------:R-:W-:Y:S01]  /*25950*/  IMAD.MOV.U32 R21, RZ, RZ, R13 ;  /* 0x000000ffff157224 */ /* 0x000fe200078e000d */
[----:B------:R-:W-:Y:S01]  /*25960*/  MOV R94, R77 ;  /* 0x0000004d005e7202 */ /* 0x000fe20000000f00 */
[----:B------:R-:W-:-:S02]  /*25970*/  IMAD.MOV.U32 R77, RZ, RZ, R73 ;  /* 0x000000ffff4d7224 */ /* 0x000fc400078e0049 */
[----:B------:R-:W-:Y:S02]  /*25980*/  IMAD.MOV.U32 R13, RZ, RZ, R9 ;  /* 0x000000ffff0d7224 */ /* 0x000fe400078e0009 */
[----:B------:R-:W2:Y:S01]  /*25990*/  LDL R9, [R1+0xa4] ;  /* 0x0000a40001097983 */ /* 0x000ea20000100800 */
[----:B------:R-:W-:Y:S02]  /*259a0*/  IMAD.MOV.U32 R73, RZ, RZ, R72 ;  /* 0x000000ffff497224 */ /* 0x000fe400078e0048 */
[----:B------:R-:W-:Y:S02]  /*259b0*/  IMAD.MOV.U32 R72, RZ, RZ, R69 ;  /* 0x000000ffff487224 */ /* 0x000fe400078e0045 */
        /* <DEDUP_REMOVED lines=13> */
[----:B------:R-:W-:Y:S02]  /*25a90*/  IMAD.MOV.U32 R61, RZ, RZ, R55 ;  /* 0x000000ffff3d7224 */ /* 0x000fe400078e0037 */
[----:B------:R-:W-:Y:S01]  /*25aa0*/  IMAD.MOV.U32 R73, RZ, RZ, R72 ;  /* 0x000000ffff497224 */ /* 0x000fe200078e0048 */
[----:B-----5:R-:W-:Y:S01]  /*25ab0*/  @!P2 LEA.HI.X R5, R112, R41, R116, 0x2, P4 ;  /* 0x000000297005a211 */ /* 0x020fe200020f1474 */
[----:B------:R-:W-:-:S05]  /*25ac0*/  IMAD.MOV.U32 R112, RZ, RZ, R109 ;  /* 0x000000ffff707224 */ /* 0x000fca00078e006d */
[----:B------:R-:W-:Y:S02]  /*25ad0*/  @!P0 LEA.HI.X R3, R111, R41, R112, 0x2, P5 ;  /* 0x000000296f038211 */ /* 0x000fe400028f1470 */
[----:B------:R-:W5:Y:S01]  /*25ae0*/  LDL R111, [R1+0x14c] ;  /* 0x00014c00016f7983 */ /* 0x000f620000100800 */
[----:B------:R-:W-:Y:S01]  /*25af0*/  MOV R109, R105 ;  /* 0x00000069006d7202 */ /* 0x000fe20000000f00 */
[----:B------:R-:W-:Y:S02]  /*25b00*/  IMAD.MOV.U32 R105, RZ, RZ, R104 ;  /* 0x000000ffff697224 */ /* 0x000fe400078e0068 */
[----:B------:R-:W-:Y:S02]  /*25b10*/  IMAD.MOV.U32 R104, RZ, RZ, R94 ;  /* 0x000000ffff687224 */ /* 0x000fe400078e005e */
[----:B------:R-:W-:Y:S02]  /*25b20*/  IMAD.MOV.U32 R94, RZ, RZ, R77 ;  /* 0x000000ffff5e7224 */ /* 0x000fe400078e004d */
[----:B----4-:R-:W-:Y:S01]  /*25b30*/  IMAD.MOV.U32 R54, RZ, RZ, R42 ;  /* 0x000000ffff367224 */ /* 0x010fe200078e002a */
[----:B------:R-:W-:Y:S01]  /*25b40*/  MOV R42, R21 ;  /* 0x00000015002a7202 */ /* 0x000fe20000000f00 */
[----:B------:R-:W-:-:S02]  /*25b50*/  IMAD.MOV.U32 R21, RZ, RZ, R11 ;  /* 0x000000ffff157224 */ /* 0x000fc400078e000b */
[----:B------:R-:W-:Y:S02]  /*25b60*/  IMAD.MOV.U32 R11, RZ, RZ, R10 ;  /* 0x000000ffff0b7224 */ /* 0x000fe400078e000a */
[----:B------:R-:W-:Y:S02]  /*25b70*/  IMAD.MOV.U32 R10, RZ, RZ, R8 ;  /* 0x000000ffff0a7224 */ /* 0x000fe400078e0008 */
[----:B------:R-:W-:Y:S01]  /*25b80*/  IMAD.MOV.U32 R77, RZ, RZ, R21 ;  /* 0x000000ffff4d7224 */ /* 0x000fe200078e0015 */
[----:B------:R-:W4:Y:S01]  /*25b90*/  LDL R8, [R1+0x84] ;  /* 0x0000840001087983 */ /* 0x000f220000100800 */
[----:B------:R-:W-:-:S03]  /*25ba0*/  IMAD.MOV.U32 R21, RZ, RZ, R10 ;  /* 0x000000ffff157224 */ /* 0x000fc600078e000a */
[----:B------:R-:W3:Y:S01]  /*25bb0*/  LDL R10, [R1+0x124] ;  /* 0x00012400010a7983 */ /* 0x000ee20000100800 */
[----:B------:R-:W-:Y:S02]  /*25bc0*/  IMAD.MOV.U32 R55, RZ, RZ, R54 ;  /* 0x000000ffff377224 */ /* 0x000fe400078e0036 */
[----:B------:R-:W-:Y:S02]  /*25bd0*/  IMAD.MOV.U32 R54, RZ, RZ, R42 ;  /* 0x000000ffff367224 */ /* 0x000fe400078e002a */
[----:B------:R-:W4:Y:S02]  /*25be0*/  LDL R42, [R1+0x118] ;  /* 0x00011800012a7983 */ /* 0x000f240000100800 */
[----:B------:R-:W-:Y:S02]  /*25bf0*/  IMAD.MOV.U32 R72, RZ, RZ, R54 ;  /* 0x000000ffff487224 */ /* 0x000fe400078e0036 */
[----:B------:R-:W4:Y:S01]  /*25c00*/  LDL R54, [R1+0x11c] ;  /* 0x00011c0001367983 */ /* 0x000f220000100800 */
[----:B------:R-:W-:-:S02]  /*25c10*/  ISETP.GE.AND P3, PT, R108, UR4, PT ;  /* 0x000000046c007c0c */ /* 0x000fc4000bf66270 */
[----:B------:R-:W-:Y:S01]  /*25c20*/  ISETP.GE.AND P1, PT, R110, UR4, PT ;  /* 0x000000046e007c0c */ /* 0x000fe2000bf26270 */
[----:B------:R-:W-:Y:S02]  /*25c30*/  @!P2 IMAD.MOV.U32 R6, RZ, RZ, R113 ;  /* 0x000000ffff06a224 */ /* 0x000fe400078e0071 */
[----:B------:R-:W-:-:S05]  /*25c40*/  @!P2 IMAD.MOV.U32 R7, RZ, RZ, R70 ;  /* 0x000000ffff07a224 */ /* 0x000fca00078e0046 */
[----:B------:R0:W-:Y:S01]  /*25c50*/  @!P2 ST.E.64 desc[UR42][R4.64], R6 ;  /* 0x000000060400a985 */ /* 0x0001e2000c101b2a */
[----:B------:R-:W-:-:S03]  /*25c60*/  ISETP.GE.AND P2, PT, R106, UR4, PT ;  /* 0x000000046a007c0c */ /* 0x000fc6000bf46270 */
[----:B------:R1:W-:Y:S01]  /*25c70*/  @!P0 ST.E.64 desc[UR42][R2.64], R50 ;  /* 0x0000003202008985 */ /* 0x0003e2000c101b2a */
[----:B------:R-:W-:Y:S02]  /*25c80*/  ISETP.GE.AND P0, PT, R100, UR4, PT ;  /* 0x0000000464007c0c */ /* 0x000fe4000bf06270 */
[-C--:B0-----:R-:W-:Y:S02]  /*25c90*/  @!P1 LEA R4, P4, R110, R40.reuse, 0x2 ;  /* 0x000000286e049211 */ /* 0x081fe400078810ff */
[----:B-1----:R-:W-:-:S04]  /*25ca0*/  @!P3 LEA R2, P5, R108, R40, 0x2 ;  /* 0x000000286c02b211 */ /* 0x002fc800078a10ff */
[----:B------:R-:W-:Y:S02]  /*25cb0*/  @!P3 LEA.HI.X R3, R108, R41, R109, 0x2, P5 ;  /* 0x000000296c03b211 */ /* 0x000fe400028f146d */
[----:B------:R-:W-:Y:S01]  /*25cc0*/  MOV R108, R105 ;  /* 0x00000069006c7202 */ /* 0x000fe20000000f00 */
[----:B------:R-:W-:Y:S02]  /*25cd0*/  IMAD.MOV.U32 R105, RZ, RZ, R94 ;  /* 0x000000ffff697224 */ /* 0x000fe400078e005e */
[----:B------:R-:W-:Y:S02]  /*25ce0*/  IMAD.MOV.U32 R94, RZ, RZ, R73 ;  /* 0x000000ffff5e7224 */ /* 0x000fe400078e0049 */
[----:B------:R-:W-:Y:S02]  /*25cf0*/  IMAD.MOV.U32 R73, RZ, RZ, R53 ;  /* 0x000000ffff497224 */ /* 0x000fe400078e0035 */
[----:B------:R-:W-:Y:S02]  /*25d00*/  @!P3 IMAD.MOV.U32 R53, RZ, RZ, R60 ;  /* 0x000000ffff35b224 */ /* 0x000fe400078e003c */
[----:B------:R-:W-:-:S02]  /*25d10*/  @!P2 IMAD.MOV.U32 R6, RZ, RZ, R71 ;  /* 0x000000ffff06a224 */ /* 0x000fc400078e0047 */
[----:B------:R-:W-:Y:S01]  /*25d20*/  @!P2 IMAD.MOV.U32 R7, RZ, RZ, R75 ;  /* 0x000000ffff07a224 */ /* 0x000fe200078e004b */
[----:B-----5:R-:W-:-:S05]  /*25d30*/  @!P1 LEA.HI.X R5, R110, R41, R111, 0x2, P4 ;  /* 0x000000296e059211 */ /* 0x020fca00020f146f */
[----:B------:R0:W-:Y:S01]  /*25d40*/  @!P1 ST.E.64 desc[UR42][R4.64], R66 ;  /* 0x0000004204009985 */ /* 0x0001e2000c101b2a */
[----:B------:R-:W-:-:S03]  /*25d50*/  ISETP.GE.AND P1, PT, R102, UR4, PT ;  /* 0x0000000466007c0c */ /* 0x000fc6000bf26270 */
[----:B------:R1:W-:Y:S01]  /*25d60*/  @!P3 ST.E.64 desc[UR42][R2.64], R52 ;  /* 0x000000340200b985 */ /* 0x0003e2000c101b2a */
[----:B------:R-:W-:Y:S02]  /*25d70*/  ISETP.GE.AND P3, PT, R95, UR4, PT ;  /* 0x000000045f007c0c */ /* 0x000fe4000bf66270 */
[-C--:B0-----:R-:W-:Y:S02]  /*25d80*/  @!P2 LEA R4, P4, R106, R40.reuse, 0x2 ;  /* 0x000000286a04a211 */ /* 0x081fe400078810ff */
[----:B-1----:R-:W-:Y:S02]  /*25d90*/  @!P0 LEA R2, P5, R100, R40, 0x2 ;  /* 0x0000002864028211 */ /* 0x002fe400078a10ff */
[-C--:B------:R-:W-:Y:S02]  /*25da0*/  @!P2 LEA.HI.X R5, R106, R41.reuse, R108, 0x2, P4 ;  /* 0x000000296a05a211 */ /* 0x080fe400020f146c */
[----:B------:R-:W-:Y:S01]  /*25db0*/  @!P0 LEA.HI.X R3, R100, R41, R105, 0x2, P5 ;  /* 0x0000002964038211 */ /* 0x000fe200028f1469 */
[----:B------:R-:W-:Y:S01]  /*25dc0*/  IMAD.MOV.U32 R100, RZ, RZ, R94 ;  /* 0x000000ffff647224 */ /* 0x000fe200078e005e */
[----:B------:R-:W-:Y:S01]  /*25dd0*/  MOV R94, R73 ;  /* 0x00000049005e7202 */ /* 0x000fe20000000f00 */
[----:B------:R-:W-:Y:S01]  /*25de0*/  IMAD.MOV.U32 R73, RZ, RZ, R63 ;  /* 0x000000ffff497224 */ /* 0x000fe200078e003f */
[----:B------:R0:W-:Y:S01]  /*25df0*/  @!P2 ST.E.64 desc[UR42][R4.64], R6 ;  /* 0x000000060400a985 */ /* 0x0001e2000c101b2a */
[----:B------:R-:W-:Y:S01]  /*25e00*/  ISETP.GE.AND P2, PT, R77, UR4, PT ;  /* 0x000000044d007c0c */ /* 0x000fe2000bf46270 */
[----:B------:R-:W-:-:S05]  /*25e10*/  @!P0 IMAD.MOV.U32 R63, RZ, RZ, R68 ;  /* 0x000000ffff3f8224 */ /* 0x000fca00078e0044 */
[----:B------:R1:W-:Y:S01]  /*25e20*/  @!P0 ST.E.64 desc[UR42][R2.64], R62 ;  /* 0x0000003e02008985 */ /* 0x0003e2000c101b2a */
[----:B------:R-:W-:Y:S02]  /*25e30*/  ISETP.GE.AND P0, PT, R72, UR4, PT ;  /* 0x0000000448007c0c */ /* 0x000fe4000bf06270 */
[CC--:B0-----:R-:W-:Y:S01]  /*25e40*/  @!P1 LEA R4, P4, R102.reuse, R40.reuse, 0x2 ;  /* 0x0000002866049211 */ /* 0x0c1fe200078810ff */
[----:B------:R-:W-:Y:S02]  /*25e50*/  @!P1 IMAD.MOV.U32 R6, RZ, RZ, R79 ;  /* 0x000000ffff069224 */ /* 0x000fe400078e004f */
[----:B------:R-:W-:Y:S01]  /*25e60*/  @!P1 IMAD.MOV.U32 R7, RZ, RZ, R83 ;  /* 0x000000ffff079224 */ /* 0x000fe200078e0053 */
[----:B------:R-:W-:Y:S02]  /*25e70*/  @!P1 LEA.HI.X R5, R102, R41, R104, 0x2, P4 ;  /* 0x0000002966059211 */ /* 0x000fe400020f1468 */
[----:B-1----:R-:W-:Y:S01]  /*25e80*/  @!P3 LEA R2, P5, R95, R40, 0x2 ;  /* 0x000000285f02b211 */ /* 0x002fe200078a10ff */
[----:B------:R-:W-:-:S02]  /*25e90*/  @!P3 IMAD.MOV.U32 R75, RZ, RZ, R76 ;  /* 0x000000ffff4bb224 */ /* 0x000fc400078e004c */
[----:B------:R0:W-:Y:S01]  /*25ea0*/  @!P1 ST.E.64 desc[UR42][R4.64], R6 ;  /* 0x0000000604009985 */ /* 0x0001e2000c101b2a */
[----:B------:R-:W-:Y:S02]  /*25eb0*/  ISETP.GE.AND P1, PT, R64, UR4, PT ;  /* 0x0000000440007c0c */ /* 0x000fe4000bf26270 */
[----:B------:R-:W-:-:S05]  /*25ec0*/  @!P3 LEA.HI.X R3, R95, R41, R100, 0x2, P5 ;  /* 0x000000295f03b211 */ /* 0x000fca00028f1464 */
[----:B------:R1:W-:Y:S01]  /*25ed0*/  @!P3 ST.E.64 desc[UR42][R2.64], R74 ;  /* 0x0000004a0200b985 */ /* 0x0003e2000c101b2a */
[CC--:B0-----:R-:W-:Y:S01]  /*25ee0*/  @!P2 LEA R4, P4, R77.reuse, R40.reuse, 0x2 ;  /* 0x000000284d04a211 */ /* 0x0c1fe200078810ff */
[----:B------:R-:W-:Y:S02]  /*25ef0*/  @!P2 IMAD.MOV.U32 R6, RZ, RZ, R98 ;  /* 0x000000ffff06a224 */ /* 0x000fe400078e0062 */
[----:B------:R-:W-:Y:S01]  /*25f00*/  @!P2 IMAD.MOV.U32 R7, RZ, RZ, R87 ;  /* 0x000000ffff07a224 */ /* 0x000fe200078e0057 */
[----:B------:R-:W-:Y:S02]  /*25f10*/  @!P2 LEA.HI.X R5, R77, R41, R94, 0x2, P4 ;  /* 0x000000294d05a211 */ /* 0x000fe400020f145e */
[----:B------:R-:W-:Y:S02]  /*25f20*/  ISETP.GE.AND P3, PT, R57, UR4, PT ;  /* 0x0000000439007c0c */ /* 0x000fe4000bf66270 */
[----:B-1----:R-:W-:Y:S01]  /*25f30*/  @!P0 LEA R2, P5, R72, R40, 0x2 ;  /* 0x0000002848028211 */ /* 0x002fe200078a10ff */
[----:B------:R0:W-:Y:S01]  /*25f40*/  @!P2 ST.E.64 desc[UR42][R4.64], R6 ;  /* 0x000000060400a985 */ /* 0x0001e2000c101b2a */
[----:B--2---:R-:W-:-:S02]  /*25f50*/  ISETP.GE.AND P2, PT, R9, UR4, PT ;  /* 0x0000000409007c0c */ /* 0x004fc4000bf46270 */
[----:B------:R-:W-:Y:S02]  /*25f60*/  @!P0 LEA.HI.X R3, R72, R41, R73, 0x2, P5 ;  /* 0x0000002948038211 */ /* 0x000fe400028f1449 */
[----:B------:R-:W-:-:S05]  /*25f70*/  @!P0 MOV R79, R80 ;  /* 0x00000050004f8202 */ /* 0x000fca0000000f00 */
[----:B------:R1:W-:Y:S01]  /*25f80*/  @!P0 ST.E.64 desc[UR42][R2.64], R78 ;  /* 0x0000004e02008985 */ /* 0x0003e2000c101b2a */
[----:B------:R-:W-:Y:S02]  /*25f90*/  ISETP.GE.AND P0, PT, R55, UR4, PT ;  /* 0x0000000437007c0c */ /* 0x000fe4000bf06270 */
[CC--:B0-----:R-:W-:Y:S01]  /*25fa0*/  @!P1 LEA R4, P4, R64.reuse, R40.reuse, 0x2 ;  /* 0x0000002840049211 */ /* 0x0c1fe200078810ff */
[----:B------:R-:W-:Y:S02]  /*25fb0*/  @!P1 IMAD.MOV.U32 R6, RZ, RZ, R103 ;  /* 0x000000ffff069224 */ /* 0x000fe400078e0067 */
[----:B------:R-:W-:Y:S01]  /*25fc0*/  @!P1 IMAD.MOV.U32 R7, RZ, RZ, R91 ;  /* 0x000000ffff079224 */ /* 0x000fe200078e005b */
[----:B------:R-:W-:Y:S02]  /*25fd0*/  @!P1 LEA.HI.X R5, R64, R41, R69, 0x2, P4 ;  /* 0x0000002940059211 */ /* 0x000fe400020f1445 */
[----:B------:R-:W-:Y:S02]  /*25fe0*/  ISETP.GE.AND P4, PT, R43, UR4, PT ;  /* 0x000000042b007c0c */ /* 0x000fe4000bf86270 */
[----:B-1----:R-:W-:Y:S01]  /*25ff0*/  @!P3 LEA R2, P5, R57, R40, 0x2 ;  /* 0x000000283902b211 */ /* 0x002fe200078a10ff */
[----:B------:R0:W-:Y:S01]  /*26000*/  @!P1 ST.E.64 desc[UR42][R4.64], R6 ;  /* 0x0000000604009985 */ /* 0x0001e2000c101b2a */
[----:B------:R-:W-:-:S02]  /*26010*/  @!P3 IMAD.MOV.U32 R83, RZ, RZ, R84 ;  /* 0x000000ffff53b224 */ /* 0x000fc400078e0054 */
[----:B------:R-:W-:-:S05]  /*26020*/  @!P3 LEA.HI.X R3, R57, R41, R61, 0x2, P5 ;  /* 0x000000293903b211 */ /* 0x000fca00028f143d */
[----:B------:R1:W-:Y:S01]  /*26030*/  @!P3 ST.E.64 desc[UR42][R2.64], R82 ;  /* 0x000000520200b985 */ /* 0x0003e2000c101b2a */
[CC--:B0-----:R-:W-:Y:S01]  /*26040*/  @!P2 LEA R4, P1, R9.reuse, R40.reuse, 0x2 ;  /* 0x000000280904a211 */ /* 0x0c1fe200078210ff */
[----:B------:R-:W-:Y:S02]  /*26050*/  @!P2 IMAD.MOV.U32 R6, RZ, RZ, R107 ;  /* 0x000000ffff06a224 */ /* 0x000fe400078e006b */
[----:B------:R-:W-:Y:S01]  /*26060*/  @!P2 IMAD.MOV.U32 R7, RZ, RZ, R114 ;  /* 0x000000ffff07a224 */ /* 0x000fe200078e0072 */
[-C--:B---3--:R-:W-:Y:S02]  /*26070*/  @!P2 LEA.HI.X R5, R9, R41.reuse, R10, 0x2, P1 ;  /* 0x000000290905a211 */ /* 0x088fe400008f140a */
[----:B------:R-:W-:Y:S02]  /*26080*/  ISETP.GE.AND P1, PT, R39, UR4, PT ;  /* 0x0000000427007c0c */ /* 0x000fe4000bf26270 */
[-C--:B-1----:R-:W-:Y:S01]  /*26090*/  @!P0 LEA R2, P5, R55, R40.reuse, 0x2 ;  /* 0x0000002837028211 */ /* 0x082fe200078a10ff */
[----:B----4-:R-:W-:Y:S01]  /*260a0*/  IMAD.MOV.U32 R10, RZ, RZ, R8 ;  /* 0x000000ffff0a7224 */ /* 0x010fe200078e0008 */
[----:B------:R0:W-:Y:S01]  /*260b0*/  @!P2 ST.E.64 desc[UR42][R4.64], R6 ;  /* 0x000000060400a985 */ /* 0x0001e2000c101b2a */
[----:B------:R-:W-:Y:S01]  /*260c0*/  @!P4 LEA R8, P3, R43, R40, 0x2 ;  /* 0x000000282b08c211 */ /* 0x000fe200078610ff */
[----:B------:R-:W-:Y:S01]  /*260d0*/  @!P0 IMAD.MOV.U32 R87, RZ, RZ, R88 ;  /* 0x000000ffff578224 */ /* 0x000fe200078e0058 */
[----:B------:R-:W-:-:S02]  /*260e0*/  @!P0 LEA.HI.X R3, R55, R41, R56, 0x2, P5 ;  /* 0x0000002937038211 */ /* 0x000fc400028f1438 */
[----:B------:R-:W-:Y:S02]  /*260f0*/  ISETP.GE.AND P2, PT, R21, UR4, PT ;  /* 0x0000000415007c0c */ /* 0x000fe4000bf46270 */
[----:B------:R-:W-:Y:S01]  /*26100*/  @!P4 LEA.HI.X R9, R43, R41, R54, 0x2, P3 ;  /* 0x000000292b09c211 */ /* 0x000fe200018f1436 */
[----:B------:R1:W-:Y:S01]  /*26110*/  @!P0 ST.E.64 desc[UR42][R2.64], R86 ;  /* 0x0000005602008985 */ /* 0x0003e2000c101b2a */
[----:B------:R-:W-:Y:S01]  /*26120*/  ISETP.GE.AND P3, PT, R15, UR4, PT ;  /* 0x000000040f007c0c */ /* 0x000fe2000bf66270 */
[----:B------:R-:W-:Y:S01]  /*26130*/  @!P1 IMAD.MOV.U32 R91, RZ, RZ, R92 ;  /* 0x000000ffff5b9224 */ /* 0x000fe200078e005c */
[----:B------:R-:W-:Y:S02]  /*26140*/  ISETP.GE.AND P5, PT, R13, UR4, PT ;  /* 0x000000040d007c0c */ /* 0x000fe4000bfa6270 */
[C---:B0-----:R-:W-:Y:S02]  /*26150*/  @!P1 LEA R4, P0, R39.reuse, R40, 0x2 ;  /* 0x0000002827049211 */ /* 0x041fe400078010ff */
[----:B-1----:R-:W-:Y:S01]  /*26160*/  @!P4 MOV R2, R115 ;  /* 0x000000730002c202 */ /* 0x002fe20000000f00 */
[----:B------:R-:W-:Y:S01]  /*26170*/  @!P4 IMAD.MOV.U32 R3, RZ, RZ, R122 ;  /* 0x000000ffff03c224 */ /* 0x000fe200078e007a */
[----:B------:R-:W-:-:S04]  /*26180*/  @!P1 LEA.HI.X R5, R39, R41, R42, 0x2, P0 ;  /* 0x0000002927059211 */ /* 0x000fc800000f142a */
[----:B------:R0:W-:Y:S01]  /*26190*/  @!P4 ST.E.64 desc[UR42][R8.64], R2 ;  /* 0x000000020800c985 */ /* 0x0001e2000c101b2a */
[----:B------:R-:W-:Y:S01]  /*261a0*/  ISETP.GE.AND P4, PT, R11, UR4, PT ;  /* 0x000000040b007c0c */ /* 0x000fe2000bf86270 */
[----:B------:R-:W-:Y:S02]  /*261b0*/  @!P2 IMAD.MOV.U32 R6, RZ, RZ, R123 ;  /* 0x000000ffff06a224 */ /* 0x000fe400078e007b */
[----:B------:R1:W-:Y:S01]  /*261c0*/  @!P1 ST.E.64 desc[UR42][R4.64], R90 ;  /* 0x0000005a04009985 */ /* 0x0003e2000c101b2a */
[----:B------:R-:W-:Y:S01]  /*261d0*/  @!P2 IMAD.MOV.U32 R7, RZ, RZ, R125 ;  /* 0x000000ffff07a224 */ /* 0x000fe200078e007d */
[----:B0-----:R-:W-:-:S04]  /*261e0*/  @!P2 LEA R2, P0, R21, R40, 0x2 ;  /* 0x000000281502a211 */ /* 0x001fc800078010ff */
[-C--:B------:R-:W-:Y:S02]  /*261f0*/  @!P2 LEA.HI.X R3, R21, R41.reuse, R38, 0x2, P0 ;  /* 0x000000291503a211 */ /* 0x080fe400000f1426 */
[C---:B-1----:R-:W-:Y:S01]  /*26200*/  @!P3 LEA R4, P0, R15.reuse, R40, 0x2 ;  /* 0x000000280f04b211 */ /* 0x042fe200078010ff */
[----:B------:R-:W-:Y:S02]  /*26210*/  @!P3 IMAD.MOV.U32 R97, RZ, RZ, R99 ;  /* 0x000000ffff61b224 */ /* 0x000fe400078e0063 */
[----:B------:R0:W-:Y:S01]  /*26220*/  @!P2 ST.E.64 desc[UR42][R2.64], R6 ;  /* 0x000000060200a985 */ /* 0x0001e2000c101b2a */
[----:B------:R-:W-:-:S05]  /*26230*/  @!P3 LEA.HI.X R5, R15, R41, R20, 0x2, P0 ;  /* 0x000000290f05b211 */ /* 0x000fca00000f1414 */
[----:B------:R1:W-:Y:S01]  /*26240*/  @!P3 ST.E.64 desc[UR42][R4.64], R96 ;  /* 0x000000600400b985 */ /* 0x0003e2000c101b2a */
[-C--:B0-----:R-:W-:Y:S02]  /*26250*/  @!P5 LEA R2, P1, R13, R40.reuse, 0x2 ;  /* 0x000000280d02d211 */ /* 0x081fe400078210ff */
[----:B------:R-:W-:Y:S02]  /*26260*/  @!P4 LEA R6, P2, R11, R40, 0x2 ;  /* 0x000000280b06c211 */ /* 0x000fe400078410ff */
[-C--:B------:R-:W-:Y:S01]  /*26270*/  @!P5 LEA.HI.X R3, R13, R41.reuse, R14, 0x2, P1 ;  /* 0x000000290d03d211 */ /* 0x080fe200008f140e */
[----:B-1----:R-:W-:Y:S01]  /*26280*/  @!P5 IMAD.MOV.U32 R4, RZ, RZ, R129 ;  /* 0x000000ffff04d224 */ /* 0x002fe200078e0081 */
[----:B------:R-:W-:Y:S01]  /*26290*/  @!P4 LEA.HI.X R7, R11, R41, R12, 0x2, P2 ;  /* 0x000000290b07c211 */ /* 0x000fe200010f140c */
[----:B------:R-:W-:-:S05]  /*262a0*/  @!P5 IMAD.MOV.U32 R5, RZ, RZ, R131 ;  /* 0x000000ffff05d224 */ /* 0x000fca00078e0083 */
        /* <DEDUP_REMOVED lines=9> */
.L_x_3261:
[----:B------:R-:W0:Y:S01]  /*26340*/  LDL.LU R4, [R1+0x68] ;  /* 0x0000680001047983 */ /* 0x000e220000300800 */
[----:B------:R-:W-:Y:S01]  /*26350*/  ULDC.64 UR6, c[0x0][0xc08] ;  /* 0x0003020000067ab9 */ /* 0x000fe20000000a00 */
[----:B------:R-:W-:Y:S02]  /*26360*/  ULDC.64 UR4, c[0x0][0xc00] ;  /* 0x0003000000047ab9 */ /* 0x000fe40000000a00 */
[----:B------:R-:W2:Y:S01]  /*26370*/  LDL.LU R0, [R1+0x6c] ;  /* 0x00006c0001007983 */ /* 0x000ea20000300800 */
[----:B------:R-:W-:Y:S02]  /*26380*/  ISETP.NE.U32.AND P1, PT, RZ, UR6, PT ;  /* 0x00000006ff007c0c */ /* 0x000fe4000bf25070 */
[----:B------:R-:W-:Y:S01]  /*26390*/  ISETP.NE.U32.AND P0, PT, RZ, UR4, PT ;  /* 0x00000004ff007c0c */ /* 0x000fe2000bf05070 */
[----:B------:R-:W3:Y:S01]  /*263a0*/  LDL R6, [R1+0x64] ;  /* 0x0000640001067983 */ /* 0x000ee20000100800 */
[----:B------:R-:W-:Y:S02]  /*263b0*/  ISETP.NE.AND.EX P1, PT, RZ, UR7, PT, P1 ;  /* 0x00000007ff007c0c */ /* 0x000fe4000bf25310 */
[----:B------:R-:W-:-:S02]  /*263c0*/  ISETP.NE.AND.EX P0, PT, RZ, UR5, PT, P0 ;  /* 0x00000005ff007c0c */ /* 0x000fc4000bf05300 */
[----:B------:R-:W-:Y:S01]  /*263d0*/  MOV R15, RZ ;  /* 0x000000ff000f7202 */ /* 0x000fe20000000f00 */
[----:B------:R-:W1:Y:S01]  /*263e0*/  S2R R28, SR_TID.X ;  /* 0x00000000001c7919 */ /* 0x000e620000002100 */
[----:B0-----:R-:W-:Y:S01]  /*263f0*/  IADD3 R2, P2, R4, UR4, RZ ;  /* 0x0000000404027c10 */ /* 0x001fe2000ff5e0ff */
[----:B------:R-:W-:-:S03]  /*26400*/  ULDC UR4, c[0x0][0xa88] ;  /* 0x0002a20000047ab9 */ /* 0x000fc60000000800 */
[----:B--2---:R-:W-:-:S03]  /*26410*/  IADD3.X R3, R0, UR5, RZ, P2, !PT ;  /* 0x0000000500037c10 */ /* 0x004fc600097fe4ff */
[----:B------:R-:W-:Y:S01]  /*26420*/  @P1 IADD3 R4, P2, R4, UR6, RZ ;  /* 0x0000000604041c10 */ /* 0x000fe2000ff5e0ff */
[----:B------:R-:W-:Y:S01]  /*26430*/  IMAD.U32 R20, RZ, RZ, UR4 ;  /* 0x00000004ff147e24 */ /* 0x000fe2000f8e00ff */
[----:B------:R0:W5:Y:S02]  /*26440*/  @P0 LDG.E R15, desc[UR42][R2.64] ;  /* 0x0000002a020f0981 */ /* 0x000164000c1e1900 */
[----:B------:R-:W-:-:S05]  /*26450*/  @P1 IADD3.X R5, R0, UR7, RZ, P2, !PT ;  /* 0x0000000700051c10 */ /* 0x000fca00097fe4ff */
[----:B------:R0:W5:Y:S01]  /*26460*/  @P1 LDG.E R20, desc[UR42][R4.64] ;  /* 0x0000002a04141981 */ /* 0x000162000c1e1900 */
[----:B-1----:R-:W-:Y:S01]  /*26470*/  VIADD R0, R28, 0xffffff80 ;  /* 0xffffff801c007836 */ /* 0x002fe20000000000 */
[----:B---3--:R-:W-:-:S04]  /*26480*/  ISETP.GT.AND P2, PT, R6, 0x1, PT ;  /* 0x000000010600780c */ /* 0x008fc80003f44270 */
[----:B------:R-:W-:Y:S01]  /*26490*/  ISETP.GT.AND P3, PT, R0, 0x7f, PT ;  /* 0x0000007f0000780c */ /* 0x000fe20003f64270 */
[----:B------:R-:W-:-:S12]  /*264a0*/  @P1 BRA `(.L_x_3280) ;  /* 0x0000000000101947 */ /* 0x000fd80003800000 */
[----:B------:R-:W-:Y:S05]  /*264b0*/  @!P0 BRA `(.L_x_3280) ;  /* 0x00000000000c8947 */ /* 0x000fea0003800000 */
[----:B0-----:R-:W2:Y:S04]  /*264c0*/  LDG.E R5, desc[UR42][R2.64] ;  /* 0x0000002a02057981 */ /* 0x001ea8000c1e1900 */
[----:B-----5:R-:W2:Y:S02]  /*264d0*/  LDG.E R20, desc[UR42][R2.64+0x4] ;  /* 0x0000042a02147981 */ /* 0x020ea4000c1e1900 */
[----:B--2---:R-:W-:-:S07]  /*264e0*/  IMAD.IADD R20, R20, 0x1, -R5 ;  /* 0x0000000114147824 */ /* 0x004fce00078e0a05 */
.L_x_3280:
[----:B0-----:R-:W2:Y:S04]  /*264f0*/  LDL.LU R2, [R1+0x5c] ;  /* 0x00005c0001027983 */ /* 0x001ea80000300800 */
        /* <DEDUP_REMOVED lines=8> */
[----:B0-----:R-:W-:Y:S01]  /*26580*/  IMAD R0, R20, R29, RZ ;  /* 0x0000001d14007224 */ /* 0x001fe200078e02ff */
[----:B--2---:R-:W-:-:S04]  /*26590*/  IADD3 R27, R2, -0x80, R28 ;  /* 0xffffff80021b7810 */ /* 0x004fc80007ffe01c */
        /* <DEDUP_REMOVED lines=46> */
.L_x_3282:
[----:B------:R-:W-:Y:S05]  /*26880*/  BSYNC B1 ;  /* 0x0000000000017941 */ /* 0x000fea0003800000 */
.L_x_3281:
[----:B------:R-:W-:Y:S05]  /*26890*/  @P2 BRA `(.L_x_3275) ;  /* 0x0000000800a02947 */ /* 0x000fea0003800000 */
[----:B0-----:R-:W2:Y:S01]  /*268a0*/  LDL.LU R8, [R1+0x2c] ;  /* 0x00002c0001087983 */ /* 0x001ea20000300800 */
[----:B------:R-:W0:Y:S01]  /*268b0*/  LDC R9, c[0x0][0xbe8] ;  /* 0x0002fa00ff097b82 */ /* 0x000e220000000800 */
        /* <DEDUP_REMOVED lines=17> */
[----:B------:R-:W-:-:S06]  /*269d0*/  IMAD.WIDE.U32 R2, R25, UR4, R2 ;  /* 0x0000000419027c25 */ /* 0x000fcc000f8e0002 */
[----:B------:R-:W0:Y:S08]  /*269e0*/  @P0 LDC R7, c[0x0][0xbec] ;  /* 0x0002fb00ff070b82 */ /* 0x000e300000000800 */
[----:B------:R-:W1:Y:S01]  /*269f0*/  @P0 LDC R11, c[0x0][0xbf0] ;  /* 0x0002fc00ff0b0b82 */ /* 0x000e620000000800 */
[----:B--2---:R-:W-:Y:S01]  /*26a00*/  IADD3 R6, R8, R0, RZ ;  /* 0x0000000008067210 */ /* 0x004fe20007ffe0ff */
[----:B------:R-:W-:-:S04]  /*26a10*/  IMAD.IADD R10, R220, 0x1, R8 ;  /* 0x00000001dc0a7824 */ /* 0x000fc800078e0208 */
[----:B0-----:R-:W-:-:S04]  /*26a20*/  @P0 IMAD.HI.U32 R0, R6, R7, RZ ;  /* 0x0000000706000227 */ /* 0x001fc800078e00ff */
[----:B------:R-:W-:Y:S01]  /*26a30*/  IMAD.MOV.U32 R5, RZ, RZ, R6 ;  /* 0x000000ffff057224 */ /* 0x000fe200078e0006 */
[----:B-1----:R-:W-:Y:S01]  /*26a40*/  @P0 SHF.R.U32.HI R5, RZ, R11, R0 ;  /* 0x0000000bff050219 */ /* 0x002fe20000011600 */
[----:B------:R-:W-:Y:S01]  /*26a50*/  IMAD R7, R25, UR5, R4 ;  /* 0x0000000519077c24 */ /* 0x000fe2000f8e0204 */
[----:B------:R-:W-:Y:S02]  /*26a60*/  ULDC.64 UR4, c[0x0][0xae0] ;  /* 0x0002b80000047ab9 */ /* 0x000fe40000000a00 */
[----:B------:R-:W-:Y:S01]  /*26a70*/  SHF.R.S32.HI R0, RZ, 0x1f, R5 ;  /* 0x0000001fff007819 */ /* 0x000fe20000011405 */
[----:B------:R-:W-:Y:S02]  /*26a80*/  IMAD.IADD R3, R3, 0x1, R7 ;  /* 0x0000000103037824 */ /* 0x000fe400078e0207 */
[----:B------:R-:W-:Y:S02]  /*26a90*/  IMAD.MOV R7, RZ, RZ, -R5 ;  /* 0x000000ffff077224 */ /* 0x000fe400078e0a05 */
[----:B------:R-:W-:-:S02]  /*26aa0*/  IMAD R0, R0, UR4, RZ ;  /* 0x0000000400007c24 */ /* 0x000fc4000f8e02ff */
[----:B------:R-:W-:Y:S02]  /*26ab0*/  IMAD R7, R9, R7, R6 ;  /* 0x0000000709077224 */ /* 0x000fe400078e0206 */
[----:B------:R-:W-:-:S04]  /*26ac0*/  IMAD.WIDE.U32 R2, R5, UR4, R2 ;  /* 0x0000000405027c25 */ /* 0x000fc8000f8e0002 */
        /* <DEDUP_REMOVED lines=15> */
.L_x_3690:
        /* <DEDUP_REMOVED lines=12> */
[CC--:B--2---:R-:W-:Y:S02]  /*26c80*/  @!P3 LEA R8, P5, R18.reuse, R14.reuse, 0x1 ;  /* 0x0000000e1208b211 */ /* 0x0c4fe400078a08ff */
        /* <DEDUP_REMOVED lines=13> */
.L_x_3285:
[----:B------:R-:W-:Y:S05]  /*26d60*/  BSYNC B1 ;  /* 0x0000000000017941 */ /* 0x000fea0003800000 */
.L_x_3284:
[----:B------:R-:W-:-:S03]  /*26d70*/  UMOV UR4, 0xffffffff ;  /* 0xffffffff00047882 */ /* 0x000fc60000000000 */
[----:B------:R-:W-:Y:S05]  /*26d80*/  BRA.DIV UR4, `(.L_x_3286) ;  /* 0x000000fa04007947 */ /* 0x000fea000b800000 */
[----:B-1----:R1:W3:Y:S04]  /*26d90*/  SHFL.IDX PT, R0, R3, 0x1, 0x181f ;  /* 0x00381f0003007f89 */ /* 0x0022e800000e0000 */
[----:B--2---:R1:W2:Y:S02]  /*26da0*/  SHFL.IDX PT, R14, R2, 0x1, 0x181f ;  /* 0x00381f00020e7f89 */ /* 0x0042a400000e0000 */
.L_x_3694:
        /* <DEDUP_REMOVED lines=12> */
[CC--:B--2---:R-:W-:Y:S02]  /*26e70*/  @!P3 LEA R8, P5, R18.reuse, R14.reuse, 0x1 ;  /* 0x0000000e1208b211 */ /* 0x0c4fe400078a08ff */
        /* <DEDUP_REMOVED lines=13> */
.L_x_3288:
[----:B------:R-:W-:Y:S05]  /*26f50*/  BSYNC B1 ;  /* 0x0000000000017941 */ /* 0x000fea0003800000 */
.L_x_3287:
[----:B------:R-:W-:-:S03]  /*26f60*/  UMOV UR4, 0xffffffff ;  /* 0xffffffff00047882 */ /* 0x000fc60000000000 */
[----:B------:R-:W-:Y:S05]  /*26f70*/  BRA.DIV UR4, `(.L_x_3289) ;  /* 0x000000f604cc7947 */ /* 0x000fea000b800000 */
[----:B---3--:R3:W4:Y:S04]  /*26f80*/  SHFL.IDX PT, R0, R3, 0x2, 0x181f ;  /* 0x00581f0003007f89 */ /* 0x00872800000e0000 */
[----:B--2---:R3:W2:Y:S02]  /*26f90*/  SHFL.IDX PT, R14, R2, 0x2, 0x181f ;  /* 0x00581f00020e7f89 */ /* 0x0046a400000e0000 */
.L_x_3698:
[----:B------:R-:W-:Y:S01]  /*26fa0*/  IADD3 R4, R10, 0x40, RZ ;  /* 0x000000400a047810 */ /* 0x000fe20007ffe0ff */
[----:B------:R-:W-:Y:S03]  /*26fb0*/  BSSY B1, `(.L_x_3290) ;  /* 0x0000019000017945 */ /* 0x000fe60003800000 */
[----:B------:R-:W-:-:S13]  /*26fc0*/  ISETP.GE.AND P0, PT, R4, R21, PT ;  /* 0x000000150400720c */ /* 0x000fda0003f06270 */
[----:B------:R-:W-:Y:S05]  /*26fd0*/  @P0 BRA `(.L_x_3291) ;  /* 0x0000000000580947 */ /* 0x000fea0003800000 */
[----:B------:R-:W5:Y:S01]  /*26fe0*/  LDL R13, [R1+0x3c] ;  /* 0x00003c00010d7983 */ /* 0x000f620000100800 */
[----:B------:R-:W-:-:S03]  /*26ff0*/  ULDC UR4, c[0x0][0xac8] ;  /* 0x0002b20000047ab9 */ /* 0x000fc60000000800 */
[----:B------:R-:W3:Y:S04]  /*27000*/  LDL R11, [R1+0x40] ;  /* 0x00004000010b7983 */ /* 0x000ee80000100800 */
[----:B------:R-:W3:Y:S04]  /*27010*/  LDL R15, [R1+0x60] ;  /* 0x00006000010f7983 */ /* 0x000ee80000100800 */
[----:B------:R-:W3:Y:S04]  /*27020*/  LDL R20, [R1+0x7c] ;  /* 0x00007c0001147983 */ /* 0x000ee80000100800 */
[----:B------:R-:W3:Y:S01]  /*27030*/  LDL R12, [R1+0x78] ;  /* 0x00007800010c7983 */ /* 0x000ee20000100800 */
[----:B------:R-:W-:-:S02]  /*27040*/  ISETP.GE.AND P3, PT, R18, UR4, PT ;  /* 0x0000000412007c0c */ /* 0x000fc4000bf66270 */
[----:B------:R-:W-:-:S11]  /*27050*/  ISETP.GE.AND P2, PT, R219, UR4, PT ;  /* 0x00000004db007c0c */ /* 0x000fd6000bf46270 */
[CC--:B--2---:R-:W-:Y:S02]  /*27060*/  @!P3 LEA R8, P5, R18.reuse, R14.reuse, 0x1 ;  /* 0x0000000e1208b211 */ /* 0x0c4fe400078a08ff */
[----:B------:R-:W-:Y:S02]  /*27070*/  @!P2 LEA R6, P4, R219, R14, 0x1 ;  /* 0x0000000edb06a211 */ /* 0x000fe400078808ff */
[----:B----4-:R-:W-:-:S05]  /*27080*/  @!P3 LEA.HI.X R9, R18, R0, R19, 0x1, P5 ;  /* 0x000000001209b211 */ /* 0x010fca00028f0c13 */
[----:B------:R2:W-:Y:S01]  /*27090*/  @!P3 ST.E.128 desc[UR42][R8.64], RZ ;  /* 0x000000ff0800b985 */ /* 0x0005e2000c101d2a */
[----:B-----5:R-:W-:Y:S02]  /*270a0*/  ISETP.GE.AND P1, PT, R13, UR4, PT ;  /* 0x000000040d007c0c */ /* 0x020fe4000bf26270 */
[----:B---3--:R-:W-:Y:S02]  /*270b0*/  ISETP.GE.AND P0, PT, R11, UR4, PT ;  /* 0x000000040b007c0c */ /* 0x008fe4000bf06270 */
        /* <DEDUP_REMOVED lines=8> */
.L_x_3291:
[----:B------:R-:W-:Y:S05]  /*27140*/  BSYNC B1 ;  /* 0x0000000000017941 */ /* 0x000fea0003800000 */
.L_x_3290:
[----:B------:R-:W-:-:S03]  /*27150*/  UMOV UR4, 0xffffffff ;  /* 0xffffffff00047882 */ /* 0x000fc60000000000 */
[----:B------:R-:W-:Y:S05]  /*27160*/  BRA.DIV UR4, `(.L_x_3292) ;  /* 0x000000f604987947 */ /* 0x000fea000b800000 */
[----:B----4-:R4:W0:Y:S04]  /*27170*/  SHFL.IDX PT, R0, R3, 0x3, 0x181f ;  /* 0x00781f0003007f89 */ /* 0x01082800000e0000 */
[----:B--2---:R4:W2:Y:S02]  /*27180*/  SHFL.IDX PT, R14, R2, 0x3, 0x181f ;  /* 0x00781f00020e7f89 */ /* 0x0048a400000e0000 */
.L_x_3702:
[----:B01-34-:R-:W-:-:S05]  /*27190*/  VIADD R2, R10, 0x60 ;  /* 0x000000600a027836 */ /* 0x01bfca0000000000 */
        /* <DEDUP_REMOVED lines=12> */
[----:B------:R-:W-:-:S05]  /*27260*/  @!P3 LEA.HI.X R3, R18, R0, R19, 0x1, P5 ;  /* 0x000000001203b211 */ /* 0x000fca00028f0c13 */
[----:B------:R0:W-:Y:S01]  /*27270*/  @!P3 ST.E.128 desc[UR42][R2.64], RZ ;  /* 0x000000ff0200b985 */ /* 0x0001e2000c101d2a */
[----:B---3--:R-:W-:Y:S02]  /*27280*/  ISETP.GE.AND P1, PT, R11, UR4, PT ;  /* 0x000000040b007c0c */ /* 0x008fe4000bf26270 */
[----:B----4-:R-:W-:Y:S02]  /*27290*/  ISETP.GE.AND P0, PT, R8, UR4, PT ;  /* 0x0000000408007c0c */ /* 0x010fe4000bf06270 */
[----:B-----5:R-:W-:-:S09]  /*272a0*/  @!P2 LEA.HI.X R5, R219, R0, R13, 0x1, P4 ;  /* 0x00000000db05a211 */ /* 0x020fd200020f0c0d */
[CC--:B------:R-:W-:Y:S02]  /*272b0*/  @!P1 LEA R6, P5, R11.reuse, R14.reuse, 0x1 ;  /* 0x0000000e0b069211 */ /* 0x0c0fe400078a08ff */
[C---:B------:R-:W-:Y:S02]  /*272c0*/  @!P0 LEA R14, P4, R8.reuse, R14, 0x1 ;  /* 0x0000000e080e8211 */ /* 0x040fe400078808ff */
[-C--:B------:R-:W-:Y:S02]  /*272d0*/  @!P1 LEA.HI.X R7, R11, R0.reuse, R12, 0x1, P5 ;  /* 0x000000000b079211 */ /* 0x080fe400028f0c0c */
[----:B------:R-:W-:Y:S01]  /*272e0*/  @!P0 LEA.HI.X R15, R8, R0, R9, 0x1, P4 ;  /* 0x00000000080f8211 */ /* 0x000fe200020f0c09 */
[----:B------:R0:W-:Y:S04]  /*272f0*/  @!P2 ST.E.128 desc[UR42][R4.64], RZ ;  /* 0x000000ff0400a985 */ /* 0x0001e8000c101d2a */
[----:B------:R0:W-:Y:S04]  /*27300*/  @!P1 ST.E.128 desc[UR42][R6.64], RZ ;  /* 0x000000ff06009985 */ /* 0x0001e8000c101d2a */
[----:B------:R0:W-:Y:S02]  /*27310*/  @!P0 ST.E.128 desc[UR42][R14.64], RZ ;  /* 0x000000ff0e008985 */ /* 0x0001e4000c101d2a */
.L_x_3275:
[----:B------:R-:W-:Y:S05]  /*27320*/  BSYNC B0 ;  /* 0x0000000000007941 */ /* 0x000fea0003800000 */
.L_x_3260:
[----:B------:R-:W-:Y:S02]  /*27330*/  ULDC UR4, c[0x0][0xc3c] ;  /* 0x00030f0000047ab9 */ /* 0x000fe40000000800 */
[----:B------:R-:W-:-:S13]  /*27340*/  ISETP.GE.AND P0, PT, R35, UR4, PT ;  /* 0x0000000423007c0c */ /* 0x000fda000bf06270 */
[----:B------:R-:W-:Y:S05]  /*27350*/  @!P0 BRA `(.L_x_3293) ;  /* 0xfffffda400c08947 */ /* 0x000fea000383ffff */
[----:B------:R-:W-:Y:S05]  /*27360*/  BRA `(.L_x_3057) ;  /* 0x0000008c00387947 */ /* 0x000fea0003800000 */
.L_x_3055:
        /* <DEDUP_REMOVED lines=50> */
[----:B------:R-:W0:Y:S02]  /*27690*/  SHFL.IDX PT, R6, R5, 0x1f, 0x1f ;  /* 0x03e01f0005067f89 */ /* 0x000e2400000e0000 */
[----:B0-----:R-:W-:-:S05]  /*276a0*/  IMAD R6, R6, UR5, RZ ;  /* 0x0000000506067c24 */ /* 0x001fca000f8e02ff */
[----:B---3--:R-:W-:Y:S01]  /*276b0*/  ISETP.GT.AND P6, PT, R6, UR6, PT ;  /* 0x0000000606007c0c */ /* 0x008fe2000bfc4270 */
[----:B------:R-:W-:-:S12]  /*276c0*/  IMAD.MOV.U32 R3, RZ, RZ, R6 ;  /* 0x000000ffff037224 */ /* 0x000fd800078e0006 */
[----:B------:R-:W-:Y:S05]  /*276d0*/  @P6 BRA `(.L_x_3295) ;  /* 0x0000000000a06947 */ /* 0x000fea0003800000 */
[----:B------:R-:W-:Y:S01]  /*276e0*/  IMAD.MOV.U32 R6, RZ, RZ, R3 ;  /* 0x000000ffff067224 */ /* 0x000fe200078e0003 */
[----:B------:R-:W-:Y:S01]  /*276f0*/  UMOV UR4, URZ ;  /* 0x0000003f00047c82 */ /* 0x000fe20008000000 */
[----:B------:R-:W-:-:S05]  /*27700*/  ULDC UR5, c[0x0][0xc38] ;  /* 0x00030e0000057ab9 */ /* 0x000fca0000000800 */
.L_x_3297:
        /* <DEDUP_REMOVED lines=37> */
.L_x_3295:
        /* <DEDUP_REMOVED lines=13> */
.L_x_3298:
[----:B-1----:R-:W-:Y:S01]  /*27a30*/  IMAD R16, R16, UR5, R3 ;  /* 0x0000000510107c24 */ /* 0x002fe2000f8e0203 */
[----:B------:R-:W-:-:S04]  /*27a40*/  IADD3 R19, R19, UR4, RZ ;  /* 0x0000000413137c10 */ /* 0x000fc8000fffe0ff */
[----:B0-----:R-:W-:Y:S01]  /*27a50*/  IADD3 R5, -R16, UR6, RZ ;  /* 0x0000000610057c10 */ /* 0x001fe2000fffe1ff */
[----:B------:R-:W-:Y:S06]  /*27a60*/  @!P1 BRA `(.L_x_3299) ;  /* 0x0000000000e89947 */ /* 0x000fec0003800000 */
[-C--:B--2---:R-:W-:Y:S02]  /*27a70*/  IABS R12, R0.reuse ;  /* 0x00000000000c7213 */ /* 0x084fe40000000000 */
[----:B------:R-:W-:Y:S02]  /*27a80*/  IABS R4, R9 ;  /* 0x0000000900047213 */ /* 0x000fe40000000000 */
[----:B------:R-:W0:Y:S01]  /*27a90*/  I2F.RP R6, R12 ;  /* 0x0000000c00067306 */ /* 0x000e220000209400 */
[----:B------:R-:W-:-:S07]  /*27aa0*/  IABS R10, R0 ;  /* 0x00000000000a7213 */ /* 0x000fce0000000000 */
[----:B------:R-:W1:Y:S08]  /*27ab0*/  I2F.RP R8, R4 ;  /* 0x0000000400087306 */ /* 0x000e700000209400 */
[----:B0-----:R-:W0:Y:S08]  /*27ac0*/  MUFU.RCP R6, R6 ;  /* 0x0000000600067308 */ /* 0x001e300000001000 */
[----:B-1----:R-:W-:Y:S01]  /*27ad0*/  MUFU.RCP R8, R8 ;  /* 0x0000000800087308 */ /* 0x002fe20000001000 */
        /* <DEDUP_REMOVED lines=19> */
[----:B------:R-:W-:Y:S01]  /*27c10*/  @P0 IADD3 R2, R2, 0x1, RZ ;  /* 0x0000000102020810 */ /* 0x000fe20007ffe0ff */
[----:B0-----:R-:W-:-:S04]  /*27c20*/  IMAD.MOV R11, RZ, RZ, -R3 ;  /* 0x000000ffff0b7224 */ /* 0x001fc800078e0a03 */
[----:B------:R-:W-:Y:S01]  /*27c30*/  IMAD.MOV.U32 R8, RZ, RZ, R2 ;  /* 0x000000ffff087224 */ /* 0x000fe200078e0002 */
[----:B------:R-:W-:Y:S01]  /*27c40*/  IABS R2, R9 ;  /* 0x0000000900027213 */ /* 0x000fe20000000000 */
[----:B------:R-:W-:Y:S02]  /*27c50*/  IMAD R11, R11, R4, RZ ;  /* 0x000000040b0b7224 */ /* 0x000fe400078e02ff */
[----:B------:R-:W-:Y:S01]  /*27c60*/  @!P2 IMAD.MOV R8, RZ, RZ, -R8 ;  /* 0x000000ffff08a224 */ /* 0x000fe200078e0a08 */
[----:B------:R-:W-:Y:S01]  /*27c70*/  @!P1 LOP3.LUT R8, RZ, R0, RZ, 0x33, !PT ;  /* 0x00000000ff089212 */ /* 0x000fe200078e33ff */
[----:B------:R-:W-:Y:S02]  /*27c80*/  IMAD.MOV R10, RZ, RZ, -R2 ;  /* 0x000000ffff0a7224 */ /* 0x000fe400078e0a02 */
[----:B------:R-:W-:Y:S01]  /*27c90*/  IMAD.MOV.U32 R2, RZ, RZ, RZ ;  /* 0x000000ffff027224 */ /* 0x000fe200078e00ff */
[----:B------:R-:W-:-:S03]  /*27ca0*/  IABS R6, R8 ;  /* 0x0000000800067213 */ /* 0x000fc60000000000 */
[----:B------:R-:W-:-:S04]  /*27cb0*/  IMAD.HI.U32 R2, R3, R11, R2 ;  /* 0x0000000b03027227 */ /* 0x000fc800078e0002 */
[----:B------:R-:W-:Y:S02]  /*27cc0*/  IMAD.MOV.U32 R3, RZ, RZ, R6 ;  /* 0x000000ffff037224 */ /* 0x000fe400078e0006 */
[----:B------:R-:W-:Y:S02]  /*27cd0*/  IMAD.MOV.U32 R6, RZ, RZ, R10 ;  /* 0x000000ffff067224 */ /* 0x000fe400078e000a */
        /* <DEDUP_REMOVED lines=19> */
.L_x_3299:
        /* <DEDUP_REMOVED lines=10> */
[----:B0-----:R-:W-:-:S06]  /*27eb0*/  IADD3 R8, R6, 0xffffffe, RZ ;  /* 0x0ffffffe06087810 */ /* 0x001fcc0007ffe0ff */
        /* <DEDUP_REMOVED lines=18> */
[----:B------:R-:W-:-:S03]  /*27fe0*/  IMAD.MOV R2, RZ, RZ, -R2 ;  /* 0x000000ffff027224 */ /* 0x000fc600078e0a02 */
[----:B------:R-:W-:Y:S01]  /*27ff0*/  IADD3 R3, -R13, RZ, RZ ;  /* 0x000000ff0d037210 */ /* 0x000fe20007ffe1ff */
        /* <DEDUP_REMOVED lines=19> */
[----:B------:R-:W-:Y:S01]  /*28130*/  @!P1 IMAD.IADD R3, R3, 0x1, -R8 ;  /* 0x0000000103039824 */ /* 0x000fe200078e0a08 */
[----:B------:R-:W-:Y:S02]  /*28140*/  @!P1 IADD3 R2, R2, 0x1, RZ ;  /* 0x0000000102029810 */ /* 0x000fe40007ffe0ff */
        /* <DEDUP_REMOVED lines=9> */
.L_x_3300:
[----:B------:R-:W-:-:S05]  /*281e0*/  LOP3.LUT R17, RZ, R2, RZ, 0x33, !PT ;  /* 0x00000002ff117212 */ /* 0x000fca00078e33ff */
[----:B------:R-:W-:Y:S01]  /*281f0*/  IMAD.IADD R17, R0, 0x1, R17 ;  /* 0x0000000100117824 */ /* 0x000fe200078e0211 */
[----:B------:R-:W-:Y:S06]  /*28200*/  BRA `(.L_x_3301) ;  /* 0x00000000000c7947 */ /* 0x000fec0003800000 */
.L_x_3296:
[----:B------:R-:W-:Y:S02]  /*28210*/  IMAD.MOV.U32 R17, RZ, RZ, RZ ;  /* 0x000000ffff117224 */ /* 0x000fe400078e00ff */
[----:B------:R-:W-:Y:S02]  /*28220*/  IMAD.U32 R16, RZ, RZ, UR6 ;  /* 0x00000006ff107e24 */ /* 0x000fe4000f8e00ff */
[----:B------:R-:W-:-:S07]  /*28230*/  IMAD.MOV.U32 R18, RZ, RZ, RZ ;  /* 0x000000ffff127224 */ /* 0x000fce00078e00ff */
.L_x_3301:
[----:B------:R-:W-:-:S13]  /*28240*/  ISETP.NE.AND P0, PT, R7, RZ, PT ;  /* 0x000000ff0700720c */ /* 0x000fda0003f05270 */
[----:B------:R-:W0:Y:S01]  /*28250*/  @!P0 S2R R3, SR_CgaCtaId ;  /* 0x0000000000038919 */ /* 0x000e220000008800 */
[----:B------:R-:W-:-:S04]  /*28260*/  @!P0 MOV R0, 0x400 ;  /* 0x0000040000008802 */ /* 0x000fc80000000f00 */
[----:B0-----:R-:W-:-:S05]  /*28270*/  @!P0 LEA R0, R3, R0, 0x18 ;  /* 0x0000000003008211 */ /* 0x001fca00078ec0ff */
[----:B------:R2:W-:Y:S01]  /*28280*/  @!P0 STS.128 [R0+0x388d0], R16 ;  /* 0x0388d01000008388 */ /* 0x0005e20000000c00 */
[----:B------:R-:W-:Y:S06]  /*28290*/  BAR.ARV 0x5, 0x180 ;  /* 0x0146000000007b1d */ /* 0x000fec0000002000 */
.L_x_3294:
[----:B------:R3:W-:Y:S01]  /*282a0*/  STL [R1+0x28], RZ ;  /* 0x000028ff01007387 */ /* 0x0007e20000100800 */
[----:B------:R-:W-:Y:S01]  /*282b0*/  ULDC UR4, c[0x0][0xc3c] ;  /* 0x00030f0000047ab9 */ /* 0x000fe20000000800 */
[----:B------:R-:W-:Y:S01]  /*282c0*/  MOV R32, 0x1 ;  /* 0x0000000100207802 */ /* 0x000fe20000000f00 */
[----:B------:R-:W-:Y:S01]  /*282d0*/  IMAD.MOV.U32 R28, RZ, RZ, RZ ;  /* 0x000000ffff1c7224 */ /* 0x000fe200078e00ff */
[----:B-1----:R-:W-:-:S13]  /*282e0*/  ISETP.GE.AND P0, PT, R19, UR4, PT ;  /* 0x0000000413007c0c */ /* 0x002fda000bf06270 */
[----:B---3--:R-:W-:Y:S05]  /*282f0*/  @P0 BRA `(.L_x_3302) ;  /* 0x0000007800580947 */ /* 0x008fea0003800000 */
[----:B------:R-:W1:Y:S01]  /*28300*/  S2R R11, SR_TID.X ;  /* 0x00000000000b7919 */ /* 0x000e620000002100 */
[----:B------:R-:W3:Y:S01]  /*28310*/  S2UR UR4, SR_CgaCtaId ;  /* 0x00000000000479c3 */ /* 0x000ee20000008800 */
[----:B------:R-:W-:Y:S01]  /*28320*/  MOV R22, 0x400 ;  /* 0x0000040000167802 */ /* 0x000fe20000000f00 */
[----:B------:R-:W-:Y:S01]  /*28330*/  IMAD.MOV.U32 R36, RZ, RZ, 0x40 ;  /* 0x00000040ff247424 */ /* 0x000fe200078e00ff */
[----:B------:R-:W-:Y:S01]  /*28340*/  MOV R35, 0x20 ;  /* 0x0000002000237802 */ /* 0x000fe20000000f00 */
[----:B------:R-:W-:Y:S01]  /*28350*/  BSSY B7, `(.L_x_3302) ;  /* 0x0000790000077945 */ /* 0x000fe20003800000 */
[----:B------:R-:W-:Y:S01]  /*28360*/  IMAD.MOV.U32 R33, RZ, RZ, 0x1 ;  /* 0x00000001ff217424 */ /* 0x000fe200078e00ff */
[----:B------:R-:W-:Y:S01]  /*28370*/  ULDC.64 UR40, c[0x0][0x198] ;  /* 0x0000660000287ab9 */ /* 0x000fe20000000a00 */
[----:B------:R-:W-:Y:S01]  /*28380*/  IMAD.MOV.U32 R30, RZ, RZ, RZ ;  /* 0x000000ffff1e7224 */ /* 0x000fe200078e00ff */
[----:B------:R-:W-:Y:S01]  /*28390*/  ULOP3.LUT UR39, UR36, 0x2, URZ, 0xfc, !UPT ;  /* 0x0000000224277892 */ /* 0x000fe2000f8efc3f */
[----:B------:R-:W-:Y:S01]  /*283a0*/  IMAD.MOV.U32 R28, RZ, RZ, RZ ;  /* 0x000000ffff1c7224 */ /* 0x000fe200078e00ff */
[----:B------:R-:W-:Y:S01]  /*283b0*/  ULOP3.LUT UR37, UR36, 0x1, URZ, 0xfc, !UPT ;  /* 0x0000000124257892 */ /* 0x000fe2000f8efc3f */
[----:B------:R-:W-:Y:S01]  /*283c0*/  IMAD.MOV.U32 R32, RZ, RZ, 0x1 ;  /* 0x00000001ff207424 */ /* 0x000fe200078e00ff */
[----:B------:R-:W-:Y:S01]  /*283d0*/  ULDC UR38, c[0x0][0xc] ;  /* 0x0000030000267ab9 */ /* 0x000fe20000000800 */
[C---:B-1----:R-:W-:Y:S01]  /*283e0*/  IMAD.SHL.U32 R4, R11.reuse, 0x10, RZ ;  /* 0x000000100b047824 */ /* 0x042fe200078e00ff */
[----:B------:R-:W-:Y:S01]  /*283f0*/  SHF.R.U32.HI R3, RZ, 0x1, R11 ;  /* 0x00000001ff037819 */ /* 0x000fe2000001160b */
[C---:B--2---:R-:W-:Y:S01]  /*28400*/  IMAD.SHL.U32 R0, R11.reuse, 0x80, RZ ;  /* 0x000000800b007824 */ /* 0x044fe200078e00ff */
[C---:B------:R-:W-:Y:S01]  /*28410*/  LOP3.LUT R10, R11.reuse, 0x7f, RZ, 0xc0, !PT ;  /* 0x0000007f0b0a7812 */ /* 0x040fe200078ec0ff */
[----:B------:R-:W-:Y:S01]  /*28420*/  IMAD.SHL.U32 R6, R11, 0x2, RZ ;  /* 0x000000020b067824 */ /* 0x000fe200078e00ff */
[----:B------:R-:W-:-:S02]  /*28430*/  LOP3.LUT R5, R4, 0x3f0, RZ, 0xc0, !PT ;  /* 0x000003f004057812 */ /* 0x000fc400078ec0ff */
[----:B0-----:R-:W-:Y:S01]  /*28440*/  LOP3.LUT R2, R0, 0x380, RZ, 0xc0, !PT ;  /* 0x0000038000027812 */ /* 0x001fe200078ec0ff */
[----:B------:R-:W-:Y:S01]  /*28450*/  IMAD.SHL.U32 R7, R10, 0x40, RZ ;  /* 0x000000400a077824 */ /* 0x000fe200078e00ff */
[----:B------:R-:W-:Y:S02]  /*28460*/  LOP3.LUT R9, R5, 0x70, R6, 0x78, !PT ;  /* 0x0000007005097812 */ /* 0x000fe400078e7806 */
[C---:B------:R-:W-:Y:S02]  /*28470*/  LOP3.LUT R3, R2.reuse, 0x30, R3, 0xf8, !PT ;  /* 0x0000003002037812 */ /* 0x040fe400078ef803 */
[----:B------:R-:W-:Y:S01]  /*28480*/  LOP3.LUT R5, R2, 0x10, R11, 0xf8, !PT ;  /* 0x0000001002057812 */ /* 0x000fe200078ef80b */
[----:B------:R-:W-:Y:S01]  /*28490*/  IMAD.SHL.U32 R2, R10, 0x10, RZ ;  /* 0x000000100a027824 */ /* 0x000fe200078e00ff */
[----:B------:R-:W-:Y:S02]  /*284a0*/  LOP3.LUT R6, R0, 0x400, RZ, 0xc0, !PT ;  /* 0x0000040000067812 */ /* 0x000fe400078ec0ff */
[----:B------:R-:W-:-:S02]  /*284b0*/  LOP3.LUT R3, R3, 0x70, R4, 0x78, !PT ;  /* 0x0000007003037812 */ /* 0x000fc400078e7804 */
[----:B------:R-:W-:Y:S02]  /*284c0*/  LOP3.LUT R6, R6, 0x1800, R7, 0xf8, !PT ;  /* 0x0000180006067812 */ /* 0x000fe400078ef807 */
[----:B------:R-:W-:Y:S02]  /*284d0*/  LOP3.LUT R5, R5, 0x70, R4, 0x78, !PT ;  /* 0x0000007005057812 */ /* 0x000fe400078e7804 */
[----:B------:R-:W-:Y:S02]  /*284e0*/  LOP3.LUT R8, R9, 0x400, R2, 0xf8, !PT ;  /* 0x0000040009087812 */ /* 0x000fe400078ef802 */
[----:B------:R-:W-:Y:S02]  /*284f0*/  LOP3.LUT R2, R3, 0xc00, R0, 0xf8, !PT ;  /* 0x00000c0003027812 */ /* 0x000fe400078ef800 */
[----:B------:R-:W-:Y:S02]  /*28500*/  LOP3.LUT R0, R6, R5, RZ, 0xfc, !PT ;  /* 0x0000000506007212 */ /* 0x000fe400078efcff */
[----:B------:R-:W-:Y:S01]  /*28510*/  R2P PR, R11, 0x6 ;  /* 0x000000060b007804 */ /* 0x000fe20000000000 */
[----:B------:R0:W-:Y:S01]  /*28520*/  STL [R1+0x14], R2 ;  /* 0x0000140201007387 */ /* 0x0001e20000100800 */
[----:B------:R-:W-:-:S03]  /*28530*/  LOP3.LUT R31, R4, 0x70, RZ, 0xc0, !PT ;  /* 0x00000070041f7812 */ /* 0x000fc600078ec0ff */
[----:B------:R-:W-:Y:S01]  /*28540*/  STL [R1+0xc], R8 ;  /* 0x00000c0801007387 */ /* 0x000fe20000100800 */
[----:B------:R-:W-:Y:S02]  /*28550*/  SEL R36, R36, 0xffffffc0, !P2 ;  /* 0xffffffc024247807 */ /* 0x000fe40005000000 */
[----:B------:R-:W-:Y:S01]  /*28560*/  SEL R35, R35, 0xffffffe0, !P1 ;  /* 0xffffffe023237807 */ /* 0x000fe20004800000 */
[----:B------:R3:W-:Y:S01]  /*28570*/  STL [R1+0x10], R0 ;  /* 0x0000100001007387 */ /* 0x0007e20000100800 */
[----:B0-----:R-:W-:-:S03]  /*28580*/  SHF.R.U32.HI R2, RZ, 0x3, R10 ;  /* 0x00000003ff027819 */ /* 0x001fc6000001160a */
[----:B------:R-:W-:Y:S01]  /*28590*/  STL [R1+0x28], RZ ;  /* 0x000028ff01007387 */ /* 0x000fe20000100800 */
[----:B------:R-:W-:Y:S02]  /*285a0*/  LOP3.LUT R2, R2, 0x70, R4, 0xf8, !PT ;  /* 0x0000007002027812 */ /* 0x000fe400078ef804 */
[----:B------:R-:W-:Y:S01]  /*285b0*/  LOP3.LUT R2, R31, 0x80, RZ, 0xfc, !PT ;  /* 0x000000801f027812 */ /* 0x000fe200078efcff */
[----:B---3--:R-:W-:-:S05]  /*285c0*/  IMAD.U32 R0, RZ, RZ, UR4 ;  /* 0x00000004ff007e24 */ /* 0x008fca000f8e00ff */
[----:B------:R-:W-:Y:S01]  /*285d0*/  LEA R22, R0, R22, 0x18 ;  /* 0x0000001600167211 */ /* 0x000fe200078ec0ff */
[----:B------:R0:W-:Y:S04]  /*285e0*/  STL [R1+0x8], R0 ;  /* 0x0000080001007387 */ /* 0x0001e80000100800 */
[----:B0-----:R-:W-:-:S05]  /*285f0*/  IMAD.IADD R0, R22, 0x1, R8 ;  /* 0x0000000116007824 */ /* 0x001fca00078e0208 */
[----:B------:R0:W-:Y:S02]  /*28600*/  STL [R1+0x18], R0 ;  /* 0x0000180001007387 */ /* 0x0001e40000100800 */
.L_x_3420:
[----:B-1----:R-:W1:Y:S02]  /*28610*/  LDC.64 R24, c[0x0][0xc88] ;  /* 0x00032200ff187b82 */ /* 0x002e640000000a00 */
[----:B-1----:R-:W-:-:S06]  /*28620*/  IMAD.WIDE R24, R19, 0x4, R24 ;  /* 0x0000000413187825 */ /* 0x002fcc00078e0218 */
[----:B0-----:R-:W0:Y:S01]  /*28630*/  LDG.E R24, desc[UR42][R24.64] ;  /* 0x0000002a18187981 */ /* 0x001e22000c1e1900 */
[----:B------:R-:W-:Y:S05]  /*28640*/  YIELD ;  /* 0x0000000000007946 */ /* 0x000fea0003800000 */
[----:B------:R-:W-:Y:S01]  /*28650*/  ULDC.64 UR4, c[0x0][0xa28] ;  /* 0x00028a0000047ab9 */ /* 0x000fe20000000a00 */
[----:B------:R-:W-:Y:S01]  /*28660*/  ULDC.64 UR8, c[0x0][0xa18] ;  /* 0x0002860000087ab9 */ /* 0x000fe20000000a00 */
[----:B------:R-:W-:Y:S01]  /*28670*/  ISETP.NE.U32.AND P0, PT, RZ, UR4, PT ;  /* 0x00000004ff007c0c */ /* 0x000fe2000bf05070 */
[----:B------:R-:W-:Y:S01]  /*28680*/  IMAD.MOV.U32 R10, RZ, RZ, RZ ;  /* 0x000000ffff0a7224 */ /* 0x000fe200078e00ff */
[----:B------:R-:W-:-:S02]  /*28690*/  ULDC.64 UR6, c[0x0][0xa10] ;  /* 0x0002840000067ab9 */ /* 0x000fc40000000a00 */
[----:B------:R-:W-:Y:S02]  /*286a0*/  ISETP.NE.AND.EX P0, PT, RZ, UR5, PT, P0 ;  /* 0x00000005ff007c0c */ /* 0x000fe4000bf05300 */
[----:B------:R-:W-:-:S04]  /*286b0*/  ISETP.NE.U32.AND P2, PT, RZ, UR8, PT ;  /* 0x00000008ff007c0c */ /* 0x000fc8000bf45070 */
[----:B------:R-:W-:Y:S01]  /*286c0*/  ISETP.NE.AND.EX P2, PT, RZ, UR9, PT, P2 ;  /* 0x00000009ff007c0c */ /* 0x000fe2000bf45320 */
[----:B------:R-:W-:Y:S01]  /*286d0*/  IMAD.MOV.U32 R29, RZ, RZ, RZ ;  /* 0x000000ffff1d7224 */ /* 0x000fe200078e00ff */
[----:B0--3--:R-:W-:-:S05]  /*286e0*/  SHF.R.S32.HI R0, RZ, 0x1f, R24 ;  /* 0x0000001fff007819 */ /* 0x009fca0000011418 */
[C---:B--2---:R-:W-:Y:S02]  /*286f0*/  @P0 LEA R2, P1, R24.reuse, UR4, 0x2 ;  /* 0x0000000418020c11 */ /* 0x044fe4000f8210ff */
[C---:B------:R-:W-:Y:S01]  /*28700*/  SHF.L.U32 R25, R24.reuse, 0x2, RZ ;  /* 0x0000000218197819 */ /* 0x040fe200000006ff */
[----:B------:R0:W-:Y:S01]  /*28710*/  STL [R1+0x24], R0 ;  /* 0x0000240001007387 */ /* 0x0001e20000100800 */
[C-C-:B------:R-:W-:Y:S01]  /*28720*/  @P0 LEA.HI.X R3, R24.reuse, UR5, R0.reuse, 0x2, P1 ;  /* 0x0000000518030c11 */ /* 0x140fe200088f1400 */
[----:B------:R-:W-:Y:S01]  /*28730*/  ULDC.64 UR4, c[0x0][0xa00] ;  /* 0x0002800000047ab9 */ /* 0x000fe20000000a00 */
[----:B------:R-:W-:-:S03]  /*28740*/  SHF.L.U64.HI R26, R24, 0x2, R0 ;  /* 0x00000002181a7819 */ /* 0x000fc60000010200 */
[----:B------:R1:W2:Y:S01]  /*28750*/  @P0 LDG.E R10, desc[UR42][R2.64] ;  /* 0x0000002a020a0981 */ /* 0x0002a2000c1e1900 */
[----:B------:R-:W-:Y:S02]  /*28760*/  ISETP.NE.U32.AND P0, PT, RZ, UR4, PT ;  /* 0x00000004ff007c0c */ /* 0x000fe4000bf05070 */
[----:B------:R-:W-:Y:S01]  /*28770*/  ISETP.NE.U32.AND P1, PT, RZ, UR6, PT ;  /* 0x00000006ff007c0c */ /* 0x000fe2000bf25070 */
[----:B0-----:R-:W-:Y:S01]  /*28780*/  IMAD.MOV.U32 R0, RZ, RZ, RZ ;  /* 0x000000ffff007224 */ /* 0x001fe200078e00ff */
[----:B------:R-:W-:Y:S02]  /*28790*/  ISETP.NE.AND.EX P0, PT, RZ, UR5, PT, P0 ;  /* 0x00000005ff007c0c */ /* 0x000fe4000bf05300 */
[----:B------:R-:W-:Y:S02]  /*287a0*/  ISETP.NE.AND.EX P1, PT, RZ, UR7, PT, P1 ;  /* 0x00000007ff007c0c */ /* 0x000fe4000bf25310 */
[C---:B------:R-:W-:Y:S02]  /*287b0*/  IADD3 R4, P4, R25.reuse, UR6, RZ ;  /* 0x0000000619047c10 */ /* 0x040fe4000ff9e0ff */
[----:B-1----:R-:W-:Y:S01]  /*287c0*/  IADD3 R2, P3, R25, UR4, RZ ;  /* 0x0000000419027c10 */ /* 0x002fe2000ff7e0ff */
[----:B------:R-:W-:Y:S01]  /*287d0*/  ULDC UR4, c[0x0][0x288] ;  /* 0x0000a20000047ab9 */ /* 0x000fe20000000800 */
[----:B------:R-:W-:-:S02]  /*287e0*/  IADD3.X R5, R26, UR7, RZ, P4, !PT ;  /* 0x000000071a057c10 */ /* 0x000fc4000a7fe4ff */
[C---:B------:R-:W-:Y:S02]  /*287f0*/  IADD3.X R3, R26.reuse, UR5, RZ, P3, !PT ;  /* 0x000000051a037c10 */ /* 0x040fe40009ffe4ff */
[----:B------:R-:W-:Y:S01]  /*28800*/  @P2 IADD3 R6, P3, R25, UR8, RZ ;  /* 0x0000000819062c10 */ /* 0x000fe2000ff7e0ff */
[----:B------:R-:W-:Y:S01]  /*28810*/  IMAD.U32 R8, RZ, RZ, UR4 ;  /* 0x00000004ff087e24 */ /* 0x000fe2000f8e00ff */
[----:B------:R-:W-:Y:S01]  /*28820*/  ULDC.64 UR4, c[0x0][0x418] ;  /* 0x0001060000047ab9 */ /* 0x000fe20000000a00 */
[----:B------:R-:W5:Y:S01]  /*28830*/  @P0 LDG.E R29, desc[UR42][R2.64] ;  /* 0x0000002a021d0981 */ /* 0x000f62000c1e1900 */
[----:B------:R-:W-:-:S03]  /*28840*/  @P2 IADD3.X R7, R26, UR9, RZ, P3, !PT ;  /* 0x000000091a072c10 */ /* 0x000fc60009ffe4ff */
[----:B------:R-:W5:Y:S04]  /*28850*/  @P1 LDG.E R0, desc[UR42][R4.64] ;  /* 0x0000002a04001981 */ /* 0x000f68000c1e1900 */
[----:B------:R0:W3:Y:S01]  /*28860*/  @P2 LDG.E R8, desc[UR42][R6.64] ;  /* 0x0000002a06082981 */ /* 0x0000e2000c1e1900 */
        /* <DEDUP_REMOVED lines=8> */
[----:B---3--:R0:W-:Y:S01]  /*288f0*/  STL [R1+0x1c], R8 ;  /* 0x00001c0801007387 */ /* 0x0081e20000100800 */
[----:B------:R-:W-:-:S03]  /*28900*/  IMAD.MOV.U32 R9, RZ, RZ, R8 ;  /* 0x000000ffff097224 */ /* 0x000fc600078e0008 */
[----:B--2---:R1:W-:Y:S01]  /*28910*/  STL [R1], R10 ;  /* 0x0000000a01007387 */ /* 0x0043e20000100800 */
[----:B0-----:R-:W-:Y:S01]  /*28920*/  IMAD.U32 R8, RZ, RZ, UR4 ;  /* 0x00000004ff087e24 */ /* 0x001fe2000f8e00ff */
[----:B------:R-:W-:Y:S06]  /*28930*/  @P2 BRA `(.L_x_3303) ;  /* 0x0000000000142947 */ /* 0x000fec0003800000 */
[----:B------:R-:W-:Y:S05]  /*28940*/  @!P0 BRA `(.L_x_3303) ;  /* 0x0000000000108947 */ /* 0x000fea0003800000 */
[----:B------:R-:W2:Y:S04]  /*28950*/  LDG.E R7, desc[UR42][R2.64] ;  /* 0x0000002a02077981 */ /* 0x000ea8000c1e1900 */
[----:B------:R-:W2:Y:S02]  /*28960*/  LDG.E R2, desc[UR42][R2.64+0x4] ;  /* 0x0000042a02027981 */ /* 0x000ea4000c1e1900 */
[----:B--2---:R-:W-:-:S05]  /*28970*/  IMAD.IADD R9, R2, 0x1, -R7 ;  /* 0x0000000102097824 */ /* 0x004fca00078e0a07 */
[----:B------:R0:W-:Y:S02]  /*28980*/  STL [R1+0x1c], R9 ;  /* 0x00001c0901007387 */ /* 0x0001e40000100800 */
.L_x_3303:
[----:B------:R-:W-:Y:S01]  /*28990*/  ULDC.64 UR4, c[0x0][0xa20] ;  /* 0x0002880000047ab9 */ /* 0x000fe20000000a00 */
[C---:B------:R-:W-:Y:S02]  /*289a0*/  LOP3.LUT R7, R18.reuse, 0xff000000, RZ, 0xc0, !PT ;  /* 0xff00000012077812 */ /* 0x040fe400078ec0ff */
[----:B------:R-:W-:Y:S02]  /*289b0*/  ISETP.NE.U32.AND P0, PT, RZ, UR4, PT ;  /* 0x00000004ff007c0c */ /* 0x000fe4000bf05070 */
[----:B------:R-:W-:Y:S02]  /*289c0*/  SHF.R.U32.HI R7, RZ, 0x8, R7 ;  /* 0x00000008ff077819 */ /* 0x000fe40000011607 */
[----:B------:R-:W-:Y:S02]  /*289d0*/  ISETP.NE.AND.EX P0, PT, RZ, UR5, PT, P0 ;  /* 0x00000005ff007c0c */ /* 0x000fe4000bf05300 */
[C---:B------:R-:W-:Y:S02]  /*289e0*/  LOP3.LUT R2, R18.reuse, 0xff0000, RZ, 0xc0, !PT ;  /* 0x00ff000012027812 */ /* 0x040fe400078ec0ff */
[----:B------:R-:W-:-:S02]  /*289f0*/  LOP3.LUT R18, R18, 0xffff, RZ, 0xc0, !PT ;  /* 0x0000ffff12127812 */ /* 0x000fc400078ec0ff */
[----:B------:R-:W-:Y:S02]  /*28a00*/  LEA.HI R7, R2, R7, RZ, 0x10 ;  /* 0x0000000702077211 */ /* 0x000fe400078f80ff */
[----:B------:R-:W-:-:S05]  /*28a10*/  MOV R34, R24 ;  /* 0x0000001800227202 */ /* 0x000fca0000000f00 */
[----:B------:R-:W-:Y:S05]  /*28a20*/  @!P0 BRA `(.L_x_3304) ;  /* 0x0000000000108947 */ /* 0x000fea0003800000 */
[----:B------:R-:W-:-:S04]  /*28a30*/  IADD3 R2, P0, R25, UR4, RZ ;  /* 0x0000000419027c10 */ /* 0x000fc8000ff1e0ff */
[----:B------:R-:W-:-:S05]  /*28a40*/  IADD3.X R3, R26, UR5, RZ, P0, !PT ;  /* 0x000000051a037c10 */ /* 0x000fca00087fe4ff */
[----:B------:R2:W5:Y:S01]  /*28a50*/  LDG.E R8, desc[UR42][R2.64] ;  /* 0x0000002a02087981 */ /* 0x000562000c1e1900 */
[----:B------:R-:W-:Y:S05]  /*28a60*/  BRA `(.L_x_3305) ;  /* 0x0000000000247947 */ /* 0x000fea0003800000 */
.L_x_3304:
[----:B------:R-:W-:Y:S02]  /*28a70*/  ULDC.64 UR4, c[0x0][0xa08] ;  /* 0x0002820000047ab9 */ /* 0x000fe40000000a00 */
[----:B------:R-:W-:-:S04]  /*28a80*/  ISETP.NE.U32.AND P0, PT, RZ, UR4, PT ;  /* 0x00000004ff007c0c */ /* 0x000fc8000bf05070 */
[----:B------:R-:W-:-:S13]  /*28a90*/  ISETP.NE.AND.EX P0, PT, RZ, UR5, PT, P0 ;  /* 0x00000005ff007c0c */ /* 0x000fda000bf05300 */
[----:B------:R-:W-:Y:S05]  /*28aa0*/  @!P0 BRA `(.L_x_3305) ;  /* 0x0000000000148947 */ /* 0x000fea0003800000 */
[----:B------:R-:W2:Y:S02]  /*28ab0*/  LDC.64 R2, c[0x0][0xa08] ;  /* 0x00028200ff027b82 */ /* 0x000ea40000000a00 */
[----:B--2---:R-:W-:-:S05]  /*28ac0*/  IMAD.WIDE R2, R34, 0x4, R2 ;  /* 0x0000000422027825 */ /* 0x004fca00078e0202 */
[----:B------:R-:W2:Y:S04]  /*28ad0*/  LDG.E R8, desc[UR42][R2.64] ;  /* 0x0000002a02087981 */ /* 0x000ea8000c1e1900 */
[----:B------:R-:W2:Y:S02]  /*28ae0*/  LDG.E R2, desc[UR42][R2.64+0x4] ;  /* 0x0000042a02027981 */ /* 0x000ea4000c1e1900 */
[----:B--2---:R-:W-:-:S07]  /*28af0*/  IMAD.IADD R8, R2, 0x1, -R8 ;  /* 0x0000000102087824 */ /* 0x004fce00078e0a08 */
.L_x_3305:
[----:B--2---:R-:W2:Y:S01]  /*28b00*/  @P1 LDG.E R2, desc[UR42][R4.64] ;  /* 0x0000002a04021981 */ /* 0x004ea2000c1e1900 */
[----:B------:R-:W3:Y:S03]  /*28b10*/  LDC R3, c[0x0][0x448] ;  /* 0x00011200ff037b82 */ /* 0x000ee60000000800 */
[----:B------:R4:W2:Y:S01]  /*28b20*/  @P1 LDG.E R5, desc[UR42][R4.64+0x4] ;  /* 0x0000042a04051981 */ /* 0x0008a2000c1e1900 */
[----:B------:R-:W-:Y:S01]  /*28b30*/  BSSY B0, `(.L_x_3306) ;  /* 0x0000037000007945 */ /* 0x000fe20003800000 */
[----:B------:R-:W-:Y:S02]  /*28b40*/  LOP3.LUT R37, R7, 0xff, RZ, 0xc0, !PT ;  /* 0x000000ff07257812 */ /* 0x000fe400078ec0ff */
[----:B---3--:R-:W-:-:S13]  /*28b50*/  ISETP.NE.AND P0, PT, R3, 0x1, PT ;  /* 0x000000010300780c */ /* 0x008fda0003f05270 */
[----:B----4-:R-:W3:Y:S08]  /*28b60*/  @P0 LDC R4, c[0x0][0x44c] ;  /* 0x00011300ff040b82 */ /* 0x010ef00000000800 */
[----:B------:R-:W4:Y:S01]  /*28b70*/  @P0 LDC R3, c[0x0][0x450] ;  /* 0x00011400ff030b82 */ /* 0x000f220000000800 */
[----:B--2---:R-:W-:Y:S02]  /*28b80*/  @P1 IMAD.IADD R6, R5, 0x1, -R2 ;  /* 0x0000000105061824 */ /* 0x004fe400078e0a02 */
[----:B------:R-:W-:-:S02]  /*28b90*/  IMAD.SHL.U32 R2, R17, 0x80, RZ ;  /* 0x0000008011027824 */ /* 0x000fc400078e00ff */
[----:B-----5:R-:W-:Y:S02]  /*28ba0*/  IMAD.IADD R5, R8, 0x1, -R10 ;  /* 0x0000000108057824 */ /* 0x020fe400078e0a0a */
[----:B------:R-:W-:Y:S02]  /*28bb0*/  VIADD R2, R2, 0x7f ;  /* 0x0000007f02027836 */ /* 0x000fe40000000000 */
[----:B------:R-:W-:Y:S02]  /*28bc0*/  IMAD.IADD R27, R5, 0x1, R6 ;  /* 0x00000001051b7824 */ /* 0x000fe400078e0206 */
[----:B---3--:R-:W-:-:S03]  /*28bd0*/  @P0 IMAD.HI.U32 R4, R2, R4, RZ ;  /* 0x0000000402040227 */ /* 0x008fc600078e00ff */
[C---:B------:R-:W-:Y:S02]  /*28be0*/  IADD3 R20, R27.reuse, 0x80, -R9 ;  /* 0x000000801b147810 */ /* 0x040fe40007ffe809 */
[----:B----4-:R-:W-:Y:S01]  /*28bf0*/  @P0 SHF.R.U32.HI R2, RZ, R3, R4 ;  /* 0x00000003ff020219 */ /* 0x010fe20000011604 */
[----:B------:R-:W-:-:S03]  /*28c00*/  VIADD R3, R27, 0x7f ;  /* 0x0000007f1b037836 */ /* 0x000fc60000000000 */
[----:B------:R-:W-:Y:S02]  /*28c10*/  IADD3 R2, R20, R2, RZ ;  /* 0x0000000214027210 */ /* 0x000fe40007ffe0ff */
[----:B------:R-:W-:-:S04]  /*28c20*/  SHF.R.S32.HI R4, RZ, 0x1f, R3 ;  /* 0x0000001fff047819 */ /* 0x000fc80000011403 */
[----:B------:R-:W-:Y:S02]  /*28c30*/  LEA.HI R4, R4, R3, RZ, 0x7 ;  /* 0x0000000304047211 */ /* 0x000fe400078f38ff */
[----:B------:R-:W-:Y:S02]  /*28c40*/  SHF.R.S32.HI R3, RZ, 0x1f, R2 ;  /* 0x0000001fff037819 */ /* 0x000fe40000011402 */
[----:B------:R-:W-:Y:S02]  /*28c50*/  SHF.R.S32.HI R21, RZ, 0x7, R4 ;  /* 0x00000007ff157819 */ /* 0x000fe40000011404 */
[----:B------:R-:W-:Y:S01]  /*28c60*/  LEA.HI R3, R3, R2, RZ, 0x7 ;  /* 0x0000000203037211 */ /* 0x000fe200078f38ff */
[----:B------:R-:W-:Y:S01]  /*28c70*/  IMAD.MOV.U32 R2, RZ, RZ, RZ ;  /* 0x000000ffff027224 */ /* 0x000fe200078e00ff */
[----:B------:R-:W-:Y:S02]  /*28c80*/  SHF.R.U32.HI R4, RZ, 0x10, R7 ;  /* 0x00000010ff047819 */ /* 0x000fe40000011607 */
[----:B------:R-:W-:-:S04]  /*28c90*/  SHF.R.S32.HI R3, RZ, 0x7, R3 ;  /* 0x00000007ff037819 */ /* 0x000fc80000011403 */
[----:B------:R-:W-:-:S04]  /*28ca0*/  VIMNMX R8, R21, R3, PT ;  /* 0x0000000315087248 */ /* 0x000fc80003fe0100 */
[----:B------:R-:W-:-:S13]  /*28cb0*/  ISETP.GE.AND P0, PT, R8, 0x1, PT ;  /* 0x000000010800780c */ /* 0x000fda0003f06270 */
[----:B------:R-:W-:Y:S05]  /*28cc0*/  @!P0 BRA `(.L_x_3307) ;  /* 0x0000000000748947 */ /* 0x000fea0003800000 */
[----:B------:R-:W-:Y:S01]  /*28cd0*/  ISETP.NE.AND P0, PT, R4, RZ, PT ;  /* 0x000000ff0400720c */ /* 0x000fe20003f05270 */
[----:B------:R-:W-:-:S03]  /*28ce0*/  ULDC UR4, c[0x0][0x9f0] ;  /* 0x00027c0000047ab9 */ /* 0x000fc60000000800 */
[----:B------:R-:W-:-:S04]  /*28cf0*/  SEL R7, R4, UR4, P0 ;  /* 0x0000000404077c07 */ /* 0x000fc80008000000 */
[----:B0-----:R-:W-:Y:S02]  /*28d00*/  IABS R9, R7 ;  /* 0x0000000700097213 */ /* 0x001fe40000000000 */
[----:B-1----:R-:W-:Y:S02]  /*28d10*/  IADD3 R10, R7, -0x1, R8 ;  /* 0xffffffff070a7810 */ /* 0x002fe40007ffe008 */
        /* <DEDUP_REMOVED lines=12> */
[----:B------:R-:W-:-:S04]  /*28de0*/  IMAD.MOV R2, RZ, RZ, -R2 ;  /* 0x000000ffff027224 */ /* 0x000fc800078e0a02 */
[----:B------:R-:W-:Y:S02]  /*28df0*/  IMAD.MOV.U32 R10, RZ, RZ, R2 ;  /* 0x000000ffff0a7224 */ /* 0x000fe400078e0002 */
        /* <DEDUP_REMOVED lines=8> */
[----:B------:R-:W-:Y:S01]  /*28e80*/  @!P3 IMAD.MOV R2, RZ, RZ, -R2 ;  /* 0x000000ffff02b224 */ /* 0x000fe200078e0a02 */
[----:B------:R-:W-:-:S07]  /*28e90*/  @!P2 LOP3.LUT R2, RZ, R7, RZ, 0x33, !PT ;  /* 0x00000007ff02a212 */ /* 0x000fce00078e33ff */
.L_x_3307:
[----:B------:R-:W-:Y:S05]  /*28ea0*/  BSYNC B0 ;  /* 0x0000000000007941 */ /* 0x000fea0003800000 */
.L_x_3306:
[-C--:B------:R-:W-:Y:S01]  /*28eb0*/  IMAD R3, R37, R2.reuse, RZ ;  /* 0x0000000225037224 */ /* 0x080fe200078e02ff */
[----:B------:R-:W-:Y:S04]  /*28ec0*/  BSSY B0, `(.L_x_3308) ;  /* 0x0000112000007945 */ /* 0x000fe80003800000 */
[C---:B------:R-:W-:Y:S01]  /*28ed0*/  VIADDMNMX R2, R3.reuse, R2, R8, PT ;  /* 0x0000000203027246 */ /* 0x040fe20003800108 */
[----:B------:R-:W-:-:S04]  /*28ee0*/  IMAD R3, R3, 0x80, -R5 ;  /* 0x0000008003037824 */ /* 0x000fc800078e0a05 */
[----:B------:R-:W-:Y:S01]  /*28ef0*/  IMAD R2, R2, 0x80, -R5 ;  /* 0x0000008002027824 */ /* 0x000fe200078e0a05 */
[----:B------:R-:W-:-:S04]  /*28f00*/  VIMNMX R3, RZ, R3, !PT ;  /* 0x00000003ff037248 */ /* 0x000fc80007fe0100 */
[----:B------:R-:W-:Y:S02]  /*28f10*/  VIMNMX R2, R2, R6, PT ;  /* 0x0000000602027248 */ /* 0x000fe40003fe0100 */
[----:B------:R-:W-:Y:S02]  /*28f20*/  SHF.R.U32.HI R5, RZ, 0x7, R3 ;  /* 0x00000007ff057819 */ /* 0x000fe40000011603 */
[----:B------:R-:W-:-:S13]  /*28f30*/  ISETP.GT.AND P0, PT, R2, R3, PT ;  /* 0x000000030200720c */ /* 0x000fda0003f04270 */
        /* <DEDUP_REMOVED lines=11> */
[----:B------:R-:W2:Y:S02]  /*28ff0*/  S2R R6, SR_TID.X ;  /* 0x0000000000067919 */ /* 0x000ea40000002100 */
[----:B--2---:R-:W-:-:S04]  /*29000*/  SHF.R.U32.HI R6, RZ, 0x5, R6 ;  /* 0x00000005ff067819 */ /* 0x004fc80000011606 */
[----:B------:R-:W-:-:S05]  /*29010*/  LOP3.LUT R6, R6, 0x3, RZ, 0xc0, !PT ;  /* 0x0000000306067812 */ /* 0x000fca00078ec0ff */
[----:B------:R2:W3:Y:S02]  /*29020*/  SHFL.IDX PT, R14, R6, RZ, 0x1f ;  /* 0x00001fff060e7589 */ /* 0x0004e400000e0000 */
.L_x_3705:
[----:B---3--:R-:W-:Y:S02]  /*29030*/  ISETP.NE.AND P0, PT, R14, RZ, PT ;  /* 0x000000ff0e00720c */ /* 0x008fe40003f05270 */
[----:B------:R-:W-:-:S11]  /*29040*/  PLOP3.LUT P6, PT, PT, PT, PT, 0x8, 0x0 ;  /* 0x000000000000781c */ /* 0x000fd60003fce170 */
[----:B------:R-:W-:Y:S05]  /*29050*/  @P0 BRA `(.L_x_3311) ;  /* 0x00000000000c0947 */ /* 0x000fea0003800000 */
[----:B------:R-:W-:-:S03]  /*29060*/  UMOV UR4, 0xffffffff ;  /* 0xffffffff00047882 */ /* 0x000fc60000000000 */
[----:B------:R-:W-:Y:S05]  /*29070*/  BRA.DIV UR4, `(.L_x_3312) ;  /* 0x000000da04507947 */ /* 0x000fea000b800000 */
[----:B------:R-:W-:-:S13]  /*29080*/  ELECT P6, URZ, PT ;  /* 0x00000000003f782f */ /* 0x000fda00038c0000 */
.L_x_3311:
[----:B--2---:R-:W2:Y:S01]  /*29090*/  LDL R6, [R1+0x28] ;  /* 0x0000280001067983 */ /* 0x004ea20000100800 */
[----:B------:R-:W-:Y:S01]  /*290a0*/  BSSY B1, `(.L_x_3313) ;  /* 0x0000008000017945 */ /* 0x000fe20003800000 */
[----:B--2---:R-:W-:-:S05]  /*290b0*/  VIADD R6, R6, 0x1 ;  /* 0x0000000106067836 */ /* 0x004fca0000000000 */
[----:B------:R-:W-:-:S04]  /*290c0*/  LEA.HI R7, R6, R6, RZ, 0x1 ;  /* 0x0000000606077211 */ /* 0x000fc800078f08ff */
[----:B------:R-:W-:-:S04]  /*290d0*/  LOP3.LUT R7, R7, 0xfffffffe, RZ, 0xc0, !PT ;  /* 0xfffffffe07077812 */ /* 0x000fc800078ec0ff */
[----:B------:R-:W-:-:S04]  /*290e0*/  IADD3 R6, R6, -R7, RZ ;  /* 0x8000000706067210 */ /* 0x000fc80007ffe0ff */
[----:B------:R-:W-:-:S04]  /*290f0*/  SHF.L.U32 R6, R6, 0x1f, RZ ;  /* 0x0000001f06067819 */ /* 0x000fc800000006ff */
[----:B------:R-:W2:Y:S02]  /*29100*/  SYNCS.PHASECHK.TRANS64.TRYWAIT P0, [R22+URZ+0x38820], R6 ;  /* 0x03882006160075a7 */ /* 0x000ea4000800017f */
[----:B--2---:R-:W-:Y:S05]  /*29110*/  @!P0 BRA `(.L_x_3314) ;  /* 0x000000d800488947 */ /* 0x004fea0003800000 */
.L_x_3708:
[----:B------:R-:W-:Y:S05]  /*29120*/  BSYNC B1 ;  /* 0x0000000000017941 */ /* 0x000fea0003800000 */
.L_x_3313:
[----:B------:R-:W-:Y:S04]  /*29130*/  BSSY B1, `(.L_x_3315) ;  /* 0x000006c000017945 */ /* 0x000fe80003800000 */
[----:B------:R-:W-:Y:S05]  /*29140*/  @!P6 BRA `(.L_x_3316) ;  /* 0x0000000400a8e947 */ /* 0x000fea0003800000 */
[----:B-1----:R-:W-:Y:S01]  /*29150*/  IMAD R10, R30, 0x8, R22 ;  /* 0x000000081e0a7824 */ /* 0x002fe200078e0216 */
[----:B0-----:R-:W-:Y:S01]  /*29160*/  SHF.L.U32 R9, R33, 0x1f, RZ ;  /* 0x0000001f21097819 */ /* 0x001fe200000006ff */
[----:B------:R-:W0:Y:S01]  /*29170*/  S2R R7, SR_TID.X ;  /* 0x0000000000077919 */ /* 0x000e220000002100 */
[----:B------:R-:W-:Y:S02]  /*29180*/  BSSY B2, `(.L_x_3317) ;  /* 0x0000005000027945 */ /* 0x000fe40003800000 */
[----:B------:R-:W1:Y:S01]  /*29190*/  SYNCS.PHASECHK.TRANS64.TRYWAIT P0, [R10+URZ+0x388a0], R9 ;  /* 0x0388a0090a0075a7 */ /* 0x000e62000800017f */
[----:B0-----:R-:W-:-:S04]  /*291a0*/  LOP3.LUT R7, R7, 0x7f, RZ, 0xc0, !PT ;  /* 0x0000007f07077812 */ /* 0x001fc800078ec0ff */
[----:B------:R-:W-:Y:S01]  /*291b0*/  ISETP.NE.AND P1, PT, R7, RZ, PT ;  /* 0x000000ff0700720c */ /* 0x000fe20003f25270 */
[----:B-1----:R-:W-:-:S12]  /*291c0*/  @!P0 BRA `(.L_x_3318) ;  /* 0x000000d800308947 */ /* 0x002fd80003800000 */
.L_x_3709:
[----:B------:R-:W-:Y:S05]  /*291d0*/  BSYNC B2 ;  /* 0x0000000000027941 */ /* 0x000fea0003800000 */
.L_x_3317:
[----:B------:R-:W-:Y:S04]  /*291e0*/  BSSY B2, `(.L_x_3319) ;  /* 0x0000009000027945 */ /* 0x000fe80003800000 */
[----:B------:R-:W-:Y:S05]  /*291f0*/  @P1 BRA `(.L_x_3320) ;  /* 0x00000000001c1947 */ /* 0x000fea0003800000 */
[----:B--2---:R-:W1:Y:S02]  /*29200*/  S2R R6, SR_TID.X ;  /* 0x0000000000067919 */ /* 0x004e640000002100 */
[----:B-1----:R-:W-:Y:S01]  /*29210*/  LOP3.LUT R7, R6, 0x1f, RZ, 0xc0, !PT ;  /* 0x0000001f06077812 */ /* 0x002fe200078ec0ff */
[----:B------:R-:W-:-:S03]  /*29220*/  IMAD.MOV.U32 R6, RZ, RZ, 0x8000 ;  /* 0x00008000ff067424 */ /* 0x000fc600078e00ff */
[----:B------:R-:W-:Y:S01]  /*29230*/  ISETP.NE.AND P0, PT, R7, RZ, PT ;  /* 0x000000ff0700720c */ /* 0x000fe20003f05270 */
[----:B------:R1:W-:-:S12]  /*29240*/  SYNCS.ARRIVE.TRANS64 RZ, [R10+URZ+0x38890], R6 ;  /* 0x038890060aff79a7 */ /* 0x0003d8000800003f */
[----:B-1----:R-:W-:Y:S05]  /*29250*/  @!P0 BRA `(.L_x_3320) ;  /* 0x0000000000048947 */ /* 0x002fea0003800000 */
[----:B------:R-:W-:Y:S01]  /*29260*/  BPT.TRAP 0x1 ;  /* 0x000000040000795c */ /* 0x000fe20000300000 */
.L_x_3320:
[----:B------:R-:W-:Y:S05]  /*29270*/  BSYNC B2 ;  /* 0x0000000000027941 */ /* 0x000fea0003800000 */
.L_x_3319:
[----:B------:R-:W-:Y:S01]  /*29280*/  IMAD.MOV.U32 R15, RZ, RZ, RZ ;  /* 0x000000ffff0f7224 */ /* 0x000fe200078e00ff */
[----:B------:R-:W-:Y:S01]  /*29290*/  UIADD3 UR4, UP0, UR40, 0x570, URZ ;  /* 0x0000057028047890 */ /* 0x000fe2000ff1e03f */
[----:B------:R-:W-:Y:S01]  /*292a0*/  IMAD R8, R30, 0x8000, R22 ;  /* 0x000080001e087824 */ /* 0x000fe200078e0216 */
[----:B------:R-:W-:Y:S01]  /*292b0*/  PLOP3.LUT P0, PT, PT, PT, PT, 0x80, 0x0 ;  /* 0x000000000000781c */ /* 0x000fe20003f0f070 */
[----:B------:R-:W-:Y:S01]  /*292c0*/  IMAD R7, R3, 0x80, R0 ;  /* 0x0000008003077824 */ /* 0x000fe200078e0200 */
[----:B------:R-:W-:Y:S01]  /*292d0*/  R2UR UR10, R15 ;  /* 0x000000000f0a72ca */ /* 0x000fe200000e0000 */
[----:B--2---:R-:W-:Y:S01]  /*292e0*/  VIADD R6, R10, 0x38890 ;  /* 0x000388900a067836 */ /* 0x004fe20000000000 */
[----:B------:R-:W-:Y:S01]  /*292f0*/  IADD3 R11, R8, 0x28400, RZ ;  /* 0x00028400080b7810 */ /* 0x000fe20007ffe0ff */
[----:B------:R-:W-:Y:S01]  /*29300*/  VIADD R7, R7, 0xffffff80 ;  /* 0xffffff8007077836 */ /* 0x000fe20000000000 */
[----:B------:R-:W-:Y:S01]  /*29310*/  UIADD3.X UR5, URZ, UR41, URZ, UP0, !UPT ;  /* 0x000000293f057290 */ /* 0x000fe200087fe43f */
[----:B------:R-:W-:Y:S01]  /*29320*/  UMOV UR6, 0x0 ;  /* 0x0000000000067882 */ /* 0x000fe20000000000 */
[----:B------:R-:W-:-:S10]  /*29330*/  UMOV UR7, 0x12f00000 ;  /* 0x12f0000000077882 */ /* 0x000fd40000000000 */
.L_x_3321:
        /* <DEDUP_REMOVED lines=10> */
[----:B------:R-:W-:Y:S01]  /*293e0*/  IMAD.MOV.U32 R14, RZ, RZ, 0x80 ;  /* 0x00000080ff0e7424 */ /* 0x000fe200078e00ff */
[----:B------:R-:W-:Y:S01]  /*293f0*/  PLOP3.LUT P0, PT, PT, PT, PT, 0x80, 0x0 ;  /* 0x000000000000781c */ /* 0x000fe20003f0f070 */
[----:B------:R-:W-:Y:S01]  /*29400*/  VIADD R11, R8, 0x2c400 ;  /* 0x0002c400080b7836 */ /* 0x000fe20000000000 */
[----:B------:R-:W-:Y:S01]  /*29410*/  UMOV UR6, 0x0 ;  /* 0x0000000000067882 */ /* 0x000fe20000000000 */
[----:B------:R-:W-:Y:S01]  /*29420*/  UMOV UR7, 0x12f00000 ;  /* 0x12f0000000077882 */ /* 0x000fe20000000000 */
[----:B------:R-:W-:-:S15]  /*29430*/  R2UR UR10, R14 ;  /* 0x000000000e0a72ca */ /* 0x000fde00000e0000 */
.L_x_3322:
        /* <DEDUP_REMOVED lines=10> */
[----:B------:R-:W1:Y:S01]  /*294e0*/  SYNCS.PHASECHK.TRANS64.TRYWAIT P0, [R10+URZ+0x388c0], R9 ;  /* 0x0388c0090a0075a7 */ /* 0x000e62000800017f */
[----:B------:R-:W-:Y:S04]  /*294f0*/  BSSY B2, `(.L_x_3323) ;  /* 0x0000002000027945 */ /* 0x000fe80003800000 */
[----:B-1----:R-:W-:Y:S05]  /*29500*/  @!P0 BRA `(.L_x_3324) ;  /* 0x000000d400748947 */ /* 0x002fea0003800000 */
.L_x_3710:
[----:B------:R-:W-:Y:S05]  /*29510*/  BSYNC B2 ;  /* 0x0000000000027941 */ /* 0x000fea0003800000 */
.L_x_3323:
        /* <DEDUP_REMOVED lines=11> */
.L_x_3326:
[----:B------:R-:W-:Y:S05]  /*295d0*/  BSYNC B2 ;  /* 0x0000000000027941 */ /* 0x000fea0003800000 */
.L_x_3325:
        /* <DEDUP_REMOVED lines=8> */
.L_x_3327:
        /* <DEDUP_REMOVED lines=10> */
[----:B------:R-:W-:Y:S02]  /*29700*/  R2UR UR10, R14 ;  /* 0x000000000e0a72ca */ /* 0x000fe400000e0000 */
[----:B------:R-:W-:Y:S02]  /*29710*/  R2UR UR6, R12 ;  /* 0x000000000c0672ca */ /* 0x000fe400000e0000 */
[----:B------:R-:W-:Y:S02]  /*29720*/  R2UR UR7, R13 ;  /* 0x000000000d0772ca */ /* 0x000fe400000e0000 */
[----:B------:R-:W-:Y:S02]  /*29730*/  PLOP3.LUT P0, PT, PT, PT, PT, 0x80, 0x0 ;  /* 0x000000000000781c */ /* 0x000fe40003f0f070 */
[----:B------:R-:W-:-:S11]  /*29740*/  IADD3 R8, R8, 0x14400, RZ ;  /* 0x0001440008087810 */ /* 0x000fd60007ffe0ff */
.L_x_3328:
        /* <DEDUP_REMOVED lines=9> */
[----:B---3--:R-:W-:Y:S05]  /*297e0*/  @P0 BRA.U.ANY `(.L_x_3328) ;  /* 0xfffffffd00d80947 */ /* 0x008fea000393ffff */
.L_x_3316:
[----:B------:R-:W-:Y:S05]  /*297f0*/  BSYNC B1 ;  /* 0x0000000000017941 */ /* 0x000fea0003800000 */
.L_x_3315:
[----:B-1----:R-:W-:Y:S01]  /*29800*/  VIADD R10, R3, 0xfffffffe ;  /* 0xfffffffe030a7836 */ /* 0x002fe20000000000 */
        /* <DEDUP_REMOVED lines=8> */
.L_x_3343:
[----:B------:R-:W-:Y:S05]  /*29890*/  YIELD ;  /* 0x0000000000007946 */ /* 0x000fea0003800000 */
[----:B------:R-:W-:Y:S04]  /*298a0*/  BSSY B1, `(.L_x_3329) ;  /* 0x000006b000017945 */ /* 0x000fe80003800000 */
[----:B------:R-:W-:Y:S05]  /*298b0*/  @!P6 BRA `(.L_x_3330) ;  /* 0x0000000400a4e947 */ /* 0x000fea0003800000 */
[----:B0-----:R-:W-:Y:S01]  /*298c0*/  IMAD R9, R30, 0x8, R22 ;  /* 0x000000081e097824 */ /* 0x001fe200078e0216 */
[----:B------:R-:W-:Y:S01]  /*298d0*/  SHF.L.U32 R8, R33, 0x1f, RZ ;  /* 0x0000001f21087819 */ /* 0x000fe200000006ff */
[----:B------:R-:W0:Y:S01]  /*298e0*/  S2R R3, SR_TID.X ;  /* 0x0000000000037919 */ /* 0x000e220000002100 */
[----:B------:R-:W-:Y:S02]  /*298f0*/  BSSY B2, `(.L_x_3331) ;  /* 0x0000005000027945 */ /* 0x000fe40003800000 */
[----:B------:R-:W1:Y:S01]  /*29900*/  SYNCS.PHASECHK.TRANS64.TRYWAIT P1, [R9+URZ+0x388a0], R8 ;  /* 0x0388a008090075a7 */ /* 0x000e62000802017f */
[----:B0-----:R-:W-:-:S04]  /*29910*/  LOP3.LUT R3, R3, 0x7f, RZ, 0xc0, !PT ;  /* 0x0000007f03037812 */ /* 0x001fc800078ec0ff */
[----:B------:R-:W-:Y:S01]  /*29920*/  ISETP.NE.AND P2, PT, R3, RZ, PT ;  /* 0x000000ff0300720c */ /* 0x000fe20003f45270 */
[----:B-1----:R-:W-:-:S12]  /*29930*/  @!P1 BRA `(.L_x_3332) ;  /* 0x000000d0007c9947 */ /* 0x002fd80003800000 */
.L_x_3711:
[----:B------:R-:W-:Y:S05]  /*29940*/  BSYNC B2 ;  /* 0x0000000000027941 */ /* 0x000fea0003800000 */
.L_x_3331:
[----:B------:R-:W-:Y:S04]  /*29950*/  BSSY B2, `(.L_x_3333) ;  /* 0x0000009000027945 */ /* 0x000fe80003800000 */
[----:B------:R-:W-:Y:S05]  /*29960*/  @P2 BRA `(.L_x_3334) ;  /* 0x00000000001c2947 */ /* 0x000fea0003800000 */
[----:B------:R-:W2:Y:S02]  /*29970*/  S2R R3, SR_TID.X ;  /* 0x0000000000037919 */ /* 0x000ea40000002100 */
[----:B--2---:R-:W-:Y:S01]  /*29980*/  LOP3.LUT R6, R3, 0x1f, RZ, 0xc0, !PT ;  /* 0x0000001f03067812 */ /* 0x004fe200078ec0ff */
[----:B------:R-:W-:-:S03]  /*29990*/  IMAD.MOV.U32 R3, RZ, RZ, 0x8000 ;  /* 0x00008000ff037424 */ /* 0x000fc600078e00ff */
[----:B------:R-:W-:Y:S01]  /*299a0*/  ISETP.NE.AND P1, PT, R6, RZ, PT ;  /* 0x000000ff0600720c */ /* 0x000fe20003f25270 */
[----:B------:R1:W-:-:S12]  /*299b0*/  SYNCS.ARRIVE.TRANS64 RZ, [R9+URZ+0x38890], R3 ;  /* 0x0388900309ff79a7 */ /* 0x0003d8000800003f */
[----:B-1----:R-:W-:Y:S05]  /*299c0*/  @!P1 BRA `(.L_x_3334) ;  /* 0x0000000000049947 */ /* 0x002fea0003800000 */
[----:B------:R-:W-:Y:S01]  /*299d0*/  BPT.TRAP 0x1 ;  /* 0x000000040000795c */ /* 0x000fe20000300000 */
.L_x_3334:
[----:B------:R-:W-:Y:S05]  /*299e0*/  BSYNC B2 ;  /* 0x0000000000027941 */ /* 0x000fea0003800000 */
.L_x_3333:
[----:B------:R-:W-:Y:S01]  /*299f0*/  IMAD.MOV.U32 R14, RZ, RZ, RZ ;  /* 0x000000ffff0e7224 */ /* 0x000fe200078e00ff */
[----:B------:R-:W-:Y:S01]  /*29a00*/  UIADD3 UR4, UP0, UR40, 0x570, URZ ;  /* 0x0000057028047890 */ /* 0x000fe2000ff1e03f */
[----:B------:R-:W-:Y:S01]  /*29a10*/  IMAD R7, R30, 0x8000, R22 ;  /* 0x000080001e077824 */ /* 0x000fe200078e0216 */
[----:B------:R-:W-:Y:S01]  /*29a20*/  PLOP3.LUT P1, PT, PT, PT, PT, 0x80, 0x0 ;  /* 0x000000000000781c */ /* 0x000fe20003f2f070 */
[----:B--2---:R-:W-:Y:S01]  /*29a30*/  IMAD R6, R10, 0x80, R0 ;  /* 0x000000800a067824 */ /* 0x004fe200078e0200 */
[----:B------:R-:W-:Y:S01]  /*29a40*/  R2UR UR10, R14 ;  /* 0x000000000e0a72ca */ /* 0x000fe200000e0000 */
[----:B------:R-:W-:Y:S01]  /*29a50*/  VIADD R11, R7, 0x28400 ;  /* 0x00028400070b7836 */ /* 0x000fe20000000000 */
[----:B------:R-:W-:Y:S01]  /*29a60*/  IADD3 R3, R9, 0x38890, RZ ;  /* 0x0003889009037810 */ /* 0x000fe20007ffe0ff */
[----:B------:R-:W-:Y:S01]  /*29a70*/  UIADD3.X UR5, URZ, UR41, URZ, UP0, !UPT ;  /* 0x000000293f057290 */ /* 0x000fe200087fe43f */
[----:B------:R-:W-:Y:S01]  /*29a80*/  UMOV UR6, 0x0 ;  /* 0x0000000000067882 */ /* 0x000fe20000000000 */
[----:B------:R-:W-:-:S10]  /*29a90*/  UMOV UR7, 0x12f00000 ;  /* 0x12f0000000077882 */ /* 0x000fd40000000000 */
.L_x_3335:
        /* <DEDUP_REMOVED lines=16> */
.L_x_3336:
        /* <DEDUP_REMOVED lines=13> */
.L_x_3712:
[----:B------:R-:W-:Y:S05]  /*29c70*/  BSYNC B2 ;  /* 0x0000000000027941 */ /* 0x000fea0003800000 */
.L_x_3337:
        /* <DEDUP_REMOVED lines=11> */
.L_x_3340:
[----:B------:R-:W-:Y:S05]  /*29d30*/  BSYNC B2 ;  /* 0x0000000000027941 */ /* 0x000fea0003800000 */
.L_x_3339:
        /* <DEDUP_REMOVED lines=8> */
.L_x_3341:
        /* <DEDUP_REMOVED lines=15> */
.L_x_3342:
        /* <DEDUP_REMOVED lines=10> */
.L_x_3330:
[----:B------:R-:W-:Y:S05]  /*29f50*/  BSYNC B1 ;  /* 0x0000000000017941 */ /* 0x000fea0003800000 */
.L_x_3329:
[----:B------:R-:W-:Y:S01]  /*29f60*/  ISETP.GT.AND P2, PT, R10, R5, PT ;  /* 0x000000050a00720c */ /* 0x000fe20003f44270 */
[----:B------:R-:W-:Y:S02]  /*29f70*/  VIADD R30, R30, 0x1 ;  /* 0x000000011e1e7836 */ /* 0x000fe40000000000 */
[----:B------:R-:W-:-:S03]  /*29f80*/  VIADD R10, R10, 0xffffffff ;  /* 0xffffffff0a0a7836 */ /* 0x000fc60000000000 */
[----:B------:R-:W-:-:S04]  /*29f90*/  ISETP.NE.AND P1, PT, R30, 0x2, PT ;  /* 0x000000021e00780c */ /* 0x000fc80003f25270 */
[----:B------:R-:W-:Y:S02]  /*29fa0*/  SEL R3, RZ, 0x1, P1 ;  /* 0x00000001ff037807 */ /* 0x000fe40000800000 */
[----:B------:R-:W-:Y:S02]  /*29fb0*/  SEL R30, R30, RZ, P1 ;  /* 0x000000ff1e1e7207 */ /* 0x000fe40000800000 */
[----:B------:R-:W-:Y:S01]  /*29fc0*/  LOP3.LUT R33, R33, R3, RZ, 0x3c, !PT ;  /* 0x0000000321217212 */ /* 0x000fe200078e3cff */
[----:B------:R-:W-:Y:S06]  /*29fd0*/  @P2 BRA `(.L_x_3343) ;  /* 0xfffffff8002c2947 */ /* 0x000fec000383ffff */
.L_x_3309:
[----:B------:R-:W-:Y:S05]  /*29fe0*/  BSYNC B0 ;  /* 0x0000000000007941 */ /* 0x000fea0003800000 */
.L_x_3308:
[----:B------:R-:W3:Y:S01]  /*29ff0*/  LDC R0, c[0x0][0x448] ;  /* 0x00011200ff007b82 */ /* 0x000ee20000000800 */
[----:B------:R-:W-:Y:S01]  /*2a000*/  LEA R2, R17, 0x7f, 0x7 ;  /* 0x0000007f11027811 */ /* 0x000fe200078e38ff */
[----:B------:R-:W-:Y:S06]  /*2a010*/  @!P0 WARPSYNC.ALL ;  /* 0x0000000000008948 */ /* 0x000fec0003800000 */
[----:B------:R-:W-:Y:S01]  /*2a020*/  @!P0 BAR.SYNC.DEFER_BLOCKING 0xc, 0x180 ;  /* 0x0306000000008b1d */ /* 0x000fe20000010000 */
[----:B------:R-:W-:-:S05]  /*2a030*/  ISETP.NE.AND P2, PT, R4, RZ, PT ;  /* 0x000000ff0400720c */ /* 0x000fca0003f45270 */
[----:B------:R-:W-:Y:S08]  /*2a040*/  BSSY B0, `(.L_x_3344) ;  /* 0x0000029000007945 */ /* 0x000ff00003800000 */
[----:B------:R-:W4:Y:S01]  /*2a050*/  @!P2 LDC R4, c[0x0][0x9f0] ;  /* 0x00027c00ff04ab82 */ /* 0x000f220000000800 */
[----:B---3--:R-:W-:-:S13]  /*2a060*/  ISETP.NE.AND P1, PT, R0, 0x1, PT ;  /* 0x000000010000780c */ /* 0x008fda0003f25270 */
[----:B------:R-:W3:Y:S08]  /*2a070*/  @P1 LDC R3, c[0x0][0x44c] ;  /* 0x00011300ff031b82 */ /* 0x000ef00000000800 */
[----:B------:R-:W5:Y:S01]  /*2a080*/  @P1 LDC R0, c[0x0][0x450] ;  /* 0x00011400ff001b82 */ /* 0x000f620000000800 */
[----:B---3--:R-:W-:-:S05]  /*2a090*/  @P1 IMAD.HI.U32 R3, R2, R3, RZ ;  /* 0x0000000302031227 */ /* 0x008fca00078e00ff */
[----:B-----5:R-:W-:-:S05]  /*2a0a0*/  @P1 SHF.R.U32.HI R2, RZ, R0, R3 ;  /* 0x00000000ff021219 */ /* 0x020fca0000011603 */
[----:B------:R-:W-:-:S05]  /*2a0b0*/  IMAD.IADD R2, R20, 0x1, R2 ;  /* 0x0000000114027824 */ /* 0x000fca00078e0202 */
[----:B------:R-:W-:-:S04]  /*2a0c0*/  SHF.R.S32.HI R0, RZ, 0x1f, R2 ;  /* 0x0000001fff007819 */ /* 0x000fc80000011402 */
[----:B------:R-:W-:-:S04]  /*2a0d0*/  LEA.HI R0, R0, R2, RZ, 0x7 ;  /* 0x0000000200007211 */ /* 0x000fc800078f38ff */
[----:B------:R-:W-:-:S04]  /*2a0e0*/  SHF.R.S32.HI R0, RZ, 0x7, R0 ;  /* 0x00000007ff007819 */ /* 0x000fc80000011400 */
[----:B------:R-:W-:Y:S01]  /*2a0f0*/  VIMNMX R21, R21, R0, PT ;  /* 0x0000000015157248 */ /* 0x000fe20003fe0100 */
[----:B------:R-:W-:-:S03]  /*2a100*/  IMAD.MOV.U32 R0, RZ, RZ, RZ ;  /* 0x000000ffff007224 */ /* 0x000fc600078e00ff */
[----:B------:R-:W-:-:S13]  /*2a110*/  ISETP.GE.AND P1, PT, R21, 0x1, PT ;  /* 0x000000011500780c */ /* 0x000fda0003f26270 */
[----:B----4-:R-:W-:Y:S05]  /*2a120*/  @!P1 BRA `(.L_x_3345) ;  /* 0x0000000000689947 */ /* 0x010fea0003800000 */
[-C--:B------:R-:W-:Y:S02]  /*2a130*/  IABS R0, R4.reuse ;  /* 0x0000000400007213 */ /* 0x080fe40000000000 */
[----:B--2---:R-:W-:Y:S02]  /*2a140*/  IABS R6, R4 ;  /* 0x0000000400067213 */ /* 0x004fe40000000000 */
[----:B------:R-:W2:Y:S03]  /*2a150*/  I2F.RP R2, R0 ;  /* 0x0000000000027306 */ /* 0x000ea60000209400 */
[----:B------:R-:W-:-:S05]  /*2a160*/  IMAD.MOV R6, RZ, RZ, -R6 ;  /* 0x000000ffff067224 */ /* 0x000fca00078e0a06 */
[----:B--2---:R-:W2:Y:S02]  /*2a170*/  MUFU.RCP R2, R2 ;  /* 0x0000000200027308 */ /* 0x004ea40000001000 */
[----:B--2---:R-:W-:-:S06]  /*2a180*/  VIADD R2, R2, 0xffffffe ;  /* 0x0ffffffe02027836 */ /* 0x004fcc0000000000 */
[----:B------:R-:W2:Y:S02]  /*2a190*/  F2I.FTZ.U32.TRUNC.NTZ R3, R2 ;  /* 0x0000000200037305 */ /* 0x000ea4000021f000 */
[----:B--2---:R-:W-:-:S04]  /*2a1a0*/  IMAD.MOV R2, RZ, RZ, -R3 ;  /* 0x000000ffff027224 */ /* 0x004fc800078e0a03 */
[----:B------:R-:W-:Y:S01]  /*2a1b0*/  IMAD R5, R2, R0, RZ ;  /* 0x0000000002057224 */ /* 0x000fe200078e02ff */
[----:B------:R-:W-:-:S05]  /*2a1c0*/  MOV R2, RZ ;  /* 0x000000ff00027202 */ /* 0x000fca0000000f00 */
        /* <DEDUP_REMOVED lines=16> */
.L_x_3345:
[----:B------:R-:W-:Y:S05]  /*2a2d0*/  BSYNC B0 ;  /* 0x0000000000007941 */ /* 0x000fea0003800000 */
.L_x_3344:
[----:B------:R-:W-:-:S05]  /*2a2e0*/  IMAD R37, R37, R0, RZ ;  /* 0x0000000025257224 */ /* 0x000fca00078e02ff */
[----:B------:R-:W-:-:S04]  /*2a2f0*/  VIADDMNMX R2, R37, R0, R21, PT ;  /* 0x0000000025027246 */ /* 0x000fc80003800115 */
[----:B------:R-:W-:Y:S01]  /*2a300*/  ISETP.GT.AND P0, PT, R2, R37, PT ;  /* 0x000000250200720c */ /* 0x000fe20003f04270 */
[----:B------:R3:W-:-:S12]  /*2a310*/  STL [R1+0x20], R2 ;  /* 0x0000200201007387 */ /* 0x0007d80000100800 */
[----:B---3--:R-:W-:Y:S05]  /*2a320*/  @P0 BRA `(.L_x_3346) ;  /* 0x0000000000440947 */ /* 0x008fea0003800000 */
[----:B------:R-:W3:Y:S02]  /*2a330*/  S2R R2, SR_TID.X ;  /* 0x0000000000027919 */ /* 0x000ee40000002100 */
[----:B---3--:R-:W-:-:S04]  /*2a340*/  LOP3.LUT R2, R2, 0x7f, RZ, 0xc0, !PT ;  /* 0x0000007f02027812 */ /* 0x008fc800078ec0ff */
[----:B------:R-:W-:-:S13]  /*2a350*/  ISETP.NE.AND P0, PT, R2, RZ, PT ;  /* 0x000000ff0200720c */ /* 0x000fda0003f05270 */
[----:B------:R-:W-:Y:S05]  /*2a360*/  @P0 BRA `(.L_x_3347) ;  /* 0x0000004800200947 */ /* 0x000fea0003800000 */
[----:B------:R-:W3:Y:S01]  /*2a370*/  S2R R5, SR_LANEID ;  /* 0x0000000000057919 */ /* 0x000ee20000000000 */
[----:B------:R-:W-:Y:S01]  /*2a380*/  VOTEU.ANY UR4, UPT, PT ;  /* 0x0000000000047886 */ /* 0x000fe200038e0100 */
[----:B------:R-:W4:Y:S01]  /*2a390*/  LDC.64 R2, c[0x0][0xc60] ;  /* 0x00031800ff027b82 */ /* 0x000f220000000a00 */
[----:B------:R-:W3:Y:S02]  /*2a3a0*/  FLO.U32 R0, UR4 ;  /* 0x0000000400007d00 */ /* 0x000ee400080e0000 */
[----:B---3--:R-:W-:-:S06]  /*2a3b0*/  ISETP.EQ.U32.AND P0, PT, R0, R5, PT ;  /* 0x000000050000720c */ /* 0x008fcc0003f02070 */
[----:B------:R-:W4:Y:S07]  /*2a3c0*/  POPC R5, UR4 ;  /* 0x0000000400057d09 */ /* 0x000f2e0008000000 */
[----:B----4-:R-:W3:Y:S01]  /*2a3d0*/  @P0 ATOMG.E.ADD.STRONG.GPU PT, R3, desc[UR42][R2.64], R5 ;  /* 0x00000005020309a8 */ /* 0x010ee200081ee1ea */
[----:B------:R-:W4:Y:S02]  /*2a3e0*/  S2R R4, SR_LTMASK ;  /* 0x0000000000047919 */ /* 0x000f240000003900 */
[----:B----4-:R-:W-:-:S04]  /*2a3f0*/  LOP3.LUT R4, R4, UR4, RZ, 0xc0, !PT ;  /* 0x0000000404047c12 */ /* 0x010fc8000f8ec0ff */
[----:B------:R-:W4:Y:S01]  /*2a400*/  POPC R7, R4 ;  /* 0x0000000400077309 */ /* 0x000f220000000000 */
[----:B---3--:R-:W4:Y:S02]  /*2a410*/  SHFL.IDX PT, R0, R3, R0, 0x1f ;  /* 0x00001f0003007589 */ /* 0x008f2400000e0000 */
[----:B----4-:R-:W-:Y:S01]  /*2a420*/  IADD3 R16, R0, UR38, R7 ;  /* 0x0000002600107c10 */ /* 0x010fe2000fffe007 */
[----:B------:R-:W-:Y:S06]  /*2a430*/  BRA `(.L_x_3347) ;  /* 0x0000004400ec7947 */ /* 0x000fec0003800000 */
.L_x_3346:
        /* <DEDUP_REMOVED lines=8> */
[----:B------:R-:W-:Y:S01]  /*2a4c0*/  MOV R4, UR6 ;  /* 0x0000000600047c02 */ /* 0x000fe20008000f00 */
[----:B------:R-:W-:Y:S01]  /*2a4d0*/  IMAD.U32 R5, RZ, RZ, UR7 ;  /* 0x00000007ff057e24 */ /* 0x000fe2000f8e00ff */
[----:B------:R-:W3:Y:S01]  /*2a4e0*/  LDC.64 R2, c[0x4][R2] ;  /* 0x0100000002027b82 */ /* 0x000ee20000000a00 */
[----:B--2---:R-:W-:Y:S01]  /*2a4f0*/  IMAD.U32 R6, RZ, RZ, UR8 ;  /* 0x00000008ff067e24 */ /* 0x004fe2000f8e00ff */
[----:B------:R-:W-:Y:S01]  /*2a500*/  MOV R13, RZ ;  /* 0x000000ff000d7202 */ /* 0x000fe20000000f00 */
[----:B------:R-:W-:Y:S02]  /*2a510*/  IMAD.U32 R7, RZ, RZ, UR9 ;  /* 0x00000009ff077e24 */ /* 0x000fe4000f8e00ff */
[----:B-1----:R-:W-:-:S02]  /*2a520*/  IMAD.U32 R10, RZ, RZ, UR4 ;  /* 0x00000004ff0a7e24 */ /* 0x002fc4000f8e00ff */
[----:B------:R-:W-:Y:S02]  /*2a530*/  IMAD.U32 R11, RZ, RZ, UR5 ;  /* 0x00000005ff0b7e24 */ /* 0x000fe4000f8e00ff */
[----:B------:R-:W-:Y:S02]  /*2a540*/  IMAD.MOV.U32 R8, RZ, RZ, 0x70 ;  /* 0x00000070ff087424 */ /* 0x000fe400078e00ff */
[----:B------:R-:W-:-:S07]  /*2a550*/  IMAD.MOV.U32 R12, RZ, RZ, 0x1 ;  /* 0x00000001ff0c7424 */ /* 0x000fce00078e00ff */
[----:B------:R-:W-:-:S07]  /*2a560*/  LEPC R20, `(.L_x_3349) ;  /* 0x000000001014794e */ /* 0x000fce0000000000 */
[----:B0--3--:R-:W-:Y:S05]  /*2a570*/  CALL.ABS.NOINC R2 ;  /* 0x0000000002007343 */ /* 0x009fea0003c00000 */
.L_x_3349:
[----:B------:R-:W-:Y:S05]  /*2a580*/  BSYNC B6 ;  /* 0x0000000000067941 */ /* 0x000fea0003800000 */
.L_x_3348:
        /* <DEDUP_REMOVED lines=10> */
[----:B------:R-:W-:Y:S01]  /*2a630*/  IMAD.U32 R4, RZ, RZ, UR6 ;  /* 0x00000006ff047e24 */ /* 0x000fe2000f8e00ff */
[----:B------:R-:W-:Y:S01]  /*2a640*/  MOV R8, 0x70 ;  /* 0x0000007000087802 */ /* 0x000fe20000000f00 */
[----:B------:R-:W3:Y:S01]  /*2a650*/  LDC.64 R2, c[0x4][R2] ;  /* 0x0100000002027b82 */ /* 0x000ee20000000a00 */
[----:B------:R-:W-:Y:S02]  /*2a660*/  IMAD.U32 R5, RZ, RZ, UR7 ;  /* 0x00000007ff057e24 */ /* 0x000fe4000f8e00ff */
[----:B--2---:R-:W-:Y:S02]  /*2a670*/  IMAD.U32 R6, RZ, RZ, UR8 ;  /* 0x00000008ff067e24 */ /* 0x004fe4000f8e00ff */
[----:B------:R-:W-:-:S02]  /*2a680*/  IMAD.U32 R7, RZ, RZ, UR9 ;  /* 0x00000009ff077e24 */ /* 0x000fc4000f8e00ff */
[----:B-1----:R-:W-:Y:S02]  /*2a690*/  IMAD.U32 R10, RZ, RZ, UR4 ;  /* 0x00000004ff0a7e24 */ /* 0x002fe4000f8e00ff */
[----:B------:R-:W-:Y:S02]  /*2a6a0*/  IMAD.U32 R11, RZ, RZ, UR5 ;  /* 0x00000005ff0b7e24 */ /* 0x000fe4000f8e00ff */
[----:B------:R-:W-:Y:S02]  /*2a6b0*/  IMAD.MOV.U32 R12, RZ, RZ, 0x1 ;  /* 0x00000001ff0c7424 */ /* 0x000fe400078e00ff */
[----:B------:R-:W-:-:S07]  /*2a6c0*/  IMAD.MOV.U32 R13, RZ, RZ, RZ ;  /* 0x000000ffff0d7224 */ /* 0x000fce00078e00ff */
[----:B------:R-:W-:-:S07]  /*2a6d0*/  LEPC R20, `(.L_x_3351) ;  /* 0x000000001014794e */ /* 0x000fce0000000000 */
[----:B0--3--:R-:W-:Y:S05]  /*2a6e0*/  CALL.ABS.NOINC R2 ;  /* 0x0000000002007343 */ /* 0x009fea0003c00000 */
.L_x_3351:
[----:B------:R-:W-:Y:S05]  /*2a6f0*/  BSYNC B6 ;  /* 0x0000000000067941 */ /* 0x000fea0003800000 */
.L_x_3350:
        /* <DEDUP_REMOVED lines=9> */
[----:B-1----:R-:W-:Y:S01]  /*2a790*/  MOV R10, UR4 ;  /* 0x00000004000a7c02 */ /* 0x002fe20008000f00 */
[----:B------:R-:W1:Y:S01]  /*2a7a0*/  LDC.64 R2, c[0x4][R2] ;  /* 0x0100000002027b82 */ /* 0x000e620000000a00 */
[----:B------:R-:W-:Y:S02]  /*2a7b0*/  IMAD.U32 R5, RZ, RZ, UR7 ;  /* 0x00000007ff057e24 */ /* 0x000fe4000f8e00ff */
[----:B--2---:R-:W-:Y:S02]  /*2a7c0*/  IMAD.U32 R6, RZ, RZ, UR8 ;  /* 0x00000008ff067e24 */ /* 0x004fe4000f8e00ff */
[----:B------:R-:W-:-:S02]  /*2a7d0*/  IMAD.U32 R7, RZ, RZ, UR9 ;  /* 0x00000009ff077e24 */ /* 0x000fc4000f8e00ff */
[----:B------:R-:W-:Y:S02]  /*2a7e0*/  IMAD.U32 R11, RZ, RZ, UR5 ;  /* 0x00000005ff0b7e24 */ /* 0x000fe4000f8e00ff */
[----:B------:R-:W-:Y:S02]  /*2a7f0*/  IMAD.MOV.U32 R8, RZ, RZ, 0x70 ;  /* 0x00000070ff087424 */ /* 0x000fe400078e00ff */
[----:B------:R-:W-:Y:S02]  /*2a800*/  IMAD.MOV.U32 R12, RZ, RZ, 0x1 ;  /* 0x00000001ff0c7424 */ /* 0x000fe400078e00ff */
[----:B------:R-:W-:-:S07]  /*2a810*/  IMAD.MOV.U32 R13, RZ, RZ, RZ ;  /* 0x000000ffff0d7224 */ /* 0x000fce00078e00ff */
[----:B------:R-:W-:-:S07]  /*2a820*/  LEPC R20, `(.L_x_3353) ;  /* 0x000000001014794e */ /* 0x000fce0000000000 */
[----:B01----:R-:W-:Y:S05]  /*2a830*/  CALL.ABS.NOINC R2 ;  /* 0x0000000002007343 */ /* 0x003fea0003c00000 */
.L_x_3353:
[----:B------:R-:W-:Y:S05]  /*2a840*/  BSYNC B6 ;  /* 0x0000000000067941 */ /* 0x000fea0003800000 */
.L_x_3352:
[----:B------:R-:W-:Y:S01]  /*2a850*/  LOP3.LUT P6, RZ, R23, 0x1, RZ, 0xc0, !PT ;  /* 0x0000000117ff7812 */ /* 0x000fe200078cc0ff */
[----:B------:R-:W-:-:S12]  /*2a860*/  BSSY B6, `(.L_x_3354) ;  /* 0x0000012000067945 */ /* 0x000fd80003800000 */
[----:B------:R-:W-:Y:S05]  /*2a870*/  @!P6 BRA `(.L_x_3355) ;  /* 0x000000000040e947 */ /* 0x000fea0003800000 */
[----:B------:R-:W-:Y:S01]  /*2a880*/  MOV R2, 0x0 ;  /* 0x0000000000027802 */ /* 0x000fe20000000f00 */
[----:B------:R-:W-:Y:S01]  /*2a890*/  ULDC.64 UR4, c[0x4][0xc0] ;  /* 0x0100300000047ab9 */ /* 0x000fe20000000a00 */
[----:B------:R-:W-:Y:S01]  /*2a8a0*/  ULDC.64 UR6, c[0x4][0xc8] ;  /* 0x0100320000067ab9 */ /* 0x000fe20000000a00 */
[----:B------:R-:W-:Y:S01]  /*2a8b0*/  ULDC.64 UR8, c[0x4][0x20] ;  /* 0x0100080000087ab9 */ /* 0x000fe20000000a00 */
[----:B------:R-:W-:Y:S01]  /*2a8c0*/  IMAD.U32 R4, RZ, RZ, UR4 ;  /* 0x00000004ff047e24 */ /* 0x000fe2000f8e00ff */
[----:B------:R-:W-:Y:S01]  /*2a8d0*/  MOV R7, UR7 ;  /* 0x0000000700077c02 */ /* 0x000fe20008000f00 */
[----:B------:R-:W3:Y:S01]  /*2a8e0*/  LDC.64 R2, c[0x4][R2] ;  /* 0x0100000002027b82 */ /* 0x000ee20000000a00 */
[----:B------:R-:W-:Y:S02]  /*2a8f0*/  IMAD.U32 R5, RZ, RZ, UR5 ;  /* 0x00000005ff057e24 */ /* 0x000fe4000f8e00ff */
[----:B--2---:R-:W-:Y:S02]  /*2a900*/  IMAD.U32 R6, RZ, RZ, UR6 ;  /* 0x00000006ff067e24 */ /* 0x004fe4000f8e00ff */
[----:B-1----:R-:W-:-:S02]  /*2a910*/  IMAD.U32 R10, RZ, RZ, UR8 ;  /* 0x00000008ff0a7e24 */ /* 0x002fc4000f8e00ff */
[----:B------:R-:W-:Y:S02]  /*2a920*/  IMAD.U32 R11, RZ, RZ, UR9 ;  /* 0x00000009ff0b7e24 */ /* 0x000fe4000f8e00ff */
[----:B------:R-:W-:Y:S02]  /*2a930*/  IMAD.MOV.U32 R8, RZ, RZ, 0x70 ;  /* 0x00000070ff087424 */ /* 0x000fe400078e00ff */
[----:B------:R-:W-:Y:S02]  /*2a940*/  IMAD.MOV.U32 R12, RZ, RZ, 0x1 ;  /* 0x00000001ff0c7424 */ /* 0x000fe400078e00ff */
[----:B------:R-:W-:-:S07]  /*2a950*/  IMAD.MOV.U32 R13, RZ, RZ, RZ ;  /* 0x000000ffff0d7224 */ /* 0x000fce00078e00ff */
[----:B------:R-:W-:-:S07]  /*2a960*/  LEPC R20, `(.L_x_3355) ;  /* 0x000000001014794e */ /* 0x000fce0000000000 */
[----:B0--3--:R-:W-:Y:S05]  /*2a970*/  CALL.ABS.NOINC R2 ;  /* 0x0000000002007343 */ /* 0x009fea0003c00000 */
.L_x_3355:
[----:B------:R-:W-:Y:S05]  /*2a980*/  BSYNC B6 ;  /* 0x0000000000067941 */ /* 0x000fea0003800000 */
.L_x_3354:
[----:B------:R-:W3:Y:S01]  /*2a990*/  S2R R2, SR_TID.X ;  /* 0x0000000000027919 */ /* 0x000ee20000002100 */
[----:B------:R-:W-:Y:S01]  /*2a9a0*/  ULDC.64 UR4, c[0x0][0x9f8] ;  /* 0x00027e0000047ab9 */ /* 0x000fe20000000a00 */
[----:B------:R-:W4:Y:S01]  /*2a9b0*/  LDC R8, c[0x0][0x430] ;  /* 0x00010c00ff087b82 */ /* 0x000f220000000800 */
[----:B------:R-:W2:Y:S01]  /*2a9c0*/  LDL R0, [R1+0x20] ;  /* 0x0000200001007983 */ /* 0x000ea20000100800 */
[----:B------:R-:W-:-:S03]  /*2a9d0*/  ISETP.NE.U32.AND P0, PT, RZ, UR4, PT ;  /* 0x00000004ff007c0c */ /* 0x000fc6000bf05070 */
[----:B------:R-:W2:Y:S01]  /*2a9e0*/  LDL R20, [R1] ;  /* 0x0000000001147983 */ /* 0x000ea20000100800 */
[----:B------:R-:W-:Y:S01]  /*2a9f0*/  ISETP.NE.AND.EX P0, PT, RZ, UR5, PT, P0 ;  /* 0x00000005ff007c0c */ /* 0x000fe2000bf05300 */
[----:B------:R-:W0:Y:S01]  /*2aa00*/  S2R R21, SR_TID.X ;  /* 0x0000000000157919 */ /* 0x000e220000002100 */
[----:B---3--:R-:W-:-:S11]  /*2aa10*/  LOP3.LUT R4, R2, 0x7f, RZ, 0xc0, !PT ;  /* 0x0000007f02047812 */ /* 0x008fd600078ec0ff */
[----:B------:R-:W-:Y:S02]  /*2aa20*/  @P0 IADD3 R2, P1, R25, UR4, RZ ;  /* 0x0000000419020c10 */ /* 0x000fe4000ff3e0ff */
[----:B------:R-:W-:Y:S02]  /*2aa30*/  SHF.R.U32.HI R4, RZ, 0x3, R4 ;  /* 0x00000003ff047819 */ /* 0x000fe40000011604 */
[----:B------:R-:W-:-:S05]  /*2aa40*/  @P0 IADD3.X R3, R26, UR5, RZ, P1, !PT ;  /* 0x000000051a030c10 */ /* 0x000fca0008ffe4ff */
[----:B------:R3:W3:Y:S01]  /*2aa50*/  @P0 LDG.E R34, desc[UR42][R2.64] ;  /* 0x0000002a02220981 */ /* 0x0006e2000c1e1900 */
[----:B----4-:R-:W-:Y:S01]  /*2aa60*/  ISETP.NE.AND P1, PT, R8, 0x1, PT ;  /* 0x000000010800780c */ /* 0x010fe20003f25270 */
[----:B0-----:R-:W-:-:S05]  /*2aa70*/  IMAD.SHL.U32 R21, R21, 0x10, RZ ;  /* 0x0000001015157824 */ /* 0x001fca00078e00ff */
[----:B------:R-:W-:-:S07]  /*2aa80*/  LOP3.LUT R21, R4, 0x70, R21, 0xf8, !PT ;  /* 0x0000007004157812 */ /* 0x000fce00078ef815 */
[----:B--2---:R-:W0:Y:S01]  /*2aa90*/  @P1 LDC R6, c[0x0][0x434] ;  /* 0x00010d00ff061b82 */ /* 0x004e220000000800 */
[----:B------:R-:W-:Y:S01]  /*2aaa0*/  LOP3.LUT R23, R23, 0xfffffffd, RZ, 0xc0, !PT ;  /* 0xfffffffd17177812 */ /* 0x000fe200078ec0ff */
[----:B------:R-:W-:Y:S01]  /*2aab0*/  UMOV UR4, 0xffffffff ;  /* 0xffffffff00047882 */ /* 0x000fe20000000000 */
[----:B------:R-:W-:-:S05]  /*2aac0*/  LEA R7, R0, 0xffffff80, 0x7 ;  /* 0xffffff8000077811 */ /* 0x000fca00078e38ff */
[----:B------:R-:W2:Y:S01]  /*2aad0*/  @P1 LDC R0, c[0x0][0x438] ;  /* 0x00010e00ff001b82 */ /* 0x000ea20000000800 */
[----:B------:R-:W-:-:S04]  /*2aae0*/  LOP3.LUT R5, R21, R7, RZ, 0xfc, !PT ;  /* 0x0000000715057212 */ /* 0x000fc800078efcff */
[C---:B------:R-:W-:Y:S01]  /*2aaf0*/  ISETP.GE.AND P0, PT, R5.reuse, R27, PT ;  /* 0x0000001b0500720c */ /* 0x040fe20003f06270 */
[----:B------:R-:W-:-:S04]  /*2ab00*/  IMAD.IADD R5, R5, 0x1, R20 ;  /* 0x0000000105057824 */ /* 0x000fc800078e0214 */
[----:B0-----:R-:W-:Y:S01]  /*2ab10*/  @P1 IMAD.HI.U32 R6, R5, R6, RZ ;  /* 0x0000000605061227 */ /* 0x001fe200078e00ff */
[----:B------:R-:W-:-:S07]  /*2ab20*/  MOV R4, R5 ;  /* 0x0000000500047202 */ /* 0x000fce0000000f00 */
[----:B---3--:R-:W0:Y:S01]  /*2ab30*/  @!P0 LDC.64 R2, c[0x0][0x428] ;  /* 0x00010a00ff028b82 */ /* 0x008e220000000a00 */
[----:B--2---:R-:W-:-:S05]  /*2ab40*/  @P1 SHF.R.U32.HI R4, RZ, R0, R6 ;  /* 0x00000000ff041219 */ /* 0x004fca0000011606 */
[----:B------:R-:W-:-:S04]  /*2ab50*/  IMAD.MOV R0, RZ, RZ, -R4 ;  /* 0x000000ffff007224 */ /* 0x000fc800078e0a04 */
[----:B------:R-:W-:Y:S01]  /*2ab60*/  IMAD R0, R8, R0, R5 ;  /* 0x0000000008007224 */ /* 0x000fe200078e0205 */
[----:B------:R-:W-:Y:S01]  /*2ab70*/  @!P0 SHF.R.S32.HI R5, RZ, 0x1f, R4 ;  /* 0x0000001fff058819 */ /* 0x000fe20000011404 */
[----:B------:R-:W2:Y:S01]  /*2ab80*/  LDC R8, c[0x0][0x2f4] ;  /* 0x0000bd00ff087b82 */ /* 0x000ea20000000800 */
[----:B------:R-:W-:Y:S02]  /*2ab90*/  SHF.R.S32.HI R9, RZ, 0x1f, R34 ;  /* 0x0000001fff097819 */ /* 0x000fe40000011422 */
[----:B------:R-:W-:-:S03]  /*2aba0*/  LOP3.LUT R20, R31, 0x80, RZ, 0xfc, !PT ;  /* 0x000000801f147812 */ /* 0x000fc600078efcff */
[----:B------:R3:W-:Y:S01]  /*2abb0*/  STL [R1+0x4], R9 ;  /* 0x0000040901007387 */ /* 0x0007e20000100800 */
[-C--:B0-----:R-:W-:Y:S02]  /*2abc0*/  @!P0 IMAD R6, R9, R2.reuse, RZ ;  /* 0x0000000209068224 */ /* 0x081fe400078e02ff */
[----:B------:R-:W-:-:S04]  /*2abd0*/  @!P0 IMAD.WIDE.U32 R4, R34, R2, R4 ;  /* 0x0000000222048225 */ /* 0x000fc800078e0004 */
[----:B------:R-:W-:Y:S02]  /*2abe0*/  @!P0 IMAD R6, R34, R3, R6 ;  /* 0x0000000322068224 */ /* 0x000fe400078e0206 */
[----:B------:R-:W0:Y:S02]  /*2abf0*/  @!P0 LDC.64 R2, c[0x0][0x418] ;  /* 0x00010600ff028b82 */ /* 0x000e240000000a00 */
[----:B------:R-:W-:Y:S02]  /*2ac00*/  @!P0 IMAD.IADD R6, R5, 0x1, R6 ;  /* 0x0000000105068824 */ /* 0x000fe400078e0206 */
[----:B---3--:R-:W-:Y:S01]  /*2ac10*/  IMAD.U32 R9, RZ, RZ, UR39 ;  /* 0x00000027ff097e24 */ /* 0x008fe2000f8e00ff */
[----:B0-----:R-:W-:-:S04]  /*2ac20*/  @!P0 LEA R2, P1, R4, R2, 0x2 ;  /* 0x0000000204028211 */ /* 0x001fc800078210ff */
[----:B------:R-:W-:Y:S01]  /*2ac30*/  @!P0 LEA.HI.X R3, R4, R3, R6, 0x2, P1 ;  /* 0x0000000304038211 */ /* 0x000fe200008f1406 */
[----:B------:R-:W-:Y:S01]  /*2ac40*/  IMAD.MOV.U32 R4, RZ, RZ, RZ ;  /* 0x000000ffff047224 */ /* 0x000fe200078e00ff */
[----:B--2---:R-:W-:-:S05]  /*2ac50*/  ISETP.GE.AND P1, PT, R31, R8, PT ;  /* 0x000000081f00720c */ /* 0x004fca0003f26270 */
[----:B------:R0:W5:Y:S01]  /*2ac60*/  @!P0 LDG.E R4, desc[UR42][R2.64] ;  /* 0x0000002a02048981 */ /* 0x000162000c1e1900 */
[----:B------:R-:W-:Y:S02]  /*2ac70*/  ISETP.GE.AND P0, PT, R20, R8, PT ;  /* 0x000000081400720c */ /* 0x000fe40003f06270 */
[----:B------:R-:W-:-:S05]  /*2ac80*/  ISETP.NE.AND P2, PT, R9, 0x3, PT ;  /* 0x000000030900780c */ /* 0x000fca0003f45270 */
[----:B------:R-:W-:-:S04]  /*2ac90*/  @P1 LOP3.LUT R23, R23, 0x2, RZ, 0xfc, !PT ;  /* 0x0000000217171812 */ /* 0x000fc800078efcff */
[----:B------:R-:W-:-:S04]  /*2aca0*/  LOP3.LUT R23, R23, 0xfffffffb, RZ, 0xc0, !PT ;  /* 0xfffffffb17177812 */ /* 0x000fc800078ec0ff */
[----:B------:R-:W-:-:S04]  /*2acb0*/  LOP3.LUT R23, R23, 0xfffffffe, RZ, 0xc0, !PT ;  /* 0xfffffffe17177812 */ /* 0x000fc800078ec0ff */
[----:B------:R-:W-:-:S04]  /*2acc0*/  @P0 LOP3.LUT R23, R23, 0x1, RZ, 0xfc, !PT ;  /* 0x0000000117170812 */ /* 0x000fc800078efcff */
[----:B------:R-:W-:Y:S01]  /*2acd0*/  @P2 LOP3.LUT R23, R23, 0x4, RZ, 0xfc, !PT ;  /* 0x0000000417172812 */ /* 0x000fe200078efcff */
[----:B0-----:R-:W-:Y:S06]  /*2ace0*/  BRA.DIV UR4, `(.L_x_3356) ;  /* 0x000000be04b87947 */ /* 0x001fec000b800000 */
.L_x_3715:
[----:B------:R-:W-:Y:S05]  /*2acf0*/  @!P2 BRA `(.L_x_3357) ;  /* 0x000000000004a947 */ /* 0x000fea0003800000 */
[----:B------:R-:W-:Y:S01]  /*2ad00*/  BPT.TRAP 0x1 ;  /* 0x000000040000795c */ /* 0x000fe20000300000 */
.L_x_3357:
[----:B------:R-:W-:Y:S01]  /*2ad10*/  IMAD R6, R28, 0x8, R22 ;  /* 0x000000081c067824 */ /* 0x000fe200078e0216 */
[----:B------:R-:W-:Y:S01]  /*2ad20*/  SHF.L.U32 R20, R32, 0x1f, RZ ;  /* 0x0000001f20147819 */ /* 0x000fe200000006ff */
[----:B------:R-:W0:Y:S01]  /*2ad30*/  S2R R2, SR_TID.X ;  /* 0x0000000000027919 */ /* 0x000e220000002100 */
[----:B------:R-:W-:Y:S01]  /*2ad40*/  BSSY B0, `(.L_x_3358) ;  /* 0x0000007000007945 */ /* 0x000fe20003800000 */
[----:B------:R-:W-:Y:S01]  /*2ad50*/  SHF.R.S32.HI R9, RZ, 0x1f, R0 ;  /* 0x0000001fff097819 */ /* 0x000fe20000011400 */
[----:B------:R-:W2:Y:S01]  /*2ad60*/  SYNCS.PHASECHK.TRANS64.TRYWAIT P0, [R6+URZ+0x38880], R20 ;  /* 0x03888014060075a7 */ /* 0x000ea2000800017f */
[----:B0-----:R-:W-:-:S04]  /*2ad70*/  LOP3.LUT R2, R2, 0x7f, RZ, 0xc0, !PT ;  /* 0x0000007f02027812 */ /* 0x001fc800078ec0ff */
[----:B------:R-:W-:-:S04]  /*2ad80*/  SHF.R.U32.HI R2, RZ, 0x3, R2 ;  /* 0x00000003ff027819 */ /* 0x000fc80000011602 */
[----:B------:R-:W-:Y:S01]  /*2ad90*/  IADD3 R27, -R2, R27, -R7 ;  /* 0x0000001b021b7210 */ /* 0x000fe20007ffe907 */
[----:B--2---:R-:W-:Y:S06]  /*2ada0*/  @!P0 BRA `(.L_x_3359) ;  /* 0x000000bc00bc8947 */ /* 0x004fec0003800000 */
.L_x_3716:
[----:B------:R-:W-:Y:S05]  /*2adb0*/  BSYNC B0 ;  /* 0x0000000000007941 */ /* 0x000fea0003800000 */
.L_x_3358:
[----:B------:R-:W2:Y:S01]  /*2adc0*/  LDL R11, [R1+0xc] ;  /* 0x00000c00010b7983 */ /* 0x000ea20000100800 */
[----:B------:R-:W-:Y:S01]  /*2add0*/  ULDC.64 UR4, c[0x0][0x328] ;  /* 0x0000ca0000047ab9 */ /* 0x000fe20000000a00 */
[----:B-1---5:R-:W-:Y:S01]  /*2ade0*/  SHF.R.S32.HI R10, RZ, 0x1f, R4 ;  /* 0x0000001fff0a7819 */ /* 0x022fe20000011404 */
[----:B------:R-:W-:Y:S01]  /*2adf0*/  IMAD R5, R9, UR4, RZ ;  /* 0x0000000409057c24 */ /* 0x000fe2000f8e02ff */
[----:B------:R-:W-:Y:S01]  /*2ae00*/  ISETP.GE.AND P1, PT, R27, 0x1, PT ;  /* 0x000000011b00780c */ /* 0x000fe20003f26270 */
[C---:B------:R-:W-:Y:S01]  /*2ae10*/  IMAD.WIDE.U32 R2, R0.reuse, UR4, RZ ;  /* 0x0000000400027c25 */ /* 0x040fe2000f8e00ff */
        /* <DEDUP_REMOVED lines=16> */
[----:B--2---:R-:W-:Y:S01]  /*2af20*/  LEA R5, R28, R11, 0xf ;  /* 0x0000000b1c057211 */ /* 0x004fe200078e78ff */
        /* <DEDUP_REMOVED lines=78> */
.L_x_3734:
        /* <DEDUP_REMOVED lines=11> */
.L_x_3361:
        /* <DEDUP_REMOVED lines=11> */
.L_x_3362:
[----:B------:R1:W-:Y:S01]  /*2b570*/  SYNCS.ARRIVE.TRANS64.A1T0 RZ, [R6+URZ+0x38870], RZ ;  /* 0x038870ff06ff79a7 */ /* 0x0003e2000810003f */
[----:B------:R-:W-:Y:S05]  /*2b580*/  @!P6 BRA `(.L_x_3363) ;  /* 0x000000000004e947 */ /* 0x000fea0003800000 */
[----:B------:R-:W-:Y:S01]  /*2b590*/  BPT.TRAP 0x1 ;  /* 0x000000040000795c */ /* 0x000fe20000300000 */
.L_x_3363:
[----:B------:R-:W2:Y:S01]  /*2b5a0*/  SYNCS.PHASECHK.TRANS64.TRYWAIT P0, [R6+URZ+0x38840], R20 ;  /* 0x03884014060075a7 */ /* 0x000ea2000800017f */
[----:B------:R-:W-:Y:S04]  /*2b5b0*/  BSSY B0, `(.L_x_3364) ;  /* 0x0000002000007945 */ /* 0x000fe80003800000 */
[----:B--2---:R-:W-:Y:S05]  /*2b5c0*/  @!P0 BRA `(.L_x_3365) ;  /* 0x000000c000988947 */ /* 0x004fea0003800000 */
.L_x_3735:
[----:B------:R-:W-:Y:S05]  /*2b5d0*/  BSYNC B0 ;  /* 0x0000000000007941 */ /* 0x000fea0003800000 */
.L_x_3364:
        /* <DEDUP_REMOVED lines=25> */
[----:B------:R-:W-:-:S04]  /*2b770*/  @P4 LOP3.LUT R23, R23, 0x400, RZ, 0xfc, !PT ;  /* 0x0000040017174812 */ /* 0x000fc800078efcff */
        /* <DEDUP_REMOVED lines=12> */
[----:B------:R-:W-:Y:S01]  /*2b840*/  @!PT LDS RZ, [RZ] ;  /* 0x00000000fffff984 */ /* 0x000fe20000000800 */
        /* <DEDUP_REMOVED lines=25> */
[----:B---3--:R-:W-:-:S04]  /*2b9e0*/  @P5 IADD3 R3, P0, R31, R3, RZ ;  /* 0x000000031f035210 */ /* 0x008fc80007f1e0ff */
[----:B----4-:R-:W-:-:S04]  /*2b9f0*/  @P5 IADD3.X R2, RZ, R2, RZ, P0, !PT ;  /* 0x00000002ff025210 */ /* 0x010fc800007fe4ff */
        /* <DEDUP_REMOVED lines=25> */
[----:B------:R-:W0:Y:S04]  /*2bb90*/  SHFL.IDX PT, R4, R4, 0x7, 0x181f ;  /* 0x00f81f0004047f89 */ /* 0x000e2800000e0000 */
        /* <DEDUP_REMOVED lines=8> */
.L_x_3753:
[----:B------:R-:W-:Y:S02]  /*2bc20*/  LOP3.LUT P2, RZ, R23, 0x40, RZ, 0xc0, !PT ;  /* 0x0000004017ff7812 */ /* 0x000fe4000784c0ff */
[----:B------:R-:W-:-:S11]  /*2bc30*/  ISETP.GE.AND P3, PT, R31, R8, PT ;  /* 0x000000081f00720c */ /* 0x000fd60003f66270 */
[----:B0--3--:R-:W-:-:S05]  /*2bc40*/  @P2 IADD3 R2, P0, R31, R4, RZ ;  /* 0x000000041f022210 */ /* 0x009fca0007f1e0ff */
[----:B------:R-:W-:Y:S01]  /*2bc50*/  @P2 IMAD.X R0, RZ, RZ, R0, P0 ;  /* 0x000000ffff002224 */ /* 0x000fe200000e0600 */
        /* <DEDUP_REMOVED lines=8> */
.L_x_3367:
        /* <DEDUP_REMOVED lines=11> */
.L_x_3368:
[----:B0-----:R0:W5:Y:S01]  /*2bd90*/  LDL.LU R3, [R1+0x24] ;  /* 0x0000240001037983 */ /* 0x0011620000300800 */
[----:B------:R-:W-:Y:S01]  /*2bda0*/  VIADD R0, R22, 0x20400 ;  /* 0x0002040016007836 */ /* 0x000fe20000000000 */
[----:B------:R-:W-:Y:S01]  /*2bdb0*/  SHF.R.S32.HI R2, RZ, 0x1f, R29 ;  /* 0x0000001fff027819 */ /* 0x000fe2000001141d */
[----:B------:R0:W-:Y:S06]  /*2bdc0*/  SYNCS.ARRIVE.TRANS64.A1T0 RZ, [R6+URZ+0x38830], RZ ;  /* 0x038830ff06ff79a7 */ /* 0x0001ec000810003f */
[----:B------:R-:W-:Y:S05]  /*2bdd0*/  WARPSYNC.ALL ;  /* 0x0000000000007948 */ /* 0x000fea0003800000 */
[----:B------:R-:W-:Y:S01]  /*2bde0*/  BAR.SYNC.DEFER_BLOCKING 0x8, 0x180 ;  /* 0x0206000000007b1d */ /* 0x000fe20000010000 */
[----:B------:R-:W-:-:S05]  /*2bdf0*/  LOP3.LUT P1, RZ, R0, 0x3ff, RZ, 0xc0, !PT ;  /* 0x000003ff00ff7812 */ /* 0x000fca000782c0ff */
[----:B------:R-:W-:Y:S01]  /*2be00*/  ULDC.64 UR4, c[0x0][0x298] ;  /* 0x0000a60000047ab9 */ /* 0x000fe20000000a00 */
[----:B------:R-:W-:Y:S01]  /*2be10*/  ULDC.64 UR6, c[0x0][0xa00] ;  /* 0x0002800000067ab9 */ /* 0x000fe20000000a00 */
[----:B------:R-:W-:Y:S01]  /*2be20*/  IMAD R2, R2, UR4, RZ ;  /* 0x0000000402027c24 */ /* 0x000fe2000f8e02ff */
[----:B------:R-:W-:Y:S01]  /*2be30*/  ISETP.NE.U32.AND P0, PT, RZ, UR6, PT ;  /* 0x00000006ff007c0c */ /* 0x000fe2000bf05070 */
[C---:B------:R-:W-:Y:S01]  /*2be40*/  IMAD.WIDE.U32 R26, R29.reuse, UR4, RZ ;  /* 0x000000041d1a7c25 */ /* 0x040fe2000f8e00ff */
[----:B------:R-:W-:Y:S02]  /*2be50*/  BSSY B6, `(.L_x_3369) ;  /* 0x0000017000067945 */ /* 0x000fe40003800000 */
[----:B------:R-:W-:Y:S01]  /*2be60*/  ISETP.NE.AND.EX P0, PT, RZ, UR7, PT, P0 ;  /* 0x00000007ff007c0c */ /* 0x000fe2000bf05300 */
[----:B------:R-:W-:-:S03]  /*2be70*/  IMAD R25, R29, UR5, R2 ;  /* 0x000000051d197c24 */ /* 0x000fc6000f8e0202 */
[----:B------:R-:W-:Y:S02]  /*2be80*/  SEL R24, R24, RZ, !P0 ;  /* 0x000000ff18187207 */ /* 0x000fe40004000000 */
[----:B------:R-:W-:Y:S02]  /*2be90*/  IADD3 R25, R27, R25, RZ ;  /* 0x000000191b197210 */ /* 0x000fe40007ffe0ff */
[----:B-----5:R-:W-:Y:S01]  /*2bea0*/  SEL R29, R3, RZ, !P0 ;  /* 0x000000ff031d7207 */ /* 0x020fe20004000000 */
        /* <DEDUP_REMOVED lines=9> */
[----:B012---:R-:W-:Y:S02]  /*2bf40*/  IMAD.U32 R6, RZ, RZ, UR6 ;  /* 0x00000006ff067e24 */ /* 0x007fe4000f8e00ff */
[----:B------:R-:W-:-:S02]  /*2bf50*/  IMAD.U32 R7, RZ, RZ, UR7 ;  /* 0x00000007ff077e24 */ /* 0x000fc4000f8e00ff */
[----:B------:R-:W-:Y:S02]  /*2bf60*/  IMAD.U32 R10, RZ, RZ, UR8 ;  /* 0x00000008ff0a7e24 */ /* 0x000fe4000f8e00ff */
[----:B------:R-:W-:Y:S02]  /*2bf70*/  IMAD.U32 R11, RZ, RZ, UR9 ;  /* 0x00000009ff0b7e24 */ /* 0x000fe4000f8e00ff */
[----:B------:R-:W-:Y:S02]  /*2bf80*/  IMAD.MOV.U32 R8, RZ, RZ, 0x70 ;  /* 0x00000070ff087424 */ /* 0x000fe400078e00ff */
[----:B------:R-:W-:-:S07]  /*2bf90*/  IMAD.MOV.U32 R13, RZ, RZ, RZ ;  /* 0x000000ffff0d7224 */ /* 0x000fce00078e00ff */
[----:B------:R-:W-:-:S07]  /*2bfa0*/  LEPC R20, `(.L_x_3370) ;  /* 0x000000001014794e */ /* 0x000fce0000000000 */
[----:B---3--:R-:W-:Y:S05]  /*2bfb0*/  CALL.ABS.NOINC R2 ;  /* 0x0000000002007343 */ /* 0x008fea0003c00000 */
.L_x_3370:
[----:B------:R-:W-:Y:S05]  /*2bfc0*/  BSYNC B6 ;  /* 0x0000000000067941 */ /* 0x000fea0003800000 */
.L_x_3369:
[----:B--2---:R2:W5:Y:S01]  /*2bfd0*/  LDL R20, [R1+0x1c] ;  /* 0x00001c0001147983 */ /* 0x0045620000100800 */
[----:B------:R-:W3:Y:S01]  /*2bfe0*/  LDC R7, c[0x0][0x448] ;  /* 0x00011200ff077b82 */ /* 0x000ee20000000800 */
[----:B------:R-:W-:Y:S01]  /*2bff0*/  IMAD.MOV.U32 R2, RZ, RZ, R26 ;  /* 0x000000ffff027224 */ /* 0x000fe200078e001a */
[----:B------:R-:W-:Y:S01]  /*2c000*/  ULDC.64 UR4, c[0x0][0x2d8] ;  /* 0x0000b60000047ab9 */ /* 0x000fe20000000a00 */
[----:B------:R2:W5:Y:S01]  /*2c010*/  LDL R8, [R1+0x18] ;  /* 0x0000180001087983 */ /* 0x0005620000100800 */
[----:B------:R-:W-:Y:S01]  /*2c020*/  IMAD.MOV.U32 R3, RZ, RZ, R25 ;  /* 0x000000ffff037224 */ /* 0x000fe200078e0019 */
[----:B------:R-:W4:Y:S01]  /*2c030*/  S2R R21, SR_TID.X ;  /* 0x0000000000157919 */ /* 0x000f220000002100 */
[C---:B------:R-:W-:Y:S01]  /*2c040*/  IMAD.WIDE.U32 R2, R18.reuse, UR4, R2 ;  /* 0x0000000412027c25 */ /* 0x040fe2000f8e0002 */
[----:B------:R-:W-:Y:S01]  /*2c050*/  LOP3.LUT R9, R31, 0x80, RZ, 0xfc, !PT ;  /* 0x000000801f097812 */ /* 0x000fe200078efcff */
[----:B------:R-:W-:Y:S02]  /*2c060*/  ULDC.64 UR6, c[0x0][0x280] ;  /* 0x0000a00000067ab9 */ /* 0x000fe40000000a00 */
[----:B------:R-:W-:Y:S01]  /*2c070*/  IMAD R3, R18, UR5, R3 ;  /* 0x0000000512037c24 */ /* 0x000fe2000f8e0203 */
[----:B------:R-:W-:-:S02]  /*2c080*/  ULDC.64 UR4, c[0x0][0x2e0] ;  /* 0x0000b80000047ab9 */ /* 0x000fc40000000a00 */
[----:B------:R-:W-:Y:S02]  /*2c090*/  IMAD R29, R29, UR4, RZ ;  /* 0x000000041d1d7c24 */ /* 0x000fe4000f8e02ff */
[----:B------:R-:W-:-:S04]  /*2c0a0*/  IMAD.WIDE.U32 R2, R24, UR4, R2 ;  /* 0x0000000418027c25 */ /* 0x000fc8000f8e0002 */
[----:B------:R-:W-:Y:S01]  /*2c0b0*/  IMAD R0, R24, UR5, R29 ;  /* 0x0000000518007c24 */ /* 0x000fe2000f8e021d */
[----:B------:R-:W-:Y:S01]  /*2c0c0*/  ULDC.64 UR4, c[0x0][0x2d0] ;  /* 0x0000b40000047ab9 */ /* 0x000fe20000000a00 */
[----:B---3--:R-:W-:Y:S02]  /*2c0d0*/  ISETP.NE.AND P0, PT, R7, 0x1, PT ;  /* 0x000000010700780c */ /* 0x008fe40003f05270 */
[----:B------:R-:W-:-:S11]  /*2c0e0*/  IMAD.IADD R3, R3, 0x1, R0 ;  /* 0x0000000103037824 */ /* 0x000fd600078e0200 */
[----:B01----:R-:W0:Y:S01]  /*2c0f0*/  @P0 LDC R6, c[0x0][0x44c] ;  /* 0x00011300ff060b82 */ /* 0x003e220000000800 */
[C---:B----4-:R-:W-:Y:S01]  /*2c100*/  LOP3.LUT R4, R21.reuse, 0x7f, RZ, 0xc0, !PT ;  /* 0x0000007f15047812 */ /* 0x050fe200078ec0ff */
[----:B------:R-:W-:-:S03]  /*2c110*/  IMAD.SHL.U32 R21, R21, 0x10, RZ ;  /* 0x0000001015157824 */ /* 0x000fc600078e00ff */
[----:B------:R-:W-:-:S03]  /*2c120*/  SHF.R.U32.HI R4, RZ, 0x3, R4 ;  /* 0x00000003ff047819 */ /* 0x000fc60000011604 */
[----:B------:R-:W1:Y:S01]  /*2c130*/  @P0 LDC R0, c[0x0][0x450] ;  /* 0x00011400ff000b82 */ /* 0x000e620000000800 */
[----:B------:R-:W-:-:S05]  /*2c140*/  LOP3.LUT R21, R4, 0x70, R21, 0xf8, !PT ;  /* 0x0000007004157812 */ /* 0x000fca00078ef815 */
[----:B------:R-:W-:-:S04]  /*2c150*/  IMAD R5, R17, 0x80, R21 ;  /* 0x0000008011057824 */ /* 0x000fc800078e0215 */
[----:B------:R-:W-:Y:S02]  /*2c160*/  IMAD.MOV.U32 R4, RZ, RZ, R5 ;  /* 0x000000ffff047224 */ /* 0x000fe400078e0005 */
[----:B0-----:R-:W-:Y:S01]  /*2c170*/  @P0 IMAD.HI.U32 R6, R5, R6, RZ ;  /* 0x0000000605060227 */ /* 0x001fe200078e00ff */
[----:B------:R-:W0:Y:S04]  /*2c180*/  S2R R21, SR_TID.X ;  /* 0x0000000000157919 */ /* 0x000e280000002100 */
[----:B-1----:R-:W-:-:S04]  /*2c190*/  @P0 SHF.R.U32.HI R4, RZ, R0, R6 ;  /* 0x00000000ff040219 */ /* 0x002fc80000011606 */
[----:B------:R-:W-:-:S05]  /*2c1a0*/  IADD3 R0, -R4, RZ, RZ ;  /* 0x000000ff04007210 */ /* 0x000fca0007ffe1ff */
        /* <DEDUP_REMOVED lines=19> */
[----:B--2---:R-:W-:Y:S06]  /*2c2e0*/  BRA.DIV UR4, `(.L_x_3371) ;  /* 0x000000c204347947 */ /* 0x004fec000b800000 */
[----:B------:R-:W0:Y:S01]  /*2c2f0*/  SHFL.IDX PT, R3, R0, RZ, 0x181f ;  /* 0x00181fff00037589 */ /* 0x000e2200000e0000 */
[----:B-----5:R-:W-:Y:S02]  /*2c300*/  IMAD R5, R20, R7, RZ ;  /* 0x0000000714057224 */ /* 0x020fe400078e02ff */
[----:B------:R-:W-:Y:S01]  /*2c310*/  IMAD R17, R17, 0x80, R9 ;  /* 0x0000008011117824 */ /* 0x000fe200078e0209 */
        /* <DEDUP_REMOVED lines=55> */
[----:B------:R-:W-:Y:S01]  /*2c690*/  VIADD R6, R17, 0x60 ;  /* 0x0000006011067836 */ /* 0x000fe20000000000 */
[----:B------:R-:W-:-:S05]  /*2c6a0*/  @!P3 MOV R3, R7 ;  /* 0x000000070003b202 */ /* 0x000fca0000000f00 */
[----:B------:R-:W-:Y:S04]  /*2c6b0*/  @!P3 LDGSTS.E.BYPASS.LTC128B.128 [R8+0x22c00], desc[UR42][R2.64], !P0 ;  /* 0x22c000000208bfae */ /* 0x000fe8000c101d6a */
[----:B------:R0:W-:Y:S01]  /*2c6c0*/  @!P3 LDGSTS.E.BYPASS.LTC128B.128 [R8+0x26c00], desc[UR42][R2.64+0x80], !P1 ;  /* 0x26c000800208bfae */ /* 0x0001e2000c901d6a */
[----:B------:R-:W-:-:S03]  /*2c6d0*/  ISETP.GE.AND P3, PT, R6, R5, PT ;  /* 0x000000050600720c */ /* 0x000fc60003f66270 */
[----:B0-----:R-:W0:Y:S04]  /*2c6e0*/  SHFL.IDX PT, R3, R0, 0x6, 0x181f ;  /* 0x00d81f0000037f89 */ /* 0x001e2800000e0000 */
[----:B------:R-:W1:Y:S04]  /*2c6f0*/  SHFL.IDX PT, R2, R4, 0x6, 0x181f ;  /* 0x00d81f0004027f89 */ /* 0x000e6800000e0000 */
[----:B------:R-:W2:Y:S02]  /*2c700*/  SHFL.IDX PT, R4, R4, 0x7, 0x181f ;  /* 0x00f81f0004047f89 */ /* 0x000ea400000e0000 */
[----:B0-----:R-:W-:-:S05]  /*2c710*/  @!P3 IADD3 R6, P2, R31, R3, RZ ;  /* 0x000000031f06b210 */ /* 0x001fca0007f5e0ff */
[----:B-1----:R-:W-:Y:S02]  /*2c720*/  @!P3 IMAD.X R7, RZ, RZ, R2, P2 ;  /* 0x000000ffff07b224 */ /* 0x002fe400010e0602 */
[----:B------:R-:W-:Y:S02]  /*2c730*/  @!P3 IMAD.MOV.U32 R2, RZ, RZ, R6 ;  /* 0x000000ffff02b224 */ /* 0x000fe400078e0006 */
[----:B------:R-:W-:-:S05]  /*2c740*/  @!P3 IMAD.MOV.U32 R3, RZ, RZ, R7 ;  /* 0x000000ffff03b224 */ /* 0x000fca00078e0007 */
[----:B------:R0:W-:Y:S04]  /*2c750*/  @!P3 LDGSTS.E.BYPASS.LTC128B.128 [R8+0x23400], desc[UR42][R2.64], !P0 ;  /* 0x234000000208bfae */ /* 0x0001e8000c101d6a */
[----:B--2---:R0:W-:Y:S02]  /*2c760*/  @!P3 LDGSTS.E.BYPASS.LTC128B.128 [R8+0x27400], desc[UR42][R2.64+0x80], !P1 ;  /* 0x274000800208bfae */ /* 0x0041e4000c901d6a */
.L_x_3770:
[----:B------:R-:W-:Y:S01]  /*2c770*/  VIADD R0, R17, 0x70 ;  /* 0x0000007011007836 */ /* 0x000fe20000000000 */
[----:B------:R-:W-:Y:S04]  /*2c780*/  BSSY B0, `(.L_x_3372) ;  /* 0x000000a000007945 */ /* 0x000fe80003800000 */
[----:B------:R-:W-:-:S13]  /*2c790*/  ISETP.GE.AND P2, PT, R0, R5, PT ;  /* 0x000000050000720c */ /* 0x000fda0003f46270 */
[----:B------:R-:W-:Y:S05]  /*2c7a0*/  @P2 BRA `(.L_x_3373) ;  /* 0x00000000001c2947 */ /* 0x000fea0003800000 */
[----:B0-----:R-:W-:-:S05]  /*2c7b0*/  IADD3 R2, P2, R31, R14, RZ ;  /* 0x0000000e1f027210 */ /* 0x001fca0007f5e0ff */
[----:B------:R-:W-:-:S05]  /*2c7c0*/  IMAD.X R3, RZ, RZ, R4, P2 ;  /* 0x000000ffff037224 */ /* 0x000fca00010e0604 */
[----:B------:R-:W-:Y:S01]  /*2c7d0*/  @!PT LDS RZ, [RZ] ;  /* 0x00000000fffff984 */ /* 0x000fe20000000800 */
[----:B------:R-:W-:Y:S01]  /*2c7e0*/  @!PT LDS RZ, [RZ] ;  /* 0x00000000fffff984 */ /* 0x000fe20000000800 */
[----:B------:R-:W-:Y:S01]  /*2c7f0*/  @!PT LDS RZ, [RZ] ;  /* 0x00000000fffff984 */ /* 0x000fe20000000800 */
[----:B------:R1:W-:Y:S04]  /*2c800*/  LDGSTS.E.BYPASS.LTC128B.128 [R8+0x23c00], desc[UR42][R2.64], !P0 ;  /* 0x23c0000002087fae */ /* 0x0003e8000c101d6a */
[----:B------:R1:W-:Y:S02]  /*2c810*/  LDGSTS.E.BYPASS.LTC128B.128 [R8+0x27c00], desc[UR42][R2.64+0x80], !P1 ;  /* 0x27c0008002087fae */ /* 0x0003e4000c901d6a */
.L_x_3373:
[----:B------:R-:W-:Y:S05]  /*2c820*/  BSYNC B0 ;  /* 0x0000000000007941 */ /* 0x000fea0003800000 */
.L_x_3372:
[----:B------:R-:W-:Y:S01]  /*2c830*/  NOP ;  /* 0x0000000000007918 */ /* 0x000fe20000000000 */
[----:B------:R-:W-:-:S13]  /*2c840*/  PLOP3.LUT P0, PT, PT, PT, PT, 0x80, 0x0 ;  /* 0x000000000000781c */ /* 0x000fda0003f0f070 */
.L_x_3374:
[----:B------:R-:W-:Y:S02]  /*2c850*/  PLOP3.LUT P1, PT, P1, P0, PT, 0xa2, 0x0 ;  /* 0x000000000000781c */ /* 0x000fe40000f21472 */
[----:B------:R-:W-:-:S08]  /*2c860*/  @P0 R2UR P1, UR4, R22 ;  /* 0x00000000160402ca */ /* 0x000fd00000020000 */
[----:B------:R-:W-:-:S05]  /*2c870*/  @P0 PLOP3.LUT P0, PT, P1, PT, PT, 0x80, 0x0 ;  /* 0x000000000000081c */ /* 0x000fca0000f0f070 */
[----:B------:R-:W-:Y:S01]  /*2c880*/  @!P1 SYNCS.ARRIVE.TRANS64.RED.A0T1 RZ, [UR4+0x38800], RZ ;  /* 0x038800ffffff99a7 */ /* 0x000fe20008200404 */
[----:B------:R-:W-:Y:S07]  /*2c890*/  @!P1 ARRIVES.LDGSTSBAR.64.TRANSCNT [UR4+0x38800] ;  /* 0x03880000ff0099b0 */ /* 0x000fee0008000a84 */
[----:B------:R-:W-:Y:S05]  /*2c8a0*/  @P0 BRA.U.ANY `(.L_x_3374) ;  /* 0xfffffffd00e80947 */ /* 0x000fea000393ffff */
[----:B01----:R-:W2:Y:S02]  /*2c8b0*/  LDL.LU R2, [R1+0x28] ;  /* 0x0000280001027983 */ /* 0x003ea40000300800 */
[----:B--2---:R-:W-:-:S05]  /*2c8c0*/  VIADD R2, R2, 0x1 ;  /* 0x0000000102027836 */ /* 0x004fca0000000000 */
[----:B------:R0:W-:Y:S01]  /*2c8d0*/  STL [R1+0x28], R2 ;  /* 0x0000280201007387 */ /* 0x0001e20000100800 */
[----:B------:R-:W-:-:S04]  /*2c8e0*/  LEA.HI R0, R2, R2, RZ, 0x1 ;  /* 0x0000000202007211 */ /* 0x000fc800078f08ff */
[----:B------:R-:W-:-:S04]  /*2c8f0*/  LOP3.LUT R0, R0, 0xfffffffe, RZ, 0xc0, !PT ;  /* 0xfffffffe00007812 */ /* 0x000fc800078ec0ff */
[----:B------:R-:W-:-:S04]  /*2c900*/  IADD3 R0, R2, -R0, RZ ;  /* 0x8000000002007210 */ /* 0x000fc80007ffe0ff */
        /* <DEDUP_REMOVED lines=9> */
.L_x_3771:
[----:B------:R-:W-:Y:S05]  /*2c9a0*/  BSYNC B0 ;  /* 0x0000000000007941 */ /* 0x000fea0003800000 */
.L_x_3375:
[----:B------:R-:W-:Y:S05]  /*2c9b0*/  @!P1 BRA `(.L_x_3377) ;  /* 0x0000001400f09947 */ /* 0x000fea0003800000 */
[----:B------:R-:W-:Y:S02]  /*2c9c0*/  IMAD.MOV.U32 R9, RZ, RZ, R28 ;  /* 0x000000ffff097224 */ /* 0x000fe400078e001c */
[----:B------:R-:W-:-:S07]  /*2c9d0*/  IMAD.MOV.U32 R10, RZ, RZ, R32 ;  /* 0x000000ffff0a7224 */ /* 0x000fce00078e0020 */
.L_x_3397:
[----:B------:R-:W2:Y:S01]  /*2c9e0*/  LDL R2, [R1] ;  /* 0x0000000001027983 */ /* 0x000ea20000100800 */
[----:B-1----:R-:W1:Y:S03]  /*2c9f0*/  LDC R5, c[0x0][0x430] ;  /* 0x00010c00ff057b82 */ /* 0x002e660000000800 */
[----:B------:R-:W3:Y:S01]  /*2ca00*/  LDL R6, [R1+0x4] ;  /* 0x0000040001067983 */ /* 0x000ee20000100800 */
[----:B------:R-:W4:Y:S01]  /*2ca10*/  S2R R0, SR_TID.X ;  /* 0x0000000000007919 */ /* 0x000f220000002100 */
[----:B-1----:R-:W-:-:S13]  /*2ca20*/  ISETP.NE.AND P0, PT, R5, 0x1, PT ;  /* 0x000000010500780c */ /* 0x002fda0003f05270 */
[----:B0-----:R-:W0:Y:S01]  /*2ca30*/  @P0 LDC R3, c[0x0][0x434] ;  /* 0x00010d00ff030b82 */ /* 0x001e220000000800 */
[----:B----4-:R-:W-:-:S04]  /*2ca40*/  LOP3.LUT R0, R0, 0x7f, RZ, 0xc0, !PT ;  /* 0x0000007f00007812 */ /* 0x010fc800078ec0ff */
[----:B------:R-:W-:-:S03]  /*2ca50*/  SHF.R.U32.HI R4, RZ, 0x3, R0 ;  /* 0x00000003ff047819 */ /* 0x000fc60000011600 */
[----:B------:R-:W1:Y:S02]  /*2ca60*/  @P0 LDC R0, c[0x0][0x438] ;  /* 0x00010e00ff000b82 */ /* 0x000e640000000800 */
[----:B------:R-:W-:Y:S01]  /*2ca70*/  IMAD R4, R29, 0x80, R4 ;  /* 0x000000801d047824 */ /* 0x000fe200078e0204 */
[----:B------:R-:W-:Y:S05]  /*2ca80*/  YIELD ;  /* 0x0000000000007946 */ /* 0x000fea0003800000 */
[----:B------:R-:W-:Y:S01]  /*2ca90*/  ULDC.64 UR4, c[0x0][0x428] ;  /* 0x00010a0000047ab9 */ /* 0x000fe20000000a00 */
[----:B--2---:R-:W-:-:S05]  /*2caa0*/  IADD3 R4, R31, R4, R2 ;  /* 0x000000041f047210 */ /* 0x004fca0007ffe002 */
[----:B0-----:R-:W-:-:S04]  /*2cab0*/  @P0 IMAD.HI.U32 R3, R4, R3, RZ ;  /* 0x0000000304030227 */ /* 0x001fc800078e00ff */
[----:B------:R-:W-:Y:S01]  /*2cac0*/  IMAD.MOV.U32 R2, RZ, RZ, R4 ;  /* 0x000000ffff027224 */ /* 0x000fe200078e0004 */
[----:B-1----:R-:W-:Y:S01]  /*2cad0*/  @P0 SHF.R.U32.HI R2, RZ, R0, R3 ;  /* 0x00000000ff020219 */ /* 0x002fe20000011603 */
[----:B---3--:R-:W-:-:S03]  /*2cae0*/  IMAD R7, R6, UR4, RZ ;  /* 0x0000000406077c24 */ /* 0x008fc6000f8e02ff */
        /* <DEDUP_REMOVED lines=9> */
[----:B------:R-:W-:Y:S01]  /*2cb80*/  IMAD.U32 R8, RZ, RZ, UR39 ;  /* 0x00000027ff087e24 */ /* 0x000fe2000f8e00ff */
[----:B------:R-:W-:-:S04]  /*2cb90*/  IADD3 R28, R9, 0x1, RZ ;  /* 0x00000001091c7810 */ /* 0x000fc80007ffe0ff */
[----:B------:R-:W-:Y:S02]  /*2cba0*/  ISETP.NE.AND P2, PT, R8, 0x3, PT ;  /* 0x000000030800780c */ /* 0x000fe40003f45270 */
[----:B------:R-:W-:-:S04]  /*2cbb0*/  ISETP.NE.AND P0, PT, R28, 0x2, PT ;  /* 0x000000021c00780c */ /* 0x000fc80003f05270 */
[----:B------:R-:W-:Y:S01]  /*2cbc0*/  SEL R3, RZ, 0x1, P0 ;  /* 0x00000001ff037807 */ /* 0x000fe20000000000 */
[----:B------:R-:W-:Y:S01]  /*2cbd0*/  IMAD R5, R5, R0, R4 ;  /* 0x0000000005057224 */ /* 0x000fe200078e0204 */
[C---:B------:R-:W-:Y:S01]  /*2cbe0*/  ISETP.GT.AND P1, PT, R29.reuse, R37, PT ;  /* 0x000000251d00720c */ /* 0x040fe20003f24270 */
[----:B------:R-:W-:Y:S01]  /*2cbf0*/  VIADD R29, R29, 0xffffffff ;  /* 0xffffffff1d1d7836 */ /* 0x000fe20000000000 */
[----:B------:R-:W-:Y:S02]  /*2cc00*/  SEL R28, R28, RZ, P0 ;  /* 0x000000ff1c1c7207 */ /* 0x000fe40000000000 */
[----:B------:R-:W-:Y:S02]  /*2cc10*/  LOP3.LUT R32, R10, R3, RZ, 0x3c, !PT ;  /* 0x000000030a207212 */ /* 0x000fe400078e3cff */
[----:B--2---:R-:W-:Y:S01]  /*2cc20*/  SHF.R.S32.HI R20, RZ, 0x1f, R6 ;  /* 0x0000001fff147819 */ /* 0x004fe20000011406 */
[----:B------:R-:W-:Y:S06]  /*2cc30*/  @!P2 BRA `(.L_x_3378) ;  /* 0x000000000004a947 */ /* 0x000fec0003800000 */
[----:B------:R-:W-:Y:S01]  /*2cc40*/  BPT.TRAP 0x1 ;  /* 0x000000040000795c */ /* 0x000fe20000300000 */
.L_x_3378:
[----:B------:R-:W-:Y:S01]  /*2cc50*/  IMAD R0, R28, 0x8, R22 ;  /* 0x000000081c007824 */ /* 0x000fe200078e0216 */
[----:B------:R-:W-:Y:S01]  /*2cc60*/  SHF.L.U32 R21, R32, 0x1f, RZ ;  /* 0x0000001f20157819 */ /* 0x000fe200000006ff */
[----:B------:R-:W-:Y:S01]  /*2cc70*/  BSSY B0, `(.L_x_3379) ;  /* 0x0000004000007945 */ /* 0x000fe20003800000 */
[----:B------:R-:W-:Y:S02]  /*2cc80*/  SHF.R.S32.HI R17, RZ, 0x1f, R5 ;  /* 0x0000001fff117819 */ /* 0x000fe40000011405 */
[----:B------:R-:W0:Y:S02]  /*2cc90*/  SYNCS.PHASECHK.TRANS64.TRYWAIT P0, [R0+URZ+0x38880], R21 ;  /* 0x03888015000075a7 */ /* 0x000e24000800017f */
[----:B0-----:R-:W-:Y:S05]  /*2cca0*/  @!P0 BRA `(.L_x_3380) ;  /* 0x000000c000608947 */ /* 0x001fea0003800000 */
.L_x_3772:
[----:B------:R-:W-:Y:S05]  /*2ccb0*/  BSYNC B0 ;  /* 0x0000000000007941 */ /* 0x000fea0003800000 */
.L_x_3379:
        /* <DEDUP_REMOVED lines=25> */
[----:B------:R-:W-:-:S03]  /*2ce50*/  IADD3 R4, R22, R4, RZ ;  /* 0x0000000416047210 */ /* 0x000fc60007ffe0ff */
[----:B------:R-:W2:Y:S01]  /*2ce60*/  SHFL.IDX PT, R3, R7, RZ, 0x181f ;  /* 0x00181fff07037589 */ /* 0x000ea200000e0000 */
[----:B-1----:R-:W-:-:S05]  /*2ce70*/  IADD3 R2, P0, R31, R2, RZ ;  /* 0x000000021f027210 */ /* 0x002fca0007f1e0ff */
[----:B--2---:R-:W-:-:S05]  /*2ce80*/  IMAD.X R3, RZ, RZ, R3, P0 ;  /* 0x000000ffff037224 */ /* 0x004fca00000e0603 */
        /* <DEDUP_REMOVED lines=41> */
.L_x_3790:
        /* <DEDUP_REMOVED lines=9> */
.L_x_3382:
[----:B------:R-:W-:Y:S02]  /*2d1b0*/  PLOP3.LUT P2, PT, P2, P0, PT, 0xa2, 0x0 ;  /* 0x000000000000781c */ /* 0x000fe40001741472 */
[----:B------:R-:W-:-:S08]  /*2d1c0*/  @P0 R2UR P2, UR4, R0 ;  /* 0x00000000000402ca */ /* 0x000fd00000040000 */
[----:B------:R-:W-:-:S05]  /*2d1d0*/  @P0 PLOP3.LUT P0, PT, P2, PT, PT, 0x80, 0x0 ;  /* 0x000000000000081c */ /* 0x000fca000170f070 */
[----:B------:R-:W-:Y:S01]  /*2d1e0*/  @!P2 SYNCS.ARRIVE.TRANS64.RED.A0T1 RZ, [UR4+0x38870], RZ ;  /* 0x038870ffffffa9a7 */ /* 0x000fe20008200404 */
[----:B------:R-:W-:Y:S07]  /*2d1f0*/  @!P2 ARRIVES.LDGSTSBAR.64.TRANSCNT [UR4+0x38870] ;  /* 0x03887000ff00a9b0 */ /* 0x000fee0008000a84 */
[----:B------:R-:W-:Y:S05]  /*2d200*/  @P0 BRA.U.ANY `(.L_x_3382) ;  /* 0xfffffffd00e80947 */ /* 0x000fea000393ffff */
[----:B------:R-:W-:Y:S01]  /*2d210*/  NOP ;  /* 0x0000000000007918 */ /* 0x000fe20000000000 */
[----:B--2---:R-:W-:-:S04]  /*2d220*/  MOV R2, UR39 ;  /* 0x0000002700027c02 */ /* 0x004fc80008000f00 */
[----:B------:R-:W-:-:S13]  /*2d230*/  ISETP.NE.AND P3, PT, R2, 0x3, PT ;  /* 0x000000030200780c */ /* 0x000fda0003f65270 */
[----:B------:R-:W-:Y:S05]  /*2d240*/  @!P3 BRA `(.L_x_3383) ;  /* 0x000000000004b947 */ /* 0x000fea0003800000 */
[----:B------:R-:W-:Y:S01]  /*2d250*/  BPT.TRAP 0x1 ;  /* 0x000000040000795c */ /* 0x000fe20000300000 */
.L_x_3383:
[----:B------:R2:W-:Y:S01]  /*2d260*/  SYNCS.ARRIVE.TRANS64.A1T0 RZ, [R0+URZ+0x38870], RZ ;  /* 0x038870ff00ff79a7 */ /* 0x0005e2000810003f */
[----:B------:R-:W-:Y:S05]  /*2d270*/  @!P3 BRA `(.L_x_3384) ;  /* 0x000000000004b947 */ /* 0x000fea0003800000 */
[----:B------:R-:W-:Y:S01]  /*2d280*/  BPT.TRAP 0x1 ;  /* 0x000000040000795c */ /* 0x000fe20000300000 */
.L_x_3384:
[----:B------:R-:W3:Y:S01]  /*2d290*/  SYNCS.PHASECHK.TRANS64.TRYWAIT P0, [R0+URZ+0x38840], R21 ;  /* 0x03884015000075a7 */ /* 0x000ee2000800017f */
[----:B------:R-:W-:Y:S04]  /*2d2a0*/  BSSY B0, `(.L_x_3385) ;  /* 0x0000002000007945 */ /* 0x000fe80003800000 */
[----:B---3--:R-:W-:Y:S05]  /*2d2b0*/  @!P0 BRA `(.L_x_3386) ;  /* 0x000000c400388947 */ /* 0x008fea0003800000 */
.L_x_3791:
[----:B------:R-:W-:Y:S05]  /*2d2c0*/  BSYNC B0 ;  /* 0x0000000000007941 */ /* 0x000fea0003800000 */
.L_x_3385:
        /* <DEDUP_REMOVED lines=67> */
.L_x_3809:
        /* <DEDUP_REMOVED lines=9> */
.L_x_3388:
        /* <DEDUP_REMOVED lines=11> */
.L_x_3389:
[----:B------:R2:W-:Y:S02]  /*2d840*/  SYNCS.ARRIVE.TRANS64.A1T0 RZ, [R0+URZ+0x38830], RZ ;  /* 0x038830ff00ff79a7 */ /* 0x0005e4000810003f */
[----:B--23--:R-:W-:-:S05]  /*2d850*/  IMAD.U32 R0, RZ, RZ, UR37 ;  /* 0x00000025ff007e24 */ /* 0x00cfca000f8e00ff */
[----:B------:R-:W-:-:S13]  /*2d860*/  ISETP.NE.AND P0, PT, R0, 0x3, PT ;  /* 0x000000030000780c */ /* 0x000fda0003f05270 */
[----:B------:R-:W-:Y:S05]  /*2d870*/  @!P0 BRA `(.L_x_3390) ;  /* 0x0000000000048947 */ /* 0x000fea0003800000 */
[----:B------:R-:W-:Y:S01]  /*2d880*/  BPT.TRAP 0x1 ;  /* 0x000000040000795c */ /* 0x000fe20000300000 */
.L_x_3390:
[----:B------:R-:W-:Y:S01]  /*2d890*/  LOP3.LUT R0, R10, 0x1, RZ, 0x3c, !PT ;  /* 0x000000010a007812 */ /* 0x000fe200078e3cff */
[----:B------:R-:W-:Y:S01]  /*2d8a0*/  IMAD R17, R9, 0x8, R22 ;  /* 0x0000000809117824 */ /* 0x000fe200078e0216 */
[----:B------:R-:W-:Y:S02]  /*2d8b0*/  BSSY B0, `(.L_x_3391) ;  /* 0x0000004000007945 */ /* 0x000fe40003800000 */
[----:B------:R-:W-:-:S04]  /*2d8c0*/  SHF.L.U32 R0, R0, 0x1f, RZ ;  /* 0x0000001f00007819 */ /* 0x000fc800000006ff */
[----:B------:R-:W0:Y:S02]  /*2d8d0*/  SYNCS.PHASECHK.TRANS64.TRYWAIT P2, [R17+URZ+0x38870], R0 ;  /* 0x03887000110075a7 */ /* 0x000e24000804017f */
[----:B0-----:R-:W-:Y:S05]  /*2d8e0*/  @!P2 BRA `(.L_x_3392) ;  /* 0x000000c80004a947 */ /* 0x001fea0003800000 */
.L_x_3810:
[----:B------:R-:W-:Y:S05]  /*2d8f0*/  BSYNC B0 ;  /* 0x0000000000007941 */ /* 0x000fea0003800000 */
.L_x_3391:
[----:B------:R-:W-:-:S05]  /*2d900*/  IMAD.U32 R2, RZ, RZ, UR39 ;  /* 0x00000027ff027e24 */ /* 0x000fca000f8e00ff */
[----:B------:R-:W-:-:S13]  /*2d910*/  ISETP.NE.AND P2, PT, R2, 0x3, PT ;  /* 0x000000030200780c */ /* 0x000fda0003f45270 */
[----:B------:R-:W-:Y:S05]  /*2d920*/  @!P2 BRA `(.L_x_3393) ;  /* 0x000000000004a947 */ /* 0x000fea0003800000 */
[----:B------:R-:W-:Y:S01]  /*2d930*/  BPT.TRAP 0x1 ;  /* 0x000000040000795c */ /* 0x000fe20000300000 */
.L_x_3393:
[----:B0-----:R-:W-:Y:S01]  /*2d940*/  SHF.L.U32 R0, R10, 0x1f, RZ ;  /* 0x0000001f0a007819 */ /* 0x001fe200000006ff */
[----:B------:R-:W-:-:S03]  /*2d950*/  IMAD.SHL.U32 R3, R9, 0x8000, RZ ;  /* 0x0000800009037824 */ /* 0x000fc600078e00ff */
[----:B------:R-:W0:Y:S02]  /*2d960*/  SYNCS.PHASECHK.TRANS64.TRYWAIT P2, [R17+URZ+0x38860], R0 ;  /* 0x03886000110075a7 */ /* 0x000e24000804017f */
[----:B0-----:R-:W-:Y:S05]  /*2d970*/  @!P2 BRA `(.L_x_3394) ;  /* 0x000000c400f4a947 */ /* 0x001fea0003800000 */
.L_x_3811:
[----:B------:R-:W2:Y:S04]  /*2d980*/  LDL R2, [R1+0x14] ;  /* 0x0000140001027983 */ /* 0x000ea80000100800 */
[----:B------:R-:W3:Y:S01]  /*2d990*/  LDL R12, [R1+0x10] ;  /* 0x00001000010c7983 */ /* 0x000ee20000100800 */
[----:B------:R-:W-:Y:S05]  /*2d9a0*/  WARPSYNC.ALL ;  /* 0x0000000000007948 */ /* 0x000fea0003800000 */
[----:B------:R-:W-:-:S05]  /*2d9b0*/  IMAD.U32 R21, RZ, RZ, UR39 ;  /* 0x00000027ff157e24 */ /* 0x000fca000f8e00ff */
[----:B------:R-:W-:Y:S02]  /*2d9c0*/  ISETP.NE.AND P2, PT, R21, 0x3, PT ;  /* 0x000000031500780c */ /* 0x000fe40003f45270 */
[----:B--2---:R-:W-:-:S04]  /*2d9d0*/  LOP3.LUT R5, R3, R2, RZ, 0xfc, !PT ;  /* 0x0000000203057212 */ /* 0x004fc800078efcff */
[----:B0-----:R-:W-:Y:S02]  /*2d9e0*/  IADD3 R0, R22, R5, RZ ;  /* 0x0000000516007210 */ /* 0x001fe40007ffe0ff */
[----:B---3--:R-:W-:-:S03]  /*2d9f0*/  LOP3.LUT R20, R3, R12, RZ, 0xfc, !PT ;  /* 0x0000000c03147212 */ /* 0x008fc600078efcff */
[----:B-1----:R-:W0:Y:S01]  /*2da00*/  LDSM.16.MT88.4 R4, [R0+0x10400] ;  /* 0x010400000004783b */ /* 0x002e220000004200 */
[----:B------:R-:W-:Y:S02]  /*2da10*/  IMAD.IADD R2, R36, 0x1, R0 ;  /* 0x0000000124027824 */ /* 0x000fe400078e0200 */
[----:B------:R-:W-:-:S05]  /*2da20*/  IMAD.IADD R20, R22, 0x1, R20 ;  /* 0x0000000116147824 */ /* 0x000fca00078e0214 */
[----:B------:R-:W-:Y:S02]  /*2da30*/  IADD3 R3, R35, 0x400, R20 ;  /* 0x0000040023037810 */ /* 0x000fe40007ffe014 */
        /* <DEDUP_REMOVED lines=73> */
[----:B0-----:R-:W-:Y:S01]  /*2ded0*/  IMAD.IADD R3, R35, 0x1, R3 ;  /* 0x0000000123037824 */ /* 0x001fe200078e0203 */
        /* <DEDUP_REMOVED lines=31> */
.L_x_3395:
[----:B-1----:R1:W-:Y:S01]  /*2e0d0*/  SYNCS.ARRIVE.TRANS64.A1T0 RZ, [R17+URZ+0x38850], RZ ;  /* 0x038850ff11ff79a7 */ /* 0x0023e2000810003f */
[----:B------:R-:W-:Y:S06]  /*2e0e0*/  BAR.SYNC.DEFER_BLOCKING 0x2, 0x80 ;  /* 0x0082000000007b1d */ /* 0x000fec0000010000 */
[----:B------:R-:W-:Y:S05]  /*2e0f0*/  @!P0 BRA `(.L_x_3396) ;  /* 0x0000000000048947 */ /* 0x000fea0003800000 */
[----:B------:R-:W-:Y:S01]  /*2e100*/  BPT.TRAP 0x1 ;  /* 0x000000040000795c */ /* 0x000fe20000300000 */
.L_x_3396:
[----:B------:R-:W2:Y:S01]  /*2e110*/  LDL R0, [R1+0x8] ;  /* 0x0000080001007983 */ /* 0x000ea20000100800 */
[----:B-1----:R-:W-:Y:S02]  /*2e120*/  VIADD R17, R17, 0x38880 ;  /* 0x0003888011117836 */ /* 0x002fe40000000000 */
[----:B0-----:R-:W-:Y:S02]  /*2e130*/  IMAD.MOV.U32 R9, RZ, RZ, R28 ;  /* 0x000000ffff097224 */ /* 0x001fe400078e001c */
[----:B------:R-:W-:Y:S01]  /*2e140*/  IMAD.MOV.U32 R10, RZ, RZ, R32 ;  /* 0x000000ffff0a7224 */ /* 0x000fe200078e0020 */
[----:B--2---:R-:W-:-:S04]  /*2e150*/  PRMT R17, R0, 0x654, R17 ;  /* 0x0000065400117816 */ /* 0x004fc80000000011 */
[----:B------:R1:W-:Y:S01]  /*2e160*/  SYNCS.ARRIVE.TRANS64.RED.A1T0 RZ, [R17+URZ], RZ ;  /* 0x000000ff11ff79a7 */ /* 0x0003e2000810043f */
[----:B------:R-:W-:Y:S05]  /*2e170*/  @P1 BRA `(.L_x_3397) ;  /* 0xffffffe800181947 */ /* 0x000fea000383ffff */
.L_x_3377:
[----:B------:R-:W2:Y:S01]  /*2e180*/  S2R R0, SR_TID.X ;  /* 0x0000000000007919 */ /* 0x000ea20000002100 */
[----:B------:R-:W-:Y:S01]  /*2e190*/  BSSY B0, `(.L_x_3398) ;  /* 0x0000012000007945 */ /* 0x000fe20003800000 */
[----:B--2---:R-:W-:Y:S02]  /*2e1a0*/  LOP3.LUT R2, R0, 0x7f, RZ, 0xc0, !PT ;  /* 0x0000007f00027812 */ /* 0x004fe400078ec0ff */
[----:B------:R-:W-:Y:S02]  /*2e1b0*/  MOV R0, UR37 ;  /* 0x0000002500007c02 */ /* 0x000fe40008000f00 */
        /* <DEDUP_REMOVED lines=15> */
.L_x_3399:
[----:B------:R-:W-:Y:S05]  /*2e2b0*/  BSYNC B0 ;  /* 0x0000000000007941 */ /* 0x000fea0003800000 */
.L_x_3398:
[----:B------:R-:W-:Y:S05]  /*2e2c0*/  @!P0 BRA `(.L_x_3400) ;  /* 0x0000000000048947 */ /* 0x000fea0003800000 */
[----:B------:R-:W-:Y:S01]  /*2e2d0*/  BPT.TRAP 0x1 ;  /* 0x000000040000795c */ /* 0x000fe20000300000 */
.L_x_3400:
[----:B0-----:R-:W-:Y:S01]  /*2e2e0*/  LOP3.LUT R3, R32, 0x1, RZ, 0x3c, !PT ;  /* 0x0000000120037812 */ /* 0x001fe200078e3cff */
[----:B------:R-:W-:Y:S01]  /*2e2f0*/  IMAD R18, R28, 0x8, R22 ;  /* 0x000000081c127824 */ /* 0x000fe200078e0216 */
[----:B------:R-:W-:Y:S02]  /*2e300*/  BSSY B0, `(.L_x_3401) ;  /* 0x0000004000007945 */ /* 0x000fe40003800000 */
[----:B------:R-:W-:-:S04]  /*2e310*/  SHF.L.U32 R3, R3, 0x1f, RZ ;  /* 0x0000001f03037819 */ /* 0x000fc800000006ff */
[----:B------:R-:W0:Y:S02]  /*2e320*/  SYNCS.PHASECHK.TRANS64.TRYWAIT P1, [R18+URZ+0x38870], R3 ;  /* 0x03887003120075a7 */ /* 0x000e24000802017f */
[----:B0-----:R-:W-:Y:S05]  /*2e330*/  @!P1 BRA `(.L_x_3402) ;  /* 0x000000bc00989947 */ /* 0x001fea0003800000 */
.L_x_3812:
[----:B------:R-:W-:Y:S05]  /*2e340*/  BSYNC B0 ;  /* 0x0000000000007941 */ /* 0x000fea0003800000 */
.L_x_3401:
[----:B------:R-:W-:-:S05]  /*2e350*/  IMAD.U32 R0, RZ, RZ, UR39 ;  /* 0x00000027ff007e24 */ /* 0x000fca000f8e00ff */
[----:B------:R-:W-:-:S13]  /*2e360*/  ISETP.NE.AND P1, PT, R0, 0x3, PT ;  /* 0x000000030000780c */ /* 0x000fda0003f25270 */
[----:B------:R-:W-:Y:S05]  /*2e370*/  @!P1 BRA `(.L_x_3403) ;  /* 0x0000000000049947 */ /* 0x000fea0003800000 */
[----:B------:R-:W-:Y:S01]  /*2e380*/  BPT.TRAP 0x1 ;  /* 0x000000040000795c */ /* 0x000fe20000300000 */
.L_x_3403:
[----:B0-----:R-:W-:-:S04]  /*2e390*/  SHF.L.U32 R3, R32, 0x1f, RZ ;  /* 0x0000001f20037819 */ /* 0x001fc800000006ff */
[----:B------:R-:W0:Y:S02]  /*2e3a0*/  SYNCS.PHASECHK.TRANS64.TRYWAIT P1, [R18+URZ+0x38860], R3 ;  /* 0x03886003120075a7 */ /* 0x000e24000802017f */
[----:B0-----:R-:W-:Y:S05]  /*2e3b0*/  @!P1 BRA `(.L_x_3404) ;  /* 0x000000bc008c9947 */ /* 0x001fea0003800000 */
.L_x_3813:
[----:B------:R-:W2:Y:S04]  /*2e3c0*/  LDL R0, [R1+0x14] ;  /* 0x0000140001007983 */ /* 0x000ea80000100800 */
[----:B------:R-:W3:Y:S01]  /*2e3d0*/  LDL R12, [R1+0x10] ;  /* 0x00001000010c7983 */ /* 0x000ee20000100800 */
[----:B0-----:R-:W-:Y:S01]  /*2e3e0*/  IMAD.SHL.U32 R3, R28, 0x8000, RZ ;  /* 0x000080001c037824 */ /* 0x001fe200078e00ff */
[----:B------:R-:W-:Y:S05]  /*2e3f0*/  WARPSYNC.ALL ;  /* 0x0000000000007948 */ /* 0x000fea0003800000 */
[----:B------:R-:W-:-:S04]  /*2e400*/  MOV R20, UR39 ;  /* 0x0000002700147c02 */ /* 0x000fc80008000f00 */
[----:B------:R-:W-:Y:S02]  /*2e410*/  ISETP.NE.AND P1, PT, R20, 0x3, PT ;  /* 0x000000031400780c */ /* 0x000fe40003f25270 */
[C---:B--2---:R-:W-:Y:S02]  /*2e420*/  LOP3.LUT R5, R3.reuse, R0, RZ, 0xfc, !PT ;  /* 0x0000000003057212 */ /* 0x044fe400078efcff */
[----:B---3--:R-:W-:-:S03]  /*2e430*/  LOP3.LUT R3, R3, R12, RZ, 0xfc, !PT ;  /* 0x0000000c03037212 */ /* 0x008fc600078efcff */
[----:B------:R-:W-:-:S04]  /*2e440*/  IMAD.IADD R0, R22, 0x1, R5 ;  /* 0x0000000116007824 */ /* 0x000fc800078e0205 */
[----:B------:R-:W-:Y:S01]  /*2e450*/  IMAD.IADD R2, R36, 0x1, R0 ;  /* 0x0000000124027824 */ /* 0x000fe200078e0200 */
[----:B------:R-:W0:Y:S01]  /*2e460*/  LDSM.16.MT88.4 R4, [R0+0x10400] ;  /* 0x010400000004783b */ /* 0x000e220000004200 */
[----:B------:R-:W-:-:S05]  /*2e470*/  IMAD.IADD R3, R22, 0x1, R3 ;  /* 0x0000000116037824 */ /* 0x000fca00078e0203 */
[----:B-1----:R-:W-:Y:S02]  /*2e480*/  IADD3 R17, R35, 0x400, R3 ;  /* 0x0000040023117810 */ /* 0x002fe40007ffe003 */
        /* <DEDUP_REMOVED lines=105> */
.L_x_3405:
[----:B-1----:R1:W-:Y:S01]  /*2eb20*/  SYNCS.ARRIVE.TRANS64.A1T0 RZ, [R18+URZ+0x38850], RZ ;  /* 0x038850ff12ff79a7 */ /* 0x0023e2000810003f */
[----:B------:R-:W-:Y:S06]  /*2eb30*/  BAR.SYNC.DEFER_BLOCKING 0x2, 0x80 ;  /* 0x0082000000007b1d */ /* 0x000fec0000010000 */
[----:B------:R-:W-:Y:S05]  /*2eb40*/  @!P0 BRA `(.L_x_3406) ;  /* 0x0000000000048947 */ /* 0x000fea0003800000 */
[----:B------:R-:W-:Y:S01]  /*2eb50*/  BPT.TRAP 0x1 ;  /* 0x000000040000795c */ /* 0x000fe20000300000 */
.L_x_3406:
[----:B------:R-:W2:Y:S01]  /*2eb60*/  LDL R0, [R1+0x8] ;  /* 0x0000080001007983 */ /* 0x000ea20000100800 */
        /* <DEDUP_REMOVED lines=8> */
.L_x_3347:
[----:B------:R-:W-:-:S13]  /*2ebf0*/  LOP3.LUT P0, RZ, R23, 0x80, RZ, 0xc0, !PT ;  /* 0x0000008017ff7812 */ /* 0x000fda000780c0ff */
[----:B------:R-:W-:Y:S05]  /*2ec00*/  @!P0 BRA `(.L_x_3407) ;  /* 0x0000000000288947 */ /* 0x000fea0003800000 */
[----:B------:R-:W-:Y:S05]  /*2ec10*/  WARPSYNC.ALL ;  /* 0x0000000000007948 */ /* 0x000fea0003800000 */
[----:B------:R-:W3:Y:S08]  /*2ec20*/  S2UR UR4, SR_CgaCtaId ;  /* 0x00000000000479c3 */ /* 0x000ef00000008800 */
[----:B------:R-:W-:Y:S01]  /*2ec30*/  BAR.SYNC.DEFER_BLOCKING 0x5, 0x180 ;  /* 0x0146000000007b1d */ /* 0x000fe20000010000 */
[----:B--2---:R-:W-:Y:S01]  /*2ec40*/  MOV R22, 0x400 ;  /* 0x0000040000167802 */ /* 0x004fe20000000f00 */
[----:B---3--:R-:W-:-:S05]  /*2ec50*/  IMAD.U32 R0, RZ, RZ, UR4 ;  /* 0x00000004ff007e24 */ /* 0x008fca000f8e00ff */
[----:B------:R-:W-:Y:S01]  /*2ec60*/  LEA R22, R0, R22, 0x18 ;  /* 0x0000001600167211 */ /* 0x000fe200078ec0ff */
[----:B------:R3:W-:Y:S04]  /*2ec70*/  STL [R1+0x8], R0 ;  /* 0x0000080001007387 */ /* 0x0007e80000100800 */
[----:B0-----:R3:W4:Y:S01]  /*2ec80*/  LDS.128 R16, [R22+0x388d0] ;  /* 0x0388d00016107984 */ /* 0x0017220000000c00 */
[----:B------:R-:W-:Y:S06]  /*2ec90*/  BAR.ARV 0x4, 0x180 ;  /* 0x0106000000007b1d */ /* 0x000fec0000002000 */
[----:B------:R-:W-:Y:S05]  /*2eca0*/  BRA `(.L_x_3408) ;  /* 0x0000000c00dc7947 */ /* 0x000fea0003800000 */
.L_x_3407:
[----:B------:R-:W3:Y:S01]  /*2ecb0*/  S2R R0, SR_TID.X ;  /* 0x0000000000007919 */ /* 0x000ee20000002100 */
[----:B------:R-:W-:Y:S01]  /*2ecc0*/  UMOV UR4, 0xffffffff ;  /* 0xffffffff00047882 */ /* 0x000fe20000000000 */
[----:B---3--:R-:W-:-:S04]  /*2ecd0*/  LOP3.LUT R8, R0, 0x1f, RZ, 0xc0, !PT ;  /* 0x0000001f00087812 */ /* 0x008fc800078ec0ff */
[----:B------:R-:W-:Y:S01]  /*2ece0*/  ISETP.NE.AND P0, PT, R8, 0x1f, PT ;  /* 0x0000001f0800780c */ /* 0x000fe20003f05270 */
[----:B------:R-:W-:-:S12]  /*2ecf0*/  BRA.DIV UR4, `(.L_x_3409) ;  /* 0x000000b604507947 */ /* 0x000fd8000b800000 */
[----:B0-----:R-:W-:Y:S01]  /*2ed00*/  IMAD.IADD R9, R19, 0x1, R8 ;  /* 0x0000000113097824 */ /* 0x001fe200078e0208 */
[----:B------:R-:W-:-:S04]  /*2ed10*/  ULDC UR4, c[0x0][0xc3c] ;  /* 0x00030f0000047ab9 */ /* 0x000fc80000000800 */
[----:B------:R-:W-:-:S13]  /*2ed20*/  ISETP.GE.OR P1, PT, R9, UR4, !P0 ;  /* 0x0000000409007c0c */ /* 0x000fda000c726670 */
[----:B------:R-:W0:Y:S08]  /*2ed30*/  @!P1 LDC.64 R2, c[0x0][0xc80] ;  /* 0x00032000ff029b82 */ /* 0x000e300000000a00 */
[----:B------:R-:W3:Y:S01]  /*2ed40*/  @!P1 LDC.64 R4, c[0x0][0xc78] ;  /* 0x00031e00ff049b82 */ /* 0x000ee20000000a00 */
[----:B0-----:R-:W-:-:S05]  /*2ed50*/  @!P1 IMAD.WIDE R2, R9, 0x4, R2 ;  /* 0x0000000409029825 */ /* 0x001fca00078e0202 */
[----:B------:R3:W4:Y:S02]  /*2ed60*/  @!P1 LDG.E R7, desc[UR42][R2.64] ;  /* 0x0000002a02079981 */ /* 0x000724000c1e1900 */
[----:B---3--:R-:W-:-:S05]  /*2ed70*/  @!P1 IMAD.WIDE R2, R9, 0x4, R4 ;  /* 0x0000000409029825 */ /* 0x008fca00078e0204 */
[----:B------:R-:W3:Y:S01]  /*2ed80*/  @!P1 LDG.E R4, desc[UR42][R2.64] ;  /* 0x0000002a02049981 */ /* 0x000ee2000c1e1900 */
[----:B------:R-:W-:Y:S01]  /*2ed90*/  IMAD.MOV.U32 R5, RZ, RZ, RZ ;  /* 0x000000ffff057224 */ /* 0x000fe200078e00ff */
[C---:B------:R-:W-:Y:S01]  /*2eda0*/  ISETP.GE.U32.AND P2, PT, R8.reuse, 0x2, PT ;  /* 0x000000020800780c */ /* 0x040fe20003f46070 */
[----:B------:R-:W-:Y:S01]  /*2edb0*/  IMAD.MOV.U32 R17, RZ, RZ, RZ ;  /* 0x000000ffff117224 */ /* 0x000fe200078e00ff */
[C---:B------:R-:W-:Y:S01]  /*2edc0*/  ISETP.GE.U32.AND P3, PT, R8.reuse, 0x4, PT ;  /* 0x000000040800780c */ /* 0x040fe20003f66070 */
[----:B------:R-:W-:Y:S01]  /*2edd0*/  SHFL.IDX PT, R0, R16, RZ, 0x1f ;  /* 0x00001fff10007589 */ /* 0x000fe200000e0000 */
[C---:B------:R-:W-:Y:S02]  /*2ede0*/  ISETP.GE.U32.AND P4, PT, R8.reuse, 0x8, PT ;  /* 0x000000080800780c */ /* 0x040fe40003f86070 */
[----:B------:R-:W-:Y:S01]  /*2edf0*/  ISETP.GE.U32.AND P5, PT, R8, 0x10, PT ;  /* 0x000000100800780c */ /* 0x000fe20003fa6070 */
[----:B--2---:R0:W-:Y:S02]  /*2ee00*/  SHFL.IDX PT, R6, R16, 0x1, 0x1f ;  /* 0x00201f0010067f89 */ /* 0x0041e400000e0000 */
[----:B0-----:R-:W-:-:S02]  /*2ee10*/  IMAD.MOV.U32 R16, RZ, RZ, RZ ;  /* 0x000000ffff107224 */ /* 0x001fc400078e00ff */
[----:B----4-:R-:W-:Y:S01]  /*2ee20*/  @!P1 IMAD.MOV.U32 R17, RZ, RZ, R7 ;  /* 0x000000ffff119224 */ /* 0x010fe200078e0007 */
        /* <DEDUP_REMOVED lines=19> */
.L_x_3823:
[----:B------:R-:W-:Y:S02]  /*2ef60*/  ULDC UR4, c[0x0][0xc38] ;  /* 0x00030e0000047ab9 */ /* 0x000fe40000000800 */
[----:B------:R-:W-:-:S04]  /*2ef70*/  IMAD.U32 R4, RZ, RZ, UR4 ;  /* 0x00000004ff047e24 */ /* 0x000fc8000f8e00ff */
[----:B--2---:R-:W-:-:S05]  /*2ef80*/  IMAD R7, R14, R4, RZ ;  /* 0x000000040e077224 */ /* 0x004fca00078e02ff */
[----:B------:R-:W-:-:S04]  /*2ef90*/  IADD3 R6, R6, R7, RZ ;  /* 0x0000000706067210 */ /* 0x000fc80007ffe0ff */
[----:B------:R-:W-:-:S13]  /*2efa0*/  ISETP.GT.AND P6, PT, R6, R0, PT ;  /* 0x000000000600720c */ /* 0x000fda0003fc4270 */
[----:B------:R-:W-:Y:S05]  /*2efb0*/  @P6 BRA `(.L_x_3410) ;  /* 0x0000000000a46947 */ /* 0x000fea0003800000 */
.L_x_3413:
        /* <DEDUP_REMOVED lines=13> */
[----:B--2---:R-:W-:-:S04]  /*2f090*/  @!P6 IMAD.WIDE R2, R7, 0x4, R4 ;  /* 0x000000040702e825 */ /* 0x004fc800078e0204 */
[----:B------:R-:W-:-:S06]  /*2f0a0*/  IMAD.MOV.U32 R5, RZ, RZ, RZ ;  /* 0x000000ffff057224 */ /* 0x000fcc00078e00ff */
        /* <DEDUP_REMOVED lines=19> */
[----:B------:R0:W2:Y:S02]  /*2f1e0*/  SHFL.IDX PT, R14, R3, 0x1f, 0x1f ;  /* 0x03e01f00030e7f89 */ /* 0x0000a400000e0000 */
.L_x_3831:
[----:B------:R-:W-:Y:S02]  /*2f1f0*/  ULDC UR4, c[0x0][0xc38] ;  /* 0x00030e0000047ab9 */ /* 0x000fe40000000800 */
[----:B------:R-:W-:-:S04]  /*2f200*/  IMAD.U32 R4, RZ, RZ, UR4 ;  /* 0x00000004ff047e24 */ /* 0x000fc8000f8e00ff */
[----:B--2---:R-:W-:-:S04]  /*2f210*/  IMAD R7, R14, R4, RZ ;  /* 0x000000040e077224 */ /* 0x004fc800078e02ff */
[----:B------:R-:W-:-:S05]  /*2f220*/  IMAD.IADD R6, R7, 0x1, R6 ;  /* 0x0000000107067824 */ /* 0x000fca00078e0206 */
[----:B------:R-:W-:-:S13]  /*2f230*/  ISETP.GT.AND P6, PT, R6, R0, PT ;  /* 0x000000000600720c */ /* 0x000fda0003fc4270 */
[----:B------:R-:W-:Y:S05]  /*2f240*/  @!P6 BRA `(.L_x_3413) ;  /* 0xfffffffc005ce947 */ /* 0x000fea000383ffff */
.L_x_3410:
[----:B------:R-:W-:Y:S01]  /*2f250*/  IMAD.IADD R7, R6, 0x1, -R7 ;  /* 0x0000000106077824 */ /* 0x000fe200078e0a07 */
[----:B------:R-:W-:-:S03]  /*2f260*/  UMOV UR4, 0xffffffff ;  /* 0xffffffff00047882 */ /* 0x000fc60000000000 */
[----:B------:R-:W-:-:S05]  /*2f270*/  IMAD R9, R3, R4, R7 ;  /* 0x0000000403097224 */ /* 0x000fca00078e0207 */
[----:B------:R-:W-:Y:S01]  /*2f280*/  ISETP.GT.AND P6, PT, R9, R0, PT ;  /* 0x000000000900720c */ /* 0x000fe20003fc4270 */
[----:B------:R-:W-:-:S12]  /*2f290*/  BRA.DIV UR4, `(.L_x_3414) ;  /* 0x000000b604d87947 */ /* 0x000fd8000b800000 */
[----:B------:R-:W-:-:S04]  /*2f2a0*/  VOTE.ANY R2, PT, !P6 ;  /* 0x0000000000027806 */ /* 0x000fc800070e0100 */
[----:B------:R-:W2:Y:S02]  /*2f2b0*/  POPC R12, R2 ;  /* 0x00000002000c7309 */ /* 0x000ea40000000000 */
[----:B--2---:R2:W3:Y:S01]  /*2f2c0*/  SHFL.IDX PT, R17, R17, R12, 0x1f ;  /* 0x00001f0c11117589 */ /* 0x0044e200000e0000 */
[----:B------:R-:W-:-:S03]  /*2f2d0*/  IMAD.IADD R19, R12, 0x1, R19 ;  /* 0x000000010c137824 */ /* 0x000fc600078e0213 */
[----:B------:R2:W4:Y:S04]  /*2f2e0*/  SHFL.IDX PT, R5, R5, R12, 0x1f ;  /* 0x00001f0c05057589 */ /* 0x00052800000e0000 */
.L_x_3836:
[----:B------:R-:W-:-:S13]  /*2f2f0*/  ISETP.NE.AND P0, PT, R2, RZ, PT ;  /* 0x000000ff0200720c */ /* 0x000fda0003f05270 */
[----:B------:R-:W-:Y:S05]  /*2f300*/  @!P0 BRA `(.L_x_3415) ;  /* 0x0000000000108947 */ /* 0x000fea0003800000 */
[----:B------:R-:W-:Y:S01]  /*2f310*/  UMOV UR4, 0xffffffff ;  /* 0xffffffff00047882 */ /* 0x000fe20000000000 */
[----:B--2---:R-:W-:Y:S02]  /*2f320*/  VIADD R12, R12, 0xffffffff ;  /* 0xffffffff0c0c7836 */ /* 0x004fe40000000000 */
[----:B------:R-:W-:Y:S05]  /*2f330*/  BRA.DIV UR4, `(.L_x_3416) ;  /* 0x000000ba040c7947 */ /* 0x000fea000b800000 */
[----:B------:R2:W0:Y:S02]  /*2f340*/  SHFL.IDX PT, R16, R3, R12, 0x1f ;  /* 0x00001f0c03107589 */ /* 0x00042400000e0000 */
.L_x_3415:
[----:B----4-:R-:W-:Y:S01]  /*2f350*/  ISETP.NE.AND P0, PT, R5, 0x1, PT ;  /* 0x000000010500780c */ /* 0x010fe20003f05270 */
[----:B0-----:R-:W-:-:S04]  /*2f360*/  IMAD R16, R16, R4, R7 ;  /* 0x0000000410107224 */ /* 0x001fc800078e0207 */
[----:B------:R-:W-:-:S08]  /*2f370*/  IMAD.IADD R0, R0, 0x1, -R16 ;  /* 0x0000000100007824 */ /* 0x000fd000078e0a10 */
[----:B------:R-:W-:Y:S05]  /*2f380*/  @!P0 BRA `(.L_x_3417) ;  /* 0x0000000000dc8947 */ /* 0x000fea0003800000 */
[----:B---3--:R-:W-:Y:S02]  /*2f390*/  IABS R4, R17 ;  /* 0x0000001100047213 */ /* 0x008fe40000000000 */
[----:B------:R-:W-:Y:S02]  /*2f3a0*/  IABS R6, R5 ;  /* 0x0000000500067213 */ /* 0x000fe40000000000 */
[----:B------:R-:W0:Y:S08]  /*2f3b0*/  I2F.RP R7, R4 ;  /* 0x0000000400077306 */ /* 0x000e300000209400 */
[----:B------:R-:W3:Y:S08]  /*2f3c0*/  I2F.RP R8, R6 ;  /* 0x0000000600087306 */ /* 0x000ef00000209400 */
[----:B0-----:R-:W0:Y:S08]  /*2f3d0*/  MUFU.RCP R7, R7 ;  /* 0x0000000700077308 */ /* 0x001e300000001000 */
[----:B---3--:R-:W-:Y:S01]  /*2f3e0*/  MUFU.RCP R8, R8 ;  /* 0x0000000800087308 */ /* 0x008fe20000001000 */
[----:B0-----:R-:W-:-:S02]  /*2f3f0*/  IADD3 R2, R7, 0xffffffe, RZ ;  /* 0x0ffffffe07027810 */ /* 0x001fc40007ffe0ff */
[----:B------:R-:W-:-:S05]  /*2f400*/  IABS R7, R17 ;  /* 0x0000001100077213 */ /* 0x000fca0000000000 */
[----:B--2---:R0:W2:Y:S02]  /*2f410*/  F2I.FTZ.U32.TRUNC.NTZ R3, R2 ;  /* 0x0000000200037305 */ /* 0x0040a4000021f000 */
[----:B0-----:R-:W-:Y:S02]  /*2f420*/  IMAD.MOV.U32 R2, RZ, RZ, RZ ;  /* 0x000000ffff027224 */ /* 0x001fe400078e00ff */
[----:B--2---:R-:W-:-:S04]  /*2f430*/  IMAD.MOV R9, RZ, RZ, -R3 ;  /* 0x000000ffff097224 */ /* 0x004fc800078e0a03 */
[----:B------:R-:W-:-:S04]  /*2f440*/  IMAD R9, R9, R4, RZ ;  /* 0x0000000409097224 */ /* 0x000fc800078e02ff */
[----:B------:R-:W-:Y:S01]  /*2f450*/  IMAD.HI.U32 R3, R3, R9, R2 ;  /* 0x0000000903037227 */ /* 0x000fe200078e0002 */
[----:B------:R-:W-:-:S03]  /*2f460*/  IABS R2, R0 ;  /* 0x0000000000027213 */ /* 0x000fc60000000000 */
[----:B------:R-:W-:Y:S02]  /*2f470*/  IMAD.MOV R9, RZ, RZ, -R7 ;  /* 0x000000ffff097224 */ /* 0x000fe400078e0a07 */
[----:B------:R-:W-:-:S04]  /*2f480*/  IMAD.HI.U32 R7, R3, R2, RZ ;  /* 0x0000000203077227 */ /* 0x000fc800078e00ff */
[----:B------:R-:W-:Y:S02]  /*2f490*/  IMAD R9, R7, R9, R2 ;  /* 0x0000000907097224 */ /* 0x000fe400078e0202 */
[----:B------:R-:W-:Y:S02]  /*2f4a0*/  VIADD R3, R8, 0xffffffe ;  /* 0x0ffffffe08037836 */ /* 0x000fe40000000000 */
[----:B------:R-:W-:Y:S01]  /*2f4b0*/  IMAD.MOV.U32 R2, RZ, RZ, RZ ;  /* 0x000000ffff027224 */ /* 0x000fe200078e00ff */
[----:B------:R-:W-:-:S03]  /*2f4c0*/  ISETP.GT.U32.AND P1, PT, R4, R9, PT ;  /* 0x000000090400720c */ /* 0x000fc60003f24070 */
        /* <DEDUP_REMOVED lines=29> */
[----:B------:R-:W-:-:S04]  /*2f6a0*/  @!P1 LOP3.LUT R4, RZ, R5, RZ, 0x33, !PT ;  /* 0x00000005ff049212 */ /* 0x000fc800078e33ff */
[----:B------:R-:W-:Y:S01]  /*2f6b0*/  IADD3 R2, -R4, RZ, RZ ;  /* 0x000000ff04027210 */ /* 0x000fe20007ffe1ff */
[----:B------:R-:W-:-:S04]  /*2f6c0*/  IMAD R4, R5, 0x1000000, R4 ;  /* 0x0100000005047824 */ /* 0x000fc800078e0204 */
[----:B------:R-:W-:-:S04]  /*2f6d0*/  IMAD R5, R5, R2, R7 ;  /* 0x0000000205057224 */ /* 0x000fc800078e0207 */
[----:B------:R-:W-:Y:S01]  /*2f6e0*/  IMAD R18, R5, 0x10000, R4 ;  /* 0x0001000005127824 */ /* 0x000fe200078e0204 */
[----:B------:R-:W-:Y:S06]  /*2f6f0*/  BRA `(.L_x_3418) ;  /* 0x0000000000f07947 */ /* 0x000fec0003800000 */
.L_x_3417:
[----:B--2---:R-:W0:Y:S02]  /*2f700*/  LDC.64 R2, c[0x0][0xc90] ;  /* 0x00032400ff027b82 */ /* 0x004e240000000a00 */
[----:B0-----:R-:W-:-:S05]  /*2f710*/  IMAD.WIDE R2, R19, 0x4, R2 ;  /* 0x0000000413027825 */ /* 0x001fca00078e0202 */
[----:B------:R0:W3:Y:S02]  /*2f720*/  LDG.E R6, desc[UR42][R2.64] ;  /* 0x0000002a02067981 */ /* 0x0000e4000c1e1900 */
[----:B0-----:R-:W-:Y:S02]  /*2f730*/  IMAD.MOV.U32 R2, RZ, RZ, RZ ;  /* 0x000000ffff027224 */ /* 0x001fe400078e00ff */
[----:B---3--:R-:W-:-:S05]  /*2f740*/  IMAD R5, R17, R6, RZ ;  /* 0x0000000611057224 */ /* 0x008fca00078e02ff */
[----:B------:R-:W-:-:S04]  /*2f750*/  IABS R7, R5 ;  /* 0x0000000500077213 */ /* 0x000fc80000000000 */
[----:B------:R-:W0:Y:S08]  /*2f760*/  I2F.RP R8, R7 ;  /* 0x0000000700087306 */ /* 0x000e300000209400 */
[----:B0-----:R-:W0:Y:S02]  /*2f770*/  MUFU.RCP R8, R8 ;  /* 0x0000000800087308 */ /* 0x001e240000001000 */
[----:B0-----:R-:W-:-:S06]  /*2f780*/  VIADD R9, R8, 0xffffffe ;  /* 0x0ffffffe08097836 */ /* 0x001fcc0000000000 */
[----:B------:R-:W1:Y:S02]  /*2f790*/  F2I.FTZ.U32.TRUNC.NTZ R3, R9 ;  /* 0x0000000900037305 */ /* 0x000e64000021f000 */
[----:B-1----:R-:W-:-:S04]  /*2f7a0*/  IMAD.MOV R10, RZ, RZ, -R3 ;  /* 0x000000ffff0a7224 */ /* 0x002fc800078e0a03 */
        /* <DEDUP_REMOVED lines=28> */
[----:B0-----:R-:W-:Y:S01]  /*2f970*/  MOV R2, RZ ;  /* 0x000000ff00027202 */ /* 0x001fe20000000f00 */
        /* <DEDUP_REMOVED lines=20> */
.L_x_3418:
[----:B------:R-:W-:-:S05]  /*2fac0*/  LOP3.LUT R0, RZ, R3, RZ, 0x33, !PT ;  /* 0x00000003ff007212 */ /* 0x000fca00078e33ff */
[----:B------:R-:W-:Y:S01]  /*2fad0*/  IMAD.IADD R17, R17, 0x1, R0 ;  /* 0x0000000111117824 */ /* 0x000fe200078e0200 */
[----:B------:R-:W-:Y:S06]  /*2fae0*/  BRA `(.L_x_3419) ;  /* 0x00000000001c7947 */ /* 0x000fec0003800000 */
.L_x_3411:
[----:B------:R-:W-:Y:S01]  /*2faf0*/  UMOV UR4, URZ ;  /* 0x0000003f00047c82 */ /* 0x000fe20008000000 */
[----:B------:R-:W-:Y:S01]  /*2fb00*/  UMOV UR5, URZ ;  /* 0x0000003f00057c82 */ /* 0x000fe20008000000 */
[----:B------:R-:W-:Y:S01]  /*2fb10*/  ULDC UR6, c[0x0][0xc3c] ;  /* 0x00030f0000067ab9 */ /* 0x000fe20000000800 */
[----:B------:R-:W-:Y:S01]  /*2fb20*/  MOV R16, R0 ;  /* 0x0000000000107202 */ /* 0x000fe20000000f00 */
[----:B------:R-:W-:Y:S02]  /*2fb30*/  IMAD.U32 R17, RZ, RZ, UR4 ;  /* 0x00000004ff117e24 */ /* 0x000fe4000f8e00ff */
[----:B------:R-:W-:Y:S02]  /*2fb40*/  IMAD.U32 R18, RZ, RZ, UR5 ;  /* 0x00000005ff127e24 */ /* 0x000fe4000f8e00ff */
[----:B------:R-:W-:-:S07]  /*2fb50*/  IMAD.U32 R19, RZ, RZ, UR6 ;  /* 0x00000006ff137e24 */ /* 0x000fce000f8e00ff */
.L_x_3419:
[----:B------:R2:W3:Y:S01]  /*2fb60*/  LDL R2, [R1+0x8] ;  /* 0x0000080001027983 */ /* 0x0004e20000100800 */
[----:B------:R-:W4:Y:S01]  /*2fb70*/  S2R R0, SR_TID.X ;  /* 0x0000000000007919 */ /* 0x000f220000002100 */
[----:B------:R-:W-:Y:S05]  /*2fb80*/  WARPSYNC.ALL ;  /* 0x0000000000007948 */ /* 0x000fea0003800000 */
[----:B----4-:R-:W-:Y:S01]  /*2fb90*/  LOP3.LUT R0, R0, 0x1f, RZ, 0xc0, !PT ;  /* 0x0000001f00007812 */ /* 0x010fe200078ec0ff */
[----:B------:R-:W-:Y:S03]  /*2fba0*/  BAR.SYNC.DEFER_BLOCKING 0x4, 0x180 ;  /* 0x0106000000007b1d */ /* 0x000fe60000010000 */
[----:B------:R-:W-:-:S13]  /*2fbb0*/  ISETP.NE.AND P0, PT, R0, RZ, PT ;  /* 0x000000ff0000720c */ /* 0x000fda0003f05270 */
[----:B------:R-:W-:Y:S01]  /*2fbc0*/  @!P0 MOV R0, 0x400 ;  /* 0x0000040000008802 */ /* 0x000fe20000000f00 */
[----:B---3--:R-:W3:Y:S03]  /*2fbd0*/  @!P0 S2R R2, SR_CgaCtaId ;  /* 0x0000000000028919 */ /* 0x008ee60000008800 */
[----:B---3--:R-:W-:Y:S01]  /*2fbe0*/  @!P0 LEA R22, R2, R0, 0x18 ;  /* 0x0000000002168211 */ /* 0x008fe200078ec0ff */
[----:B------:R2:W-:Y:S04]  /*2fbf0*/  @!P0 STL [R1+0x8], R2 ;  /* 0x0000080201008387 */ /* 0x0005e80000100800 */
[----:B------:R2:W-:Y:S01]  /*2fc00*/  @!P0 STS.128 [R22+0x388d0], R16 ;  /* 0x0388d01016008388 */ /* 0x0005e20000000c00 */
[----:B------:R-:W-:Y:S06]  /*2fc10*/  BAR.ARV 0x5, 0x180 ;  /* 0x0146000000007b1d */ /* 0x000fec0000002000 */
.L_x_3408:
[----:B------:R-:W-:Y:S02]  /*2fc20*/  ULDC UR4, c[0x0][0xc3c] ;  /* 0x00030f0000047ab9 */ /* 0x000fe40000000800 */
[----:B----4-:R-:W-:-:S13]  /*2fc30*/  ISETP.GE.AND P0, PT, R19, UR4, PT ;  /* 0x0000000413007c0c */ /* 0x010fda000bf06270 */
[----:B------:R-:W-:Y:S05]  /*2fc40*/  @!P0 BRA `(.L_x_3420) ;  /* 0xffffff8800708947 */ /* 0x000fea000383ffff */
[----:B------:R-:W-:Y:S05]  /*2fc50*/  BSYNC B7 ;  /* 0x0000000000077941 */ /* 0x000fea0003800000 */
.L_x_3302:
[----:B--23--:R-:W2:Y:S01]  /*2fc60*/  LDL.LU R0, [R1+0x28] ;  /* 0x0000280001007983 */ /* 0x00cea20000300800 */
        /* <DEDUP_REMOVED lines=11> */
.L_x_3839:
[----:B------:R-:W-:Y:S05]  /*2fd20*/  BSYNC B0 ;  /* 0x0000000000007941 */ /* 0x000fea0003800000 */
.L_x_3421:
[----:B------:R-:W-:-:S03]  /*2fd30*/  UMOV UR4, 0xffffffff ;  /* 0xffffffff00047882 */ /* 0x000fc60000000000 */
[----:B------:R-:W-:Y:S05]  /*2fd40*/  BRA.DIV UR4, `(.L_x_3423) ;  /* 0x000000ae04c47947 */ /* 0x000fea000b800000 */
[----:B0-----:R-:W0:Y:S02]  /*2fd50*/  S2R R0, SR_TID.X ;  /* 0x0000000000007919 */ /* 0x001e240000002100 */
[----:B0-----:R-:W-:-:S04]  /*2fd60*/  SHF.R.U32.HI R0, RZ, 0x5, R0 ;  /* 0x00000005ff007819 */ /* 0x001fc80000011600 */
[----:B------:R-:W-:-:S05]  /*2fd70*/  LOP3.LUT R0, R0, 0x3, RZ, 0xc0, !PT ;  /* 0x0000000300007812 */ /* 0x000fca00078ec0ff */
[----:B------:R0:W2:Y:S02]  /*2fd80*/  SHFL.IDX PT, R14, R0, RZ, 0x1f ;  /* 0x00001fff000e7589 */ /* 0x0000a400000e0000 */
.L_x_3842:
[----:B--2---:R-:W-:-:S13]  /*2fd90*/  ISETP.NE.AND P0, PT, R14, RZ, PT ;  /* 0x000000ff0e00720c */ /* 0x004fda0003f05270 */
[----:B------:R-:W-:Y:S05]  /*2fda0*/  @P0 BRA `(.L_x_3057) ;  /* 0x0000000000a80947 */ /* 0x000fea0003800000 */
[----:B------:R-:W-:-:S03]  /*2fdb0*/  UMOV UR4, 0xffffffff ;  /* 0xffffffff00047882 */ /* 0x000fc60000000000 */
[----:B------:R-:W-:Y:S05]  /*2fdc0*/  BRA.DIV UR4, `(.L_x_3424) ;  /* 0x000000ae04d87947 */ /* 0x000fea000b800000 */
[----:B------:R-:W-:-:S13]  /*2fdd0*/  ELECT P6, URZ, PT ;  /* 0x00000000003f782f */ /* 0x000fda00038c0000 */
.L_x_3845:
[----:B------:R-:W-:Y:S05]  /*2fde0*/  @!P6 BRA `(.L_x_3057) ;  /* 0x000000000098e947 */ /* 0x000fea0003800000 */
[----:B------:R-:W-:-:S06]  /*2fdf0*/  ULOP3.LUT UR4, UR36, 0x2, URZ, 0xfc, !UPT ;  /* 0x0000000224047892 */ /* 0x000fcc000f8efc3f */
[----:B0-----:R-:W-:-:S05]  /*2fe00*/  IMAD.U32 R0, RZ, RZ, UR4 ;  /* 0x00000004ff007e24 */ /* 0x001fca000f8e00ff */
[----:B------:R-:W-:-:S13]  /*2fe10*/  ISETP.NE.AND P0, PT, R0, 0x3, PT ;  /* 0x000000030000780c */ /* 0x000fda0003f05270 */
[----:B------:R-:W-:Y:S05]  /*2fe20*/  @!P0 BRA `(.L_x_3425) ;  /* 0x0000000000048947 */ /* 0x000fea0003800000 */
[----:B------:R-:W-:Y:S01]  /*2fe30*/  BPT.TRAP 0x1 ;  /* 0x000000040000795c */ /* 0x000fe20000300000 */
.L_x_3425:
[----:B------:R-:W-:Y:S01]  /*2fe40*/  IMAD R5, R28, 0x8, R7 ;  /* 0x000000081c057824 */ /* 0x000fe200078e0207 */
[----:B------:R-:W-:Y:S02]  /*2fe50*/  SHF.L.U32 R0, R32, 0x1f, RZ ;  /* 0x0000001f20007819 */ /* 0x000fe400000006ff */
[----:B------:R-:W-:Y:S02]  /*2fe60*/  IADD3 R28, R28, 0x1, RZ ;  /* 0x000000011c1c7810 */ /* 0x000fe40007ffe0ff */
[----:B------:R-:W0:Y:S02]  /*2fe70*/  SYNCS.PHASECHK.TRANS64.TRYWAIT P1, [R5+URZ+0x38840], R0 ;  /* 0x03884000050075a7 */ /* 0x000e24000802017f */
[----:B------:R-:W-:-:S04]  /*2fe80*/  ISETP.NE.AND P2, PT, R28, 0x2, PT ;  /* 0x000000021c00780c */ /* 0x000fc80003f45270 */
[----:B------:R-:W-:Y:S01]  /*2fe90*/  SEL R3, RZ, 0x1, P2 ;  /* 0x00000001ff037807 */ /* 0x000fe20001000000 */
[----:B0-----:R-:W-:Y:S08]  /*2fea0*/  @!P1 BRA `(.L_x_3426) ;  /* 0x000000ac00c09947 */ /* 0x001ff00003800000 */
.L_x_3846:
[----:B------:R-:W-:Y:S02]  /*2feb0*/  SEL R28, R28, RZ, P2 ;  /* 0x000000ff1c1c7207 */ /* 0x000fe40001000000 */
[----:B------:R-:W-:Y:S01]  /*2fec0*/  LOP3.LUT R2, R32, R3, RZ, 0x3c, !PT ;  /* 0x0000000320027212 */ /* 0x000fe200078e3cff */
[----:B------:R-:W-:Y:S06]  /*2fed0*/  @!P0 BRA `(.L_x_3427) ;  /* 0x0000000000048947 */ /* 0x000fec0003800000 */
[----:B------:R-:W-:Y:S01]  /*2fee0*/  BPT.TRAP 0x1 ;  /* 0x000000040000795c */ /* 0x000fe20000300000 */
.L_x_3427:
[----:B------:R-:W-:Y:S01]  /*2fef0*/  IMAD R3, R28, 0x8, R7 ;  /* 0x000000081c037824 */ /* 0x000fe200078e0207 */
[----:B------:R-:W-:-:S04]  /*2ff00*/  SHF.L.U32 R2, R2, 0x1f, RZ ;  /* 0x0000001f02027819 */ /* 0x000fc800000006ff */
[----:B------:R-:W2:Y:S02]  /*2ff10*/  SYNCS.PHASECHK.TRANS64.TRYWAIT P1, [R3+URZ+0x38840], R2 ;  /* 0x03884002030075a7 */ /* 0x000ea4000802017f */
[----:B--2---:R-:W-:Y:S05]  /*2ff20*/  @!P1 BRA `(.L_x_3428) ;  /* 0x000000ac00b49947 */ /* 0x004fea0003800000 */
.L_x_3847:
[----:B------:R-:W-:Y:S05]  /*2ff30*/  @!P0 BRA `(.L_x_3429) ;  /* 0x0000000000048947 */ /* 0x000fea0003800000 */
[----:B------:R-:W-:Y:S01]  /*2ff40*/  BPT.TRAP 0x1 ;  /* 0x000000040000795c */ /* 0x000fe20000300000 */
.L_x_3429:
[----:B------:R-:W3:Y:S02]  /*2ff50*/  SYNCS.PHASECHK.TRANS64.TRYWAIT P1, [R5+URZ+0x38860], R0 ;  /* 0x03886000050075a7 */ /* 0x000ee4000802017f */
[----:B---3--:R-:W-:Y:S05]  /*2ff60*/  @!P1 BRA `(.L_x_3430) ;  /* 0x000000ac00b89947 */ /* 0x008fea0003800000 */
.L_x_3848:
[----:B------:R-:W-:Y:S05]  /*2ff70*/  @!P0 BRA `(.L_x_3431) ;  /* 0x0000000000048947 */ /* 0x000fea0003800000 */
[----:B------:R-:W-:Y:S01]  /*2ff80*/  BPT.TRAP 0x1 ;  /* 0x000000040000795c */ /* 0x000fe20000300000 */
.L_x_3431:
[----:B------:R-:W4:Y:S02]  /*2ff90*/  SYNCS.PHASECHK.TRANS64.TRYWAIT P1, [R3+URZ+0x38860], R2 ;  /* 0x03886002030075a7 */ /* 0x000f24000802017f */
[----:B----4-:R-:W-:Y:S05]  /*2ffa0*/  @!P1 BRA `(.L_x_3432) ;  /* 0x000000ac00bc9947 */ /* 0x010fea0003800000 */
.L_x_3849:
[----:B------:R-:W-:Y:S05]  /*2ffb0*/  @!P0 BRA `(.L_x_3433) ;  /* 0x0000000000048947 */ /* 0x000fea0003800000 */
[----:B------:R-:W-:Y:S01]  /*2ffc0*/  BPT.TRAP 0x1 ;  /* 0x000000040000795c */ /* 0x000fe20000300000 */
.L_x_3433:
[----:B------:R-:W5:Y:S02]  /*2ffd0*/  SYNCS.PHASECHK.TRANS64.TRYWAIT P1, [R5+URZ+0x38880], R0 ;  /* 0x03888000050075a7 */ /* 0x000f64000802017f */
[----:B-----5:R-:W-:Y:S05]  /*2ffe0*/  @!P1 BRA `(.L_x_3434) ;  /* 0x000000ac00c09947 */ /* 0x020fea0003800000 */
.L_x_3850:
[----:B------:R-:W-:Y:S05]  /*2fff0*/  @!P0 BRA `(.L_x_3435) ;  /* 0x0000000000048947 */ /* 0x000fea0003800000 */
[----:B------:R-:W-:Y:S01]  /*30000*/  BPT.TRAP 0x1 ;  /* 0x000000040000795c */ /* 0x000fe20000300000 */
.L_x_3435:
[----:B------:R0:W0:Y:S02]  /*30010*/  SYNCS.PHASECHK.TRANS64.TRYWAIT P0, [R3+URZ+0x38880], R2 ;  /* 0x03888002030075a7 */ /* 0x000024000800017f */
[----:B0-----:R-:W-:Y:S05]  /*30020*/  @!P0 NANOSLEEP.SYNCS 0x989680 ;  /* 0x009896800000895d */ /* 0x001fea0003900000 */
[----:B------:R-:W0:Y:S02]  /*30030*/  @!P0 SYNCS.PHASECHK.TRANS64 P0, [R3+URZ+0x38880], R2 ;  /* 0x03888002030085a7 */ /* 0x000e24000800007f */
[----:B0-----:R-:W-:Y:S05]  /*30040*/  @!P0 BRA `(.L_x_3435) ;  /* 0xfffffffc00f08947 */ /* 0x001fea000383ffff */
.L_x_3057:
[----:B------:R-:W-:Y:S05]  /*30050*/  BSYNC B8 ;  /* 0x0000000000087941 */ /* 0x000fea0003800000 */
.L_x_3054:
[----:B------:R-:W-:Y:S05]  /*30060*/  EXIT ;  /* 0x000000000000794d */ /* 0x000fea0003800000 */
.L_x_3081:
[----:B-1----:R1:W2:Y:S02]  /*30070*/  SYNCS.PHASECHK.TRANS64.TRYWAIT P6, [R88+URZ+0x38890], R98 ;  /* 0x03889062580075a7 */ /* 0x0022a400080c017f */
[----:B--2---:R-:W-:Y:S05]  /*30080*/  @!P6 NANOSLEEP.SYNCS 0x989680 ;  /* 0x009896800000e95d */ /* 0x004fea0003900000 */
[----:B------:R-:W2:Y:S02]  /*30090*/  @!P6 SYNCS.PHASECHK.TRANS64 P6, [R88+URZ+0x38890], R98 ;  /* 0x038890625800e5a7 */ /* 0x000ea400080c007f */
[----:B--2---:R-:W-:Y:S05]  /*300a0*/  @!P6 BRA `(.L_x_3081) ;  /* 0xfffffffc00f0e947 */ /* 0x004fea000383ffff */
[----:B------:R-:W-:Y:S05]  /*300b0*/  BRA `(.L_x_3436) ;  /* 0xfffffd3800f47947 */ /* 0x000fea000383ffff */
.L_x_3082:
        /* <DEDUP_REMOVED lines=8> */
.L_x_3438:
[----:B------:R-:W-:Y:S05]  /*30140*/  BSYNC B1 ;  /* 0x0000000000017941 */ /* 0x000fea0003800000 */
.L_x_3437:
        /* <DEDUP_REMOVED lines=8> */
.L_x_3439:
[----:B------:R-:W-:Y:S01]  /*301d0*/  IMAD.MOV.U32 R11, RZ, RZ, R14 ;  /* 0x000000ffff0b7224 */ /* 0x000fe200078e000e */
[----:B------:R-:W-:Y:S06]  /*301e0*/  BRA `(.L_x_3440) ;  /* 0xfffffd3800bc7947 */ /* 0x000fec000383ffff */
.L_x_3091:
[----:B------:R-:W-:Y:S01]  /*301f0*/  BSSY B1, `(.L_x_3441) ;  /* 0x0000008000017945 */ /* 0x000fe20003800000 */
[----:B0-----:R-:W-:Y:S02]  /*30200*/  IMAD.MOV.U32 R13, RZ, RZ, R100 ;  /* 0x000000ffff0d7224 */ /* 0x001fe400078e0064 */
[----:B------:R-:W-:Y:S02]  /*30210*/  IMAD.MOV.U32 R12, RZ, RZ, 0x1 ;  /* 0x00000001ff0c7424 */ /* 0x000fe400078e00ff */
[----:B----4-:R-:W-:Y:S02]  /*30220*/  IMAD.MOV.U32 R11, RZ, RZ, 0x181f ;  /* 0x0000181fff0b7424 */ /* 0x010fe400078e00ff */
[----:B------:R-:W-:-:S07]  /*30230*/  IMAD.MOV.U32 R15, RZ, RZ, -0x1 ;  /* 0xffffffffff0f7424 */ /* 0x000fce00078e00ff */
[----:B-123--:R-:W-:Y:S05]  /*30240*/  WARPSYNC.COLLECTIVE R15, `(.L_x_3442) ;  /* 0x000000000f087348 */ /* 0x00efea0003c00000 */
[----:B------:R0:W4:Y:S02]  /*30250*/  SHFL.IDX P6, R14, R13, R12, R11 ;  /* 0x0000000c0d0e7389 */ /* 0x00012400000c000b */
[----:B01234-:R-:W-:Y:S01]  /*30260*/  ENDCOLLECTIVE ;  /* 0x000000000000791b */ /* 0x01ffe20003800000 */
.L_x_3442:
[----:B------:R-:W-:Y:S05]  /*30270*/  BSYNC B1 ;  /* 0x0000000000017941 */ /* 0x000fea0003800000 */
.L_x_3441:
        /* <DEDUP_REMOVED lines=8> */
.L_x_3443:
[----:B------:R-:W-:Y:S01]  /*30300*/  IMAD.MOV.U32 R65, RZ, RZ, R14 ;  /* 0x000000ffff417224 */ /* 0x000fe200078e000e */
[----:B------:R-:W-:Y:S06]  /*30310*/  BRA `(.L_x_3444) ;  /* 0xfffffd4800307947 */ /* 0x000fec000383ffff */
.L_x_3100:
[----:B------:R-:W-:Y:S01]  /*30320*/  BSSY B1, `(.L_x_3445) ;  /* 0x0000008000017945 */ /* 0x000fe20003800000 */
[----:B0-----:R-:W-:Y:S01]  /*30330*/  IMAD.MOV.U32 R13, RZ, RZ, R100 ;  /* 0x000000ffff0d7224 */ /* 0x001fe200078e0064 */
[----:B----4-:R-:W-:Y:S01]  /*30340*/  MOV R11, 0x181f ;  /* 0x0000181f000b7802 */ /* 0x010fe20000000f00 */
[----:B------:R-:W-:Y:S02]  /*30350*/  IMAD.MOV.U32 R12, RZ, RZ, 0x2 ;  /* 0x00000002ff0c7424 */ /* 0x000fe400078e00ff */
[----:B------:R-:W-:-:S07]  /*30360*/  IMAD.MOV.U32 R15, RZ, RZ, -0x1 ;  /* 0xffffffffff0f7424 */ /* 0x000fce00078e00ff */
[----:B-123--:R-:W-:Y:S05]  /*30370*/  WARPSYNC.COLLECTIVE R15, `(.L_x_3446) ;  /* 0x000000000f087348 */ /* 0x00efea0003c00000 */
[----:B------:R0:W4:Y:S02]  /*30380*/  SHFL.IDX P6, R14, R13, R12, R11 ;  /* 0x0000000c0d0e7389 */ /* 0x00012400000c000b */
[----:B01234-:R-:W-:Y:S01]  /*30390*/  ENDCOLLECTIVE ;  /* 0x000000000000791b */ /* 0x01ffe20003800000 */
.L_x_3446:
[----:B------:R-:W-:Y:S05]  /*303a0*/  BSYNC B1 ;  /* 0x0000000000017941 */ /* 0x000fea0003800000 */
.L_x_3445:
        /* <DEDUP_REMOVED lines=8> */
.L_x_3447:
[----:B------:R-:W-:Y:S01]  /*30430*/  IMAD.MOV.U32 R57, RZ, RZ, R14 ;  /* 0x000000ffff397224 */ /* 0x000fe200078e000e */
[----:B------:R-:W-:Y:S06]  /*30440*/  BRA `(.L_x_3448) ;  /* 0xfffffd5400a47947 */ /* 0x000fec000383ffff */
.L_x_3109:
[----:B------:R-:W-:Y:S01]  /*30450*/  BSSY B1, `(.L_x_3449) ;  /* 0x0000008000017945 */ /* 0x000fe20003800000 */
[----:B0-----:R-:W-:Y:S01]  /*30460*/  MOV R13, R100 ;  /* 0x00000064000d7202 */ /* 0x001fe20000000f00 */
[----:B------:R-:W-:Y:S02]  /*30470*/  IMAD.MOV.U32 R12, RZ, RZ, 0x3 ;  /* 0x00000003ff0c7424 */ /* 0x000fe400078e00ff */
[----:B----4-:R-:W-:Y:S02]  /*30480*/  IMAD.MOV.U32 R11, RZ, RZ, 0x181f ;  /* 0x0000181fff0b7424 */ /* 0x010fe400078e00ff */
[----:B------:R-:W-:-:S07]  /*30490*/  IMAD.MOV.U32 R15, RZ, RZ, -0x1 ;  /* 0xffffffffff0f7424 */ /* 0x000fce00078e00ff */
[----:B-123--:R-:W-:Y:S05]  /*304a0*/  WARPSYNC.COLLECTIVE R15, `(.L_x_3450) ;  /* 0x000000000f087348 */ /* 0x00efea0003c00000 */
[----:B------:R0:W4:Y:S02]  /*304b0*/  SHFL.IDX P6, R14, R13, R12, R11 ;  /* 0x0000000c0d0e7389 */ /* 0x00012400000c000b */
[----:B01234-:R-:W-:Y:S01]  /*304c0*/  ENDCOLLECTIVE ;  /* 0x000000000000791b */ /* 0x01ffe20003800000 */
.L_x_3450:
[----:B------:R-:W-:Y:S05]  /*304d0*/  BSYNC B1 ;  /* 0x0000000000017941 */ /* 0x000fea0003800000 */
.L_x_3449:
        /* <DEDUP_REMOVED lines=8> */
.L_x_3451:
[----:B------:R-:W-:Y:S01]  /*30560*/  IMAD.MOV.U32 R99, RZ, RZ, R14 ;  /* 0x000000ffff637224 */ /* 0x000fe200078e000e */
[----:B------:R-:W-:Y:S06]  /*30570*/  BRA `(.L_x_3452) ;  /* 0xfffffd6400107947 */ /* 0x000fec000383ffff */
.L_x_3119:
[----:B-1----:R1:W2:Y:S02]  /*30580*/  SYNCS.PHASECHK.TRANS64.TRYWAIT P3, [R88+URZ+0x38890], R98 ;  /* 0x03889062580075a7 */ /* 0x0022a4000806017f */
[----:B--2---:R-:W-:Y:S05]  /*30590*/  @!P3 NANOSLEEP.SYNCS 0x989680 ;  /* 0x009896800000b95d */ /* 0x004fea0003900000 */
[----:B------:R-:W2:Y:S02]  /*305a0*/  @!P3 SYNCS.PHASECHK.TRANS64 P3, [R88+URZ+0x38890], R98 ;  /* 0x038890625800b5a7 */ /* 0x000ea4000806007f */
[----:B--2---:R-:W-:Y:S05]  /*305b0*/  @!P3 BRA `(.L_x_3119) ;  /* 0xfffffffc00f0b947 */ /* 0x004fea000383ffff */
[----:B------:R-:W-:Y:S05]  /*305c0*/  BRA `(.L_x_3453) ;  /* 0xfffffd7800407947 */ /* 0x000fea000383ffff */
.L_x_3120:
        /* <DEDUP_REMOVED lines=8> */
.L_x_3455:
[----:B------:R-:W-:Y:S05]  /*30650*/  BSYNC B1 ;  /* 0x0000000000017941 */ /* 0x000fea0003800000 */
.L_x_3454:
        /* <DEDUP_REMOVED lines=8> */
.L_x_3456:
[----:B------:R-:W-:Y:S01]  /*306e0*/  IMAD.MOV.U32 R11, RZ, RZ, R14 ;  /* 0x000000ffff0b7224 */ /* 0x000fe200078e000e */
[----:B------:R-:W-:Y:S06]  /*306f0*/  BRA `(.L_x_3457) ;  /* 0xfffffd78000c7947 */ /* 0x000fec000383ffff */
.L_x_3125:
[----:B------:R-:W-:Y:S01]  /*30700*/  BSSY B1, `(.L_x_3458) ;  /* 0x0000008000017945 */ /* 0x000fe20003800000 */
[----:B----4-:R-:W-:Y:S02]  /*30710*/  IMAD.MOV.U32 R13, RZ, RZ, R100 ;  /* 0x000000ffff0d7224 */ /* 0x010fe400078e0064 */
[----:B------:R-:W-:Y:S02]  /*30720*/  IMAD.MOV.U32 R12, RZ, RZ, 0x1 ;  /* 0x00000001ff0c7424 */ /* 0x000fe400078e00ff */
[----:B---3--:R-:W-:Y:S02]  /*30730*/  IMAD.MOV.U32 R11, RZ, RZ, 0x181f ;  /* 0x0000181fff0b7424 */ /* 0x008fe400078e00ff */
[----:B------:R-:W-:-:S07]  /*30740*/  IMAD.MOV.U32 R15, RZ, RZ, -0x1 ;  /* 0xffffffffff0f7424 */ /* 0x000fce00078e00ff */
[----:B012---:R-:W-:Y:S05]  /*30750*/  WARPSYNC.COLLECTIVE R15, `(.L_x_3459) ;  /* 0x000000000f087348 */ /* 0x007fea0003c00000 */
[----:B------:R3:W4:Y:S02]  /*30760*/  SHFL.IDX P6, R14, R13, R12, R11 ;  /* 0x0000000c0d0e7389 */ /* 0x00072400000c000b */
[----:B01234-:R-:W-:Y:S01]  /*30770*/  ENDCOLLECTIVE ;  /* 0x000000000000791b */ /* 0x01ffe20003800000 */
.L_x_3459:
[----:B------:R-:W-:Y:S05]  /*30780*/  BSYNC B1 ;  /* 0x0000000000017941 */ /* 0x000fea0003800000 */
.L_x_3458:
        /* <DEDUP_REMOVED lines=8> */
.L_x_3460:
[----:B------:R-:W-:Y:S01]  /*30810*/  IMAD.MOV.U32 R42, RZ, RZ, R14 ;  /* 0x000000ffff2a7224 */ /* 0x000fe200078e000e */
[----:B------:R-:W-:Y:S06]  /*30820*/  BRA `(.L_x_3461) ;  /* 0xfffffd8400bc7947 */ /* 0x000fec000383ffff */
.L_x_3130:
[----:B------:R-:W-:Y:S01]  /*30830*/  BSSY B1, `(.L_x_3462) ;  /* 0x0000008000017945 */ /* 0x000fe20003800000 */
[----:B---34-:R-:W-:Y:S01]  /*30840*/  IMAD.MOV.U32 R13, RZ, RZ, R100 ;  /* 0x000000ffff0d7224 */ /* 0x018fe200078e0064 */
[----:B------:R-:W-:Y:S01]  /*30850*/  MOV R11, 0x181f ;  /* 0x0000181f000b7802 */ /* 0x000fe20000000f00 */
[----:B------:R-:W-:Y:S02]  /*30860*/  IMAD.MOV.U32 R12, RZ, RZ, 0x2 ;  /* 0x00000002ff0c7424 */ /* 0x000fe400078e00ff */
[----:B------:R-:W-:-:S07]  /*30870*/  IMAD.MOV.U32 R15, RZ, RZ, -0x1 ;  /* 0xffffffffff0f7424 */ /* 0x000fce00078e00ff */
[----:B012---:R-:W-:Y:S05]  /*30880*/  WARPSYNC.COLLECTIVE R15, `(.L_x_3463) ;  /* 0x000000000f087348 */ /* 0x007fea0003c00000 */
[----:B------:R3:W4:Y:S02]  /*30890*/  SHFL.IDX P6, R14, R13, R12, R11 ;  /* 0x0000000c0d0e7389 */ /* 0x00072400000c000b */
[----:B01234-:R-:W-:Y:S01]  /*308a0*/  ENDCOLLECTIVE ;  /* 0x000000000000791b */ /* 0x01ffe20003800000 */
.L_x_3463:
[----:B------:R-:W-:Y:S05]  /*308b0*/  BSYNC B1 ;  /* 0x0000000000017941 */ /* 0x000fea0003800000 */
.L_x_3462:
        /* <DEDUP_REMOVED lines=8> */
.L_x_3464:
[----:B------:R-:W-:Y:S01]  /*30940*/  IMAD.MOV.U32 R42, RZ, RZ, R14 ;  /* 0x000000ffff2a7224 */ /* 0x000fe200078e000e */
[----:B------:R-:W-:Y:S06]  /*30950*/  BRA `(.L_x_3465) ;  /* 0xfffffd9400647947 */ /* 0x000fec000383ffff */
.L_x_3135:
[----:B------:R-:W-:Y:S01]  /*30960*/  BSSY B1, `(.L_x_3466) ;  /* 0x0000008000017945 */ /* 0x000fe20003800000 */
[----:B-1--4-:R-:W-:Y:S01]  /*30970*/  MOV R13, R100 ;  /* 0x00000064000d7202 */ /* 0x012fe20000000f00 */
[----:B------:R-:W-:Y:S02]  /*30980*/  IMAD.MOV.U32 R12, RZ, RZ, 0x3 ;  /* 0x00000003ff0c7424 */ /* 0x000fe400078e00ff */
[----:B------:R-:W-:Y:S02]  /*30990*/  IMAD.MOV.U32 R11, RZ, RZ, 0x181f ;  /* 0x0000181fff0b7424 */ /* 0x000fe400078e00ff */
[----:B------:R-:W-:-:S07]  /*309a0*/  IMAD.MOV.U32 R15, RZ, RZ, -0x1 ;  /* 0xffffffffff0f7424 */ /* 0x000fce00078e00ff */
[----:B0-23--:R-:W-:Y:S05]  /*309b0*/  WARPSYNC.COLLECTIVE R15, `(.L_x_3467) ;  /* 0x000000000f087348 */ /* 0x00dfea0003c00000 */
[----:B------:R1:W4:Y:S02]  /*309c0*/  SHFL.IDX P6, R14, R13, R12, R11 ;  /* 0x0000000c0d0e7389 */ /* 0x00032400000c000b */
[----:B01234-:R-:W-:Y:S01]  /*309d0*/  ENDCOLLECTIVE ;  /* 0x000000000000791b */ /* 0x01ffe20003800000 */
.L_x_3467:
[----:B------:R-:W-:Y:S05]  /*309e0*/  BSYNC B1 ;  /* 0x0000000000017941 */ /* 0x000fea0003800000 */
.L_x_3466:
        /* <DEDUP_REMOVED lines=8> */
.L_x_3468:
[----:B------:R-:W-:Y:S01]  /*30a70*/  IMAD.MOV.U32 R42, RZ, RZ, R14 ;  /* 0x000000ffff2a7224 */ /* 0x000fe200078e000e */
[----:B------:R-:W-:Y:S06]  /*30a80*/  BRA `(.L_x_3469) ;  /* 0xfffffda400147947 */ /* 0x000fec000383ffff */
.L_x_3140:
[----:B0-----:R0:W1:Y:S02]  /*30a90*/  SYNCS.PHASECHK.TRANS64.TRYWAIT P2, [R88+URZ+0x38890], R98 ;  /* 0x03889062580075a7 */ /* 0x001064000804017f */
[----:B-1----:R-:W-:Y:S05]  /*30aa0*/  @!P2 NANOSLEEP.SYNCS 0x989680 ;  /* 0x009896800000a95d */ /* 0x002fea0003900000 */
[----:B------:R-:W1:Y:S02]  /*30ab0*/  @!P2 SYNCS.PHASECHK.TRANS64 P2, [R88+URZ+0x38890], R98 ;  /* 0x038890625800a5a7 */ /* 0x000e64000804007f */
[----:B-1----:R-:W-:Y:S05]  /*30ac0*/  @!P2 BRA `(.L_x_3140) ;  /* 0xfffffffc00f0a947 */ /* 0x002fea000383ffff */
[----:B------:R-:W-:Y:S05]  /*30ad0*/  BRA `(.L_x_3470) ;  /* 0xfffffdb400207947 */ /* 0x000fea000383ffff */
.L_x_3141:
        /* <DEDUP_REMOVED lines=8> */
.L_x_3472:
[----:B------:R-:W-:Y:S05]  /*30b60*/  BSYNC B1 ;  /* 0x0000000000017941 */ /* 0x000fea0003800000 */
.L_x_3471:
        /* <DEDUP_REMOVED lines=8> */
.L_x_3473:
[----:B------:R-:W-:Y:S05]  /*30bf0*/  BRA `(.L_x_3474) ;  /* 0xfffffdb400407947 */ /* 0x000fea000383ffff */
.L_x_3144:
        /* <DEDUP_REMOVED lines=8> */
.L_x_3476:
[----:B------:R-:W-:Y:S05]  /*30c80*/  BSYNC B1 ;  /* 0x0000000000017941 */ /* 0x000fea0003800000 */
.L_x_3475:
        /* <DEDUP_REMOVED lines=8> */
.L_x_3477:
[----:B------:R-:W-:Y:S05]  /*30d10*/  BRA `(.L_x_3478) ;  /* 0xfffffdb400407947 */ /* 0x000fea000383ffff */
.L_x_3147:
[----:B------:R-:W-:Y:S01]  /*30d20*/  BSSY B1, `(.L_x_3479) ;  /* 0x0000008000017945 */ /* 0x000fe20003800000 */
[----:B---3--:R-:W-:Y:S02]  /*30d30*/  IMAD.MOV.U32 R13, RZ, RZ, R41 ;  /* 0x000000ffff0d7224 */ /* 0x008fe400078e0029 */
[----:B------:R-:W-:Y:S02]  /*30d40*/  IMAD.MOV.U32 R12, RZ, RZ, 0x2 ;  /* 0x00000002ff0c7424 */ /* 0x000fe400078e00ff */
[----:B------:R-:W-:Y:S02]  /*30d50*/  IMAD.MOV.U32 R11, RZ, RZ, 0x181f ;  /* 0x0000181fff0b7424 */ /* 0x000fe400078e00ff */
[----:B------:R-:W-:-:S07]  /*30d60*/  IMAD.MOV.U32 R15, RZ, RZ, -0x1 ;  /* 0xffffffffff0f7424 */ /* 0x000fce00078e00ff */
[----:B012-4-:R-:W-:Y:S05]  /*30d70*/  WARPSYNC.COLLECTIVE R15, `(.L_x_3480) ;  /* 0x000000000f087348 */ /* 0x017fea0003c00000 */
[----:B------:R3:W0:Y:S02]  /*30d80*/  SHFL.IDX P6, R14, R13, R12, R11 ;  /* 0x0000000c0d0e7389 */ /* 0x00062400000c000b */
[----:B01234-:R-:W-:Y:S01]  /*30d90*/  ENDCOLLECTIVE ;  /* 0x000000000000791b */ /* 0x01ffe20003800000 */
.L_x_3480:
[----:B------:R-:W-:Y:S05]  /*30da0*/  BSYNC B1 ;  /* 0x0000000000017941 */ /* 0x000fea0003800000 */
.L_x_3479:
        /* <DEDUP_REMOVED lines=8> */
.L_x_3481:
[----:B------:R-:W-:Y:S05]  /*30e30*/  BRA `(.L_x_3482) ;  /* 0xfffffdb400447947 */ /* 0x000fea000383ffff */
.L_x_3150:
        /* <DEDUP_REMOVED lines=8> */
.L_x_3484:
[----:B------:R-:W-:Y:S05]  /*30ec0*/  BSYNC B1 ;  /* 0x0000000000017941 */ /* 0x000fea0003800000 */
.L_x_3483:
        /* <DEDUP_REMOVED lines=8> */
.L_x_3485:
[----:B------:R-:W-:Y:S05]  /*30f50*/  BRA `(.L_x_3486) ;  /* 0xfffffdb400487947 */ /* 0x000fea000383ffff */
.L_x_3154:
[----:B------:R0:W0:Y:S02]  /*30f60*/  SYNCS.PHASECHK.TRANS64.TRYWAIT P3, [R88+URZ+0x388b0], R98 ;  /* 0x0388b062580075a7 */ /* 0x000024000806017f */
[----:B0-----:R-:W-:Y:S05]  /*30f70*/  @!P3 NANOSLEEP.SYNCS 0x989680 ;  /* 0x009896800000b95d */ /* 0x001fea0003900000 */
[----:B------:R-:W0:Y:S02]  /*30f80*/  @!P3 SYNCS.PHASECHK.TRANS64 P3, [R88+URZ+0x388b0], R98 ;  /* 0x0388b0625800b5a7 */ /* 0x000e24000806007f */
[----:B0-----:R-:W-:Y:S05]  /*30f90*/  @!P3 BRA `(.L_x_3154) ;  /* 0xfffffffc00f0b947 */ /* 0x001fea000383ffff */
[----:B------:R-:W-:Y:S05]  /*30fa0*/  BRA `(.L_x_3487) ;  /* 0xfffffdb400c07947 */ /* 0x000fea000383ffff */
.L_x_3168:
[----:B------:R-:W-:Y:S01]  /*30fb0*/  BSSY B0, `(.L_x_3488) ;  /* 0x0000007000007945 */ /* 0x000fe20003800000 */
[----:B------:R-:W-:Y:S01]  /*30fc0*/  IMAD.MOV.U32 R12, RZ, RZ, RZ ;  /* 0x000000ffff0c7224 */ /* 0x000fe200078e00ff */
[----:B------:R-:W-:Y:S01]  /*30fd0*/  MOV R15, 0xffffffff ;  /* 0xffffffff000f7802 */ /* 0x000fe20000000f00 */
[----:B------:R-:W-:-:S07]  /*30fe0*/  IMAD.MOV.U32 R11, RZ, RZ, 0x1f ;  /* 0x0000001fff0b7424 */ /* 0x000fce00078e00ff */
[----:B-----5:R-:W-:Y:S05]  /*30ff0*/  WARPSYNC.COLLECTIVE R15, `(.L_x_3489) ;  /* 0x000000000f087348 */ /* 0x020fea0003c00000 */
[----:B------:R0:W1:Y:S02]  /*31000*/  SHFL.IDX P6, R14, R13, R12, R11 ;  /* 0x0000000c0d0e7389 */ /* 0x00006400000c000b */
[----:B01---5:R-:W-:Y:S01]  /*31010*/  ENDCOLLECTIVE ;  /* 0x000000000000791b */ /* 0x023fe20003800000 */
.L_x_3489:
[----:B------:R-:W-:Y:S05]  /*31020*/  BSYNC B0 ;  /* 0x0000000000007941 */ /* 0x000fea0003800000 */
.L_x_3488:
[----:B------:R-:W-:Y:S05]  /*31030*/  BRA `(.L_x_3490) ;  /* 0xfffffdc400e47947 */ /* 0x000fea000383ffff */
.L_x_3180:
        /* <DEDUP_REMOVED lines=8> */
.L_x_3492:
[----:B------:R-:W-:Y:S05]  /*310c0*/  BSYNC B1 ;  /* 0x0000000000017941 */ /* 0x000fea0003800000 */
.L_x_3491:
[----:B------:R-:W-:Y:S01]  /*310d0*/  IMAD.MOV.U32 R13, RZ, RZ, R0 ;  /* 0x000000ffff0d7224 */ /* 0x000fe200078e0000 */
[----:B------:R-:W-:Y:S01]  /*310e0*/  MOV R11, 0x181f ;  /* 0x0000181f000b7802 */ /* 0x000fe20000000f00 */
[----:B------:R-:W-:Y:S02]  /*310f0*/  IMAD.MOV.U32 R12, RZ, RZ, RZ ;  /* 0x000000ffff0c7224 */ /* 0x000fe400078e00ff */
[----:B------:R-:W-:Y:S02]  /*31100*/  IMAD.MOV.U32 R15, RZ, RZ, -0x1 ;  /* 0xffffffffff0f7424 */ /* 0x000fe400078e00ff */
[----:B------:R-:W-:-:S07]  /*31110*/  IMAD.MOV.U32 R3, RZ, RZ, R14 ;  /* 0x000000ffff037224 */ /* 0x000fce00078e000e */
[----:B------:R-:W-:Y:S05]  /*31120*/  WARPSYNC.COLLECTIVE R15, `(.L_x_3493) ;  /* 0x000000000f087348 */ /* 0x000fea0003c00000 */
[----:B------:R0:W1:Y:S02]  /*31130*/  SHFL.IDX P6, R14, R13, R12, R11 ;  /* 0x0000000c0d0e7389 */ /* 0x00006400000c000b */
[----:B01----:R-:W-:Y:S01]  /*31140*/  ENDCOLLECTIVE ;  /* 0x000000000000791b */ /* 0x003fe20003800000 */
.L_x_3493:
[----:B------:R-:W-:Y:S02]  /*31150*/  IMAD.MOV.U32 R13, RZ, RZ, R37 ;  /* 0x000000ffff0d7224 */ /* 0x000fe400078e0025 */
[----:B------:R-:W-:-:S07]  /*31160*/  IMAD.MOV.U32 R4, RZ, RZ, R14 ;  /* 0x000000ffff047224 */ /* 0x000fce00078e000e */
[----:B------:R-:W-:Y:S05]  /*31170*/  WARPSYNC.COLLECTIVE R15, `(.L_x_3494) ;  /* 0x000000000f087348 */ /* 0x000fea0003c00000 */
[----:B------:R0:W1:Y:S02]  /*31180*/  SHFL.IDX P6, R14, R13, R12, R11 ;  /* 0x0000000c0d0e7389 */ /* 0x00006400000c000b */
[----:B01----:R-:W-:Y:S01]  /*31190*/  ENDCOLLECTIVE ;  /* 0x000000000000791b */ /* 0x003fe20003800000 */
.L_x_3494:
[----:B------:R-:W-:Y:S02]  /*311a0*/  IMAD.MOV.U32 R13, RZ, RZ, R48 ;  /* 0x000000ffff0d7224 */ /* 0x000fe400078e0030 */
[----:B------:R-:W-:-:S07]  /*311b0*/  IMAD.MOV.U32 R9, RZ, RZ, R14 ;  /* 0x000000ffff097224 */ /* 0x000fce00078e000e */
[----:B------:R-:W-:Y:S05]  /*311c0*/  WARPSYNC.COLLECTIVE R15, `(.L_x_3495) ;  /* 0x000000000f087348 */ /* 0x000fea0003c00000 */
[----:B------:R0:W1:Y:S02]  /*311d0*/  SHFL.IDX P6, R14, R13, R12, R11 ;  /* 0x0000000c0d0e7389 */ /* 0x00006400000c000b */
[----:B01----:R-:W-:Y:S01]  /*311e0*/  ENDCOLLECTIVE ;  /* 0x000000000000791b */ /* 0x003fe20003800000 */
.L_x_3495:
[----:B------:R-:W-:Y:S05]  /*311f0*/  BRA `(.L_x_3496) ;  /* 0xfffffdcc00447947 */ /* 0x000fea000383ffff */
.L_x_3183:
[----:B------:R-:W-:Y:S01]  /*31200*/  BSSY B1, `(.L_x_3497) ;  /* 0x0000008000017945 */ /* 0x000fe20003800000 */
[----:B0-----:R-:W-:Y:S01]  /*31210*/  IMAD.MOV.U32 R13, RZ, RZ, R49 ;  /* 0x000000ffff0d7224 */ /* 0x001fe200078e0031 */
[----:B------:R-:W-:Y:S01]  /*31220*/  MOV R11, 0x181f ;  /* 0x0000181f000b7802 */ /* 0x000fe20000000f00 */
[----:B------:R-:W-:Y:S02]  /*31230*/  IMAD.MOV.U32 R12, RZ, RZ, 0x1 ;  /* 0x00000001ff0c7424 */ /* 0x000fe400078e00ff */
[----:B------:R-:W-:-:S07]  /*31240*/  IMAD.MOV.U32 R15, RZ, RZ, -0x1 ;  /* 0xffffffffff0f7424 */ /* 0x000fce00078e00ff */
[----:B-12345:R-:W-:Y:S05]  /*31250*/  WARPSYNC.COLLECTIVE R15, `(.L_x_3498) ;  /* 0x000000000f087348 */ /* 0x03efea0003c00000 */
[----:B------:R0:W0:Y:S02]  /*31260*/  SHFL.IDX P6, R14, R13, R12, R11 ;  /* 0x0000000c0d0e7389 */ /* 0x00002400000c000b */
[----:B012345:R-:W-:Y:S01]  /*31270*/  ENDCOLLECTIVE ;  /* 0x000000000000791b */ /* 0x03ffe20003800000 */
.L_x_3498:
[----:B------:R-:W-:Y:S05]  /*31280*/  BSYNC B1 ;  /* 0x0000000000017941 */ /* 0x000fea0003800000 */
.L_x_3497:
        /* <DEDUP_REMOVED lines=8> */
.L_x_3499:
[----:B------:R-:W-:Y:S01]  /*31310*/  MOV R13, R37 ;  /* 0x00000025000d7202 */ /* 0x000fe20000000f00 */
[----:B------:R-:W-:-:S07]  /*31320*/  IMAD.MOV.U32 R4, RZ, RZ, R14 ;  /* 0x000000ffff047224 */ /* 0x000fce00078e000e */
[----:B------:R-:W-:Y:S05]  /*31330*/  WARPSYNC.COLLECTIVE R15, `(.L_x_3500) ;  /* 0x000000000f087348 */ /* 0x000fea0003c00000 */
[----:B------:R0:W1:Y:S02]  /*31340*/  SHFL.IDX P6, R14, R13, R12, R11 ;  /* 0x0000000c0d0e7389 */ /* 0x00006400000c000b */
[----:B01----:R-:W-:Y:S01]  /*31350*/  ENDCOLLECTIVE ;  /* 0x000000000000791b */ /* 0x003fe20003800000 */
.L_x_3500:
[----:B------:R-:W-:Y:S02]  /*31360*/  IMAD.MOV.U32 R13, RZ, RZ, R48 ;  /* 0x000000ffff0d7224 */ /* 0x000fe400078e0030 */
[----:B------:R-:W-:-:S07]  /*31370*/  IMAD.MOV.U32 R9, RZ, RZ, R14 ;  /* 0x000000ffff097224 */ /* 0x000fce00078e000e */
[----:B------:R-:W-:Y:S05]  /*31380*/  WARPSYNC.COLLECTIVE R15, `(.L_x_3501) ;  /* 0x000000000f087348 */ /* 0x000fea0003c00000 */
[----:B------:R0:W1:Y:S02]  /*31390*/  SHFL.IDX P6, R14, R13, R12, R11 ;  /* 0x0000000c0d0e7389 */ /* 0x00006400000c000b */
[----:B01----:R-:W-:Y:S01]  /*313a0*/  ENDCOLLECTIVE ;  /* 0x000000000000791b */ /* 0x003fe20003800000 */
.L_x_3501:
[----:B------:R-:W-:Y:S05]  /*313b0*/  BRA `(.L_x_3502) ;  /* 0xfffffdcc00687947 */ /* 0x000fea000383ffff */
.L_x_3186:
        /* <DEDUP_REMOVED lines=8> */
.L_x_3504:
[----:B------:R-:W-:Y:S05]  /*31440*/  BSYNC B1 ;  /* 0x0000000000017941 */ /* 0x000fea0003800000 */
.L_x_3503:
        /* <DEDUP_REMOVED lines=8> */
.L_x_3505:
[----:B------:R-:W-:Y:S02]  /*314d0*/  IMAD.MOV.U32 R13, RZ, RZ, R37 ;  /* 0x000000ffff0d7224 */ /* 0x000fe400078e0025 */
[----:B------:R-:W-:-:S07]  /*314e0*/  IMAD.MOV.U32 R4, RZ, RZ, R14 ;  /* 0x000000ffff047224 */ /* 0x000fce00078e000e */
[----:B------:R-:W-:Y:S05]  /*314f0*/  WARPSYNC.COLLECTIVE R15, `(.L_x_3506) ;  /* 0x000000000f087348 */ /* 0x000fea0003c00000 */
[----:B------:R0:W1:Y:S02]  /*31500*/  SHFL.IDX P6, R14, R13, R12, R11 ;  /* 0x0000000c0d0e7389 */ /* 0x00006400000c000b */
[----:B01----:R-:W-:Y:S01]  /*31510*/  ENDCOLLECTIVE ;  /* 0x000000000000791b */ /* 0x003fe20003800000 */
.L_x_3506:
[----:B------:R-:W-:Y:S02]  /*31520*/  IMAD.MOV.U32 R13, RZ, RZ, R48 ;  /* 0x000000ffff0d7224 */ /* 0x000fe400078e0030 */
[----:B------:R-:W-:-:S07]  /*31530*/  IMAD.MOV.U32 R9, RZ, RZ, R14 ;  /* 0x000000ffff097224 */ /* 0x000fce00078e000e */
[----:B------:R-:W-:Y:S05]  /*31540*/  WARPSYNC.COLLECTIVE R15, `(.L_x_3507) ;  /* 0x000000000f087348 */ /* 0x000fea0003c00000 */
[----:B------:R0:W1:Y:S02]  /*31550*/  SHFL.IDX P6, R14, R13, R12, R11 ;  /* 0x0000000c0d0e7389 */ /* 0x00006400000c000b */
[----:B01----:R-:W-:Y:S01]  /*31560*/  ENDCOLLECTIVE ;  /* 0x000000000000791b */ /* 0x003fe20003800000 */
.L_x_3507:
[----:B------:R-:W-:Y:S05]  /*31570*/  BRA `(.L_x_3508) ;  /* 0xfffffdcc00807947 */ /* 0x000fea000383ffff */
.L_x_3189:
[----:B------:R-:W-:Y:S01]  /*31580*/  BSSY B1, `(.L_x_3509) ;  /* 0x0000008000017945 */ /* 0x000fe20003800000 */
[----:B------:R-:W-:Y:S01]  /*31590*/  MOV R13, R49 ;  /* 0x00000031000d7202 */ /* 0x000fe20000000f00 */
[----:B------:R-:W-:Y:S02]  /*315a0*/  IMAD.MOV.U32 R12, RZ, RZ, 0x3 ;  /* 0x00000003ff0c7424 */ /* 0x000fe400078e00ff */
[----:B------:R-:W-:Y:S02]  /*315b0*/  IMAD.MOV.U32 R11, RZ, RZ, 0x181f ;  /* 0x0000181fff0b7424 */ /* 0x000fe400078e00ff */
[----:B------:R-:W-:-:S07]  /*315c0*/  IMAD.MOV.U32 R15, RZ, RZ, -0x1 ;  /* 0xffffffffff0f7424 */ /* 0x000fce00078e00ff */
[----:B0-23-5:R-:W-:Y:S05]  /*315d0*/  WARPSYNC.COLLECTIVE R15, `(.L_x_3510) ;  /* 0x000000000f087348 */ /* 0x02dfea0003c00000 */
[----:B0-----:R0:W1:Y:S02]  /*315e0*/  SHFL.IDX P6, R14, R13, R12, R11 ;  /* 0x0000000c0d0e7389 */ /* 0x00106400000c000b */
[----:B0123-5:R-:W-:Y:S01]  /*315f0*/  ENDCOLLECTIVE ;  /* 0x000000000000791b */ /* 0x02ffe20003800000 */
.L_x_3510:
[----:B------:R-:W-:Y:S05]  /*31600*/  BSYNC B1 ;  /* 0x0000000000017941 */ /* 0x000fea0003800000 */
.L_x_3509:
        /* <DEDUP_REMOVED lines=8> */
.L_x_3511:
[----:B------:R-:W-:Y:S02]  /*31690*/  IMAD.MOV.U32 R13, RZ, RZ, R37 ;  /* 0x000000ffff0d7224 */ /* 0x000fe400078e0025 */
[----:B------:R-:W-:-:S07]  /*316a0*/  IMAD.MOV.U32 R4, RZ, RZ, R14 ;  /* 0x000000ffff047224 */ /* 0x000fce00078e000e */
[----:B------:R-:W-:Y:S05]  /*316b0*/  WARPSYNC.COLLECTIVE R15, `(.L_x_3512) ;  /* 0x000000000f087348 */ /* 0x000fea0003c00000 */
[----:B------:R0:W1:Y:S02]  /*316c0*/  SHFL.IDX P6, R14, R13, R12, R11 ;  /* 0x0000000c0d0e7389 */ /* 0x00006400000c000b */
[----:B01----:R-:W-:Y:S01]  /*316d0*/  ENDCOLLECTIVE ;  /* 0x000000000000791b */ /* 0x003fe20003800000 */
.L_x_3512:
[----:B------:R-:W-:Y:S02]  /*316e0*/  IMAD.MOV.U32 R13, RZ, RZ, R48 ;  /* 0x000000ffff0d7224 */ /* 0x000fe400078e0030 */
[----:B------:R-:W-:-:S07]  /*316f0*/  IMAD.MOV.U32 R37, RZ, RZ, R14 ;  /* 0x000000ffff257224 */ /* 0x000fce00078e000e */
[----:B------:R-:W-:Y:S05]  /*31700*/  WARPSYNC.COLLECTIVE R15, `(.L_x_3513) ;  /* 0x000000000f087348 */ /* 0x000fea0003c00000 */
[----:B------:R0:W1:Y:S02]  /*31710*/  SHFL.IDX P6, R14, R13, R12, R11 ;  /* 0x0000000c0d0e7389 */ /* 0x00006400000c000b */
[----:B01----:R-:W-:Y:S01]  /*31720*/  ENDCOLLECTIVE ;  /* 0x000000000000791b */ /* 0x003fe20003800000 */
.L_x_3513:
[----:B------:R-:W-:Y:S01]  /*31730*/  IMAD.MOV.U32 R48, RZ, RZ, R14 ;  /* 0x000000ffff307224 */ /* 0x000fe200078e000e */
[----:B------:R-:W-:Y:S06]  /*31740*/  BRA `(.L_x_3514) ;  /* 0xfffffdcc009c7947 */ /* 0x000fec000383ffff */
.L_x_3193:
[----:B-1----:R1:W4:Y:S02]  /*31750*/  SYNCS.PHASECHK.TRANS64.TRYWAIT P0, [R216+URZ+0x38800], R51 ;  /* 0x03880033d80075a7 */ /* 0x002324000800017f */
[----:B----4-:R-:W-:Y:S05]  /*31760*/  @!P0 NANOSLEEP.SYNCS 0x989680 ;  /* 0x009896800000895d */ /* 0x010fea0003900000 */
[----:B------:R-:W4:Y:S02]  /*31770*/  @!P0 SYNCS.PHASECHK.TRANS64 P0, [R216+URZ+0x38800], R51 ;  /* 0x03880033d80085a7 */ /* 0x000f24000800007f */
[----:B----4-:R-:W-:Y:S05]  /*31780*/  @!P0 BRA `(.L_x_3193) ;  /* 0xfffffffc00f08947 */ /* 0x010fea000383ffff */
[----:B------:R-:W-:Y:S05]  /*31790*/  BRA `(.L_x_3515) ;  /* 0xfffffdd000207947 */ /* 0x000fea000383ffff */
.L_x_3209:
[----:B------:R-:W1:Y:S01]  /*317a0*/  LDC R3, c[0x0][0x3f4] ;  /* 0x0000fd00ff037b82 */ /* 0x000e620000000800 */
[----:B------:R-:W-:Y:S01]  /*317b0*/  BSSY B1, `(.L_x_3516) ;  /* 0x0000008000017945 */ /* 0x000fe20003800000 */
[----:B0-----:R-:W-:Y:S01]  /*317c0*/  IMAD.MOV.U32 R13, RZ, RZ, R53 ;  /* 0x000000ffff0d7224 */ /* 0x001fe200078e0035 */
[----:B------:R-:W-:Y:S01]  /*317d0*/  MOV R11, 0x181f ;  /* 0x0000181f000b7802 */ /* 0x000fe20000000f00 */
[----:B------:R-:W-:Y:S02]  /*317e0*/  IMAD.MOV.U32 R12, RZ, RZ, RZ ;  /* 0x000000ffff0c7224 */ /* 0x000fe400078e00ff */
[----:B------:R-:W-:-:S07]  /*317f0*/  IMAD.MOV.U32 R15, RZ, RZ, -0x1 ;  /* 0xffffffffff0f7424 */ /* 0x000fce00078e00ff */
[----:B-1----:R-:W-:Y:S05]  /*31800*/  WARPSYNC.COLLECTIVE R15, `(.L_x_3517) ;  /* 0x000000000f087348 */ /* 0x002fea0003c00000 */
[----:B------:R0:W2:Y:S02]  /*31810*/  SHFL.IDX P6, R14, R13, R12, R11 ;  /* 0x0000000c0d0e7389 */ /* 0x0000a400000c000b */
[----:B012---:R-:W-:Y:S01]  /*31820*/  ENDCOLLECTIVE ;  /* 0x000000000000791b */ /* 0x007fe20003800000 */
.L_x_3517:
[----:B------:R-:W-:Y:S05]  /*31830*/  BSYNC B1 ;  /* 0x0000000000017941 */ /* 0x000fea0003800000 */
.L_x_3516:
[----:B------:R0:W5:Y:S01]  /*31840*/  LDL R8, [R1+0x24] ;  /* 0x0000240001087983 */ /* 0x0001620000100800 */
[----:B------:R-:W-:Y:S01]  /*31850*/  IMAD.MOV.U32 R13, RZ, RZ, R55 ;  /* 0x000000ffff0d7224 */ /* 0x000fe200078e0037 */
[----:B------:R-:W-:Y:S01]  /*31860*/  ISETP.GE.AND P0, PT, R16, R3, PT ;  /* 0x000000031000720c */ /* 0x000fe20003f06270 */
[----:B------:R-:W-:Y:S02]  /*31870*/  IMAD.MOV.U32 R12, RZ, RZ, RZ ;  /* 0x000000ffff0c7224 */ /* 0x000fe400078e00ff */
[----:B------:R-:W-:Y:S02]  /*31880*/  IMAD.MOV.U32 R11, RZ, RZ, 0x181f ;  /* 0x0000181fff0b7424 */ /* 0x000fe400078e00ff */
[----:B------:R-:W-:Y:S02]  /*31890*/  IMAD.MOV.U32 R15, RZ, RZ, -0x1 ;  /* 0xffffffffff0f7424 */ /* 0x000fe400078e00ff */
[----:B0-----:R-:W-:-:S07]  /*318a0*/  IMAD.MOV.U32 R5, RZ, RZ, R14 ;  /* 0x000000ffff057224 */ /* 0x001fce00078e000e */
[----:B-----5:R-:W-:Y:S05]  /*318b0*/  WARPSYNC.COLLECTIVE R15, `(.L_x_3518) ;  /* 0x000000000f087348 */ /* 0x020fea0003c00000 */
[----:B------:R0:W1:Y:S02]  /*318c0*/  SHFL.IDX P6, R14, R13, R12, R11 ;  /* 0x0000000c0d0e7389 */ /* 0x00006400000c000b */
[----:B01---5:R-:W-:Y:S01]  /*318d0*/  ENDCOLLECTIVE ;  /* 0x000000000000791b */ /* 0x023fe20003800000 */
.L_x_3518:
[----:B------:R-:W-:Y:S01]  /*318e0*/  MOV R13, R57 ;  /* 0x00000039000d7202 */ /* 0x000fe20000000f00 */
[----:B------:R-:W-:-:S07]  /*318f0*/  IMAD.MOV.U32 R7, RZ, RZ, R14 ;  /* 0x000000ffff077224 */ /* 0x000fce00078e000e */
[----:B------:R-:W-:Y:S05]  /*31900*/  WARPSYNC.COLLECTIVE R15, `(.L_x_3519) ;  /* 0x000000000f087348 */ /* 0x000fea0003c00000 */
[----:B------:R0:W1:Y:S02]  /*31910*/  SHFL.IDX P6, R14, R13, R12, R11 ;  /* 0x0000000c0d0e7389 */ /* 0x00006400000c000b */
[----:B01----:R-:W-:Y:S01]  /*31920*/  ENDCOLLECTIVE ;  /* 0x000000000000791b */ /* 0x003fe20003800000 */
.L_x_3519:
[----:B------:R-:W-:Y:S02]  /*31930*/  IMAD.MOV.U32 R13, RZ, RZ, R59 ;  /* 0x000000ffff0d7224 */ /* 0x000fe400078e003b */
[----:B------:R-:W-:-:S07]  /*31940*/  IMAD.MOV.U32 R9, RZ, RZ, R14 ;  /* 0x000000ffff097224 */ /* 0x000fce00078e000e */
[----:B------:R-:W-:Y:S05]  /*31950*/  WARPSYNC.COLLECTIVE R15, `(.L_x_3520) ;  /* 0x000000000f087348 */ /* 0x000fea0003c00000 */
[----:B------:R0:W1:Y:S02]  /*31960*/  SHFL.IDX P6, R14, R13, R12, R11 ;  /* 0x0000000c0d0e7389 */ /* 0x00006400000c000b */
[----:B01----:R-:W-:Y:S01]  /*31970*/  ENDCOLLECTIVE ;  /* 0x000000000000791b */ /* 0x003fe20003800000 */
.L_x_3520:
[----:B------:R-:W-:-:S05]  /*31980*/  IMAD R37, R8, R37, RZ ;  /* 0x0000002508257224 */ /* 0x000fca00078e02ff */
[----:B------:R-:W-:-:S13]  /*31990*/  ISETP.GE.OR P1, PT, R10, R37, P0 ;  /* 0x000000250a00720c */ /* 0x000fda0000726670 */
[C---:B------:R-:W-:Y:S02]  /*319a0*/  @!P1 IADD3 R4, P2, R16.reuse, R7, RZ ;  /* 0x0000000710049210 */ /* 0x040fe40007f5e0ff */
[----:B------:R-:W-:-:S03]  /*319b0*/  @!P1 IADD3 R24, P3, R16, R14, RZ ;  /* 0x0000000e10189210 */ /* 0x000fc60007f7e0ff */
[--C-:B------:R-:W-:Y:S02]  /*319c0*/  @!P1 IMAD.X R5, R5, 0x1, R17.reuse, P2 ;  /* 0x0000000105059824 */ /* 0x100fe400010e0611 */
[----:B------:R-:W-:-:S04]  /*319d0*/  @!P1 IMAD.X R25, R9, 0x1, R17, P3 ;  /* 0x0000000109199824 */ /* 0x000fc800018e0611 */
[----:B------:R-:W5:Y:S04]  /*319e0*/  @!P1 LD.E.128 R4, desc[UR42][R4.64] ;  /* 0x0000002a04049980 */ /* 0x000f68000c101d00 */
[----:B------:R-:W5:Y:S01]  /*319f0*/  @!P1 LD.E.128 R24, desc[UR42][R24.64] ;  /* 0x0000002a18189980 */ /* 0x000f62000c101d00 */
[----:B------:R-:W-:Y:S01]  /*31a00*/  IMAD.MOV.U32 R13, RZ, RZ, R53 ;  /* 0x000000ffff0d7224 */ /* 0x000fe200078e0035 */
[----:B------:R-:W-:Y:S01]  /*31a10*/  CS2R R44, SRZ ;  /* 0x00000000002c7805 */ /* 0x000fe2000001ff00 */
[----:B------:R-:W-:Y:S01]  /*31a20*/  IMAD.MOV.U32 R12, RZ, RZ, 0x1 ;  /* 0x00000001ff0c7424 */ /* 0x000fe200078e00ff */
[----:B------:R-:W-:Y:S02]  /*31a30*/  CS2R R46, SRZ ;  /* 0x00000000002e7805 */ /* 0x000fe4000001ff00 */
[----:B------:R-:W-:-:S02]  /*31a40*/  CS2R R48, SRZ ;  /* 0x0000000000307805 */ /* 0x000fc4000001ff00 */
[----:B------:R-:W-:-:S07]  /*31a50*/  CS2R R50, SRZ ;  /* 0x0000000000327805 */ /* 0x000fce000001ff00 */
[----:B-----5:R-:W-:Y:S05]  /*31a60*/  WARPSYNC.COLLECTIVE R15, `(.L_x_3521) ;  /* 0x000000000f087348 */ /* 0x020fea0003c00000 */
[----:B------:R0:W1:Y:S02]  /*31a70*/  SHFL.IDX P6, R14, R13, R12, R11 ;  /* 0x0000000c0d0e7389 */ /* 0x00006400000c000b */
[----:B01---5:R-:W-:Y:S01]  /*31a80*/  ENDCOLLECTIVE ;  /* 0x000000000000791b */ /* 0x023fe20003800000 */
.L_x_3521:
[----:B------:R-:W-:Y:S01]  /*31a90*/  MOV R13, R55 ;  /* 0x00000037000d7202 */ /* 0x000fe20000000f00 */
[----:B------:R-:W-:-:S07]  /*31aa0*/  IMAD.MOV.U32 R9, RZ, RZ, R14 ;  /* 0x000000ffff097224 */ /* 0x000fce00078e000e */
[----:B------:R-:W-:Y:S05]  /*31ab0*/  WARPSYNC.COLLECTIVE R15, `(.L_x_3522) ;  /* 0x000000000f087348 */ /* 0x000fea0003c00000 */
[----:B------:R0:W1:Y:S02]  /*31ac0*/  SHFL.IDX P6, R14, R13, R12, R11 ;  /* 0x0000000c0d0e7389 */ /* 0x00006400000c000b */
[----:B01----:R-:W-:Y:S01]  /*31ad0*/  ENDCOLLECTIVE ;  /* 0x000000000000791b */ /* 0x003fe20003800000 */
.L_x_3522:
[----:B------:R-:W-:Y:S02]  /*31ae0*/  IMAD.MOV.U32 R13, RZ, RZ, R57 ;  /* 0x000000ffff0d7224 */ /* 0x000fe400078e0039 */
[----:B------:R-:W-:-:S07]  /*31af0*/  IMAD.MOV.U32 R21, RZ, RZ, R14 ;  /* 0x000000ffff157224 */ /* 0x000fce00078e000e */
[----:B------:R-:W-:Y:S05]  /*31b00*/  WARPSYNC.COLLECTIVE R15, `(.L_x_3523) ;  /* 0x000000000f087348 */ /* 0x000fea0003c00000 */
[----:B------:R0:W1:Y:S02]  /*31b10*/  SHFL.IDX P6, R14, R13, R12, R11 ;  /* 0x0000000c0d0e7389 */ /* 0x00006400000c000b */
[----:B01----:R-:W-:Y:S01]  /*31b20*/  ENDCOLLECTIVE ;  /* 0x000000000000791b */ /* 0x003fe20003800000 */
.L_x_3523:
[----:B------:R-:W-:Y:S02]  /*31b30*/  IMAD.MOV.U32 R13, RZ, RZ, R59 ;  /* 0x000000ffff0d7224 */ /* 0x000fe400078e003b */
[----:B------:R-:W-:-:S07]  /*31b40*/  IMAD.MOV.U32 R33, RZ, RZ, R14 ;  /* 0x000000ffff217224 */ /* 0x000fce00078e000e */
[----:B------:R-:W-:Y:S05]  /*31b50*/  WARPSYNC.COLLECTIVE R15, `(.L_x_3524) ;  /* 0x000000000f087348 */ /* 0x000fea0003c00000 */
[----:B------:R0:W1:Y:S02]  /*31b60*/  SHFL.IDX P6, R14, R13, R12, R11 ;  /* 0x0000000c0d0e7389 */ /* 0x00006400000c000b */
[----:B01----:R-:W-:Y:S01]  /*31b70*/  ENDCOLLECTIVE ;  /* 0x000000000000791b */ /* 0x003fe20003800000 */
.L_x_3524:
[----:B------:R-:W-:Y:S01]  /*31b80*/  @!P1 IMAD.MOV.U32 R44, RZ, RZ, R4 ;  /* 0x000000ffff2c9224 */ /* 0x000fe200078e0004 */
[----:B------:R-:W-:Y:S01]  /*31b90*/  @!P1 MOV R47, R7 ;  /* 0x00000007002f9202 */ /* 0x000fe20000000f00 */
[----:B------:R-:W-:Y:S01]  /*31ba0*/  @!P1 IMAD.MOV.U32 R45, RZ, RZ, R5 ;  /* 0x000000ffff2d9224 */ /* 0x000fe200078e0005 */
[----:B------:R-:W-:Y:S01]  /*31bb0*/  CS2R R4, SRZ ;  /* 0x0000000000047805 */ /* 0x000fe2000001ff00 */
[----:B------:R-:W-:Y:S02]  /*31bc0*/  @!P1 IMAD.MOV.U32 R46, RZ, RZ, R6 ;  /* 0x000000ffff2e9224 */ /* 0x000fe400078e0006 */
[----:B------:R-:W-:Y:S02]  /*31bd0*/  @!P1 IMAD.MOV.U32 R48, RZ, RZ, R24 ;  /* 0x000000ffff309224 */ /* 0x000fe400078e0018 */
[----:B------:R-:W-:Y:S02]  /*31be0*/  @!P1 IMAD.MOV.U32 R49, RZ, RZ, R25 ;  /* 0x000000ffff319224 */ /* 0x000fe400078e0019 */
[----:B------:R-:W-:-:S02]  /*31bf0*/  @!P1 IMAD.MOV.U32 R50, RZ, RZ, R26 ;  /* 0x000000ffff329224 */ /* 0x000fc400078e001a */
[----:B------:R-:W-:Y:S01]  /*31c00*/  @!P1 IMAD.MOV.U32 R51, RZ, RZ, R27 ;  /* 0x000000ffff339224 */ /* 0x000fe200078e001b */
[----:B------:R-:W-:Y:S06]  /*31c10*/  BRA `(.L_x_3525) ;  /* 0xfffffe0c00ac7947 */ /* 0x000fec000383ffff */
.L_x_3212:
[----:B------:R-:W-:Y:S01]  /*31c20*/  BSSY B1, `(.L_x_3526) ;  /* 0x0000008000017945 */ /* 0x000fe20003800000 */
[----:B------:R-:W-:Y:S01]  /*31c30*/  IMAD.MOV.U32 R13, RZ, RZ, R53 ;  /* 0x000000ffff0d7224 */ /* 0x000fe200078e0035 */
[----:B------:R-:W-:Y:S01]  /*31c40*/  MOV R15, 0xffffffff ;  /* 0xffffffff000f7802 */ /* 0x000fe20000000f00 */
[----:B------:R-:W-:Y:S02]  /*31c50*/  IMAD.MOV.U32 R12, RZ, RZ, 0x2 ;  /* 0x00000002ff0c7424 */ /* 0x000fe400078e00ff */
[----:B------:R-:W-:-:S07]  /*31c60*/  IMAD.MOV.U32 R11, RZ, RZ, 0x181f ;  /* 0x0000181fff0b7424 */ /* 0x000fce00078e00ff */
[----:B-----5:R-:W-:Y:S05]  /*31c70*/  WARPSYNC.COLLECTIVE R15, `(.L_x_3527) ;  /* 0x000000000f087348 */ /* 0x020fea0003c00000 */
[----:B------:R0:W1:Y:S02]  /*31c80*/  SHFL.IDX P6, R14, R13, R12, R11 ;  /* 0x0000000c0d0e7389 */ /* 0x00006400000c000b */
[----:B01---5:R-:W-:Y:S01]  /*31c90*/  ENDCOLLECTIVE ;  /* 0x000000000000791b */ /* 0x023fe20003800000 */
.L_x_3527:
[----:B------:R-:W-:Y:S05]  /*31ca0*/  BSYNC B1 ;  /* 0x0000000000017941 */ /* 0x000fea0003800000 */
.L_x_3526:
[----:B------:R-:W-:Y:S02]  /*31cb0*/  IMAD.MOV.U32 R13, RZ, RZ, R55 ;  /* 0x000000ffff0d7224 */ /* 0x000fe400078e0037 */
[----:B------:R-:W-:Y:S02]  /*31cc0*/  IMAD.MOV.U32 R12, RZ, RZ, 0x2 ;  /* 0x00000002ff0c7424 */ /* 0x000fe400078e00ff */
[----:B------:R-:W-:Y:S02]  /*31cd0*/  IMAD.MOV.U32 R11, RZ, RZ, 0x181f ;  /* 0x0000181fff0b7424 */ /* 0x000fe400078e00ff */
[----:B------:R-:W-:Y:S02]  /*31ce0*/  IMAD.MOV.U32 R15, RZ, RZ, -0x1 ;  /* 0xffffffffff0f7424 */ /* 0x000fe400078e00ff */
[----:B------:R-:W-:Y:S02]  /*31cf0*/  IMAD.MOV.U32 R9, RZ, RZ, R14 ;  /* 0x000000ffff097224 */ /* 0x000fe400078e000e */
[----:B------:R-:W-:-:S07]  /*31d00*/  VIADD R8, R10, 0x40 ;  /* 0x000000400a087836 */ /* 0x000fce0000000000 */
[----:B------:R-:W-:Y:S05]  /*31d10*/  WARPSYNC.COLLECTIVE R15, `(.L_x_3528) ;  /* 0x000000000f087348 */ /* 0x000fea0003c00000 */
[----:B------:R0:W1:Y:S02]  /*31d20*/  SHFL.IDX P6, R14, R13, R12, R11 ;  /* 0x0000000c0d0e7389 */ /* 0x00006400000c000b */
[----:B01----:R-:W-:Y:S01]  /*31d30*/  ENDCOLLECTIVE ;  /* 0x000000000000791b */ /* 0x003fe20003800000 */
.L_x_3528:
[----:B------:R-:W-:Y:S01]  /*31d40*/  ISETP.GE.OR P1, PT, R8, R37, P0 ;  /* 0x000000250800720c */ /* 0x000fe20000726670 */
[----:B------:R-:W-:Y:S02]  /*31d50*/  IMAD.MOV.U32 R13, RZ, RZ, R57 ;  /* 0x000000ffff0d7224 */ /* 0x000fe400078e0039 */
[----:B------:R-:W-:-:S10]  /*31d60*/  IMAD.MOV.U32 R21, RZ, RZ, R14 ;  /* 0x000000ffff157224 */ /* 0x000fd400078e000e */
[----:B------:R-:W-:Y:S05]  /*31d70*/  WARPSYNC.COLLECTIVE R15, `(.L_x_3529) ;  /* 0x000000000f087348 */ /* 0x000fea0003c00000 */
[----:B------:R0:W1:Y:S02]  /*31d80*/  SHFL.IDX P6, R14, R13, R12, R11 ;  /* 0x0000000c0d0e7389 */ /* 0x00006400000c000b */
[----:B01----:R-:W-:Y:S01]  /*31d90*/  ENDCOLLECTIVE ;  /* 0x000000000000791b */ /* 0x003fe20003800000 */
.L_x_3529:
[----:B------:R-:W-:-:S05]  /*31da0*/  @!P1 IADD3 R24, P2, R16, R21, RZ ;  /* 0x0000001510189210 */ /* 0x000fca0007f5e0ff */
[----:B------:R-:W-:Y:S02]  /*31db0*/  @!P1 IMAD.X R9, R9, 0x1, R17, P2 ;  /* 0x0000000109099824 */ /* 0x000fe400010e0611 */
[----:B------:R-:W-:Y:S01]  /*31dc0*/  IMAD.MOV.U32 R13, RZ, RZ, R59 ;  /* 0x000000ffff0d7224 */ /* 0x000fe200078e003b */
[----:B------:R-:W-:-:S07]  /*31dd0*/  MOV R25, R14 ;  /* 0x0000000e00197202 */ /* 0x000fce0000000f00 */
[----:B------:R-:W-:Y:S05]  /*31de0*/  WARPSYNC.COLLECTIVE R15, `(.L_x_3530) ;  /* 0x000000000f087348 */ /* 0x000fea0003c00000 */
[----:B------:R0:W1:Y:S02]  /*31df0*/  SHFL.IDX P6, R14, R13, R12, R11 ;  /* 0x0000000c0d0e7389 */ /* 0x00006400000c000b */
[----:B01----:R-:W-:Y:S01]  /*31e00*/  ENDCOLLECTIVE ;  /* 0x000000000000791b */ /* 0x003fe20003800000 */
.L_x_3530:
        /* <DEDUP_REMOVED lines=10> */
.L_x_3531:
[----:B------:R-:W-:Y:S01]  /*31eb0*/  IMAD.MOV.U32 R13, RZ, RZ, R55 ;  /* 0x000000ffff0d7224 */ /* 0x000fe200078e0037 */
[----:B------:R-:W-:-:S07]  /*31ec0*/  MOV R53, R14 ;  /* 0x0000000e00357202 */ /* 0x000fce0000000f00 */
[----:B------:R-:W-:Y:S05]  /*31ed0*/  WARPSYNC.COLLECTIVE R15, `(.L_x_3532) ;  /* 0x000000000f087348 */ /* 0x000fea0003c00000 */
[----:B------:R0:W1:Y:S02]  /*31ee0*/  SHFL.IDX P6, R14, R13, R12, R11 ;  /* 0x0000000c0d0e7389 */ /* 0x00006400000c000b */
[----:B01----:R-:W-:Y:S01]  /*31ef0*/  ENDCOLLECTIVE ;  /* 0x000000000000791b */ /* 0x003fe20003800000 */
.L_x_3532:
[----:B------:R-:W-:Y:S02]  /*31f00*/  IMAD.MOV.U32 R13, RZ, RZ, R57 ;  /* 0x000000ffff0d7224 */ /* 0x000fe400078e0039 */
[----:B------:R-:W-:-:S07]  /*31f10*/  IMAD.MOV.U32 R55, RZ, RZ, R14 ;  /* 0x000000ffff377224 */ /* 0x000fce00078e000e */
[----:B------:R-:W-:Y:S05]  /*31f20*/  WARPSYNC.COLLECTIVE R15, `(.L_x_3533) ;  /* 0x000000000f087348 */ /* 0x000fea0003c00000 */
[----:B------:R0:W1:Y:S02]  /*31f30*/  SHFL.IDX P6, R14, R13, R12, R11 ;  /* 0x0000000c0d0e7389 */ /* 0x00006400000c000b */
[----:B01----:R-:W-:Y:S01]  /*31f40*/  ENDCOLLECTIVE ;  /* 0x000000000000791b */ /* 0x003fe20003800000 */
.L_x_3533:
[----:B------:R-:W-:Y:S02]  /*31f50*/  IMAD.MOV.U32 R13, RZ, RZ, R59 ;  /* 0x000000ffff0d7224 */ /* 0x000fe400078e003b */
[----:B------:R-:W-:-:S07]  /*31f60*/  IMAD.MOV.U32 R57, RZ, RZ, R14 ;  /* 0x000000ffff397224 */ /* 0x000fce00078e000e */
[----:B------:R-:W-:Y:S05]  /*31f70*/  WARPSYNC.COLLECTIVE R15, `(.L_x_3534) ;  /* 0x000000000f087348 */ /* 0x000fea0003c00000 */
[----:B------:R0:W1:Y:S02]  /*31f80*/  SHFL.IDX P6, R14, R13, R12, R11 ;  /* 0x0000000c0d0e7389 */ /* 0x00006400000c000b */
[----:B01----:R-:W-:Y:S01]  /*31f90*/  ENDCOLLECTIVE ;  /* 0x000000000000791b */ /* 0x003fe20003800000 */
.L_x_3534:
        /* <DEDUP_REMOVED lines=8> */
[----:B------:R-:W-:Y:S01]  /*32020*/  @!P1 IMAD.MOV.U32 R20, RZ, RZ, R24 ;  /* 0x000000ffff149224 */ /* 0x000fe200078e0018 */
[----:B------:R-:W-:Y:S01]  /*32030*/  @!P1 MOV R21, R25 ;  /* 0x0000001900159202 */ /* 0x000fe20000000f00 */
[----:B------:R-:W-:Y:S02]  /*32040*/  @!P1 IMAD.MOV.U32 R38, RZ, RZ, R26 ;  /* 0x000000ffff269224 */ /* 0x000fe400078e001a */
[----:B------:R-:W-:Y:S02]  /*32050*/  @!P1 IMAD.MOV.U32 R39, RZ, RZ, R27 ;  /* 0x000000ffff279224 */ /* 0x000fe400078e001b */
[----:B------:R-:W-:Y:S02]  /*32060*/  @!P1 IMAD.MOV.U32 R42, RZ, RZ, R34 ;  /* 0x000000ffff2a9224 */ /* 0x000fe400078e0022 */
[----:B------:R-:W-:Y:S01]  /*32070*/  @!P1 IMAD.MOV.U32 R43, RZ, RZ, R35 ;  /* 0x000000ffff2b9224 */ /* 0x000fe200078e0023 */
[----:B------:R-:W-:Y:S06]  /*32080*/  BRA `(.L_x_3535) ;  /* 0xfffffe0c00587947 */ /* 0x000fec000383ffff */
.L_x_3216:
[----:B0-----:R0:W1:Y:S02]  /*32090*/  SYNCS.PHASECHK.TRANS64.TRYWAIT P4, [R216+URZ+0x38800], R25 ;  /* 0x03880019d80075a7 */ /* 0x001064000808017f */
[----:B-1----:R-:W-:Y:S05]  /*320a0*/  @!P4 NANOSLEEP.SYNCS 0x989680 ;  /* 0x009896800000c95d */ /* 0x002fea0003900000 */
[----:B------:R-:W1:Y:S02]  /*320b0*/  @!P4 SYNCS.PHASECHK.TRANS64 P4, [R216+URZ+0x38800], R25 ;  /* 0x03880019d800c5a7 */ /* 0x000e64000808007f */
[----:B-1----:R-:W-:Y:S05]  /*320c0*/  @!P4 BRA `(.L_x_3216) ;  /* 0xfffffffc00f0c947 */ /* 0x002fea000383ffff */
[----:B------:R-:W-:Y:S05]  /*320d0*/  BRA `(.L_x_3536) ;  /* 0xfffffe0c00d07947 */ /* 0x000fea000383ffff */
.L_x_3226:
[----:B--2---:R2:W3:Y:S02]  /*320e0*/  SYNCS.PHASECHK.TRANS64.TRYWAIT P1, [R4+URZ+0x38830], R14 ;  /* 0x0388300e040075a7 */ /* 0x0044e4000802017f */
[----:B---3--:R-:W-:Y:S05]  /*320f0*/  @!P1 NANOSLEEP.SYNCS 0x989680 ;  /* 0x009896800000995d */ /* 0x008fea0003900000 */
[----:B------:R-:W3:Y:S02]  /*32100*/  @!P1 SYNCS.PHASECHK.TRANS64 P1, [R4+URZ+0x38830], R14 ;  /* 0x0388300e040095a7 */ /* 0x000ee4000802007f */
[----:B---3--:R-:W-:Y:S05]  /*32110*/  @!P1 BRA `(.L_x_3226) ;  /* 0xfffffffc00f09947 */ /* 0x008fea000383ffff */
[----:B------:R-:W-:Y:S05]  /*32120*/  BRA `(.L_x_3225) ;  /* 0xfffffe5000787947 */ /* 0x000fea000383ffff */
.L_x_3232:
[----:B-1----:R1:W2:Y:S02]  /*32130*/  SYNCS.PHASECHK.TRANS64.TRYWAIT P1, [R4+URZ+0x38850], R14 ;  /* 0x0388500e040075a7 */ /* 0x0022a4000802017f */
[----:B--2---:R-:W-:Y:S05]  /*32140*/  @!P1 NANOSLEEP.SYNCS 0x989680 ;  /* 0x009896800000995d */ /* 0x004fea0003900000 */
[----:B------:R-:W2:Y:S02]  /*32150*/  @!P1 SYNCS.PHASECHK.TRANS64 P1, [R4+URZ+0x38850], R14 ;  /* 0x0388500e040095a7 */ /* 0x000ea4000802007f */
[----:B--2---:R-:W-:Y:S05]  /*32160*/  @!P1 BRA `(.L_x_3232) ;  /* 0xfffffffc00f09947 */ /* 0x004fea000383ffff */
[----:B------:R-:W-:Y:S05]  /*32170*/  BRA `(.L_x_3231) ;  /* 0xfffffe74003c7947 */ /* 0x000fea000383ffff */
.L_x_3238:
[----:B-1----:R1:W2:Y:S02]  /*32180*/  SYNCS.PHASECHK.TRANS64.TRYWAIT P1, [R5+URZ+0x38830], R6 ;  /* 0x03883006050075a7 */ /* 0x0022a4000802017f */
[----:B--2---:R-:W-:Y:S05]  /*32190*/  @!P1 NANOSLEEP.SYNCS 0x989680 ;  /* 0x009896800000995d */ /* 0x004fea0003900000 */
[----:B------:R-:W2:Y:S02]  /*321a0*/  @!P1 SYNCS.PHASECHK.TRANS64 P1, [R5+URZ+0x38830], R6 ;  /* 0x03883006050095a7 */ /* 0x000ea4000802007f */
[----:B--2---:R-:W-:Y:S05]  /*321b0*/  @!P1 BRA `(.L_x_3238) ;  /* 0xfffffffc00f09947 */ /* 0x004fea000383ffff */
[----:B------:R-:W-:Y:S05]  /*321c0*/  BRA `(.L_x_3237) ;  /* 0xfffffe7800807947 */ /* 0x000fea000383ffff */
.L_x_3244:
[----:B-1----:R1:W2:Y:S02]  /*321d0*/  SYNCS.PHASECHK.TRANS64.TRYWAIT P1, [R5+URZ+0x38850], R6 ;  /* 0x03885006050075a7 */ /* 0x0022a4000802017f */
[----:B--2---:R-:W-:Y:S05]  /*321e0*/  @!P1 NANOSLEEP.SYNCS 0x989680 ;  /* 0x009896800000995d */ /* 0x004fea0003900000 */
[----:B------:R-:W2:Y:S02]  /*321f0*/  @!P1 SYNCS.PHASECHK.TRANS64 P1, [R5+URZ+0x38850], R6 ;  /* 0x03885006050095a7 */ /* 0x000ea4000802007f */
[----:B--2---:R-:W-:Y:S05]  /*32200*/  @!P1 BRA `(.L_x_3244) ;  /* 0xfffffffc00f09947 */ /* 0x004fea000383ffff */
[----:B------:R-:W-:Y:S05]  /*32210*/  BRA `(.L_x_3243) ;  /* 0xfffffea400447947 */ /* 0x000fea000383ffff */
.L_x_3251:
[----:B-1----:R1:W2:Y:S02]  /*32220*/  SYNCS.PHASECHK.TRANS64.TRYWAIT P1, [R5+URZ+0x38830], R6 ;  /* 0x03883006050075a7 */ /* 0x0022a4000802017f */
[----:B--2---:R-:W-:Y:S05]  /*32230*/  @!P1 NANOSLEEP.SYNCS 0x989680 ;  /* 0x009896800000995d */ /* 0x004fea0003900000 */
[----:B------:R-:W2:Y:S02]  /*32240*/  @!P1 SYNCS.PHASECHK.TRANS64 P1, [R5+URZ+0x38830], R6 ;  /* 0x03883006050095a7 */ /* 0x000ea4000802007f */
[----:B--2---:R-:W-:Y:S05]  /*32250*/  @!P1 BRA `(.L_x_3251) ;  /* 0xfffffffc00f09947 */ /* 0x004fea000383ffff */
[----:B------:R-:W-:Y:S05]  /*32260*/  BRA `(.L_x_3250) ;  /* 0xfffffea8005c7947 */ /* 0x000fea000383ffff */
.L_x_3257:
[----:B-1----:R1:W2:Y:S02]  /*32270*/  SYNCS.PHASECHK.TRANS64.TRYWAIT P1, [R5+URZ+0x38850], R6 ;  /* 0x03885006050075a7 */ /* 0x0022a4000802017f */
[----:B--2---:R-:W-:Y:S05]  /*32280*/  @!P1 NANOSLEEP.SYNCS 0x989680 ;  /* 0x009896800000995d */ /* 0x004fea0003900000 */
[----:B------:R-:W2:Y:S02]  /*32290*/  @!P1 SYNCS.PHASECHK.TRANS64 P1, [R5+URZ+0x38850], R6 ;  /* 0x03885006050095a7 */ /* 0x000ea4000802007f */
[----:B--2---:R-:W-:Y:S05]  /*322a0*/  @!P1 BRA `(.L_x_3257) ;  /* 0xfffffffc00f09947 */ /* 0x004fea000383ffff */
[----:B------:R-:W-:Y:S05]  /*322b0*/  BRA `(.L_x_3256) ;  /* 0xfffffec800907947 */ /* 0x000fea000383ffff */
.L_x_3262:
[----:B-----5:R-:W-:Y:S01]  /*322c0*/  IMAD.MOV.U32 R12, RZ, RZ, R0 ;  /* 0x000000ffff0c7224 */ /* 0x020fe200078e0000 */
[----:B------:R-:W-:Y:S01]  /*322d0*/  MOV R11, 0x1c1f ;  /* 0x00001c1f000b7802 */ /* 0x000fe20000000f00 */
[----:B------:R-:W-:Y:S01]  /*322e0*/  IMAD.MOV.U32 R15, RZ, RZ, -0x1 ;  /* 0xffffffffff0f7424 */ /* 0x000fe200078e00ff */
[----:B0-----:R-:W-:Y:S02]  /*322f0*/  LOP3.LUT R2, R0, 0x2, RZ, 0x3c, !PT ;  /* 0x0000000200027812 */ /* 0x001fe400078e3cff */
[----:B------:R-:W-:-:S07]  /*32300*/  SEL R208, R6, R147, P0 ;  /* 0x0000009306d07207 */ /* 0x000fce0000000000 */
[----:B------:R-:W-:Y:S05]  /*32310*/  WARPSYNC.COLLECTIVE R15, `(.L_x_3537) ;  /* 0x000000000f087348 */ /* 0x000fea0003c00000 */
[----:B------:R0:W1:Y:S02]  /*32320*/  SHFL.IDX P6, R14, R13, R12, R11 ;  /* 0x0000000c0d0e7389 */ /* 0x00006400000c000b */
[----:B01----:R-:W-:Y:S01]  /*32330*/  ENDCOLLECTIVE ;  /* 0x000000000000791b */ /* 0x003fe20003800000 */
.L_x_3537:
        /* <DEDUP_REMOVED lines=18> */
.L_x_3538:
        /* <DEDUP_REMOVED lines=19> */
.L_x_3539:
[----:B------:R-:W-:Y:S02]  /*32590*/  SEL R36, R80, R81, P0 ;  /* 0x0000005150247207 */ /* 0x000fe40000000000 */
[----:B------:R-:W-:Y:S02]  /*325a0*/  SEL R84, R85, R84, P0 ;  /* 0x0000005455547207 */ /* 0x000fe40000000000 */
[----:B------:R-:W-:Y:S02]  /*325b0*/  SEL R80, R81, R80, P0 ;  /* 0x0000005051507207 */ /* 0x000fe40000000000 */
[----:B------:R-:W-:Y:S02]  /*325c0*/  SEL R47, R92, R93, P0 ;  /* 0x0000005d5c2f7207 */ /* 0x000fe40000000000 */
[----:B------:R-:W-:Y:S02]  /*325d0*/  SEL R46, R88, R89, P0 ;  /* 0x00000059582e7207 */ /* 0x000fe40000000000 */
[----:B------:R-:W-:-:S02]  /*325e0*/  SEL R92, R93, R92, P0 ;  /* 0x0000005c5d5c7207 */ /* 0x000fc40000000000 */
[----:B------:R-:W-:Y:S02]  /*325f0*/  SEL R88, R89, R88, P0 ;  /* 0x0000005859587207 */ /* 0x000fe40000000000 */
        /* <DEDUP_REMOVED lines=10> */
.L_x_3540:
        /* <DEDUP_REMOVED lines=19> */
.L_x_3541:
        /* <DEDUP_REMOVED lines=18> */
.L_x_3542:
        /* <DEDUP_REMOVED lines=18> */
.L_x_3543:
        /* <DEDUP_REMOVED lines=18> */
.L_x_3544:
        /* <DEDUP_REMOVED lines=19> */
.L_x_3545:
        /* <DEDUP_REMOVED lines=18> */
.L_x_3546:
        /* <DEDUP_REMOVED lines=13> */
[----:B------:R-:W-:-:S02]  /*32e50*/  SEL R205, R6, R3, P0 ;  /* 0x0000000306cd7207 */ /* 0x000fc40000000000 */
[----:B------:R-:W-:-:S07]  /*32e60*/  MOV R20, R14 ;  /* 0x0000000e00147202 */ /* 0x000fce0000000f00 */
[----:B------:R-:W-:Y:S05]  /*32e70*/  WARPSYNC.COLLECTIVE R15, `(.L_x_3547) ;  /* 0x000000000f087348 */ /* 0x000fea0003c00000 */
[----:B------:R0:W1:Y:S02]  /*32e80*/  SHFL.IDX P6, R14, R13, R12, R11 ;  /* 0x0000000c0d0e7389 */ /* 0x00006400000c000b */
[----:B01----:R-:W-:Y:S01]  /*32e90*/  ENDCOLLECTIVE ;  /* 0x000000000000791b */ /* 0x003fe20003800000 */
.L_x_3547:
[----:B------:R-:W-:Y:S02]  /*32ea0*/  SEL R202, R8, R9, P0 ;  /* 0x0000000908ca7207 */ /* 0x000fe40000000000 */
[----:B------:R-:W-:Y:S02]  /*32eb0*/  SEL R203, R9, R8, P0 ;  /* 0x0000000809cb7207 */ /* 0x000fe40000000000 */
[----:B------:R-:W-:Y:S02]  /*32ec0*/  SEL R200, R7, R10, P0 ;  /* 0x0000000a07c87207 */ /* 0x000fe40000000000 */
[----:B------:R-:W-:Y:S01]  /*32ed0*/  SEL R201, R10, R7, P0 ;  /* 0x000000070ac97207 */ /* 0x000fe20000000000 */
[----:B------:R-:W-:Y:S02]  /*32ee0*/  IMAD.MOV.U32 R13, RZ, RZ, R40 ;  /* 0x000000ffff0d7224 */ /* 0x000fe400078e0028 */
[----:B------:R-:W-:-:S07]  /*32ef0*/  IMAD.MOV.U32 R25, RZ, RZ, R14 ;  /* 0x000000ffff197224 */ /* 0x000fce00078e000e */
[----:B------:R-:W-:Y:S05]  /*32f00*/  WARPSYNC.COLLECTIVE R15, `(.L_x_3548) ;  /* 0x000000000f087348 */ /* 0x000fea0003c00000 */
[----:B------:R0:W1:Y:S02]  /*32f10*/  SHFL.IDX P6, R14, R13, R12, R11 ;  /* 0x0000000c0d0e7389 */ /* 0x00006400000c000b */
[----:B01----:R-:W-:Y:S01]  /*32f20*/  ENDCOLLECTIVE ;  /* 0x000000000000791b */ /* 0x003fe20003800000 */
.L_x_3548:
        /* <DEDUP_REMOVED lines=8> */
.L_x_3549:
[----:B------:R-:W-:Y:S02]  /*32fb0*/  SEL R198, R20, R24, P0 ;  /* 0x0000001814c67207 */ /* 0x000fe40000000000 */
[----:B------:R-:W-:Y:S01]  /*32fc0*/  SEL R199, R24, R20, P0 ;  /* 0x0000001418c77207 */ /* 0x000fe20000000000 */
[----:B------:R-:W-:Y:S01]  /*32fd0*/  IMAD.MOV.U32 R13, RZ, RZ, R32 ;  /* 0x000000ffff0d7224 */ /* 0x000fe200078e0020 */
[----:B------:R-:W-:-:S07]  /*32fe0*/  MOV R43, R14 ;  /* 0x0000000e002b7202 */ /* 0x000fce0000000f00 */
[----:B------:R-:W-:Y:S05]  /*32ff0*/  WARPSYNC.COLLECTIVE R15, `(.L_x_3550) ;  /* 0x000000000f087348 */ /* 0x000fea0003c00000 */
[----:B------:R0:W1:Y:S02]  /*33000*/  SHFL.IDX P6, R14, R13, R12, R11 ;  /* 0x0000000c0d0e7389 */ /* 0x00006400000c000b */
[----:B01----:R-:W-:Y:S01]  /*33010*/  ENDCOLLECTIVE ;  /* 0x000000000000791b */ /* 0x003fe20003800000 */
.L_x_3550:
[----:B------:R-:W-:Y:S02]  /*33020*/  IMAD.MOV.U32 R13, RZ, RZ, R52 ;  /* 0x000000ffff0d7224 */ /* 0x000fe400078e0034 */
[----:B------:R-:W-:Y:S02]  /*33030*/  IMAD.MOV.U32 R12, RZ, RZ, R2 ;  /* 0x000000ffff0c7224 */ /* 0x000fe400078e0002 */
[----:B------:R-:W-:-:S07]  /*33040*/  IMAD.MOV.U32 R32, RZ, RZ, R14 ;  /* 0x000000ffff207224 */ /* 0x000fce00078e000e */
[----:B------:R-:W-:Y:S05]  /*33050*/  WARPSYNC.COLLECTIVE R15, `(.L_x_3551) ;  /* 0x000000000f087348 */ /* 0x000fea0003c00000 */
[----:B------:R0:W1:Y:S02]  /*33060*/  SHFL.IDX P6, R14, R13, R12, R11 ;  /* 0x0000000c0d0e7389 */ /* 0x00006400000c000b */
[----:B01----:R-:W-:Y:S01]  /*33070*/  ENDCOLLECTIVE ;  /* 0x000000000000791b */ /* 0x003fe20003800000 */
.L_x_3551:
[----:B------:R-:W-:Y:S02]  /*33080*/  IMAD.MOV.U32 R13, RZ, RZ, R48 ;  /* 0x000000ffff0d7224 */ /* 0x000fe400078e0030 */
[----:B------:R-:W-:-:S07]  /*33090*/  IMAD.MOV.U32 R52, RZ, RZ, R14 ;  /* 0x000000ffff347224 */ /* 0x000fce00078e000e */
[----:B------:R-:W-:Y:S05]  /*330a0*/  WARPSYNC.COLLECTIVE R15, `(.L_x_3552) ;  /* 0x000000000f087348 */ /* 0x000fea0003c00000 */
[----:B------:R0:W1:Y:S02]  /*330b0*/  SHFL.IDX P6, R14, R13, R12, R11 ;  /* 0x0000000c0d0e7389 */ /* 0x00006400000c000b */
[----:B01----:R-:W-:Y:S01]  /*330c0*/  ENDCOLLECTIVE ;  /* 0x000000000000791b */ /* 0x003fe20003800000 */
.L_x_3552:
        /* <DEDUP_REMOVED lines=8> */
.L_x_3553:
[----:B------:R-:W-:Y:S02]  /*33150*/  SEL R194, R32, R48, P0 ;  /* 0x0000003020c27207 */ /* 0x000fe40000000000 */
[----:B------:R-:W-:Y:S01]  /*33160*/  SEL R195, R48, R32, P0 ;  /* 0x0000002030c37207 */ /* 0x000fe20000000000 */
[----:B------:R-:W-:Y:S02]  /*33170*/  IMAD.MOV.U32 R13, RZ, RZ, R31 ;  /* 0x000000ffff0d7224 */ /* 0x000fe400078e001f */
[----:B------:R-:W-:-:S07]  /*33180*/  IMAD.MOV.U32 R42, RZ, RZ, R14 ;  /* 0x000000ffff2a7224 */ /* 0x000fce00078e000e */
[----:B------:R-:W-:Y:S05]  /*33190*/  WARPSYNC.COLLECTIVE R15, `(.L_x_3554) ;  /* 0x000000000f087348 */ /* 0x000fea0003c00000 */
[----:B------:R0:W1:Y:S02]  /*331a0*/  SHFL.IDX P6, R14, R13, R12, R11 ;  /* 0x0000000c0d0e7389 */ /* 0x00006400000c000b */
[----:B01----:R-:W-:Y:S01]  /*331b0*/  ENDCOLLECTIVE ;  /* 0x000000000000791b */ /* 0x003fe20003800000 */
.L_x_3554:
[----:B------:R-:W-:Y:S02]  /*331c0*/  IMAD.MOV.U32 R13, RZ, RZ, R60 ;  /* 0x000000ffff0d7224 */ /* 0x000fe400078e003c */
[----:B------:R-:W-:Y:S02]  /*331d0*/  IMAD.MOV.U32 R12, RZ, RZ, R2 ;  /* 0x000000ffff0c7224 */ /* 0x000fe400078e0002 */
[----:B------:R-:W-:-:S07]  /*331e0*/  IMAD.MOV.U32 R31, RZ, RZ, R14 ;  /* 0x000000ffff1f7224 */ /* 0x000fce00078e000e */
[----:B------:R-:W-:Y:S05]  /*331f0*/  WARPSYNC.COLLECTIVE R15, `(.L_x_3555) ;  /* 0x000000000f087348 */ /* 0x000fea0003c00000 */
[----:B------:R0:W1:Y:S02]  /*33200*/  SHFL.IDX P6, R14, R13, R12, R11 ;  /* 0x0000000c0d0e7389 */ /* 0x00006400000c000b */
[----:B01----:R-:W-:Y:S01]  /*33210*/  ENDCOLLECTIVE ;  /* 0x000000000000791b */ /* 0x003fe20003800000 */
.L_x_3555:
[----:B------:R-:W-:Y:S01]  /*33220*/  MOV R13, R30 ;  /* 0x0000001e000d7202 */ /* 0x000fe20000000f00 */
[----:B------:R-:W-:-:S07]  /*33230*/  IMAD.MOV.U32 R60, RZ, RZ, R14 ;  /* 0x000000ffff3c7224 */ /* 0x000fce00078e000e */
[----:B------:R-:W-:Y:S05]  /*33240*/  WARPSYNC.COLLECTIVE R15, `(.L_x_3556) ;  /* 0x000000000f087348 */ /* 0x000fea0003c00000 */
[----:B------:R0:W1:Y:S02]  /*33250*/  SHFL.IDX P6, R14, R13, R12, R11 ;  /* 0x0000000c0d0e7389 */ /* 0x00006400000c000b */
[----:B01----:R-:W-:Y:S01]  /*33260*/  ENDCOLLECTIVE ;  /* 0x000000000000791b */ /* 0x003fe20003800000 */
.L_x_3556:
        /* <DEDUP_REMOVED lines=8> */
.L_x_3557:
[----:B------:R-:W-:Y:S02]  /*332f0*/  SEL R190, R31, R30, P0 ;  /* 0x0000001e1fbe7207 */ /* 0x000fe40000000000 */
[----:B------:R-:W-:Y:S01]  /*33300*/  SEL R191, R30, R31, P0 ;  /* 0x0000001f1ebf7207 */ /* 0x000fe20000000000 */
[----:B------:R-:W-:Y:S02]  /*33310*/  IMAD.MOV.U32 R13, RZ, RZ, R29 ;  /* 0x000000ffff0d7224 */ /* 0x000fe400078e001d */
[----:B------:R-:W-:-:S07]  /*33320*/  IMAD.MOV.U32 R41, RZ, RZ, R14 ;  /* 0x000000ffff297224 */ /* 0x000fce00078e000e */
[----:B------:R-:W-:Y:S05]  /*33330*/  WARPSYNC.COLLECTIVE R15, `(.L_x_3558) ;  /* 0x000000000f087348 */ /* 0x000fea0003c00000 */
[----:B------:R0:W1:Y:S02]  /*33340*/  SHFL.IDX P6, R14, R13, R12, R11 ;  /* 0x0000000c0d0e7389 */ /* 0x00006400000c000b */
[----:B01----:R-:W-:Y:S01]  /*33350*/  ENDCOLLECTIVE ;  /* 0x000000000000791b */ /* 0x003fe20003800000 */
.L_x_3558:
[----:B------:R-:W-:Y:S01]  /*33360*/  IMAD.MOV.U32 R13, RZ, RZ, R68 ;  /* 0x000000ffff0d7224 */ /* 0x000fe200078e0044 */
[----:B------:R-:W-:Y:S01]  /*33370*/  MOV R12, R2 ;  /* 0x00000002000c7202 */ /* 0x000fe20000000f00 */
[----:B------:R-:W-:-:S07]  /*33380*/  IMAD.MOV.U32 R29, RZ, RZ, R14 ;  /* 0x000000ffff1d7224 */ /* 0x000fce00078e000e */
[----:B------:R-:W-:Y:S05]  /*33390*/  WARPSYNC.COLLECTIVE R15, `(.L_x_3559) ;  /* 0x000000000f087348 */ /* 0x000fea0003c00000 */
[----:B------:R0:W1:Y:S02]  /*333a0*/  SHFL.IDX P6, R14, R13, R12, R11 ;  /* 0x0000000c0d0e7389 */ /* 0x00006400000c000b */
[----:B01----:R-:W-:Y:S01]  /*333b0*/  ENDCOLLECTIVE ;  /* 0x000000000000791b */ /* 0x003fe20003800000 */
.L_x_3559:
[----:B------:R-:W-:Y:S02]  /*333c0*/  IMAD.MOV.U32 R13, RZ, RZ, R28 ;  /* 0x000000ffff0d7224 */ /* 0x000fe400078e001c */
[----:B------:R-:W-:-:S07]  /*333d0*/  IMAD.MOV.U32 R68, RZ, RZ, R14 ;  /* 0x000000ffff447224 */ /* 0x000fce00078e000e */
[----:B------:R-:W-:Y:S05]  /*333e0*/  WARPSYNC.COLLECTIVE R15, `(.L_x_3560) ;  /* 0x000000000f087348 */ /* 0x000fea0003c00000 */
[----:B------:R0:W1:Y:S02]  /*333f0*/  SHFL.IDX P6, R14, R13, R12, R11 ;  /* 0x0000000c0d0e7389 */ /* 0x00006400000c000b */
[----:B01----:R-:W-:Y:S01]  /*33400*/  ENDCOLLECTIVE ;  /* 0x000000000000791b */ /* 0x003fe20003800000 */
.L_x_3560:
        /* <DEDUP_REMOVED lines=8> */
.L_x_3561:
[----:B------:R-:W-:Y:S02]  /*33490*/  SEL R187, R29, R28, P0 ;  /* 0x0000001c1dbb7207 */ /* 0x000fe40000000000 */
[----:B------:R-:W-:Y:S01]  /*334a0*/  SEL R186, R28, R29, P0 ;  /* 0x0000001d1cba7207 */ /* 0x000fe20000000000 */
[----:B------:R-:W-:Y:S02]  /*334b0*/  IMAD.MOV.U32 R13, RZ, RZ, R27 ;  /* 0x000000ffff0d7224 */ /* 0x000fe400078e001b */
[----:B------:R-:W-:-:S07]  /*334c0*/  IMAD.MOV.U32 R37, RZ, RZ, R14 ;  /* 0x000000ffff257224 */ /* 0x000fce00078e000e */
[----:B------:R-:W-:Y:S05]  /*334d0*/  WARPSYNC.COLLECTIVE R15, `(.L_x_3562) ;  /* 0x000000000f087348 */ /* 0x000fea0003c00000 */
[----:B------:R0:W1:Y:S02]  /*334e0*/  SHFL.IDX P6, R14, R13, R12, R11 ;  /* 0x0000000c0d0e7389 */ /* 0x00006400000c000b */
[----:B01----:R-:W-:Y:S01]  /*334f0*/  ENDCOLLECTIVE ;  /* 0x000000000000791b */ /* 0x003fe20003800000 */
.L_x_3562:
[----:B------:R-:W-:Y:S02]  /*33500*/  IMAD.MOV.U32 R13, RZ, RZ, R76 ;  /* 0x000000ffff0d7224 */ /* 0x000fe400078e004c */
[----:B------:R-:W-:Y:S01]  /*33510*/  IMAD.MOV.U32 R12, RZ, RZ, R2 ;  /* 0x000000ffff0c7224 */ /* 0x000fe200078e0002 */
[----:B------:R-:W-:-:S07]  /*33520*/  MOV R27, R14 ;  /* 0x0000000e001b7202 */ /* 0x000fce0000000f00 */
[----:B------:R-:W-:Y:S05]  /*33530*/  WARPSYNC.COLLECTIVE R15, `(.L_x_3563) ;  /* 0x000000000f087348 */ /* 0x000fea0003c00000 */
[----:B------:R0:W1:Y:S02]  /*33540*/  SHFL.IDX P6, R14, R13, R12, R11 ;  /* 0x0000000c0d0e7389 */ /* 0x00006400000c000b */
[----:B01----:R-:W-:Y:S01]  /*33550*/  ENDCOLLECTIVE ;  /* 0x000000000000791b */ /* 0x003fe20003800000 */
.L_x_3563:
[----:B------:R-:W-:Y:S02]  /*33560*/  IMAD.MOV.U32 R13, RZ, RZ, R26 ;  /* 0x000000ffff0d7224 */ /* 0x000fe400078e001a */
[----:B------:R-:W-:-:S07]  /*33570*/  IMAD.MOV.U32 R76, RZ, RZ, R14 ;  /* 0x000000ffff4c7224 */ /* 0x000fce00078e000e */
[----:B------:R-:W-:Y:S05]  /*33580*/  WARPSYNC.COLLECTIVE R15, `(.L_x_3564) ;  /* 0x000000000f087348 */ /* 0x000fea0003c00000 */
[----:B------:R0:W1:Y:S02]  /*33590*/  SHFL.IDX P6, R14, R13, R12, R11 ;  /* 0x0000000c0d0e7389 */ /* 0x00006400000c000b */
[----:B01----:R-:W-:Y:S01]  /*335a0*/  ENDCOLLECTIVE ;  /* 0x000000000000791b */ /* 0x003fe20003800000 */
.L_x_3564:
        /* <DEDUP_REMOVED lines=8> */
.L_x_3565:
[----:B------:R-:W-:Y:S02]  /*33630*/  SEL R183, R27, R26, P0 ;  /* 0x0000001a1bb77207 */ /* 0x000fe40000000000 */
[----:B------:R-:W-:Y:S01]  /*33640*/  SEL R182, R26, R27, P0 ;  /* 0x0000001b1ab67207 */ /* 0x000fe20000000000 */
[----:B------:R-:W-:Y:S01]  /*33650*/  IMAD.MOV.U32 R13, RZ, RZ, R36 ;  /* 0x000000ffff0d7224 */ /* 0x000fe200078e0024 */
[----:B------:R-:W-:-:S07]  /*33660*/  MOV R45, R14 ;  /* 0x0000000e002d7202 */ /* 0x000fce0000000f00 */
[----:B------:R-:W-:Y:S05]  /*33670*/  WARPSYNC.COLLECTIVE R15, `(.L_x_3566) ;  /* 0x000000000f087348 */ /* 0x000fea0003c00000 */
[----:B------:R0:W1:Y:S02]  /*33680*/  SHFL.IDX P6, R14, R13, R12, R11 ;  /* 0x0000000c0d0e7389 */ /* 0x00006400000c000b */
[----:B01----:R-:W-:Y:S01]  /*33690*/  ENDCOLLECTIVE ;  /* 0x000000000000791b */ /* 0x003fe20003800000 */
.L_x_3566:
[----:B------:R-:W-:Y:S02]  /*336a0*/  IMAD.MOV.U32 R13, RZ, RZ, R84 ;  /* 0x000000ffff0d7224 */ /* 0x000fe400078e0054 */
[----:B------:R-:W-:Y:S02]  /*336b0*/  IMAD.MOV.U32 R12, RZ, RZ, R2 ;  /* 0x000000ffff0c7224 */ /* 0x000fe400078e0002 */
[----:B------:R-:W-:-:S07]  /*336c0*/  IMAD.MOV.U32 R36, RZ, RZ, R14 ;  /* 0x000000ffff247224 */ /* 0x000fce00078e000e */
[----:B------:R-:W-:Y:S05]  /*336d0*/  WARPSYNC.COLLECTIVE R15, `(.L_x_3567) ;  /* 0x000000000f087348 */ /* 0x000fea0003c00000 */
[----:B------:R0:W1:Y:S02]  /*336e0*/  SHFL.IDX P6, R14, R13, R12, R11 ;  /* 0x0000000c0d0e7389 */ /* 0x00006400000c000b */
[----:B01----:R-:W-:Y:S01]  /*336f0*/  ENDCOLLECTIVE ;  /* 0x000000000000791b */ /* 0x003fe20003800000 */
.L_x_3567:
[----:B------:R-:W-:Y:S02]  /*33700*/  IMAD.MOV.U32 R13, RZ, RZ, R80 ;  /* 0x000000ffff0d7224 */ /* 0x000fe400078e0050 */
[----:B------:R-:W-:-:S07]  /*33710*/  IMAD.MOV.U32 R84, RZ, RZ, R14 ;  /* 0x000000ffff547224 */ /* 0x000fce00078e000e */
[----:B------:R-:W-:Y:S05]  /*33720*/  WARPSYNC.COLLECTIVE R15, `(.L_x_3568) ;  /* 0x000000000f087348 */ /* 0x000fea0003c00000 */
[----:B------:R0:W1:Y:S02]  /*33730*/  SHFL.IDX P6, R14, R13, R12, R11 ;  /* 0x0000000c0d0e7389 */ /* 0x00006400000c000b */
[----:B01----:R-:W-:Y:S01]  /*33740*/  ENDCOLLECTIVE ;  /* 0x000000000000791b */ /* 0x003fe20003800000 */
.L_x_3568:
        /* <DEDUP_REMOVED lines=8> */
.L_x_3569:
[----:B------:R-:W-:Y:S02]  /*337d0*/  SEL R179, R36, R80, P0 ;  /* 0x0000005024b37207 */ /* 0x000fe40000000000 */
[----:B------:R-:W-:Y:S01]  /*337e0*/  SEL R178, R80, R36, P0 ;  /* 0x0000002450b27207 */ /* 0x000fe20000000000 */
[----:B------:R-:W-:Y:S02]  /*337f0*/  IMAD.MOV.U32 R13, RZ, RZ, R46 ;  /* 0x000000ffff0d7224 */ /* 0x000fe400078e002e */
[----:B------:R-:W-:-:S07]  /*33800*/  IMAD.MOV.U32 R47, RZ, RZ, R14 ;  /* 0x000000ffff2f7224 */ /* 0x000fce00078e000e */
[----:B------:R-:W-:Y:S05]  /*33810*/  WARPSYNC.COLLECTIVE R15, `(.L_x_3570) ;  /* 0x000000000f087348 */ /* 0x000fea0003c00000 */
[----:B------:R0:W1:Y:S02]  /*33820*/  SHFL.IDX P6, R14, R13, R12, R11 ;  /* 0x0000000c0d0e7389 */ /* 0x00006400000c000b */
[----:B01----:R-:W-:Y:S01]  /*33830*/  ENDCOLLECTIVE ;  /* 0x000000000000791b */ /* 0x003fe20003800000 */
.L_x_3570:
[----:B------:R-:W-:Y:S02]  /*33840*/  IMAD.MOV.U32 R13, RZ, RZ, R92 ;  /* 0x000000ffff0d7224 */ /* 0x000fe400078e005c */
[----:B------:R-:W-:Y:S02]  /*33850*/  IMAD.MOV.U32 R12, RZ, RZ, R2 ;  /* 0x000000ffff0c7224 */ /* 0x000fe400078e0002 */
[----:B------:R-:W-:-:S07]  /*33860*/  IMAD.MOV.U32 R46, RZ, RZ, R14 ;  /* 0x000000ffff2e7224 */ /* 0x000fce00078e000e */
[----:B------:R-:W-:Y:S05]  /*33870*/  WARPSYNC.COLLECTIVE R15, `(.L_x_3571) ;  /* 0x000000000f087348 */ /* 0x000fea0003c00000 */
[----:B------:R0:W1:Y:S02]  /*33880*/  SHFL.IDX P6, R14, R13, R12, R11 ;  /* 0x0000000c0d0e7389 */ /* 0x00006400000c000b */
[----:B01----:R-:W-:Y:S01]  /*33890*/  ENDCOLLECTIVE ;  /* 0x000000000000791b */ /* 0x003fe20003800000 */
.L_x_3571:
[----:B------:R-:W-:Y:S01]  /*338a0*/  MOV R13, R88 ;  /* 0x00000058000d7202 */ /* 0x000fe20000000f00 */
[----:B------:R-:W-:-:S07]  /*338b0*/  IMAD.MOV.U32 R92, RZ, RZ, R14 ;  /* 0x000000ffff5c7224 */ /* 0x000fce00078e000e */
[----:B------:R-:W-:Y:S05]  /*338c0*/  WARPSYNC.COLLECTIVE R15, `(.L_x_3572) ;  /* 0x000000000f087348 */ /* 0x000fea0003c00000 */
[----:B------:R0:W1:Y:S02]  /*338d0*/  SHFL.IDX P6, R14, R13, R12, R11 ;  /* 0x0000000c0d0e7389 */ /* 0x00006400000c000b */
[----:B01----:R-:W-:Y:S01]  /*338e0*/  ENDCOLLECTIVE ;  /* 0x000000000000791b */ /* 0x003fe20003800000 */
.L_x_3572:
        /* <DEDUP_REMOVED lines=8> */
.L_x_3573:
[----:B------:R-:W-:Y:S02]  /*33970*/  SEL R175, R46, R88, P0 ;  /* 0x000000582eaf7207 */ /* 0x000fe40000000000 */
[----:B------:R-:W-:Y:S01]  /*33980*/  SEL R174, R88, R46, P0 ;  /* 0x0000002e58ae7207 */ /* 0x000fe20000000000 */
[----:B------:R-:W-:Y:S02]  /*33990*/  IMAD.MOV.U32 R13, RZ, RZ, R49 ;  /* 0x000000ffff0d7224 */ /* 0x000fe400078e0031 */
[----:B------:R-:W-:-:S07]  /*339a0*/  IMAD.MOV.U32 R50, RZ, RZ, R14 ;  /* 0x000000ffff327224 */ /* 0x000fce00078e000e */
[----:B------:R-:W-:Y:S05]  /*339b0*/  WARPSYNC.COLLECTIVE R15, `(.L_x_3574) ;  /* 0x000000000f087348 */ /* 0x000fea0003c00000 */
[----:B------:R0:W1:Y:S02]  /*339c0*/  SHFL.IDX P6, R14, R13, R12, R11 ;  /* 0x0000000c0d0e7389 */ /* 0x00006400000c000b */
[----:B01----:R-:W-:Y:S01]  /*339d0*/  ENDCOLLECTIVE ;  /* 0x000000000000791b */ /* 0x003fe20003800000 */
.L_x_3574:
[----:B------:R-:W-:Y:S01]  /*339e0*/  IMAD.MOV.U32 R13, RZ, RZ, R100 ;  /* 0x000000ffff0d7224 */ /* 0x000fe200078e0064 */
[----:B------:R-:W-:Y:S01]  /*339f0*/  MOV R12, R2 ;  /* 0x00000002000c7202 */ /* 0x000fe20000000f00 */
[----:B------:R-:W-:-:S07]  /*33a00*/  IMAD.MOV.U32 R49, RZ, RZ, R14 ;  /* 0x000000ffff317224 */ /* 0x000fce00078e000e */
[----:B------:R-:W-:Y:S05]  /*33a10*/  WARPSYNC.COLLECTIVE R15, `(.L_x_3575) ;  /* 0x000000000f087348 */ /* 0x000fea0003c00000 */
[----:B------:R0:W1:Y:S02]  /*33a20*/  SHFL.IDX P6, R14, R13, R12, R11 ;  /* 0x0000000c0d0e7389 */ /* 0x00006400000c000b */
[----:B01----:R-:W-:Y:S01]  /*33a30*/  ENDCOLLECTIVE ;  /* 0x000000000000791b */ /* 0x003fe20003800000 */
.L_x_3575:
[----:B------:R-:W-:Y:S02]  /*33a40*/  IMAD.MOV.U32 R13, RZ, RZ, R96 ;  /* 0x000000ffff0d7224 */ /* 0x000fe400078e0060 */
[----:B------:R-:W-:-:S07]  /*33a50*/  IMAD.MOV.U32 R100, RZ, RZ, R14 ;  /* 0x000000ffff647224 */ /* 0x000fce00078e000e */
[----:B------:R-:W-:Y:S05]  /*33a60*/  WARPSYNC.COLLECTIVE R15, `(.L_x_3576) ;  /* 0x000000000f087348 */ /* 0x000fea0003c00000 */
[----:B------:R0:W1:Y:S02]  /*33a70*/  SHFL.IDX P6, R14, R13, R12, R11 ;  /* 0x0000000c0d0e7389 */ /* 0x00006400000c000b */
[----:B01----:R-:W-:Y:S01]  /*33a80*/  ENDCOLLECTIVE ;  /* 0x000000000000791b */ /* 0x003fe20003800000 */
.L_x_3576:
        /* <DEDUP_REMOVED lines=8> */
.L_x_3577:
[----:B------:R-:W-:Y:S02]  /*33b10*/  SEL R171, R49, R96, P0 ;  /* 0x0000006031ab7207 */ /* 0x000fe40000000000 */
[----:B------:R-:W-:Y:S01]  /*33b20*/  SEL R170, R96, R49, P0 ;  /* 0x0000003160aa7207 */ /* 0x000fe20000000000 */
[----:B------:R-:W-:Y:S02]  /*33b30*/  IMAD.MOV.U32 R13, RZ, RZ, R51 ;  /* 0x000000ffff0d7224 */ /* 0x000fe400078e0033 */
[----:B------:R-:W-:-:S07]  /*33b40*/  IMAD.MOV.U32 R53, RZ, RZ, R14 ;  /* 0x000000ffff357224 */ /* 0x000fce00078e000e */
[----:B------:R-:W-:Y:S05]  /*33b50*/  WARPSYNC.COLLECTIVE R15, `(.L_x_3578) ;  /* 0x000000000f087348 */ /* 0x000fea0003c00000 */
[----:B------:R0:W1:Y:S02]  /*33b60*/  SHFL.IDX P6, R14, R13, R12, R11 ;  /* 0x0000000c0d0e7389 */ /* 0x00006400000c000b */
[----:B01----:R-:W-:Y:S01]  /*33b70*/  ENDCOLLECTIVE ;  /* 0x000000000000791b */ /* 0x003fe20003800000 */
.L_x_3578:
[----:B------:R-:W-:Y:S02]  /*33b80*/  IMAD.MOV.U32 R13, RZ, RZ, R108 ;  /* 0x000000ffff0d7224 */ /* 0x000fe400078e006c */
[----:B------:R-:W-:Y:S01]  /*33b90*/  IMAD.MOV.U32 R12, RZ, RZ, R2 ;  /* 0x000000ffff0c7224 */ /* 0x000fe200078e0002 */
[----:B------:R-:W-:-:S07]  /*33ba0*/  MOV R51, R14 ;  /* 0x0000000e00337202 */ /* 0x000fce0000000f00 */
[----:B------:R-:W-:Y:S05]  /*33bb0*/  WARPSYNC.COLLECTIVE R15, `(.L_x_3579) ;  /* 0x000000000f087348 */ /* 0x000fea0003c00000 */
[----:B------:R0:W1:Y:S02]  /*33bc0*/  SHFL.IDX P6, R14, R13, R12, R11 ;  /* 0x0000000c0d0e7389 */ /* 0x00006400000c000b */
[----:B01----:R-:W-:Y:S01]  /*33bd0*/  ENDCOLLECTIVE ;  /* 0x000000000000791b */ /* 0x003fe20003800000 */
.L_x_3579:
[----:B------:R-:W-:Y:S02]  /*33be0*/  IMAD.MOV.U32 R13, RZ, RZ, R104 ;  /* 0x000000ffff0d7224 */ /* 0x000fe400078e0068 */
[----:B------:R-:W-:-:S07]  /*33bf0*/  IMAD.MOV.U32 R108, RZ, RZ, R14 ;  /* 0x000000ffff6c7224 */ /* 0x000fce00078e000e */
[----:B------:R-:W-:Y:S05]  /*33c00*/  WARPSYNC.COLLECTIVE R15, `(.L_x_3580) ;  /* 0x000000000f087348 */ /* 0x000fea0003c00000 */
[----:B------:R0:W1:Y:S02]  /*33c10*/  SHFL.IDX P6, R14, R13, R12, R11 ;  /* 0x0000000c0d0e7389 */ /* 0x00006400000c000b */
[----:B01----:R-:W-:Y:S01]  /*33c20*/  ENDCOLLECTIVE ;  /* 0x000000000000791b */ /* 0x003fe20003800000 */
.L_x_3580:
        /* <DEDUP_REMOVED lines=8> */
.L_x_3581:
[----:B------:R-:W-:Y:S02]  /*33cb0*/  SEL R147, R51, R104, P0 ;  /* 0x0000006833937207 */ /* 0x000fe40000000000 */
[----:B------:R-:W-:Y:S01]  /*33cc0*/  SEL R104, R104, R51, P0 ;  /* 0x0000003368687207 */ /* 0x000fe20000000000 */
[----:B------:R-:W-:Y:S01]  /*33cd0*/  IMAD.MOV.U32 R13, RZ, RZ, R54 ;  /* 0x000000ffff0d7224 */ /* 0x000fe200078e0036 */
[----:B------:R-:W-:-:S07]  /*33ce0*/  MOV R55, R14 ;  /* 0x0000000e00377202 */ /* 0x000fce0000000f00 */
[----:B------:R-:W-:Y:S05]  /*33cf0*/  WARPSYNC.COLLECTIVE R15, `(.L_x_3582) ;  /* 0x000000000f087348 */ /* 0x000fea0003c00000 */
[----:B------:R0:W1:Y:S02]  /*33d00*/  SHFL.IDX P6, R14, R13, R12, R11 ;  /* 0x0000000c0d0e7389 */ /* 0x00006400000c000b */
[----:B01----:R-:W-:Y:S01]  /*33d10*/  ENDCOLLECTIVE ;  /* 0x000000000000791b */ /* 0x003fe20003800000 */
.L_x_3582:
[----:B------:R-:W-:Y:S02]  /*33d20*/  IMAD.MOV.U32 R13, RZ, RZ, R116 ;  /* 0x000000ffff0d7224 */ /* 0x000fe400078e0074 */
[----:B------:R-:W-:Y:S02]  /*33d30*/  IMAD.MOV.U32 R12, RZ, RZ, R2 ;  /* 0x000000ffff0c7224 */ /* 0x000fe400078e0002 */
[----:B------:R-:W-:-:S07]  /*33d40*/  IMAD.MOV.U32 R54, RZ, RZ, R14 ;  /* 0x000000ffff367224 */ /* 0x000fce00078e000e */
[----:B------:R-:W-:Y:S05]  /*33d50*/  WARPSYNC.COLLECTIVE R15, `(.L_x_3583) ;  /* 0x000000000f087348 */ /* 0x000fea0003c00000 */
[----:B------:R0:W1:Y:S02]  /*33d60*/  SHFL.IDX P6, R14, R13, R12, R11 ;  /* 0x0000000c0d0e7389 */ /* 0x00006400000c000b */
[----:B01----:R-:W-:Y:S01]  /*33d70*/  ENDCOLLECTIVE ;  /* 0x000000000000791b */ /* 0x003fe20003800000 */
.L_x_3583:
[----:B------:R-:W-:Y:S02]  /*33d80*/  IMAD.MOV.U32 R13, RZ, RZ, R112 ;  /* 0x000000ffff0d7224 */ /* 0x000fe400078e0070 */
[----:B------:R-:W-:-:S07]  /*33d90*/  IMAD.MOV.U32 R116, RZ, RZ, R14 ;  /* 0x000000ffff747224 */ /* 0x000fce00078e000e */
[----:B------:R-:W-:Y:S05]  /*33da0*/  WARPSYNC.COLLECTIVE R15, `(.L_x_3584) ;  /* 0x000000000f087348 */ /* 0x000fea0003c00000 */
[----:B------:R0:W1:Y:S02]  /*33db0*/  SHFL.IDX P6, R14, R13, R12, R11 ;  /* 0x0000000c0d0e7389 */ /* 0x00006400000c000b */
[----:B01----:R-:W-:Y:S01]  /*33dc0*/  ENDCOLLECTIVE ;  /* 0x000000000000791b */ /* 0x003fe20003800000 */
.L_x_3584:
        /* <DEDUP_REMOVED lines=8> */
.L_x_3585:
[----:B------:R-:W-:Y:S02]  /*33e50*/  SEL R3, R54, R112, P0 ;  /* 0x0000007036037207 */ /* 0x000fe40000000000 */
[----:B------:R-:W-:Y:S01]  /*33e60*/  SEL R54, R112, R54, P0 ;  /* 0x0000003670367207 */ /* 0x000fe20000000000 */
[----:B------:R-:W-:Y:S02]  /*33e70*/  IMAD.MOV.U32 R13, RZ, RZ, R56 ;  /* 0x000000ffff0d7224 */ /* 0x000fe400078e0038 */
[----:B------:R-:W-:-:S07]  /*33e80*/  IMAD.MOV.U32 R57, RZ, RZ, R14 ;  /* 0x000000ffff397224 */ /* 0x000fce00078e000e */
[----:B------:R-:W-:Y:S05]  /*33e90*/  WARPSYNC.COLLECTIVE R15, `(.L_x_3586) ;  /* 0x000000000f087348 */ /* 0x000fea0003c00000 */
[----:B------:R0:W1:Y:S02]  /*33ea0*/  SHFL.IDX P6, R14, R13, R12, R11 ;  /* 0x0000000c0d0e7389 */ /* 0x00006400000c000b */
[----:B01----:R-:W-:Y:S01]  /*33eb0*/  ENDCOLLECTIVE ;  /* 0x000000000000791b */ /* 0x003fe20003800000 */
.L_x_3586:
[----:B------:R-:W-:Y:S02]  /*33ec0*/  IMAD.MOV.U32 R13, RZ, RZ, R124 ;  /* 0x000000ffff0d7224 */ /* 0x000fe400078e007c */
[----:B------:R-:W-:Y:S02]  /*33ed0*/  IMAD.MOV.U32 R12, RZ, RZ, R2 ;  /* 0x000000ffff0c7224 */ /* 0x000fe400078e0002 */
[----:B------:R-:W-:-:S07]  /*33ee0*/  IMAD.MOV.U32 R56, RZ, RZ, R14 ;  /* 0x000000ffff387224 */ /* 0x000fce00078e000e */
[----:B------:R-:W-:Y:S05]  /*33ef0*/  WARPSYNC.COLLECTIVE R15, `(.L_x_3587) ;  /* 0x000000000f087348 */ /* 0x000fea0003c00000 */
[----:B------:R0:W1:Y:S02]  /*33f00*/  SHFL.IDX P6, R14, R13, R12, R11 ;  /* 0x0000000c0d0e7389 */ /* 0x00006400000c000b */
[----:B01----:R-:W-:Y:S01]  /*33f10*/  ENDCOLLECTIVE ;  /* 0x000000000000791b */ /* 0x003fe20003800000 */
.L_x_3587:
[----:B------:R-:W-:Y:S01]  /*33f20*/  MOV R13, R120 ;  /* 0x00000078000d7202 */ /* 0x000fe20000000f00 */
[----:B------:R-:W-:-:S07]  /*33f30*/  IMAD.MOV.U32 R124, RZ, RZ, R14 ;  /* 0x000000ffff7c7224 */ /* 0x000fce00078e000e */
[----:B------:R-:W-:Y:S05]  /*33f40*/  WARPSYNC.COLLECTIVE R15, `(.L_x_3588) ;  /* 0x000000000f087348 */ /* 0x000fea0003c00000 */
[----:B------:R0:W1:Y:S02]  /*33f50*/  SHFL.IDX P6, R14, R13, R12, R11 ;  /* 0x0000000c0d0e7389 */ /* 0x00006400000c000b */
[----:B01----:R-:W-:Y:S01]  /*33f60*/  ENDCOLLECTIVE ;  /* 0x000000000000791b */ /* 0x003fe20003800000 */
.L_x_3588:
        /* <DEDUP_REMOVED lines=8> */
.L_x_3589:
[----:B------:R-:W-:Y:S02]  /*33ff0*/  SEL R5, R56, R120, P0 ;  /* 0x0000007838057207 */ /* 0x000fe40000000000 */
[----:B------:R-:W-:Y:S01]  /*34000*/  SEL R56, R120, R56, P0 ;  /* 0x0000003878387207 */ /* 0x000fe20000000000 */
[----:B------:R-:W-:Y:S02]  /*34010*/  IMAD.MOV.U32 R13, RZ, RZ, R61 ;  /* 0x000000ffff0d7224 */ /* 0x000fe400078e003d */
[----:B------:R-:W-:-:S07]  /*34020*/  IMAD.MOV.U32 R64, RZ, RZ, R14 ;  /* 0x000000ffff407224 */ /* 0x000fce00078e000e */
[----:B------:R-:W-:Y:S05]  /*34030*/  WARPSYNC.COLLECTIVE R15, `(.L_x_3590) ;  /* 0x000000000f087348 */ /* 0x000fea0003c00000 */
[----:B------:R0:W1:Y:S02]  /*34040*/  SHFL.IDX P6, R14, R13, R12, R11 ;  /* 0x0000000c0d0e7389 */ /* 0x00006400000c000b */
[----:B01----:R-:W-:Y:S01]  /*34050*/  ENDCOLLECTIVE ;  /* 0x000000000000791b */ /* 0x003fe20003800000 */
.L_x_3590:
[----:B------:R-:W-:Y:S01]  /*34060*/  IMAD.MOV.U32 R13, RZ, RZ, R132 ;  /* 0x000000ffff0d7224 */ /* 0x000fe200078e0084 */
[----:B------:R-:W-:Y:S01]  /*34070*/  MOV R12, R2 ;  /* 0x00000002000c7202 */ /* 0x000fe20000000f00 */
[----:B------:R-:W-:-:S07]  /*34080*/  IMAD.MOV.U32 R61, RZ, RZ, R14 ;  /* 0x000000ffff3d7224 */ /* 0x000fce00078e000e */
[----:B------:R-:W-:Y:S05]  /*34090*/  WARPSYNC.COLLECTIVE R15, `(.L_x_3591) ;  /* 0x000000000f087348 */ /* 0x000fea0003c00000 */
[----:B------:R0:W1:Y:S02]  /*340a0*/  SHFL.IDX P6, R14, R13, R12, R11 ;  /* 0x0000000c0d0e7389 */ /* 0x00006400000c000b */
[----:B01----:R-:W-:Y:S01]  /*340b0*/  ENDCOLLECTIVE ;  /* 0x000000000000791b */ /* 0x003fe20003800000 */
.L_x_3591:
[----:B------:R-:W-:Y:S02]  /*340c0*/  IMAD.MOV.U32 R13, RZ, RZ, R128 ;  /* 0x000000ffff0d7224 */ /* 0x000fe400078e0080 */
[----:B------:R-:W-:-:S07]  /*340d0*/  IMAD.MOV.U32 R132, RZ, RZ, R14 ;  /* 0x000000ffff847224 */ /* 0x000fce00078e000e */
[----:B------:R-:W-:Y:S05]  /*340e0*/  WARPSYNC.COLLECTIVE R15, `(.L_x_3592) ;  /* 0x000000000f087348 */ /* 0x000fea0003c00000 */
[----:B------:R0:W1:Y:S02]  /*340f0*/  SHFL.IDX P6, R14, R13, R12, R11 ;  /* 0x0000000c0d0e7389 */ /* 0x00006400000c000b */
[----:B01----:R-:W-:Y:S01]  /*34100*/  ENDCOLLECTIVE ;  /* 0x000000000000791b */ /* 0x003fe20003800000 */
.L_x_3592:
        /* <DEDUP_REMOVED lines=8> */
.L_x_3593:
[----:B------:R-:W-:Y:S02]  /*34190*/  SEL R7, R61, R128, P0 ;  /* 0x000000803d077207 */ /* 0x000fe40000000000 */
[----:B------:R-:W-:Y:S01]  /*341a0*/  SEL R61, R128, R61, P0 ;  /* 0x0000003d803d7207 */ /* 0x000fe20000000000 */
[----:B------:R-:W-:Y:S02]  /*341b0*/  IMAD.MOV.U32 R13, RZ, RZ, R69 ;  /* 0x000000ffff0d7224 */ /* 0x000fe400078e0045 */
[----:B------:R-:W-:-:S07]  /*341c0*/  IMAD.MOV.U32 R72, RZ, RZ, R14 ;  /* 0x000000ffff487224 */ /* 0x000fce00078e000e */
[----:B------:R-:W-:Y:S05]  /*341d0*/  WARPSYNC.COLLECTIVE R15, `(.L_x_3594) ;  /* 0x000000000f087348 */ /* 0x000fea0003c00000 */
[----:B------:R0:W1:Y:S02]  /*341e0*/  SHFL.IDX P6, R14, R13, R12, R11 ;  /* 0x0000000c0d0e7389 */ /* 0x00006400000c000b */
[----:B01----:R-:W-:Y:S01]  /*341f0*/  ENDCOLLECTIVE ;  /* 0x000000000000791b */ /* 0x003fe20003800000 */
.L_x_3594:
[----:B------:R-:W-:Y:S02]  /*34200*/  IMAD.MOV.U32 R13, RZ, RZ, R140 ;  /* 0x000000ffff0d7224 */ /* 0x000fe400078e008c */
[----:B------:R-:W-:Y:S01]  /*34210*/  IMAD.MOV.U32 R12, RZ, RZ, R2 ;  /* 0x000000ffff0c7224 */ /* 0x000fe200078e0002 */
[----:B------:R-:W-:-:S07]  /*34220*/  MOV R69, R14 ;  /* 0x0000000e00457202 */ /* 0x000fce0000000f00 */
[----:B------:R-:W-:Y:S05]  /*34230*/  WARPSYNC.COLLECTIVE R15, `(.L_x_3595) ;  /* 0x000000000f087348 */ /* 0x000fea0003c00000 */
[----:B------:R0:W1:Y:S02]  /*34240*/  SHFL.IDX P6, R14, R13, R12, R11 ;  /* 0x0000000c0d0e7389 */ /* 0x00006400000c000b */
[----:B01----:R-:W-:Y:S01]  /*34250*/  ENDCOLLECTIVE ;  /* 0x000000000000791b */ /* 0x003fe20003800000 */
.L_x_3595:
[----:B------:R-:W-:Y:S02]  /*34260*/  IMAD.MOV.U32 R13, RZ, RZ, R136 ;  /* 0x000000ffff0d7224 */ /* 0x000fe400078e0088 */
[----:B------:R-:W-:-:S07]  /*34270*/  IMAD.MOV.U32 R140, RZ, RZ, R14 ;  /* 0x000000ffff8c7224 */ /* 0x000fce00078e000e */
[----:B------:R-:W-:Y:S05]  /*34280*/  WARPSYNC.COLLECTIVE R15, `(.L_x_3596) ;  /* 0x000000000f087348 */ /* 0x000fea0003c00000 */
[----:B------:R0:W1:Y:S02]  /*34290*/  SHFL.IDX P6, R14, R13, R12, R11 ;  /* 0x0000000c0d0e7389 */ /* 0x00006400000c000b */
[----:B01----:R-:W-:Y:S01]  /*342a0*/  ENDCOLLECTIVE ;  /* 0x000000000000791b */ /* 0x003fe20003800000 */
.L_x_3596:
        /* <DEDUP_REMOVED lines=8> */
.L_x_3597:
[----:B------:R-:W-:Y:S02]  /*34330*/  SEL R9, R69, R136, P0 ;  /* 0x0000008845097207 */ /* 0x000fe40000000000 */
[----:B------:R-:W-:Y:S01]  /*34340*/  SEL R69, R136, R69, P0 ;  /* 0x0000004588457207 */ /* 0x000fe20000000000 */
[----:B------:R-:W-:Y:S01]  /*34350*/  IMAD.MOV.U32 R13, RZ, RZ, R73 ;  /* 0x000000ffff0d7224 */ /* 0x000fe200078e0049 */
[----:B------:R-:W-:-:S07]  /*34360*/  MOV R77, R14 ;  /* 0x0000000e004d7202 */ /* 0x000fce0000000f00 */
[----:B------:R-:W-:Y:S05]  /*34370*/  WARPSYNC.COLLECTIVE R15, `(.L_x_3598) ;  /* 0x000000000f087348 */ /* 0x000fea0003c00000 */
[----:B------:R0:W1:Y:S02]  /*34380*/  SHFL.IDX P6, R14, R13, R12, R11 ;  /* 0x0000000c0d0e7389 */ /* 0x00006400000c000b */
[----:B01----:R-:W-:Y:S01]  /*34390*/  ENDCOLLECTIVE ;  /* 0x000000000000791b */ /* 0x003fe20003800000 */
.L_x_3598:
[----:B------:R-:W-:Y:S02]  /*343a0*/  IMAD.MOV.U32 R13, RZ, RZ, R148 ;  /* 0x000000ffff0d7224 */ /* 0x000fe400078e0094 */
[----:B------:R-:W-:Y:S02]  /*343b0*/  IMAD.MOV.U32 R12, RZ, RZ, R2 ;  /* 0x000000ffff0c7224 */ /* 0x000fe400078e0002 */
[----:B------:R-:W-:-:S07]  /*343c0*/  IMAD.MOV.U32 R73, RZ, RZ, R14 ;  /* 0x000000ffff497224 */ /* 0x000fce00078e000e */
[----:B------:R-:W-:Y:S05]  /*343d0*/  WARPSYNC.COLLECTIVE R15, `(.L_x_3599) ;  /* 0x000000000f087348 */ /* 0x000fea0003c00000 */
[----:B------:R0:W1:Y:S02]  /*343e0*/  SHFL.IDX P6, R14, R13, R12, R11 ;  /* 0x0000000c0d0e7389 */ /* 0x00006400000c000b */
[----:B01----:R-:W-:Y:S01]  /*343f0*/  ENDCOLLECTIVE ;  /* 0x000000000000791b */ /* 0x003fe20003800000 */
.L_x_3599:
[----:B------:R-:W-:Y:S02]  /*34400*/  IMAD.MOV.U32 R13, RZ, RZ, R144 ;  /* 0x000000ffff0d7224 */ /* 0x000fe400078e0090 */
[----:B------:R-:W-:-:S07]  /*34410*/  IMAD.MOV.U32 R148, RZ, RZ, R14 ;  /* 0x000000ffff947224 */ /* 0x000fce00078e000e */
[----:B------:R-:W-:Y:S05]  /*34420*/  WARPSYNC.COLLECTIVE R15, `(.L_x_3600) ;  /* 0x000000000f087348 */ /* 0x000fea0003c00000 */
[----:B------:R0:W1:Y:S02]  /*34430*/  SHFL.IDX P6, R14, R13, R12, R11 ;  /* 0x0000000c0d0e7389 */ /* 0x00006400000c000b */
[----:B01----:R-:W-:Y:S01]  /*34440*/  ENDCOLLECTIVE ;  /* 0x000000000000791b */ /* 0x003fe20003800000 */
.L_x_3600:
        /* <DEDUP_REMOVED lines=8> */
.L_x_3601:
[----:B------:R-:W-:Y:S02]  /*344d0*/  SEL R20, R73, R144, P0 ;  /* 0x0000009049147207 */ /* 0x000fe40000000000 */
[----:B------:R-:W-:Y:S01]  /*344e0*/  SEL R73, R144, R73, P0 ;  /* 0x0000004990497207 */ /* 0x000fe20000000000 */
[----:B------:R-:W-:Y:S02]  /*344f0*/  IMAD.MOV.U32 R13, RZ, RZ, R81 ;  /* 0x000000ffff0d7224 */ /* 0x000fe400078e0051 */
[----:B------:R-:W-:-:S07]  /*34500*/  IMAD.MOV.U32 R65, RZ, RZ, R14 ;  /* 0x000000ffff417224 */ /* 0x000fce00078e000e */
[----:B------:R-:W-:Y:S05]  /*34510*/  WARPSYNC.COLLECTIVE R15, `(.L_x_3602) ;  /* 0x000000000f087348 */ /* 0x000fea0003c00000 */
[----:B------:R0:W1:Y:S02]  /*34520*/  SHFL.IDX P6, R14, R13, R12, R11 ;  /* 0x0000000c0d0e7389 */ /* 0x00006400000c000b */
[----:B01----:R-:W-:Y:S01]  /*34530*/  ENDCOLLECTIVE ;  /* 0x000000000000791b */ /* 0x003fe20003800000 */
.L_x_3602:
[----:B------:R-:W-:Y:S02]  /*34540*/  IMAD.MOV.U32 R13, RZ, RZ, R146 ;  /* 0x000000ffff0d7224 */ /* 0x000fe400078e0092 */
[----:B------:R-:W-:Y:S02]  /*34550*/  IMAD.MOV.U32 R12, RZ, RZ, R2 ;  /* 0x000000ffff0c7224 */ /* 0x000fe400078e0002 */
[----:B------:R-:W-:-:S07]  /*34560*/  IMAD.MOV.U32 R81, RZ, RZ, R14 ;  /* 0x000000ffff517224 */ /* 0x000fce00078e000e */
[----:B------:R-:W-:Y:S05]  /*34570*/  WARPSYNC.COLLECTIVE R15, `(.L_x_3603) ;  /* 0x000000000f087348 */ /* 0x000fea0003c00000 */
[----:B------:R0:W1:Y:S02]  /*34580*/  SHFL.IDX P6, R14, R13, R12, R11 ;  /* 0x0000000c0d0e7389 */ /* 0x00006400000c000b */
[----:B01----:R-:W-:Y:S01]  /*34590*/  ENDCOLLECTIVE ;  /* 0x000000000000791b */ /* 0x003fe20003800000 */
.L_x_3603:
[----:B------:R-:W-:Y:S01]  /*345a0*/  MOV R13, R159 ;  /* 0x0000009f000d7202 */ /* 0x000fe20000000f00 */
[----:B------:R-:W-:-:S07]  /*345b0*/  IMAD.MOV.U32 R146, RZ, RZ, R14 ;  /* 0x000000ffff927224 */ /* 0x000fce00078e000e */
[----:B------:R-:W-:Y:S05]  /*345c0*/  WARPSYNC.COLLECTIVE R15, `(.L_x_3604) ;  /* 0x000000000f087348 */ /* 0x000fea0003c00000 */
[----:B------:R0:W1:Y:S02]  /*345d0*/  SHFL.IDX P6, R14, R13, R12, R11 ;  /* 0x0000000c0d0e7389 */ /* 0x00006400000c000b */
[----:B01----:R-:W-:Y:S01]  /*345e0*/  ENDCOLLECTIVE ;  /* 0x000000000000791b */ /* 0x003fe20003800000 */
.L_x_3604:
        /* <DEDUP_REMOVED lines=8> */
.L_x_3605:
[----:B------:R-:W-:Y:S02]  /*34670*/  SEL R24, R81, R159, P0 ;  /* 0x0000009f51187207 */ /* 0x000fe40000000000 */
[----:B------:R-:W-:Y:S01]  /*34680*/  SEL R81, R159, R81, P0 ;  /* 0x000000519f517207 */ /* 0x000fe20000000000 */
[----:B------:R-:W-:Y:S02]  /*34690*/  IMAD.MOV.U32 R13, RZ, RZ, R109 ;  /* 0x000000ffff0d7224 */ /* 0x000fe400078e006d */
[----:B------:R-:W-:-:S07]  /*346a0*/  IMAD.MOV.U32 R85, RZ, RZ, R14 ;  /* 0x000000ffff557224 */ /* 0x000fce00078e000e */
[----:B------:R-:W-:Y:S05]  /*346b0*/  WARPSYNC.COLLECTIVE R15, `(.L_x_3606) ;  /* 0x000000000f087348 */ /* 0x000fea0003c00000 */
[----:B------:R0:W1:Y:S02]  /*346c0*/  SHFL.IDX P6, R14, R13, R12, R11 ;  /* 0x0000000c0d0e7389 */ /* 0x00006400000c000b */
[----:B01----:R-:W-:Y:S01]  /*346d0*/  ENDCOLLECTIVE ;  /* 0x000000000000791b */ /* 0x003fe20003800000 */
.L_x_3606:
[----:B------:R-:W-:Y:S01]  /*346e0*/  IMAD.MOV.U32 R13, RZ, RZ, R154 ;  /* 0x000000ffff0d7224 */ /* 0x000fe200078e009a */
[----:B------:R-:W-:Y:S01]  /*346f0*/  MOV R12, R2 ;  /* 0x00000002000c7202 */ /* 0x000fe20000000f00 */
[----:B------:R-:W-:-:S07]  /*34700*/  IMAD.MOV.U32 R40, RZ, RZ, R14 ;  /* 0x000000ffff287224 */ /* 0x000fce00078e000e */
[----:B------:R-:W-:Y:S05]  /*34710*/  WARPSYNC.COLLECTIVE R15, `(.L_x_3607) ;  /* 0x000000000f087348 */ /* 0x000fea0003c00000 */
[----:B------:R0:W1:Y:S02]  /*34720*/  SHFL.IDX P6, R14, R13, R12, R11 ;  /* 0x0000000c0d0e7389 */ /* 0x00006400000c000b */
[----:B01----:R-:W-:Y:S01]  /*34730*/  ENDCOLLECTIVE ;  /* 0x000000000000791b */ /* 0x003fe20003800000 */
.L_x_3607:
[----:B------:R-:W-:Y:S02]  /*34740*/  IMAD.MOV.U32 R13, RZ, RZ, R153 ;  /* 0x000000ffff0d7224 */ /* 0x000fe400078e0099 */
[----:B------:R-:W-:-:S07]  /*34750*/  IMAD.MOV.U32 R154, RZ, RZ, R14 ;  /* 0x000000ffff9a7224 */ /* 0x000fce00078e000e */
[----:B------:R-:W-:Y:S05]  /*34760*/  WARPSYNC.COLLECTIVE R15, `(.L_x_3608) ;  /* 0x000000000f087348 */ /* 0x000fea0003c00000 */
[----:B------:R0:W1:Y:S02]  /*34770*/  SHFL.IDX P6, R14, R13, R12, R11 ;  /* 0x0000000c0d0e7389 */ /* 0x00006400000c000b */
[----:B01----:R-:W-:Y:S01]  /*34780*/  ENDCOLLECTIVE ;  /* 0x000000000000791b */ /* 0x003fe20003800000 */
.L_x_3608:
        /* <DEDUP_REMOVED lines=8> */
.L_x_3609:
[----:B------:R-:W-:Y:S02]  /*34810*/  SEL R26, R40, R44, P0 ;  /* 0x0000002c281a7207 */ /* 0x000fe40000000000 */
[----:B------:R-:W-:Y:S01]  /*34820*/  SEL R44, R44, R40, P0 ;  /* 0x000000282c2c7207 */ /* 0x000fe20000000000 */
[----:B------:R-:W-:Y:S02]  /*34830*/  IMAD.MOV.U32 R13, RZ, RZ, R89 ;  /* 0x000000ffff0d7224 */ /* 0x000fe400078e0059 */
[----:B------:R-:W-:-:S07]  /*34840*/  IMAD.MOV.U32 R93, RZ, RZ, R14 ;  /* 0x000000ffff5d7224 */ /* 0x000fce00078e000e */
[----:B------:R-:W-:Y:S05]  /*34850*/  WARPSYNC.COLLECTIVE R15, `(.L_x_3610) ;  /* 0x000000000f087348 */ /* 0x000fea0003c00000 */
[----:B------:R0:W1:Y:S02]  /*34860*/  SHFL.IDX P6, R14, R13, R12, R11 ;  /* 0x0000000c0d0e7389 */ /* 0x00006400000c000b */
[----:B01----:R-:W-:Y:S01]  /*34870*/  ENDCOLLECTIVE ;  /* 0x000000000000791b */ /* 0x003fe20003800000 */
.L_x_3610:
[----:B------:R-:W-:Y:S02]  /*34880*/  IMAD.MOV.U32 R13, RZ, RZ, R156 ;  /* 0x000000ffff0d7224 */ /* 0x000fe400078e009c */
[----:B------:R-:W-:Y:S01]  /*34890*/  IMAD.MOV.U32 R12, RZ, RZ, R2 ;  /* 0x000000ffff0c7224 */ /* 0x000fe200078e0002 */
[----:B------:R-:W-:-:S07]  /*348a0*/  MOV R109, R14 ;  /* 0x0000000e006d7202 */ /* 0x000fce0000000f00 */
[----:B------:R-:W-:Y:S05]  /*348b0*/  WARPSYNC.COLLECTIVE R15, `(.L_x_3611) ;  /* 0x000000000f087348 */ /* 0x000fea0003c00000 */
[----:B------:R0:W1:Y:S02]  /*348c0*/  SHFL.IDX P6, R14, R13, R12, R11 ;  /* 0x0000000c0d0e7389 */ /* 0x00006400000c000b */
[----:B01----:R-:W-:Y:S01]  /*348d0*/  ENDCOLLECTIVE ;  /* 0x000000000000791b */ /* 0x003fe20003800000 */
.L_x_3611:
[----:B------:R-:W-:Y:S02]  /*348e0*/  IMAD.MOV.U32 R13, RZ, RZ, R155 ;  /* 0x000000ffff0d7224 */ /* 0x000fe400078e009b */
[----:B------:R-:W-:-:S07]  /*348f0*/  IMAD.MOV.U32 R156, RZ, RZ, R14 ;  /* 0x000000ffff9c7224 */ /* 0x000fce00078e000e */
[----:B------:R-:W-:Y:S05]  /*34900*/  WARPSYNC.COLLECTIVE R15, `(.L_x_3612) ;  /* 0x000000000f087348 */ /* 0x000fea0003c00000 */
[----:B------:R0:W1:Y:S02]  /*34910*/  SHFL.IDX P6, R14, R13, R12, R11 ;  /* 0x0000000c0d0e7389 */ /* 0x00006400000c000b */
[----:B01----:R-:W-:Y:S01]  /*34920*/  ENDCOLLECTIVE ;  /* 0x000000000000791b */ /* 0x003fe20003800000 */
.L_x_3612:
        /* <DEDUP_REMOVED lines=8> */
.L_x_3613:
[----:B------:R-:W-:Y:S02]  /*349b0*/  SEL R32, R109, R89, P0 ;  /* 0x000000596d207207 */ /* 0x000fe40000000000 */
[----:B------:R-:W-:Y:S01]  /*349c0*/  SEL R89, R89, R109, P0 ;  /* 0x0000006d59597207 */ /* 0x000fe20000000000 */
[----:B------:R-:W-:Y:S01]  /*349d0*/  IMAD.MOV.U32 R13, RZ, RZ, R97 ;  /* 0x000000ffff0d7224 */ /* 0x000fe200078e0061 */
[----:B------:R-:W-:-:S07]  /*349e0*/  MOV R101, R14 ;  /* 0x0000000e00657202 */ /* 0x000fce0000000f00 */
[----:B------:R-:W-:Y:S05]  /*349f0*/  WARPSYNC.COLLECTIVE R15, `(.L_x_3614) ;  /* 0x000000000f087348 */ /* 0x000fea0003c00000 */
[----:B------:R0:W1:Y:S02]  /*34a00*/  SHFL.IDX P6, R14, R13, R12, R11 ;  /* 0x0000000c0d0e7389 */ /* 0x00006400000c000b */
[----:B01----:R-:W-:Y:S01]  /*34a10*/  ENDCOLLECTIVE ;  /* 0x000000000000791b */ /* 0x003fe20003800000 */
.L_x_3614:
[----:B------:R-:W-:Y:S02]  /*34a20*/  IMAD.MOV.U32 R13, RZ, RZ, R158 ;  /* 0x000000ffff0d7224 */ /* 0x000fe400078e009e */
[----:B------:R-:W-:Y:S02]  /*34a30*/  IMAD.MOV.U32 R12, RZ, RZ, R2 ;  /* 0x000000ffff0c7224 */ /* 0x000fe400078e0002 */
[----:B------:R-:W-:-:S07]  /*34a40*/  IMAD.MOV.U32 R97, RZ, RZ, R14 ;  /* 0x000000ffff617224 */ /* 0x000fce00078e000e */
[----:B------:R-:W-:Y:S05]  /*34a50*/  WARPSYNC.COLLECTIVE R15, `(.L_x_3615) ;  /* 0x000000000f087348 */ /* 0x000fea0003c00000 */
[----:B------:R0:W1:Y:S02]  /*34a60*/  SHFL.IDX P6, R14, R13, R12, R11 ;  /* 0x0000000c0d0e7389 */ /* 0x00006400000c000b */
[----:B01----:R-:W-:Y:S01]  /*34a70*/  ENDCOLLECTIVE ;  /* 0x000000000000791b */ /* 0x003fe20003800000 */
.L_x_3615:
[----:B------:R-:W-:Y:S02]  /*34a80*/  IMAD.MOV.U32 R13, RZ, RZ, R157 ;  /* 0x000000ffff0d7224 */ /* 0x000fe400078e009d */
[----:B------:R-:W-:-:S07]  /*34a90*/  IMAD.MOV.U32 R158, RZ, RZ, R14 ;  /* 0x000000ffff9e7224 */ /* 0x000fce00078e000e */
[----:B------:R-:W-:Y:S05]  /*34aa0*/  WARPSYNC.COLLECTIVE R15, `(.L_x_3616) ;  /* 0x000000000f087348 */ /* 0x000fea0003c00000 */
[----:B------:R0:W1:Y:S02]  /*34ab0*/  SHFL.IDX P6, R14, R13, R12, R11 ;  /* 0x0000000c0d0e7389 */ /* 0x00006400000c000b */
[----:B01----:R-:W-:Y:S01]  /*34ac0*/  ENDCOLLECTIVE ;  /* 0x000000000000791b */ /* 0x003fe20003800000 */
.L_x_3616:
        /* <DEDUP_REMOVED lines=8> */
.L_x_3617:
[----:B------:R-:W-:Y:S02]  /*34b50*/  SEL R37, R97, R157, P0 ;  /* 0x0000009d61257207 */ /* 0x000fe40000000000 */
[----:B------:R-:W-:Y:S01]  /*34b60*/  SEL R97, R157, R97, P0 ;  /* 0x000000619d617207 */ /* 0x000fe20000000000 */
[----:B------:R-:W-:Y:S02]  /*34b70*/  IMAD.MOV.U32 R13, RZ, RZ, R105 ;  /* 0x000000ffff0d7224 */ /* 0x000fe400078e0069 */
[----:B------:R-:W-:-:S07]  /*34b80*/  IMAD.MOV.U32 R58, RZ, RZ, R14 ;  /* 0x000000ffff3a7224 */ /* 0x000fce00078e000e */
[----:B------:R-:W-:Y:S05]  /*34b90*/  WARPSYNC.COLLECTIVE R15, `(.L_x_3618) ;  /* 0x000000000f087348 */ /* 0x000fea0003c00000 */
[----:B------:R0:W1:Y:S02]  /*34ba0*/  SHFL.IDX P6, R14, R13, R12, R11 ;  /* 0x0000000c0d0e7389 */ /* 0x00006400000c000b */
[----:B01----:R-:W-:Y:S01]  /*34bb0*/  ENDCOLLECTIVE ;  /* 0x000000000000791b */ /* 0x003fe20003800000 */
.L_x_3618:
[----:B------:R-:W-:Y:S02]  /*34bc0*/  IMAD.MOV.U32 R13, RZ, RZ, R62 ;  /* 0x000000ffff0d7224 */ /* 0x000fe400078e003e */
[----:B------:R-:W-:Y:S02]  /*34bd0*/  IMAD.MOV.U32 R12, RZ, RZ, R2 ;  /* 0x000000ffff0c7224 */ /* 0x000fe400078e0002 */
[----:B------:R-:W-:-:S07]  /*34be0*/  IMAD.MOV.U32 R105, RZ, RZ, R14 ;  /* 0x000000ffff697224 */ /* 0x000fce00078e000e */
[----:B------:R-:W-:Y:S05]  /*34bf0*/  WARPSYNC.COLLECTIVE R15, `(.L_x_3619) ;  /* 0x000000000f087348 */ /* 0x000fea0003c00000 */
[----:B------:R0:W1:Y:S02]  /*34c00*/  SHFL.IDX P6, R14, R13, R12, R11 ;  /* 0x0000000c0d0e7389 */ /* 0x00006400000c000b */
[----:B01----:R-:W-:Y:S01]  /*34c10*/  ENDCOLLECTIVE ;  /* 0x000000000000791b */ /* 0x003fe20003800000 */
.L_x_3619:
[----:B------:R-:W-:Y:S01]  /*34c20*/  MOV R13, R59 ;  /* 0x0000003b000d7202 */ /* 0x000fe20000000f00 */
[----:B------:R-:W-:-:S07]  /*34c30*/  IMAD.MOV.U32 R62, RZ, RZ, R14 ;  /* 0x000000ffff3e7224 */ /* 0x000fce00078e000e */
[----:B------:R-:W-:Y:S05]  /*34c40*/  WARPSYNC.COLLECTIVE R15, `(.L_x_3620) ;  /* 0x000000000f087348 */ /* 0x000fea0003c00000 */
[----:B------:R0:W1:Y:S02]  /*34c50*/  SHFL.IDX P6, R14, R13, R12, R11 ;  /* 0x0000000c0d0e7389 */ /* 0x00006400000c000b */
[----:B01----:R-:W-:Y:S01]  /*34c60*/  ENDCOLLECTIVE ;  /* 0x000000000000791b */ /* 0x003fe20003800000 */
.L_x_3620:
        /* <DEDUP_REMOVED lines=8> */
.L_x_3621:
[----:B------:R-:W-:Y:S02]  /*34cf0*/  SEL R46, R105, R59, P0 ;  /* 0x0000003b692e7207 */ /* 0x000fe40000000000 */
[----:B------:R-:W-:Y:S01]  /*34d00*/  SEL R59, R59, R105, P0 ;  /* 0x000000693b3b7207 */ /* 0x000fe20000000000 */
[----:B------:R-:W-:Y:S02]  /*34d10*/  IMAD.MOV.U32 R13, RZ, RZ, R117 ;  /* 0x000000ffff0d7224 */ /* 0x000fe400078e0075 */
[----:B------:R-:W-:-:S07]  /*34d20*/  IMAD.MOV.U32 R121, RZ, RZ, R14 ;  /* 0x000000ffff797224 */ /* 0x000fce00078e000e */
[----:B------:R-:W-:Y:S05]  /*34d30*/  WARPSYNC.COLLECTIVE R15, `(.L_x_3622) ;  /* 0x000000000f087348 */ /* 0x000fea0003c00000 */
[----:B------:R0:W1:Y:S02]  /*34d40*/  SHFL.IDX P6, R14, R13, R12, R11 ;  /* 0x0000000c0d0e7389 */ /* 0x00006400000c000b */
[----:B01----:R-:W-:Y:S01]  /*34d50*/  ENDCOLLECTIVE ;  /* 0x000000000000791b */ /* 0x003fe20003800000 */
.L_x_3622:
[----:B------:R-:W-:Y:S01]  /*34d60*/  IMAD.MOV.U32 R13, RZ, RZ, R70 ;  /* 0x000000ffff0d7224 */ /* 0x000fe200078e0046 */
[----:B------:R-:W-:Y:S01]  /*34d70*/  MOV R12, R2 ;  /* 0x00000002000c7202 */ /* 0x000fe20000000f00 */
[----:B------:R-:W-:-:S07]  /*34d80*/  IMAD.MOV.U32 R117, RZ, RZ, R14 ;  /* 0x000000ffff757224 */ /* 0x000fce00078e000e */
[----:B------:R-:W-:Y:S05]  /*34d90*/  WARPSYNC.COLLECTIVE R15, `(.L_x_3623) ;  /* 0x000000000f087348 */ /* 0x000fea0003c00000 */
[----:B------:R0:W1:Y:S02]  /*34da0*/  SHFL.IDX P6, R14, R13, R12, R11 ;  /* 0x0000000c0d0e7389 */ /* 0x00006400000c000b */
[----:B01----:R-:W-:Y:S01]  /*34db0*/  ENDCOLLECTIVE ;  /* 0x000000000000791b */ /* 0x003fe20003800000 */
.L_x_3623:
[----:B------:R-:W-:Y:S02]  /*34dc0*/  IMAD.MOV.U32 R13, RZ, RZ, R113 ;  /* 0x000000ffff0d7224 */ /* 0x000fe400078e0071 */
[----:B------:R-:W-:-:S07]  /*34dd0*/  IMAD.MOV.U32 R70, RZ, RZ, R14 ;  /* 0x000000ffff467224 */ /* 0x000fce00078e000e */
[----:B------:R-:W-:Y:S05]  /*34de0*/  WARPSYNC.COLLECTIVE R15, `(.L_x_3624) ;  /* 0x000000000f087348 */ /* 0x000fea0003c00000 */
[----:B------:R0:W1:Y:S02]  /*34df0*/  SHFL.IDX P6, R14, R13, R12, R11 ;  /* 0x0000000c0d0e7389 */ /* 0x00006400000c000b */
[----:B01----:R-:W-:Y:S01]  /*34e00*/  ENDCOLLECTIVE ;  /* 0x000000000000791b */ /* 0x003fe20003800000 */
.L_x_3624:
        /* <DEDUP_REMOVED lines=8> */
.L_x_3625:
[----:B------:R-:W-:Y:S02]  /*34e90*/  SEL R48, R117, R113, P0 ;  /* 0x0000007175307207 */ /* 0x000fe40000000000 */
[----:B------:R-:W-:Y:S01]  /*34ea0*/  SEL R113, R113, R117, P0 ;  /* 0x0000007571717207 */ /* 0x000fe20000000000 */
[----:B------:R-:W-:Y:S02]  /*34eb0*/  IMAD.MOV.U32 R13, RZ, RZ, R66 ;  /* 0x000000ffff0d7224 */ /* 0x000fe400078e0042 */
[----:B------:R-:W-:-:S07]  /*34ec0*/  IMAD.MOV.U32 R67, RZ, RZ, R14 ;  /* 0x000000ffff437224 */ /* 0x000fce00078e000e */
[----:B------:R-:W-:Y:S05]  /*34ed0*/  WARPSYNC.COLLECTIVE R15, `(.L_x_3626) ;  /* 0x000000000f087348 */ /* 0x000fea0003c00000 */
[----:B------:R0:W1:Y:S02]  /*34ee0*/  SHFL.IDX P6, R14, R13, R12, R11 ;  /* 0x0000000c0d0e7389 */ /* 0x00006400000c000b */
[----:B01----:R-:W-:Y:S01]  /*34ef0*/  ENDCOLLECTIVE ;  /* 0x000000000000791b */ /* 0x003fe20003800000 */
.L_x_3626:
[----:B------:R-:W-:Y:S02]  /*34f00*/  IMAD.MOV.U32 R13, RZ, RZ, R78 ;  /* 0x000000ffff0d7224 */ /* 0x000fe400078e004e */
[----:B------:R-:W-:Y:S01]  /*34f10*/  IMAD.MOV.U32 R12, RZ, RZ, R2 ;  /* 0x000000ffff0c7224 */ /* 0x000fe200078e0002 */
[----:B------:R-:W-:-:S07]  /*34f20*/  MOV R66, R14 ;  /* 0x0000000e00427202 */ /* 0x000fce0000000f00 */
[----:B------:R-:W-:Y:S05]  /*34f30*/  WARPSYNC.COLLECTIVE R15, `(.L_x_3627) ;  /* 0x000000000f087348 */ /* 0x000fea0003c00000 */
[----:B------:R0:W1:Y:S02]  /*34f40*/  SHFL.IDX P6, R14, R13, R12, R11 ;  /* 0x0000000c0d0e7389 */ /* 0x00006400000c000b */
[----:B01----:R-:W-:Y:S01]  /*34f50*/  ENDCOLLECTIVE ;  /* 0x000000000000791b */ /* 0x003fe20003800000 */
.L_x_3627:
[----:B------:R-:W-:Y:S02]  /*34f60*/  IMAD.MOV.U32 R13, RZ, RZ, R74 ;  /* 0x000000ffff0d7224 */ /* 0x000fe400078e004a */
[----:B------:R-:W-:-:S07]  /*34f70*/  IMAD.MOV.U32 R78, RZ, RZ, R14 ;  /* 0x000000ffff4e7224 */ /* 0x000fce00078e000e */
[----:B------:R-:W-:Y:S05]  /*34f80*/  WARPSYNC.COLLECTIVE R15, `(.L_x_3628) ;  /* 0x000000000f087348 */ /* 0x000fea0003c00000 */
[----:B------:R0:W1:Y:S02]  /*34f90*/  SHFL.IDX P6, R14, R13, R12, R11 ;  /* 0x0000000c0d0e7389 */ /* 0x00006400000c000b */
[----:B01----:R-:W-:Y:S01]  /*34fa0*/  ENDCOLLECTIVE ;  /* 0x000000000000791b */ /* 0x003fe20003800000 */
.L_x_3628:
        /* <DEDUP_REMOVED lines=8> */
.L_x_3629:
[----:B------:R-:W-:Y:S02]  /*35030*/  SEL R50, R66, R74, P0 ;  /* 0x0000004a42327207 */ /* 0x000fe40000000000 */
[----:B------:R-:W-:Y:S01]  /*35040*/  SEL R66, R74, R66, P0 ;  /* 0x000000424a427207 */ /* 0x000fe20000000000 */
[----:B------:R-:W-:Y:S01]  /*35050*/  IMAD.MOV.U32 R13, RZ, RZ, R71 ;  /* 0x000000ffff0d7224 */ /* 0x000fe200078e0047 */
[----:B------:R-:W-:-:S07]  /*35060*/  MOV R75, R14 ;  /* 0x0000000e004b7202 */ /* 0x000fce0000000f00 */
[----:B------:R-:W-:Y:S05]  /*35070*/  WARPSYNC.COLLECTIVE R15, `(.L_x_3630) ;  /* 0x000000000f087348 */ /* 0x000fea0003c00000 */
[----:B------:R0:W1:Y:S02]  /*35080*/  SHFL.IDX P6, R14, R13, R12, R11 ;  /* 0x0000000c0d0e7389 */ /* 0x00006400000c000b */
[----:B01----:R-:W-:Y:S01]  /*35090*/  ENDCOLLECTIVE ;  /* 0x000000000000791b */ /* 0x003fe20003800000 */
.L_x_3630:
[----:B------:R-:W-:Y:S02]  /*350a0*/  IMAD.MOV.U32 R13, RZ, RZ, R86 ;  /* 0x000000ffff0d7224 */ /* 0x000fe400078e0056 */
[----:B------:R-:W-:Y:S02]  /*350b0*/  IMAD.MOV.U32 R12, RZ, RZ, R2 ;  /* 0x000000ffff0c7224 */ /* 0x000fe400078e0002 */
[----:B------:R-:W-:-:S07]  /*350c0*/  IMAD.MOV.U32 R71, RZ, RZ, R14 ;  /* 0x000000ffff477224 */ /* 0x000fce00078e000e */
[----:B------:R-:W-:Y:S05]  /*350d0*/  WARPSYNC.COLLECTIVE R15, `(.L_x_3631) ;  /* 0x000000000f087348 */ /* 0x000fea0003c00000 */
[----:B------:R0:W1:Y:S02]  /*350e0*/  SHFL.IDX P6, R14, R13, R12, R11 ;  /* 0x0000000c0d0e7389 */ /* 0x00006400000c000b */
[----:B01----:R-:W-:Y:S01]  /*350f0*/  ENDCOLLECTIVE ;  /* 0x000000000000791b */ /* 0x003fe20003800000 */
.L_x_3631:
[----:B------:R-:W-:Y:S02]  /*35100*/  IMAD.MOV.U32 R13, RZ, RZ, R82 ;  /* 0x000000ffff0d7224 */ /* 0x000fe400078e0052 */
[----:B------:R-:W-:-:S07]  /*35110*/  IMAD.MOV.U32 R86, RZ, RZ, R14 ;  /* 0x000000ffff567224 */ /* 0x000fce00078e000e */
[----:B------:R-:W-:Y:S05]  /*35120*/  WARPSYNC.COLLECTIVE R15, `(.L_x_3632) ;  /* 0x000000000f087348 */ /* 0x000fea0003c00000 */
[----:B------:R0:W1:Y:S02]  /*35130*/  SHFL.IDX P6, R14, R13, R12, R11 ;  /* 0x0000000c0d0e7389 */ /* 0x00006400000c000b */
[----:B01----:R-:W-:Y:S01]  /*35140*/  ENDCOLLECTIVE ;  /* 0x000000000000791b */ /* 0x003fe20003800000 */
.L_x_3632:
        /* <DEDUP_REMOVED lines=8> */
.L_x_3633:
[----:B------:R-:W-:Y:S02]  /*351d0*/  SEL R52, R71, R82, P0 ;  /* 0x0000005247347207 */ /* 0x000fe40000000000 */
[----:B------:R-:W-:Y:S01]  /*351e0*/  SEL R71, R82, R71, P0 ;  /* 0x0000004752477207 */ /* 0x000fe20000000000 */
[----:B------:R-:W-:Y:S02]  /*351f0*/  IMAD.MOV.U32 R13, RZ, RZ, R79 ;  /* 0x000000ffff0d7224 */ /* 0x000fe400078e004f */
[----:B------:R-:W-:-:S07]  /*35200*/  IMAD.MOV.U32 R83, RZ, RZ, R14 ;  /* 0x000000ffff537224 */ /* 0x000fce00078e000e */
[----:B------:R-:W-:Y:S05]  /*35210*/  WARPSYNC.COLLECTIVE R15, `(.L_x_3634) ;  /* 0x000000000f087348 */ /* 0x000fea0003c00000 */
[----:B------:R0:W1:Y:S02]  /*35220*/  SHFL.IDX P6, R14, R13, R12, R11 ;  /* 0x0000000c0d0e7389 */ /* 0x00006400000c000b */
[----:B01----:R-:W-:Y:S01]  /*35230*/  ENDCOLLECTIVE ;  /* 0x000000000000791b */ /* 0x003fe20003800000 */
.L_x_3634:
[----:B------:R-:W-:Y:S02]  /*35240*/  IMAD.MOV.U32 R13, RZ, RZ, R94 ;  /* 0x000000ffff0d7224 */ /* 0x000fe400078e005e */
[----:B------:R-:W-:Y:S02]  /*35250*/  IMAD.MOV.U32 R12, RZ, RZ, R2 ;  /* 0x000000ffff0c7224 */ /* 0x000fe400078e0002 */
[----:B------:R-:W-:-:S07]  /*35260*/  IMAD.MOV.U32 R79, RZ, RZ, R14 ;  /* 0x000000ffff4f7224 */ /* 0x000fce00078e000e */
[----:B------:R-:W-:Y:S05]  /*35270*/  WARPSYNC.COLLECTIVE R15, `(.L_x_3635) ;  /* 0x000000000f087348 */ /* 0x000fea0003c00000 */
[----:B------:R0:W1:Y:S02]  /*35280*/  SHFL.IDX P6, R14, R13, R12, R11 ;  /* 0x0000000c0d0e7389 */ /* 0x00006400000c000b */
[----:B01----:R-:W-:Y:S01]  /*35290*/  ENDCOLLECTIVE ;  /* 0x000000000000791b */ /* 0x003fe20003800000 */
.L_x_3635:
[----:B------:R-:W-:Y:S01]  /*352a0*/  MOV R13, R90 ;  /* 0x0000005a000d7202 */ /* 0x000fe20000000f00 */
[----:B------:R-:W-:-:S07]  /*352b0*/  IMAD.MOV.U32 R94, RZ, RZ, R14 ;  /* 0x000000ffff5e7224 */ /* 0x000fce00078e000e */
[----:B------:R-:W-:Y:S05]  /*352c0*/  WARPSYNC.COLLECTIVE R15, `(.L_x_3636) ;  /* 0x000000000f087348 */ /* 0x000fea0003c00000 */
[----:B------:R0:W1:Y:S02]  /*352d0*/  SHFL.IDX P6, R14, R13, R12, R11 ;  /* 0x0000000c0d0e7389 */ /* 0x00006400000c000b */
[----:B01----:R-:W-:Y:S01]  /*352e0*/  ENDCOLLECTIVE ;  /* 0x000000000000791b */ /* 0x003fe20003800000 */
.L_x_3636:
        /* <DEDUP_REMOVED lines=8> */
.L_x_3637:
[----:B------:R-:W-:Y:S02]  /*35370*/  SEL R62, R79, R90, P0 ;  /* 0x0000005a4f3e7207 */ /* 0x000fe40000000000 */
[----:B------:R-:W-:Y:S01]  /*35380*/  SEL R79, R90, R79, P0 ;  /* 0x0000004f5a4f7207 */ /* 0x000fe20000000000 */
[----:B------:R-:W-:Y:S02]  /*35390*/  IMAD.MOV.U32 R13, RZ, RZ, R129 ;  /* 0x000000ffff0d7224 */ /* 0x000fe400078e0081 */
[----:B------:R-:W-:-:S07]  /*353a0*/  IMAD.MOV.U32 R87, RZ, RZ, R14 ;  /* 0x000000ffff577224 */ /* 0x000fce00078e000e */
[----:B------:R-:W-:Y:S05]  /*353b0*/  WARPSYNC.COLLECTIVE R15, `(.L_x_3638) ;  /* 0x000000000f087348 */ /* 0x000fea0003c00000 */
[----:B------:R0:W1:Y:S02]  /*353c0*/  SHFL.IDX P6, R14, R13, R12, R11 ;  /* 0x0000000c0d0e7389 */ /* 0x00006400000c000b */
[----:B01----:R-:W-:Y:S01]  /*353d0*/  ENDCOLLECTIVE ;  /* 0x000000000000791b */ /* 0x003fe20003800000 */
.L_x_3638:
[----:B------:R-:W-:Y:S01]  /*353e0*/  IMAD.MOV.U32 R13, RZ, RZ, R102 ;  /* 0x000000ffff0d7224 */ /* 0x000fe200078e0066 */
[----:B------:R-:W-:Y:S01]  /*353f0*/  MOV R12, R2 ;  /* 0x00000002000c7202 */ /* 0x000fe20000000f00 */
[----:B------:R-:W-:-:S07]  /*35400*/  IMAD.MOV.U32 R99, RZ, RZ, R14 ;  /* 0x000000ffff637224 */ /* 0x000fce00078e000e */
[----:B------:R-:W-:Y:S05]  /*35410*/  WARPSYNC.COLLECTIVE R15, `(.L_x_3639) ;  /* 0x000000000f087348 */ /* 0x000fea0003c00000 */
[----:B------:R0:W1:Y:S02]  /*35420*/  SHFL.IDX P6, R14, R13, R12, R11 ;  /* 0x0000000c0d0e7389 */ /* 0x00006400000c000b */
[----:B01----:R-:W-:Y:S01]  /*35430*/  ENDCOLLECTIVE ;  /* 0x000000000000791b */ /* 0x003fe20003800000 */
.L_x_3639:
[----:B------:R-:W-:Y:S02]  /*35440*/  IMAD.MOV.U32 R13, RZ, RZ, R98 ;  /* 0x000000ffff0d7224 */ /* 0x000fe400078e0062 */
[----:B------:R-:W-:-:S07]  /*35450*/  IMAD.MOV.U32 R102, RZ, RZ, R14 ;  /* 0x000000ffff667224 */ /* 0x000fce00078e000e */
[----:B------:R-:W-:Y:S05]  /*35460*/  WARPSYNC.COLLECTIVE R15, `(.L_x_3640) ;  /* 0x000000000f087348 */ /* 0x000fea0003c00000 */
[----:B------:R0:W1:Y:S02]  /*35470*/  SHFL.IDX P6, R14, R13, R12, R11 ;  /* 0x0000000c0d0e7389 */ /* 0x00006400000c000b */
[----:B01----:R-:W-:Y:S01]  /*35480*/  ENDCOLLECTIVE ;  /* 0x000000000000791b */ /* 0x003fe20003800000 */
.L_x_3640:
        /* <DEDUP_REMOVED lines=8> */
.L_x_3641:
[----:B------:R-:W-:Y:S02]  /*35510*/  SEL R74, R99, R98, P0 ;  /* 0x00000062634a7207 */ /* 0x000fe40000000000 */
[----:B------:R-:W-:Y:S01]  /*35520*/  SEL R98, R98, R99, P0 ;  /* 0x0000006362627207 */ /* 0x000fe20000000000 */
[----:B------:R-:W-:Y:S02]  /*35530*/  IMAD.MOV.U32 R13, RZ, RZ, R103 ;  /* 0x000000ffff0d7224 */ /* 0x000fe400078e0067 */
[----:B------:R-:W-:-:S07]  /*35540*/  IMAD.MOV.U32 R91, RZ, RZ, R14 ;  /* 0x000000ffff5b7224 */ /* 0x000fce00078e000e */
[----:B------:R-:W-:Y:S05]  /*35550*/  WARPSYNC.COLLECTIVE R15, `(.L_x_3642) ;  /* 0x000000000f087348 */ /* 0x000fea0003c00000 */
[----:B------:R0:W1:Y:S02]  /*35560*/  SHFL.IDX P6, R14, R13, R12, R11 ;  /* 0x0000000c0d0e7389 */ /* 0x00006400000c000b */
[----:B01----:R-:W-:Y:S01]  /*35570*/  ENDCOLLECTIVE ;  /* 0x000000000000791b */ /* 0x003fe20003800000 */
.L_x_3642:
[----:B------:R-:W-:Y:S02]  /*35580*/  IMAD.MOV.U32 R13, RZ, RZ, R110 ;  /* 0x000000ffff0d7224 */ /* 0x000fe400078e006e */
[----:B------:R-:W-:Y:S01]  /*35590*/  IMAD.MOV.U32 R12, RZ, RZ, R2 ;  /* 0x000000ffff0c7224 */ /* 0x000fe200078e0002 */
[----:B------:R-:W-:-:S07]  /*355a0*/  MOV R106, R14 ;  /* 0x0000000e006a7202 */ /* 0x000fce0000000f00 */
[----:B------:R-:W-:Y:S05]  /*355b0*/  WARPSYNC.COLLECTIVE R15, `(.L_x_3643) ;  /* 0x000000000f087348 */ /* 0x000fea0003c00000 */
[----:B------:R0:W1:Y:S02]  /*355c0*/  SHFL.IDX P6, R14, R13, R12, R11 ;  /* 0x0000000c0d0e7389 */ /* 0x00006400000c000b */
[----:B01----:R-:W-:Y:S01]  /*355d0*/  ENDCOLLECTIVE ;  /* 0x000000000000791b */ /* 0x003fe20003800000 */
.L_x_3643:
[----:B------:R-:W-:Y:S02]  /*355e0*/  IMAD.MOV.U32 R13, RZ, RZ, R107 ;  /* 0x000000ffff0d7224 */ /* 0x000fe400078e006b */
[----:B------:R-:W-:-:S07]  /*355f0*/  IMAD.MOV.U32 R110, RZ, RZ, R14 ;  /* 0x000000ffff6e7224 */ /* 0x000fce00078e000e */
[----:B------:R-:W-:Y:S05]  /*35600*/  WARPSYNC.COLLECTIVE R15, `(.L_x_3644) ;  /* 0x000000000f087348 */ /* 0x000fea0003c00000 */
[----:B------:R0:W1:Y:S02]  /*35610*/  SHFL.IDX P6, R14, R13, R12, R11 ;  /* 0x0000000c0d0e7389 */ /* 0x00006400000c000b */
[----:B01----:R-:W-:Y:S01]  /*35620*/  ENDCOLLECTIVE ;  /* 0x000000000000791b */ /* 0x003fe20003800000 */
.L_x_3644:
        /* <DEDUP_REMOVED lines=8> */
.L_x_3645:
[----:B------:R-:W-:Y:S02]  /*356b0*/  SEL R78, R106, R103, P0 ;  /* 0x000000676a4e7207 */ /* 0x000fe40000000000 */
[----:B------:R-:W-:Y:S01]  /*356c0*/  SEL R103, R103, R106, P0 ;  /* 0x0000006a67677207 */ /* 0x000fe20000000000 */
[----:B------:R-:W-:Y:S01]  /*356d0*/  IMAD.MOV.U32 R13, RZ, RZ, R111 ;  /* 0x000000ffff0d7224 */ /* 0x000fe200078e006f */
[----:B------:R-:W-:-:S07]  /*356e0*/  MOV R114, R14 ;  /* 0x0000000e00727202 */ /* 0x000fce0000000f00 */
[----:B------:R-:W-:Y:S05]  /*356f0*/  WARPSYNC.COLLECTIVE R15, `(.L_x_3646) ;  /* 0x000000000f087348 */ /* 0x000fea0003c00000 */
[----:B------:R0:W1:Y:S02]  /*35700*/  SHFL.IDX P6, R14, R13, R12, R11 ;  /* 0x0000000c0d0e7389 */ /* 0x00006400000c000b */
[----:B01----:R-:W-:Y:S01]  /*35710*/  ENDCOLLECTIVE ;  /* 0x000000000000791b */ /* 0x003fe20003800000 */
.L_x_3646:
[----:B------:R-:W-:Y:S02]  /*35720*/  IMAD.MOV.U32 R13, RZ, RZ, R118 ;  /* 0x000000ffff0d7224 */ /* 0x000fe400078e0076 */
[----:B------:R-:W-:Y:S02]  /*35730*/  IMAD.MOV.U32 R12, RZ, RZ, R2 ;  /* 0x000000ffff0c7224 */ /* 0x000fe400078e0002 */
[----:B------:R-:W-:-:S07]  /*35740*/  IMAD.MOV.U32 R111, RZ, RZ, R14 ;  /* 0x000000ffff6f7224 */ /* 0x000fce00078e000e */
[----:B------:R-:W-:Y:S05]  /*35750*/  WARPSYNC.COLLECTIVE R15, `(.L_x_3647) ;  /* 0x000000000f087348 */ /* 0x000fea0003c00000 */
[----:B------:R0:W1:Y:S02]  /*35760*/  SHFL.IDX P6, R14, R13, R12, R11 ;  /* 0x0000000c0d0e7389 */ /* 0x00006400000c000b */
[----:B01----:R-:W-:Y:S01]  /*35770*/  ENDCOLLECTIVE ;  /* 0x000000000000791b */ /* 0x003fe20003800000 */
.L_x_3647:
[----:B------:R-:W-:Y:S02]  /*35780*/  IMAD.MOV.U32 R13, RZ, RZ, R115 ;  /* 0x000000ffff0d7224 */ /* 0x000fe400078e0073 */
[----:B------:R-:W-:-:S07]  /*35790*/  IMAD.MOV.U32 R118, RZ, RZ, R14 ;  /* 0x000000ffff767224 */ /* 0x000fce00078e000e */
[----:B------:R-:W-:Y:S05]  /*357a0*/  WARPSYNC.COLLECTIVE R15, `(.L_x_3648) ;  /* 0x000000000f087348 */ /* 0x000fea0003c00000 */
[----:B------:R0:W1:Y:S02]  /*357b0*/  SHFL.IDX P6, R14, R13, R12, R11 ;  /* 0x0000000c0d0e7389 */ /* 0x00006400000c000b */
[----:B01----:R-:W-:Y:S01]  /*357c0*/  ENDCOLLECTIVE ;  /* 0x000000000000791b */ /* 0x003fe20003800000 */
.L_x_3648:
        /* <DEDUP_REMOVED lines=8> */
.L_x_3649:
[----:B------:R-:W-:Y:S02]  /*35850*/  SEL R82, R111, R107, P0 ;  /* 0x0000006b6f527207 */ /* 0x000fe40000000000 */
[----:B------:R-:W-:Y:S01]  /*35860*/  SEL R107, R107, R111, P0 ;  /* 0x0000006f6b6b7207 */ /* 0x000fe20000000000 */
[----:B------:R-:W-:Y:S02]  /*35870*/  IMAD.MOV.U32 R13, RZ, RZ, R119 ;  /* 0x000000ffff0d7224 */ /* 0x000fe400078e0077 */
[----:B------:R-:W-:-:S07]  /*35880*/  IMAD.MOV.U32 R122, RZ, RZ, R14 ;  /* 0x000000ffff7a7224 */ /* 0x000fce00078e000e */
[----:B------:R-:W-:Y:S05]  /*35890*/  WARPSYNC.COLLECTIVE R15, `(.L_x_3650) ;  /* 0x000000000f087348 */ /* 0x000fea0003c00000 */
[----:B------:R0:W1:Y:S02]  /*358a0*/  SHFL.IDX P6, R14, R13, R12, R11 ;  /* 0x0000000c0d0e7389 */ /* 0x00006400000c000b */
[----:B01----:R-:W-:Y:S01]  /*358b0*/  ENDCOLLECTIVE ;  /* 0x000000000000791b */ /* 0x003fe20003800000 */
.L_x_3650:
[----:B------:R-:W-:Y:S02]  /*358c0*/  IMAD.MOV.U32 R13, RZ, RZ, R126 ;  /* 0x000000ffff0d7224 */ /* 0x000fe400078e007e */
[----:B------:R-:W-:Y:S02]  /*358d0*/  IMAD.MOV.U32 R12, RZ, RZ, R2 ;  /* 0x000000ffff0c7224 */ /* 0x000fe400078e0002 */
[----:B------:R-:W-:-:S07]  /*358e0*/  IMAD.MOV.U32 R119, RZ, RZ, R14 ;  /* 0x000000ffff777224 */ /* 0x000fce00078e000e */
[----:B------:R-:W-:Y:S05]  /*358f0*/  WARPSYNC.COLLECTIVE R15, `(.L_x_3651) ;  /* 0x000000000f087348 */ /* 0x000fea0003c00000 */
[----:B------:R0:W1:Y:S02]  /*35900*/  SHFL.IDX P6, R14, R13, R12, R11 ;  /* 0x0000000c0d0e7389 */ /* 0x00006400000c000b */
[----:B01----:R-:W-:Y:S01]  /*35910*/  ENDCOLLECTIVE ;  /* 0x000000000000791b */ /* 0x003fe20003800000 */
.L_x_3651:
[----:B------:R-:W-:Y:S01]  /*35920*/  MOV R13, R123 ;  /* 0x0000007b000d7202 */ /* 0x000fe20000000f00 */
[----:B------:R-:W-:-:S07]  /*35930*/  IMAD.MOV.U32 R126, RZ, RZ, R14 ;  /* 0x000000ffff7e7224 */ /* 0x000fce00078e000e */
[----:B------:R-:W-:Y:S05]  /*35940*/  WARPSYNC.COLLECTIVE R15, `(.L_x_3652) ;  /* 0x000000000f087348 */ /* 0x000fea0003c00000 */
[----:B------:R0:W1:Y:S02]  /*35950*/  SHFL.IDX P6, R14, R13, R12, R11 ;  /* 0x0000000c0d0e7389 */ /* 0x00006400000c000b */
[----:B01----:R-:W-:Y:S01]  /*35960*/  ENDCOLLECTIVE ;  /* 0x000000000000791b */ /* 0x003fe20003800000 */
.L_x_3652:
        /* <DEDUP_REMOVED lines=8> */
.L_x_3653:
[----:B------:R-:W-:Y:S02]  /*359f0*/  SEL R86, R119, R115, P0 ;  /* 0x0000007377567207 */ /* 0x000fe40000000000 */
[----:B------:R-:W-:Y:S01]  /*35a00*/  SEL R115, R115, R119, P0 ;  /* 0x0000007773737207 */ /* 0x000fe20000000000 */
[----:B------:R-:W-:Y:S02]  /*35a10*/  IMAD.MOV.U32 R13, RZ, RZ, R127 ;  /* 0x000000ffff0d7224 */ /* 0x000fe400078e007f */
[----:B------:R-:W-:-:S07]  /*35a20*/  IMAD.MOV.U32 R125, RZ, RZ, R14 ;  /* 0x000000ffff7d7224 */ /* 0x000fce00078e000e */
[----:B------:R-:W-:Y:S05]  /*35a30*/  WARPSYNC.COLLECTIVE R15, `(.L_x_3654) ;  /* 0x000000000f087348 */ /* 0x000fea0003c00000 */
[----:B------:R0:W1:Y:S02]  /*35a40*/  SHFL.IDX P6, R14, R13, R12, R11 ;  /* 0x0000000c0d0e7389 */ /* 0x00006400000c000b */
[----:B01----:R-:W-:Y:S01]  /*35a50*/  ENDCOLLECTIVE ;  /* 0x000000000000791b */ /* 0x003fe20003800000 */
.L_x_3654:
[----:B------:R-:W-:Y:S01]  /*35a60*/  IMAD.MOV.U32 R13, RZ, RZ, R134 ;  /* 0x000000ffff0d7224 */ /* 0x000fe200078e0086 */
[----:B------:R-:W-:Y:S01]  /*35a70*/  MOV R12, R2 ;  /* 0x00000002000c7202 */ /* 0x000fe20000000f00 */
[----:B------:R-:W-:-:S07]  /*35a80*/  IMAD.MOV.U32 R123, RZ, RZ, R14 ;  /* 0x000000ffff7b7224 */ /* 0x000fce00078e000e */
[----:B------:R-:W-:Y:S05]  /*35a90*/  WARPSYNC.COLLECTIVE R15, `(.L_x_3655) ;  /* 0x000000000f087348 */ /* 0x000fea0003c00000 */
[----:B------:R0:W1:Y:S02]  /*35aa0*/  SHFL.IDX P6, R14, R13, R12, R11 ;  /* 0x0000000c0d0e7389 */ /* 0x00006400000c000b */
[----:B01----:R-:W-:Y:S01]  /*35ab0*/  ENDCOLLECTIVE ;  /* 0x000000000000791b */ /* 0x003fe20003800000 */
.L_x_3655:
[----:B------:R-:W-:Y:S02]  /*35ac0*/  IMAD.MOV.U32 R13, RZ, RZ, R130 ;  /* 0x000000ffff0d7224 */ /* 0x000fe400078e0082 */
[----:B------:R-:W-:-:S07]  /*35ad0*/  IMAD.MOV.U32 R134, RZ, RZ, R14 ;  /* 0x000000ffff867224 */ /* 0x000fce00078e000e */
[----:B------:R-:W-:Y:S05]  /*35ae0*/  WARPSYNC.COLLECTIVE R15, `(.L_x_3656) ;  /* 0x000000000f087348 */ /* 0x000fea0003c00000 */
[----:B------:R0:W1:Y:S02]  /*35af0*/  SHFL.IDX P6, R14, R13, R12, R11 ;  /* 0x0000000c0d0e7389 */ /* 0x00006400000c000b */
[----:B01----:R-:W-:Y:S01]  /*35b00*/  ENDCOLLECTIVE ;  /* 0x000000000000791b */ /* 0x003fe20003800000 */
.L_x_3656:
        /* <DEDUP_REMOVED lines=8> */
.L_x_3657:
[----:B------:R-:W-:Y:S02]  /*35b90*/  SEL R90, R123, R127, P0 ;  /* 0x0000007f7b5a7207 */ /* 0x000fe40000000000 */
[----:B------:R-:W-:Y:S01]  /*35ba0*/  SEL R123, R127, R123, P0 ;  /* 0x0000007b7f7b7207 */ /* 0x000fe20000000000 */
[----:B------:R-:W-:Y:S02]  /*35bb0*/  IMAD.MOV.U32 R13, RZ, RZ, R133 ;  /* 0x000000ffff0d7224 */ /* 0x000fe400078e0085 */
[----:B------:R-:W-:-:S07]  /*35bc0*/  IMAD.MOV.U32 R131, RZ, RZ, R14 ;  /* 0x000000ffff837224 */ /* 0x000fce00078e000e */
[----:B------:R-:W-:Y:S05]  /*35bd0*/  WARPSYNC.COLLECTIVE R15, `(.L_x_3658) ;  /* 0x000000000f087348 */ /* 0x000fea0003c00000 */
[----:B------:R0:W1:Y:S02]  /*35be0*/  SHFL.IDX P6, R14, R13, R12, R11 ;  /* 0x0000000c0d0e7389 */ /* 0x00006400000c000b */
[----:B01----:R-:W-:Y:S01]  /*35bf0*/  ENDCOLLECTIVE ;  /* 0x000000000000791b */ /* 0x003fe20003800000 */
.L_x_3658:
[----:B------:R-:W-:Y:S02]  /*35c00*/  IMAD.MOV.U32 R13, RZ, RZ, R142 ;  /* 0x000000ffff0d7224 */ /* 0x000fe400078e008e */
[----:B------:R-:W-:Y:S01]  /*35c10*/  IMAD.MOV.U32 R12, RZ, RZ, R2 ;  /* 0x000000ffff0c7224 */ /* 0x000fe200078e0002 */
[----:B------:R-:W-:-:S07]  /*35c20*/  MOV R130, R14 ;  /* 0x0000000e00827202 */ /* 0x000fce0000000f00 */
[----:B------:R-:W-:Y:S05]  /*35c30*/  WARPSYNC.COLLECTIVE R15, `(.L_x_3659) ;  /* 0x000000000f087348 */ /* 0x000fea0003c00000 */
[----:B------:R0:W1:Y:S02]  /*35c40*/  SHFL.IDX P6, R14, R13, R12, R11 ;  /* 0x0000000c0d0e7389 */ /* 0x00006400000c000b */
[----:B01----:R-:W-:Y:S01]  /*35c50*/  ENDCOLLECTIVE ;  /* 0x000000000000791b */ /* 0x003fe20003800000 */
.L_x_3659:
[----:B------:R-:W-:Y:S02]  /*35c60*/  IMAD.MOV.U32 R13, RZ, RZ, R138 ;  /* 0x000000ffff0d7224 */ /* 0x000fe400078e008a */
[----:B------:R-:W-:-:S07]  /*35c70*/  IMAD.MOV.U32 R142, RZ, RZ, R14 ;  /* 0x000000ffff8e7224 */ /* 0x000fce00078e000e */
[----:B------:R-:W-:Y:S05]  /*35c80*/  WARPSYNC.COLLECTIVE R15, `(.L_x_3660) ;  /* 0x000000000f087348 */ /* 0x000fea0003c00000 */
[----:B------:R0:W1:Y:S02]  /*35c90*/  SHFL.IDX P6, R14, R13, R12, R11 ;  /* 0x0000000c0d0e7389 */ /* 0x00006400000c000b */
[----:B01----:R-:W-:Y:S01]  /*35ca0*/  ENDCOLLECTIVE ;  /* 0x000000000000791b */ /* 0x003fe20003800000 */
.L_x_3660:
        /* <DEDUP_REMOVED lines=8> */
.L_x_3661:
[----:B------:R-:W-:Y:S02]  /*35d30*/  SEL R96, R130, R129, P0 ;  /* 0x0000008182607207 */ /* 0x000fe40000000000 */
[----:B------:R-:W-:Y:S01]  /*35d40*/  SEL R129, R129, R130, P0 ;  /* 0x0000008281817207 */ /* 0x000fe20000000000 */
[----:B------:R-:W-:Y:S01]  /*35d50*/  IMAD.MOV.U32 R13, RZ, RZ, R208 ;  /* 0x000000ffff0d7224 */ /* 0x000fe200078e00d0 */
[----:B------:R-:W-:-:S07]  /*35d60*/  MOV R95, R14 ;  /* 0x0000000e005f7202 */ /* 0x000fce0000000f00 */
[----:B------:R-:W-:Y:S05]  /*35d70*/  WARPSYNC.COLLECTIVE R15, `(.L_x_3662) ;  /* 0x000000000f087348 */ /* 0x000fea0003c00000 */
[----:B------:R0:W1:Y:S02]  /*35d80*/  SHFL.IDX P6, R14, R13, R12, R11 ;  /* 0x0000000c0d0e7389 */ /* 0x00006400000c000b */
[----:B01----:R-:W-:Y:S01]  /*35d90*/  ENDCOLLECTIVE ;  /* 0x000000000000791b */ /* 0x003fe20003800000 */
.L_x_3662:
[----:B------:R-:W-:Y:S02]  /*35da0*/  IMAD.MOV.U32 R13, RZ, RZ, R150 ;  /* 0x000000ffff0d7224 */ /* 0x000fe400078e0096 */
[----:B------:R-:W-:Y:S02]  /*35db0*/  IMAD.MOV.U32 R12, RZ, RZ, R2 ;  /* 0x000000ffff0c7224 */ /* 0x000fe400078e0002 */
[----:B------:R-:W-:-:S07]  /*35dc0*/  IMAD.MOV.U32 R63, RZ, RZ, R14 ;  /* 0x000000ffff3f7224 */ /* 0x000fce00078e000e */
[----:B------:R-:W-:Y:S05]  /*35dd0*/  WARPSYNC.COLLECTIVE R15, `(.L_x_3663) ;  /* 0x000000000f087348 */ /* 0x000fea0003c00000 */
[----:B------:R0:W1:Y:S02]  /*35de0*/  SHFL.IDX P6, R14, R13, R12, R11 ;  /* 0x0000000c0d0e7389 */ /* 0x00006400000c000b */
[----:B01----:R-:W-:Y:S01]  /*35df0*/  ENDCOLLECTIVE ;  /* 0x000000000000791b */ /* 0x003fe20003800000 */
.L_x_3663:
[----:B------:R-:W-:Y:S02]  /*35e00*/  IMAD.MOV.U32 R13, RZ, RZ, R209 ;  /* 0x000000ffff0d7224 */ /* 0x000fe400078e00d1 */
[----:B------:R-:W-:-:S07]  /*35e10*/  IMAD.MOV.U32 R150, RZ, RZ, R14 ;  /* 0x000000ffff967224 */ /* 0x000fce00078e000e */
[----:B------:R-:W-:Y:S05]  /*35e20*/  WARPSYNC.COLLECTIVE R15, `(.L_x_3664) ;  /* 0x000000000f087348 */ /* 0x000fea0003c00000 */
[----:B------:R0:W1:Y:S02]  /*35e30*/  SHFL.IDX P6, R14, R13, R12, R11 ;  /* 0x0000000c0d0e7389 */ /* 0x00006400000c000b */
[----:B01----:R-:W-:Y:S01]  /*35e40*/  ENDCOLLECTIVE ;  /* 0x000000000000791b */ /* 0x003fe20003800000 */
.L_x_3664:
[----:B------:R-:W-:Y:S01]  /*35e50*/  MOV R11, RZ ;  /* 0x000000ff000b7202 */ /* 0x000fe20000000f00 */
[----:B------:R-:W-:Y:S01]  /*35e60*/  IMAD.MOV.U32 R0, RZ, RZ, R14 ;  /* 0x000000ffff007224 */ /* 0x000fe200078e000e */
[----:B------:R-:W-:Y:S06]  /*35e70*/  BRA `(.L_x_3665) ;  /* 0xfffffebc004c7947 */ /* 0x000fec000383ffff */
.L_x_3265:
[----:B------:R-:W-:Y:S02]  /*35e80*/  IMAD.MOV.U32 R13, RZ, RZ, R32 ;  /* 0x000000ffff0d7224 */ /* 0x000fe400078e0020 */
[----:B------:R-:W-:Y:S02]  /*35e90*/  IMAD.MOV.U32 R12, RZ, RZ, RZ ;  /* 0x000000ffff0c7224 */ /* 0x000fe400078e00ff */
[----:B------:R-:W-:Y:S02]  /*35ea0*/  IMAD.MOV.U32 R11, RZ, RZ, 0x181f ;  /* 0x0000181fff0b7424 */ /* 0x000fe400078e00ff */
[----:B------:R-:W-:-:S07]  /*35eb0*/  IMAD.MOV.U32 R15, RZ, RZ, -0x1 ;  /* 0xffffffffff0f7424 */ /* 0x000fce00078e00ff */
[----:B-----5:R-:W-:Y:S05]  /*35ec0*/  WARPSYNC.COLLECTIVE R15, `(.L_x_3666) ;  /* 0x000000000f087348 */ /* 0x020fea0003c00000 */
[----:B------:R0:W1:Y:S02]  /*35ed0*/  SHFL.IDX P6, R14, R13, R12, R11 ;  /* 0x0000000c0d0e7389 */ /* 0x00006400000c000b */
[----:B01---5:R-:W-:Y:S01]  /*35ee0*/  ENDCOLLECTIVE ;  /* 0x000000000000791b */ /* 0x023fe20003800000 */
.L_x_3666:
[----:B------:R-:W-:Y:S02]  /*35ef0*/  IMAD.MOV.U32 R13, RZ, RZ, R21 ;  /* 0x000000ffff0d7224 */ /* 0x000fe400078e0015 */
[----:B------:R-:W-:-:S07]  /*35f00*/  IMAD.MOV.U32 R20, RZ, RZ, R14 ;  /* 0x000000ffff147224 */ /* 0x000fce00078e000e */
[----:B------:R-:W-:Y:S05]  /*35f10*/  WARPSYNC.COLLECTIVE R15, `(.L_x_3667) ;  /* 0x000000000f087348 */ /* 0x000fea0003c00000 */
[----:B------:R0:W1:Y:S02]  /*35f20*/  SHFL.IDX P6, R14, R13, R12, R11 ;  /* 0x0000000c0d0e7389 */ /* 0x00006400000c000b */
[----:B01----:R-:W-:Y:S01]  /*35f30*/  ENDCOLLECTIVE ;  /* 0x000000000000791b */ /* 0x003fe20003800000 */
.L_x_3667:
[----:B------:R-:W-:Y:S05]  /*35f40*/  BRA `(.L_x_3668) ;  /* 0xfffffed000607947 */ /* 0x000fea000383ffff */
.L_x_3268:
[----:B------:R-:W-:Y:S01]  /*35f50*/  BSSY B1, `(.L_x_3669) ;  /* 0x0000008000017945 */ /* 0x000fe20003800000 */
[----:B-1----:R-:W-:Y:S01]  /*35f60*/  IMAD.MOV.U32 R13, RZ, RZ, R32 ;  /* 0x000000ffff0d7224 */ /* 0x002fe200078e0020 */
[----:B------:R-:W-:Y:S01]  /*35f70*/  MOV R12, 0x1 ;  /* 0x00000001000c7802 */ /* 0x000fe20000000f00 */
[----:B------:R-:W-:Y:S02]  /*35f80*/  IMAD.MOV.U32 R11, RZ, RZ, 0x181f ;  /* 0x0000181fff0b7424 */ /* 0x000fe400078e00ff */
[----:B------:R-:W-:-:S07]  /*35f90*/  IMAD.MOV.U32 R15, RZ, RZ, -0x1 ;  /* 0xffffffffff0f7424 */ /* 0x000fce00078e00ff */
[----:B0-2--5:R-:W-:Y:S05]  /*35fa0*/  WARPSYNC.COLLECTIVE R15, `(.L_x_3670) ;  /* 0x000000000f087348 */ /* 0x025fea0003c00000 */
[----:B--2---:R1:W2:Y:S02]  /*35fb0*/  SHFL.IDX P6, R14, R13, R12, R11 ;  /* 0x0000000c0d0e7389 */ /* 0x0042a400000c000b */
[----:B012--5:R-:W-:Y:S01]  /*35fc0*/  ENDCOLLECTIVE ;  /* 0x000000000000791b */ /* 0x027fe20003800000 */
.L_x_3670:
[----:B------:R-:W-:Y:S05]  /*35fd0*/  BSYNC B1 ;  /* 0x0000000000017941 */ /* 0x000fea0003800000 */
.L_x_3669:
        /* <DEDUP_REMOVED lines=8> */
.L_x_3671:
[----:B------:R-:W-:Y:S05]  /*36060*/  BRA `(.L_x_3672) ;  /* 0xfffffed000907947 */ /* 0x000fea000383ffff */
.L_x_3271:
[----:B------:R-:W-:Y:S01]  /*36070*/  BSSY B1, `(.L_x_3673) ;  /* 0x0000008000017945 */ /* 0x000fe20003800000 */
[----:B------:R-:W-:Y:S01]  /*36080*/  MOV R13, R32 ;  /* 0x00000020000d7202 */ /* 0x000fe20000000f00 */
[----:B------:R-:W-:Y:S02]  /*36090*/  IMAD.MOV.U32 R12, RZ, RZ, 0x2 ;  /* 0x00000002ff0c7424 */ /* 0x000fe400078e00ff */
[----:B------:R-:W-:Y:S02]  /*360a0*/  IMAD.MOV.U32 R11, RZ, RZ, 0x181f ;  /* 0x0000181fff0b7424 */ /* 0x000fe400078e00ff */
[----:B------:R-:W-:-:S07]  /*360b0*/  IMAD.MOV.U32 R15, RZ, RZ, -0x1 ;  /* 0xffffffffff0f7424 */ /* 0x000fce00078e00ff */
[----:B0123-5:R-:W-:Y:S05]  /*360c0*/  WARPSYNC.COLLECTIVE R15, `(.L_x_3674) ;  /* 0x000000000f087348 */ /* 0x02ffea0003c00000 */
[----:B--2---:R2:W4:Y:S02]  /*360d0*/  SHFL.IDX P6, R14, R13, R12, R11 ;  /* 0x0000000c0d0e7389 */ /* 0x00452400000c000b */
[----:B012345:R-:W-:Y:S01]  /*360e0*/  ENDCOLLECTIVE ;  /* 0x000000000000791b */ /* 0x03ffe20003800000 */
.L_x_3674:
[----:B------:R-:W-:Y:S05]  /*360f0*/  BSYNC B1 ;  /* 0x0000000000017941 */ /* 0x000fea0003800000 */
.L_x_3673:
        /* <DEDUP_REMOVED lines=8> */
.L_x_3675:
[----:B------:R-:W-:Y:S05]  /*36180*/  BRA `(.L_x_3676) ;  /* 0xfffffed000c47947 */ /* 0x000fea000383ffff */
.L_x_3274:
[----:B------:R-:W-:Y:S01]  /*36190*/  BSSY B1, `(.L_x_3677) ;  /* 0x0000008000017945 */ /* 0x000fe20003800000 */
[----:B------:R-:W-:Y:S02]  /*361a0*/  IMAD.MOV.U32 R13, RZ, RZ, R32 ;  /* 0x000000ffff0d7224 */ /* 0x000fe400078e0020 */
[----:B------:R-:W-:Y:S02]  /*361b0*/  IMAD.MOV.U32 R12, RZ, RZ, 0x3 ;  /* 0x00000003ff0c7424 */ /* 0x000fe400078e00ff */
[----:B------:R-:W-:Y:S02]  /*361c0*/  IMAD.MOV.U32 R11, RZ, RZ, 0x181f ;  /* 0x0000181fff0b7424 */ /* 0x000fe400078e00ff */
[----:B------:R-:W-:-:S07]  /*361d0*/  IMAD.MOV.U32 R15, RZ, RZ, -0x1 ;  /* 0xffffffffff0f7424 */ /* 0x000fce00078e00ff */
[----:B012345:R-:W-:Y:S05]  /*361e0*/  WARPSYNC.COLLECTIVE R15, `(.L_x_3678) ;  /* 0x000000000f087348 */ /* 0x03ffea0003c00000 */
[----:B----4-:R4:W0:Y:S02]  /*361f0*/  SHFL.IDX P6, R14, R13, R12, R11 ;  /* 0x0000000c0d0e7389 */ /* 0x01082400000c000b */
[----:B012345:R-:W-:Y:S01]  /*36200*/  ENDCOLLECTIVE ;  /* 0x000000000000791b */ /* 0x03ffe20003800000 */
.L_x_3678:
[----:B------:R-:W-:Y:S05]  /*36210*/  BSYNC B1 ;  /* 0x0000000000017941 */ /* 0x000fea0003800000 */
.L_x_3677:
        /* <DEDUP_REMOVED lines=8> */
.L_x_3679:
[----:B------:R-:W-:Y:S05]  /*362a0*/  BRA `(.L_x_3680) ;  /* 0xfffffed000f87947 */ /* 0x000fea000383ffff */
.L_x_3276:
[----:B------:R-:W-:Y:S02]  /*362b0*/  IMAD.MOV.U32 R13, RZ, RZ, R41 ;  /* 0x000000ffff0d7224 */ /* 0x000fe400078e0029 */
[----:B------:R-:W-:Y:S02]  /*362c0*/  IMAD.MOV.U32 R12, RZ, RZ, RZ ;  /* 0x000000ffff0c7224 */ /* 0x000fe400078e00ff */
[----:B------:R-:W-:Y:S02]  /*362d0*/  IMAD.MOV.U32 R11, RZ, RZ, 0x1c1f ;  /* 0x00001c1fff0b7424 */ /* 0x000fe400078e00ff */
[----:B------:R-:W-:-:S07]  /*362e0*/  IMAD.MOV.U32 R15, RZ, RZ, -0x1 ;  /* 0xffffffffff0f7424 */ /* 0x000fce00078e00ff */
[----:B------:R-:W-:Y:S05]  /*362f0*/  WARPSYNC.COLLECTIVE R15, `(.L_x_3681) ;  /* 0x000000000f087348 */ /* 0x000fea0003c00000 */
[----:B------:R0:W1:Y:S02]  /*36300*/  SHFL.IDX P6, R14, R13, R12, R11 ;  /* 0x0000000c0d0e7389 */ /* 0x00006400000c000b */
[----:B01----:R-:W-:Y:S01]  /*36310*/  ENDCOLLECTIVE ;  /* 0x000000000000791b */ /* 0x003fe20003800000 */
.L_x_3681:
[----:B------:R-:W-:Y:S02]  /*36320*/  IMAD.MOV.U32 R13, RZ, RZ, R40 ;  /* 0x000000ffff0d7224 */ /* 0x000fe400078e0028 */
[----:B------:R-:W-:-:S07]  /*36330*/  IMAD.MOV.U32 R42, RZ, RZ, R14 ;  /* 0x000000ffff2a7224 */ /* 0x000fce00078e000e */
[----:B------:R-:W-:Y:S05]  /*36340*/  WARPSYNC.COLLECTIVE R15, `(.L_x_3682) ;  /* 0x000000000f087348 */ /* 0x000fea0003c00000 */
[----:B------:R0:W1:Y:S02]  /*36350*/  SHFL.IDX P6, R14, R13, R12, R11 ;  /* 0x0000000c0d0e7389 */ /* 0x00006400000c000b */
[----:B01----:R-:W-:Y:S01]  /*36360*/  ENDCOLLECTIVE ;  /* 0x000000000000791b */ /* 0x003fe20003800000 */
.L_x_3682:
[----:B------:R-:W-:Y:S01]  /*36370*/  MOV R11, R14 ;  /* 0x0000000e000b7202 */ /* 0x000fe20000000f00 */
[----:B------:R-:W-:Y:S06]  /*36380*/  BRA `(.L_x_3683) ;  /* 0xfffffed400e47947 */ /* 0x000fec000383ffff */
.L_x_3279:
[----:B------:R-:W-:Y:S01]  /*36390*/  BSSY B1, `(.L_x_3684) ;  /* 0x0000008000017945 */ /* 0x000fe20003800000 */
[----:B------:R-:W-:Y:S02]  /*363a0*/  IMAD.MOV.U32 R13, RZ, RZ, R41 ;  /* 0x000000ffff0d7224 */ /* 0x000fe400078e0029 */
[----:B------:R-:W-:Y:S02]  /*363b0*/  IMAD.MOV.U32 R12, RZ, RZ, 0x1 ;  /* 0x00000001ff0c7424 */ /* 0x000fe400078e00ff */
[----:B--2---:R-:W-:Y:S02]  /*363c0*/  IMAD.MOV.U32 R11, RZ, RZ, 0x1c1f ;  /* 0x00001c1fff0b7424 */ /* 0x004fe400078e00ff */
[----:B------:R-:W-:-:S07]  /*363d0*/  IMAD.MOV.U32 R15, RZ, RZ, -0x1 ;  /* 0xffffffffff0f7424 */ /* 0x000fce00078e00ff */
[----:B01-3--:R-:W-:Y:S05]  /*363e0*/  WARPSYNC.COLLECTIVE R15, `(.L_x_3685) ;  /* 0x000000000f087348 */ /* 0x00bfea0003c00000 */
[----:B------:R2:W4:Y:S02]  /*363f0*/  SHFL.IDX P6, R14, R13, R12, R11 ;  /* 0x0000000c0d0e7389 */ /* 0x00052400000c000b */
[----:B01234-:R-:W-:Y:S01]  /*36400*/  ENDCOLLECTIVE ;  /* 0x000000000000791b */ /* 0x01ffe20003800000 */
.L_x_3685:
[----:B------:R-:W-:Y:S05]  /*36410*/  BSYNC B1 ;  /* 0x0000000000017941 */ /* 0x000fea0003800000 */
.L_x_3684:
        /* <DEDUP_REMOVED lines=8> */
.L_x_3686:
[----:B------:R-:W-:Y:S01]  /*364a0*/  IMAD.MOV.U32 R40, RZ, RZ, R14 ;  /* 0x000000ffff287224 */ /* 0x000fe200078e000e */
[----:B------:R-:W-:Y:S06]  /*364b0*/  BRA `(.L_x_3687) ;  /* 0xfffffee400a47947 */ /* 0x000fec000383ffff */
.L_x_3283:
[----:B------:R-:W-:Y:S02]  /*364c0*/  IMAD.MOV.U32 R13, RZ, RZ, R3 ;  /* 0x000000ffff0d7224 */ /* 0x000fe400078e0003 */
[----:B------:R-:W-:Y:S02]  /*364d0*/  IMAD.MOV.U32 R12, RZ, RZ, RZ ;  /* 0x000000ffff0c7224 */ /* 0x000fe400078e00ff */
[----:B------:R-:W-:Y:S02]  /*364e0*/  IMAD.MOV.U32 R11, RZ, RZ, 0x181f ;  /* 0x0000181fff0b7424 */ /* 0x000fe400078e00ff */
[----:B------:R-:W-:-:S07]  /*364f0*/  IMAD.MOV.U32 R15, RZ, RZ, -0x1 ;  /* 0xffffffffff0f7424 */ /* 0x000fce00078e00ff */
[----:B------:R-:W-:Y:S05]  /*36500*/  WARPSYNC.COLLECTIVE R15, `(.L_x_3688) ;  /* 0x000000000f087348 */ /* 0x000fea0003c00000 */
[----:B------:R0:W1:Y:S02]  /*36510*/  SHFL.IDX P6, R14, R13, R12, R11 ;  /* 0x0000000c0d0e7389 */ /* 0x00006400000c000b */
[----:B01----:R-:W-:Y:S01]  /*36520*/  ENDCOLLECTIVE ;  /* 0x000000000000791b */ /* 0x003fe20003800000 */
.L_x_3688:
[----:B------:R-:W-:Y:S01]  /*36530*/  MOV R13, R2 ;  /* 0x00000002000d7202 */ /* 0x000fe20000000f00 */
[----:B------:R-:W-:-:S07]  /*36540*/  IMAD.MOV.U32 R0, RZ, RZ, R14 ;  /* 0x000000ffff007224 */ /* 0x000fce00078e000e */
[----:B------:R-:W-:Y:S05]  /*36550*/  WARPSYNC.COLLECTIVE R15, `(.L_x_3689) ;  /* 0x000000000f087348 */ /* 0x000fea0003c00000 */
[----:B------:R0:W1:Y:S02]  /*36560*/  SHFL.IDX P6, R14, R13, R12, R11 ;  /* 0x0000000c0d0e7389 */ /* 0x00006400000c000b */
[----:B01----:R-:W-:Y:S01]  /*36570*/  ENDCOLLECTIVE ;  /* 0x000000000000791b */ /* 0x003fe20003800000 */
.L_x_3689:
[----:B------:R-:W-:Y:S05]  /*36580*/  BRA `(.L_x_3690) ;  /* 0xffffff04008c7947 */ /* 0x000fea000383ffff */
.L_x_3286:
[----:B------:R-:W-:Y:S01]  /*36590*/  BSSY B1, `(.L_x_3691) ;  /* 0x0000008000017945 */ /* 0x000fe20003800000 */
[----:B------:R-:W-:Y:S02]  /*365a0*/  IMAD.MOV.U32 R13, RZ, RZ, R3 ;  /* 0x000000ffff0d7224 */ /* 0x000fe400078e0003 */
[----:B------:R-:W-:Y:S02]  /*365b0*/  IMAD.MOV.U32 R12, RZ, RZ, 0x1 ;  /* 0x00000001ff0c7424 */ /* 0x000fe400078e00ff */
[----:B------:R-:W-:Y:S02]  /*365c0*/  IMAD.MOV.U32 R11, RZ, RZ, 0x181f ;  /* 0x0000181fff0b7424 */ /* 0x000fe400078e00ff */
[----:B-1----:R-:W-:-:S07]  /*365d0*/  IMAD.MOV.U32 R15, RZ, RZ, -0x1 ;  /* 0xffffffffff0f7424 */ /* 0x002fce00078e00ff */
[----:B0-2---:R-:W-:Y:S05]  /*365e0*/  WARPSYNC.COLLECTIVE R15, `(.L_x_3692) ;  /* 0x000000000f087348 */ /* 0x005fea0003c00000 */
[----:B--2---:R1:W2:Y:S02]  /*365f0*/  SHFL.IDX P6, R14, R13, R12, R11 ;  /* 0x0000000c0d0e7389 */ /* 0x0042a400000c000b */
[----:B012---:R-:W-:Y:S01]  /*36600*/  ENDCOLLECTIVE ;  /* 0x000000000000791b */ /* 0x007fe20003800000 */
.L_x_3692:
[----:B------:R-:W-:Y:S05]  /*36610*/  BSYNC B1 ;  /* 0x0000000000017941 */ /* 0x000fea0003800000 */
.L_x_3691:
        /* <DEDUP_REMOVED lines=8> */
.L_x_3693:
[----:B------:R-:W-:Y:S05]  /*366a0*/  BRA `(.L_x_3694) ;  /* 0xffffff0400c07947 */ /* 0x000fea000383ffff */
.L_x_3289:
[----:B------:R-:W-:Y:S01]  /*366b0*/  BSSY B1, `(.L_x_3695) ;  /* 0x0000008000017945 */ /* 0x000fe20003800000 */
[----:B------:R-:W-:Y:S02]  /*366c0*/  IMAD.MOV.U32 R13, RZ, RZ, R3 ;  /* 0x000000ffff0d7224 */ /* 0x000fe400078e0003 */
[----:B------:R-:W-:Y:S02]  /*366d0*/  IMAD.MOV.U32 R12, RZ, RZ, 0x2 ;  /* 0x00000002ff0c7424 */ /* 0x000fe400078e00ff */
[----:B------:R-:W-:Y:S02]  /*366e0*/  IMAD.MOV.U32 R11, RZ, RZ, 0x181f ;  /* 0x0000181fff0b7424 */ /* 0x000fe400078e00ff */
[----:B--2---:R-:W-:-:S07]  /*366f0*/  IMAD.MOV.U32 R15, RZ, RZ, -0x1 ;  /* 0xffffffffff0f7424 */ /* 0x004fce00078e00ff */
[----:B01-3--:R-:W-:Y:S05]  /*36700*/  WARPSYNC.COLLECTIVE R15, `(.L_x_3696) ;  /* 0x000000000f087348 */ /* 0x00bfea0003c00000 */
[----:B------:R2:W4:Y:S02]  /*36710*/  SHFL.IDX P6, R14, R13, R12, R11 ;  /* 0x0000000c0d0e7389 */ /* 0x00052400000c000b */
[----:B01234-:R-:W-:Y:S01]  /*36720*/  ENDCOLLECTIVE ;  /* 0x000000000000791b */ /* 0x01ffe20003800000 */
.L_x_3696:
[----:B------:R-:W-:Y:S05]  /*36730*/  BSYNC B1 ;  /* 0x0000000000017941 */ /* 0x000fea0003800000 */
.L_x_3695:
        /* <DEDUP_REMOVED lines=8> */
.L_x_3697:
[----:B------:R-:W-:Y:S05]  /*367c0*/  BRA `(.L_x_3698) ;  /* 0xffffff0400f47947 */ /* 0x000fea000383ffff */
.L_x_3292:
[----:B------:R-:W-:Y:S01]  /*367d0*/  BSSY B1, `(.L_x_3699) ;  /* 0x0000008000017945 */ /* 0x000fe20003800000 */
[----:B------:R-:W-:Y:S02]  /*367e0*/  IMAD.MOV.U32 R13, RZ, RZ, R3 ;  /* 0x000000ffff0d7224 */ /* 0x000fe400078e0003 */
[----:B------:R-:W-:Y:S02]  /*367f0*/  IMAD.MOV.U32 R12, RZ, RZ, 0x3 ;  /* 0x00000003ff0c7424 */ /* 0x000fe400078e00ff */
[----:B------:R-:W-:Y:S02]  /*36800*/  IMAD.MOV.U32 R11, RZ, RZ, 0x181f ;  /* 0x0000181fff0b7424 */ /* 0x000fe400078e00ff */
[----:B--2---:R-:W-:-:S07]  /*36810*/  IMAD.MOV.U32 R15, RZ, RZ, -0x1 ;  /* 0xffffffffff0f7424 */ /* 0x004fce00078e00ff */
[----:B01-34-:R-:W-:Y:S05]  /*36820*/  WARPSYNC.COLLECTIVE R15, `(.L_x_3700) ;  /* 0x000000000f087348 */ /* 0x01bfea0003c00000 */
[----:B------:R2:W0:Y:S02]  /*36830*/  SHFL.IDX P6, R14, R13, R12, R11 ;  /* 0x0000000c0d0e7389 */ /* 0x00042400000c000b */
[----:B01234-:R-:W-:Y:S01]  /*36840*/  ENDCOLLECTIVE ;  /* 0x000000000000791b */ /* 0x01ffe20003800000 */
.L_x_3700:
[----:B------:R-:W-:Y:S05]  /*36850*/  BSYNC B1 ;  /* 0x0000000000017941 */ /* 0x000fea0003800000 */
.L_x_3699:
        /* <DEDUP_REMOVED lines=8> */
.L_x_3701:
[----:B------:R-:W-:Y:S05]  /*368e0*/  BRA `(.L_x_3702) ;  /* 0xffffff0800287947 */ /* 0x000fea000383ffff */
.L_x_3310:
        /* <DEDUP_REMOVED lines=11> */
.L_x_3704:
[----:B------:R-:W-:Y:S05]  /*369a0*/  BSYNC B1 ;  /* 0x0000000000017941 */ /* 0x000fea0003800000 */
.L_x_3703:
[----:B------:R-:W-:Y:S05]  /*369b0*/  BRA `(.L_x_3705) ;  /* 0xffffff24009c7947 */ /* 0x000fea000383ffff */
.L_x_3312:
[----:B------:R-:W-:Y:S01]  /*369c0*/  BSSY B1, `(.L_x_3706) ;  /* 0x0000006000017945 */ /* 0x000fe20003800000 */
[----:B------:R-:W-:-:S07]  /*369d0*/  MOV R15, 0xffffffff ;  /* 0xffffffff000f7802 */ /* 0x000fce0000000f00 */
[----:B012---:R-:W-:Y:S05]  /*369e0*/  WARPSYNC.COLLECTIVE R15, `(.L_x_3707) ;  /* 0x000000000f0c7348 */ /* 0x007fea0003c00000 */
[----:B------:R-:W-:Y:S02]  /*369f0*/  ELECT P6, UR62, PT ;  /* 0x00000000003e782f */ /* 0x000fe400038c0000 */
[----:B------:R-:W-:Y:S01]  /*36a00*/  MOV R14, UR62 ;  /* 0x0000003e000e7c02 */ /* 0x000fe20008000f00 */
[----:B012---:R-:W-:Y:S10]  /*36a10*/  ENDCOLLECTIVE ;  /* 0x000000000000791b */ /* 0x007ff40003800000 */
.L_x_3707:
[----:B------:R-:W-:Y:S05]  /*36a20*/  BSYNC B1 ;  /* 0x0000000000017941 */ /* 0x000fea0003800000 */
.L_x_3706:
[----:B------:R-:W-:Y:S05]  /*36a30*/  BRA `(.L_x_3311) ;  /* 0xffffff2400947947 */ /* 0x000fea000383ffff */
.L_x_3314:
[----:B--2---:R2:W3:Y:S02]  /*36a40*/  SYNCS.PHASECHK.TRANS64.TRYWAIT P0, [R22+URZ+0x38820], R6 ;  /* 0x03882006160075a7 */ /* 0x0044e4000800017f */
[----:B---3--:R-:W-:Y:S05]  /*36a50*/  @!P0 NANOSLEEP.SYNCS 0x989680 ;  /* 0x009896800000895d */ /* 0x008fea0003900000 */
[----:B------:R-:W3:Y:S02]  /*36a60*/  @!P0 SYNCS.PHASECHK.TRANS64 P0, [R22+URZ+0x38820], R6 ;  /* 0x03882006160085a7 */ /* 0x000ee4000800007f */
[----:B---3--:R-:W-:Y:S05]  /*36a70*/  @!P0 BRA `(.L_x_3314) ;  /* 0xfffffffc00f08947 */ /* 0x008fea000383ffff */
[----:B------:R-:W-:Y:S05]  /*36a80*/  BRA `(.L_x_3708) ;  /* 0xffffff2400a47947 */ /* 0x000fea000383ffff */
.L_x_3318:
[----:B0-----:R0:W1:Y:S02]  /*36a90*/  SYNCS.PHASECHK.TRANS64.TRYWAIT P0, [R10+URZ+0x388a0], R9 ;  /* 0x0388a0090a0075a7 */ /* 0x001064000800017f */
[----:B-1----:R-:W-:Y:S05]  /*36aa0*/  @!P0 NANOSLEEP.SYNCS 0x989680 ;  /* 0x009896800000895d */ /* 0x002fea0003900000 */
[----:B------:R-:W1:Y:S02]  /*36ab0*/  @!P0 SYNCS.PHASECHK.TRANS64 P0, [R10+URZ+0x388a0], R9 ;  /* 0x0388a0090a0085a7 */ /* 0x000e64000800007f */
[----:B-1----:R-:W-:Y:S05]  /*36ac0*/  @!P0 BRA `(.L_x_3318) ;  /* 0xfffffffc00f08947 */ /* 0x002fea000383ffff */
[----:B------:R-:W-:Y:S05]  /*36ad0*/  BRA `(.L_x_3709) ;  /* 0xffffff2400bc7947 */ /* 0x000fea000383ffff */
.L_x_3324:
[----:B-1----:R1:W2:Y:S02]  /*36ae0*/  SYNCS.PHASECHK.TRANS64.TRYWAIT P0, [R10+URZ+0x388c0], R9 ;  /* 0x0388c0090a0075a7 */ /* 0x0022a4000800017f */
[----:B--2---:R-:W-:Y:S05]  /*36af0*/  @!P0 NANOSLEEP.SYNCS 0x989680 ;  /* 0x009896800000895d */ /* 0x004fea0003900000 */
[----:B------:R-:W2:Y:S02]  /*36b00*/  @!P0 SYNCS.PHASECHK.TRANS64 P0, [R10+URZ+0x388c0], R9 ;  /* 0x0388c0090a0085a7 */ /* 0x000ea4000800007f */
[----:B--2---:R-:W-:Y:S05]  /*36b10*/  @!P0 BRA `(.L_x_3324) ;  /* 0xfffffffc00f08947 */ /* 0x004fea000383ffff */
[----:B------:R-:W-:Y:S05]  /*36b20*/  BRA `(.L_x_3710) ;  /* 0xffffff2800787947 */ /* 0x000fea000383ffff */
.L_x_3332:
[----:B0-----:R0:W1:Y:S02]  /*36b30*/  SYNCS.PHASECHK.TRANS64.TRYWAIT P1, [R9+URZ+0x388a0], R8 ;  /* 0x0388a008090075a7 */ /* 0x001064000802017f */
[----:B-1----:R-:W-:Y:S05]  /*36b40*/  @!P1 NANOSLEEP.SYNCS 0x989680 ;  /* 0x009896800000995d */ /* 0x002fea0003900000 */
[----:B------:R-:W1:Y:S02]  /*36b50*/  @!P1 SYNCS.PHASECHK.TRANS64 P1, [R9+URZ+0x388a0], R8 ;  /* 0x0388a008090095a7 */ /* 0x000e64000802007f */
[----:B-1----:R-:W-:Y:S05]  /*36b60*/  @!P1 BRA `(.L_x_3332) ;  /* 0xfffffffc00f09947 */ /* 0x002fea000383ffff */
[----:B------:R-:W-:Y:S05]  /*36b70*/  BRA `(.L_x_3711) ;  /* 0xffffff2c00707947 */ /* 0x000fea000383ffff */
.L_x_3338:
[----:B-1----:R1:W2:Y:S02]  /*36b80*/  SYNCS.PHASECHK.TRANS64.TRYWAIT P1, [R9+URZ+0x388c0], R8 ;  /* 0x0388c008090075a7 */ /* 0x0022a4000802017f */
[----:B--2---:R-:W-:Y:S05]  /*36b90*/  @!P1 NANOSLEEP.SYNCS 0x989680 ;  /* 0x009896800000995d */ /* 0x004fea0003900000 */
[----:B------:R-:W2:Y:S02]  /*36ba0*/  @!P1 SYNCS.PHASECHK.TRANS64 P1, [R9+URZ+0x388c0], R8 ;  /* 0x0388c008090095a7 */ /* 0x000ea4000802007f */
[----:B--2---:R-:W-:Y:S05]  /*36bb0*/  @!P1 BRA `(.L_x_3338) ;  /* 0xfffffffc00f09947 */ /* 0x004fea000383ffff */
[----:B------:R-:W-:Y:S05]  /*36bc0*/  BRA `(.L_x_3712) ;  /* 0xffffff3000287947 */ /* 0x000fea000383ffff */
.L_x_3356:
        /* <DEDUP_REMOVED lines=8> */
[----:B-1---5:R-:W-:Y:S05]  /*36c50*/  WARPSYNC.COLLECTIVE R15, `(.L_x_3714) ;  /* 0x000000000f087348 */ /* 0x022fea0003c00000 */
[----:B------:R0:W2:Y:S02]  /*36c60*/  SHFL.IDX P6, R14, R13, R12, R11 ;  /* 0x0000000c0d0e7389 */ /* 0x0000a400000c000b */
[----:B012--5:R-:W-:Y:S01]  /*36c70*/  ENDCOLLECTIVE ;  /* 0x000000000000791b */ /* 0x027fe20003800000 */
.L_x_3714:
[----:B------:R-:W-:Y:S05]  /*36c80*/  BSYNC B0 ;  /* 0x0000000000007941 */ /* 0x000fea0003800000 */
.L_x_3713:
[----:B------:R-:W-:Y:S05]  /*36c90*/  BRA `(.L_x_3715) ;  /* 0xffffff4000147947 */ /* 0x000fea000383ffff */
.L_x_3359:
[----:B0-----:R0:W2:Y:S02]  /*36ca0*/  SYNCS.PHASECHK.TRANS64.TRYWAIT P0, [R6+URZ+0x38880], R20 ;  /* 0x03888014060075a7 */ /* 0x0010a4000800017f */
[----:B--2---:R-:W-:Y:S05]  /*36cb0*/  @!P0 NANOSLEEP.SYNCS 0x989680 ;  /* 0x009896800000895d */ /* 0x004fea0003900000 */
[----:B------:R-:W2:Y:S02]  /*36cc0*/  @!P0 SYNCS.PHASECHK.TRANS64 P0, [R6+URZ+0x38880], R20 ;  /* 0x03888014060085a7 */ /* 0x000ea4000800007f */
[----:B--2---:R-:W-:Y:S05]  /*36cd0*/  @!P0 BRA `(.L_x_3359) ;  /* 0xfffffffc00f08947 */ /* 0x004fea000383ffff */
[----:B------:R-:W-:Y:S05]  /*36ce0*/  BRA `(.L_x_3716) ;  /* 0xffffff4000307947 */ /* 0x000fea000383ffff */
.L_x_3360:
[----:B------:R-:W-:Y:S01]  /*36cf0*/  BSSY B0, `(.L_x_3717) ;  /* 0x0000008000007945 */ /* 0x000fe20003800000 */
[----:B------:R-:W-:Y:S01]  /*36d00*/  IMAD.MOV.U32 R13, RZ, RZ, R8 ;  /* 0x000000ffff0d7224 */ /* 0x000fe200078e0008 */
[----:B------:R-:W-:Y:S01]  /*36d10*/  MOV R15, 0xffffffff ;  /* 0xffffffff000f7802 */ /* 0x000fe20000000f00 */
[----:B------:R-:W-:Y:S02]  /*36d20*/  IMAD.MOV.U32 R12, RZ, RZ, RZ ;  /* 0x000000ffff0c7224 */ /* 0x000fe400078e00ff */
[----:B------:R-:W-:-:S07]  /*36d30*/  IMAD.MOV.U32 R11, RZ, RZ, 0x181f ;  /* 0x0000181fff0b7424 */ /* 0x000fce00078e00ff */
[----:B0-----:R-:W-:Y:S05]  /*36d40*/  WARPSYNC.COLLECTIVE R15, `(.L_x_3718) ;  /* 0x000000000f087348 */ /* 0x001fea0003c00000 */
[----:B------:R1:W2:Y:S02]  /*36d50*/  SHFL.IDX P6, R14, R13, R12, R11 ;  /* 0x0000000c0d0e7389 */ /* 0x0002a400000c000b */
[----:B012---:R-:W-:Y:S01]  /*36d60*/  ENDCOLLECTIVE ;  /* 0x000000000000791b */ /* 0x007fe20003800000 */
.L_x_3718:
[----:B------:R-:W-:Y:S05]  /*36d70*/  BSYNC B0 ;  /* 0x0000000000007941 */ /* 0x000fea0003800000 */
.L_x_3717:
[----:B------:R-:W-:Y:S01]  /*36d80*/  IMAD.MOV.U32 R13, RZ, RZ, R7 ;  /* 0x000000ffff0d7224 */ /* 0x000fe200078e0007 */
[----:B------:R-:W0:Y:S01]  /*36d90*/  LDC R25, c[0x0][0x2f4] ;  /* 0x0000bd00ff197b82 */ /* 0x000e220000000800 */
[----:B------:R-:W-:Y:S01]  /*36da0*/  IMAD.MOV.U32 R12, RZ, RZ, RZ ;  /* 0x000000ffff0c7224 */ /* 0x000fe200078e00ff */
[----:B------:R-:W-:Y:S01]  /*36db0*/  LOP3.LUT R21, R31, 0x80, RZ, 0xfc, !PT ;  /* 0x000000801f157812 */ /* 0x000fe200078efcff */
[----:B------:R-:W-:Y:S01]  /*36dc0*/  IMAD.MOV.U32 R11, RZ, RZ, 0x181f ;  /* 0x0000181fff0b7424 */ /* 0x000fe200078e00ff */
[----:B------:R-:W-:Y:S01]  /*36dd0*/  IADD3 R5, R22, R5, RZ ;  /* 0x0000000516057210 */ /* 0x000fe20007ffe0ff */
[----:B------:R-:W-:Y:S01]  /*36de0*/  IMAD.MOV.U32 R15, RZ, RZ, -0x1 ;  /* 0xffffffffff0f7424 */ /* 0x000fe200078e00ff */
[----:B------:R-:W-:Y:S01]  /*36df0*/  ISETP.GE.AND P3, PT, R27, 0x11, PT ;  /* 0x000000111b00780c */ /* 0x000fe20003f66270 */
[----:B------:R-:W-:Y:S01]  /*36e00*/  IMAD.MOV.U32 R3, RZ, RZ, R14 ;  /* 0x000000ffff037224 */ /* 0x000fe200078e000e */
[----:B------:R-:W-:-:S11]  /*36e10*/  LOP3.LUT R23, R23, 0xffffffef, RZ, 0xc0, !PT ;  /* 0xffffffef17177812 */ /* 0x000fd600078ec0ff */
[----:B0-----:R-:W-:Y:S05]  /*36e20*/  WARPSYNC.COLLECTIVE R15, `(.L_x_3719) ;  /* 0x000000000f087348 */ /* 0x001fea0003c00000 */
[----:B------:R1:W2:Y:S02]  /*36e30*/  SHFL.IDX P6, R14, R13, R12, R11 ;  /* 0x0000000c0d0e7389 */ /* 0x0002a400000c000b */
[----:B012---:R-:W-:Y:S01]  /*36e40*/  ENDCOLLECTIVE ;  /* 0x000000000000791b */ /* 0x007fe20003800000 */
.L_x_3719:
[C---:B------:R-:W-:Y:S02]  /*36e50*/  ISETP.GE.AND P5, PT, R27.reuse, 0x31, PT ;  /* 0x000000311b00780c */ /* 0x040fe40003fa6270 */
[----:B------:R-:W-:Y:S02]  /*36e60*/  ISETP.GE.AND P4, PT, R27, 0x41, PT ;  /* 0x000000411b00780c */ /* 0x000fe40003f86270 */
[----:B------:R-:W-:Y:S02]  /*36e70*/  @P3 LOP3.LUT R23, R23, 0x10, RZ, 0xfc, !PT ;  /* 0x0000001017173812 */ /* 0x000fe400078efcff */
[----:B------:R-:W-:Y:S02]  /*36e80*/  ISETP.GE.AND P3, PT, R27, 0x51, PT ;  /* 0x000000511b00780c */ /* 0x000fe40003f66270 */
[----:B------:R-:W-:Y:S01]  /*36e90*/  LOP3.LUT R23, R23, 0xfffffff7, RZ, 0xc0, !PT ;  /* 0xfffffff717177812 */ /* 0x000fe200078ec0ff */
[----:B------:R-:W-:Y:S01]  /*36ea0*/  IMAD.MOV.U32 R13, RZ, RZ, R8 ;  /* 0x000000ffff0d7224 */ /* 0x000fe200078e0008 */
[----:B------:R-:W-:Y:S01]  /*36eb0*/  ISETP.GE.AND P1, PT, R31, R25, PT ;  /* 0x000000191f00720c */ /* 0x000fe20003f26270 */
[----:B------:R-:W-:-:S03]  /*36ec0*/  IMAD.MOV.U32 R12, RZ, RZ, 0x1 ;  /* 0x00000001ff0c7424 */ /* 0x000fc600078e00ff */
[----:B------:R-:W-:Y:S01]  /*36ed0*/  ISETP.LT.OR P2, PT, R27, 0x1, P1 ;  /* 0x000000011b00780c */ /* 0x000fe20000f41670 */
[----:B------:R-:W-:-:S12]  /*36ee0*/  IMAD.MOV.U32 R2, RZ, RZ, R14 ;  /* 0x000000ffff027224 */ /* 0x000fd800078e000e */
[----:B------:R-:W-:Y:S05]  /*36ef0*/  WARPSYNC.COLLECTIVE R15, `(.L_x_3720) ;  /* 0x000000000f087348 */ /* 0x000fea0003c00000 */
[----:B------:R0:W1:Y:S02]  /*36f00*/  SHFL.IDX P6, R14, R13, R12, R11 ;  /* 0x0000000c0d0e7389 */ /* 0x00006400000c000b */
[----:B01----:R-:W-:Y:S01]  /*36f10*/  ENDCOLLECTIVE ;  /* 0x000000000000791b */ /* 0x003fe20003800000 */
.L_x_3720:
        /* <DEDUP_REMOVED lines=14> */
.L_x_3721:
[----:B------:R-:W-:Y:S01]  /*37000*/  IMAD.MOV.U32 R13, RZ, RZ, R8 ;  /* 0x000000ffff0d7224 */ /* 0x000fe200078e0008 */
[----:B------:R-:W-:Y:S01]  /*37010*/  MOV R12, 0x2 ;  /* 0x00000002000c7802 */ /* 0x000fe20000000f00 */
[----:B------:R-:W-:-:S07]  /*37020*/  IMAD.MOV.U32 R2, RZ, RZ, R14 ;  /* 0x000000ffff027224 */ /* 0x000fce00078e000e */
[----:B------:R-:W-:Y:S05]  /*37030*/  WARPSYNC.COLLECTIVE R15, `(.L_x_3722) ;  /* 0x000000000f087348 */ /* 0x000fea0003c00000 */
[----:B------:R0:W1:Y:S02]  /*37040*/  SHFL.IDX P6, R14, R13, R12, R11 ;  /* 0x0000000c0d0e7389 */ /* 0x00006400000c000b */
[----:B01----:R-:W-:Y:S01]  /*37050*/  ENDCOLLECTIVE ;  /* 0x000000000000791b */ /* 0x003fe20003800000 */
.L_x_3722:
        /* <DEDUP_REMOVED lines=14> */
.L_x_3723:
[----:B------:R-:W-:Y:S02]  /*37140*/  IMAD.MOV.U32 R13, RZ, RZ, R8 ;  /* 0x000000ffff0d7224 */ /* 0x000fe400078e0008 */
[----:B------:R-:W-:Y:S02]  /*37150*/  IMAD.MOV.U32 R12, RZ, RZ, 0x3 ;  /* 0x00000003ff0c7424 */ /* 0x000fe400078e00ff */
[----:B------:R-:W-:-:S07]  /*37160*/  IMAD.MOV.U32 R2, RZ, RZ, R14 ;  /* 0x000000ffff027224 */ /* 0x000fce00078e000e */
[----:B------:R-:W-:Y:S05]  /*37170*/  WARPSYNC.COLLECTIVE R15, `(.L_x_3724) ;  /* 0x000000000f087348 */ /* 0x000fea0003c00000 */
[----:B------:R0:W1:Y:S02]  /*37180*/  SHFL.IDX P6, R14, R13, R12, R11 ;  /* 0x0000000c0d0e7389 */ /* 0x00006400000c000b */
[----:B01----:R-:W-:Y:S01]  /*37190*/  ENDCOLLECTIVE ;  /* 0x000000000000791b */ /* 0x003fe20003800000 */
.L_x_3724:
        /* <DEDUP_REMOVED lines=14> */
.L_x_3725:
[----:B------:R-:W-:Y:S02]  /*37280*/  IMAD.MOV.U32 R13, RZ, RZ, R8 ;  /* 0x000000ffff0d7224 */ /* 0x000fe400078e0008 */
[----:B------:R-:W-:Y:S02]  /*37290*/  IMAD.MOV.U32 R12, RZ, RZ, 0x4 ;  /* 0x00000004ff0c7424 */ /* 0x000fe400078e00ff */
[----:B------:R-:W-:-:S07]  /*372a0*/  IMAD.MOV.U32 R2, RZ, RZ, R14 ;  /* 0x000000ffff027224 */ /* 0x000fce00078e000e */
[----:B------:R-:W-:Y:S05]  /*372b0*/  WARPSYNC.COLLECTIVE R15, `(.L_x_3726) ;  /* 0x000000000f087348 */ /* 0x000fea0003c00000 */
[----:B------:R0:W1:Y:S02]  /*372c0*/  SHFL.IDX P6, R14, R13, R12, R11 ;  /* 0x0000000c0d0e7389 */ /* 0x00006400000c000b */
[----:B01----:R-:W-:Y:S01]  /*372d0*/  ENDCOLLECTIVE ;  /* 0x000000000000791b */ /* 0x003fe20003800000 */
.L_x_3726:
        /* <DEDUP_REMOVED lines=14> */
.L_x_3727:
[----:B------:R-:W-:Y:S02]  /*373c0*/  IMAD.MOV.U32 R13, RZ, RZ, R8 ;  /* 0x000000ffff0d7224 */ /* 0x000fe400078e0008 */
[----:B------:R-:W-:Y:S02]  /*373d0*/  IMAD.MOV.U32 R12, RZ, RZ, 0x5 ;  /* 0x00000005ff0c7424 */ /* 0x000fe400078e00ff */
[----:B------:R-:W-:-:S07]  /*373e0*/  IMAD.MOV.U32 R2, RZ, RZ, R14 ;  /* 0x000000ffff027224 */ /* 0x000fce00078e000e */
[----:B------:R-:W-:Y:S05]  /*373f0*/  WARPSYNC.COLLECTIVE R15, `(.L_x_3728) ;  /* 0x000000000f087348 */ /* 0x000fea0003c00000 */
[----:B------:R0:W1:Y:S02]  /*37400*/  SHFL.IDX P6, R14, R13, R12, R11 ;  /* 0x0000000c0d0e7389 */ /* 0x00006400000c000b */
[----:B01----:R-:W-:Y:S01]  /*37410*/  ENDCOLLECTIVE ;  /* 0x000000000000791b */ /* 0x003fe20003800000 */
.L_x_3728:
        /* <DEDUP_REMOVED lines=14> */
.L_x_3729:
[----:B------:R-:W-:Y:S01]  /*37500*/  IMAD.MOV.U32 R13, RZ, RZ, R8 ;  /* 0x000000ffff0d7224 */ /* 0x000fe200078e0008 */
[----:B------:R-:W-:Y:S01]  /*37510*/  MOV R12, 0x6 ;  /* 0x00000006000c7802 */ /* 0x000fe20000000f00 */
[----:B------:R-:W-:-:S07]  /*37520*/  IMAD.MOV.U32 R2, RZ, RZ, R14 ;  /* 0x000000ffff027224 */ /* 0x000fce00078e000e */
[----:B------:R-:W-:Y:S05]  /*37530*/  WARPSYNC.COLLECTIVE R15, `(.L_x_3730) ;  /* 0x000000000f087348 */ /* 0x000fea0003c00000 */
[----:B------:R0:W1:Y:S02]  /*37540*/  SHFL.IDX P6, R14, R13, R12, R11 ;  /* 0x0000000c0d0e7389 */ /* 0x00006400000c000b */
[----:B01----:R-:W-:Y:S01]  /*37550*/  ENDCOLLECTIVE ;  /* 0x000000000000791b */ /* 0x003fe20003800000 */
.L_x_3730:
        /* <DEDUP_REMOVED lines=14> */
.L_x_3731:
[----:B------:R-:W-:Y:S02]  /*37640*/  IMAD.MOV.U32 R13, RZ, RZ, R8 ;  /* 0x000000ffff0d7224 */ /* 0x000fe400078e0008 */
[----:B------:R-:W-:Y:S02]  /*37650*/  IMAD.MOV.U32 R12, RZ, RZ, 0x7 ;  /* 0x00000007ff0c7424 */ /* 0x000fe400078e00ff */
[----:B------:R-:W-:-:S07]  /*37660*/  IMAD.MOV.U32 R2, RZ, RZ, R14 ;  /* 0x000000ffff027224 */ /* 0x000fce00078e000e */
[----:B------:R-:W-:Y:S05]  /*37670*/  WARPSYNC.COLLECTIVE R15, `(.L_x_3732) ;  /* 0x000000000f087348 */ /* 0x000fea0003c00000 */
[----:B------:R0:W1:Y:S02]  /*37680*/  SHFL.IDX P6, R14, R13, R12, R11 ;  /* 0x0000000c0d0e7389 */ /* 0x00006400000c000b */
[----:B01----:R-:W-:Y:S01]  /*37690*/  ENDCOLLECTIVE ;  /* 0x000000000000791b */ /* 0x003fe20003800000 */
.L_x_3732:
[----:B------:R-:W-:-:S05]  /*376a0*/  IADD3 R2, P2, R31, R2, RZ ;  /* 0x000000021f027210 */ /* 0x000fca0007f5e0ff */
[----:B------:R-:W-:Y:S01]  /*376b0*/  IMAD.X R3, RZ, RZ, R3, P2 ;  /* 0x000000ffff037224 */ /* 0x000fe200010e0603 */
[----:B------:R-:W-:Y:S02]  /*376c0*/  ISETP.LT.OR P2, PT, R27, 0x61, P1 ;  /* 0x000000611b00780c */ /* 0x000fe40000f41670 */
[----:B------:R-:W-:-:S11]  /*376d0*/  MOV R13, R7 ;  /* 0x00000007000d7202 */ /* 0x000fd60000000f00 */
        /* <DEDUP_REMOVED lines=9> */
.L_x_3733:
        /* <DEDUP_REMOVED lines=12> */
.L_x_3365:
[----:B--2---:R2:W3:Y:S02]  /*37830*/  SYNCS.PHASECHK.TRANS64.TRYWAIT P0, [R6+URZ+0x38840], R20 ;  /* 0x03884014060075a7 */ /* 0x0044e4000800017f */
[----:B---3--:R-:W-:Y:S05]  /*37840*/  @!P0 NANOSLEEP.SYNCS 0x989680 ;  /* 0x009896800000895d */ /* 0x008fea0003900000 */
[----:B------:R-:W3:Y:S02]  /*37850*/  @!P0 SYNCS.PHASECHK.TRANS64 P0, [R6+URZ+0x38840], R20 ;  /* 0x03884014060085a7 */ /* 0x000ee4000800007f */
[----:B---3--:R-:W-:Y:S05]  /*37860*/  @!P0 BRA `(.L_x_3365) ;  /* 0xfffffffc00f08947 */ /* 0x008fea000383ffff */
[----:B------:R-:W-:Y:S05]  /*37870*/  BRA `(.L_x_3735) ;  /* 0xffffff3c00547947 */ /* 0x000fea000383ffff */
.L_x_3366:
        /* <DEDUP_REMOVED lines=8> */
.L_x_3737:
[----:B------:R-:W-:Y:S05]  /*37900*/  BSYNC B0 ;  /* 0x0000000000007941 */ /* 0x000fea0003800000 */
.L_x_3736:
        /* <DEDUP_REMOVED lines=8> */
.L_x_3738:
        /* <DEDUP_REMOVED lines=18> */
.L_x_3739:
[----:B------:R-:W-:Y:S01]  /*37ab0*/  MOV R13, R4 ;  /* 0x00000004000d7202 */ /* 0x000fe20000000f00 */
[----:B------:R-:W-:-:S07]  /*37ac0*/  IMAD.MOV.U32 R2, RZ, RZ, R14 ;  /* 0x000000ffff027224 */ /* 0x000fce00078e000e */
[----:B------:R-:W-:Y:S05]  /*37ad0*/  WARPSYNC.COLLECTIVE R15, `(.L_x_3740) ;  /* 0x000000000f087348 */ /* 0x000fea0003c00000 */
[----:B------:R0:W1:Y:S02]  /*37ae0*/  SHFL.IDX P6, R14, R13, R12, R11 ;  /* 0x0000000c0d0e7389 */ /* 0x00006400000c000b */
[----:B01----:R-:W-:Y:S01]  /*37af0*/  ENDCOLLECTIVE ;  /* 0x000000000000791b */ /* 0x003fe20003800000 */
.L_x_3740:
        /* <DEDUP_REMOVED lines=18> */
.L_x_3741:
[----:B------:R-:W-:Y:S02]  /*37c20*/  IMAD.MOV.U32 R13, RZ, RZ, R4 ;  /* 0x000000ffff0d7224 */ /* 0x000fe400078e0004 */
[----:B------:R-:W-:-:S07]  /*37c30*/  IMAD.MOV.U32 R2, RZ, RZ, R14 ;  /* 0x000000ffff027224 */ /* 0x000fce00078e000e */
[----:B------:R-:W-:Y:S05]  /*37c40*/  WARPSYNC.COLLECTIVE R15, `(.L_x_3742) ;  /* 0x000000000f087348 */ /* 0x000fea0003c00000 */
[----:B------:R0:W1:Y:S02]  /*37c50*/  SHFL.IDX P6, R14, R13, R12, R11 ;  /* 0x0000000c0d0e7389 */ /* 0x00006400000c000b */
[----:B01----:R-:W-:Y:S01]  /*37c60*/  ENDCOLLECTIVE ;  /* 0x000000000000791b */ /* 0x003fe20003800000 */
.L_x_3742:
[----:B------:R-:W-:Y:S02]  /*37c70*/  IMAD.MOV.U32 R13, RZ, RZ, R0 ;  /* 0x000000ffff0d7224 */ /* 0x000fe400078e0000 */
[----:B------:R-:W-:Y:S01]  /*37c80*/  IMAD.MOV.U32 R12, RZ, RZ, 0x3 ;  /* 0x00000003ff0c7424 */ /* 0x000fe200078e00ff */
[----:B------:R-:W-:Y:S01]  /*37c90*/  LOP3.LUT P6, RZ, R23, 0x8, RZ, 0xc0, !PT ;  /* 0x0000000817ff7812 */ /* 0x000fe200078cc0ff */
[----:B------:R-:W-:-:S12]  /*37ca0*/  IMAD.MOV.U32 R3, RZ, RZ, R14 ;  /* 0x000000ffff037224 */ /* 0x000fd800078e000e */
[----:B------:R-:W-:-:S04]  /*37cb0*/  @P6 IADD3 R3, P0, R31, R3, RZ ;  /* 0x000000031f036210 */ /* 0x000fc80007f1e0ff */
[----:B------:R-:W-:Y:S02]  /*37cc0*/  @P6 IADD3.X R2, RZ, R2, RZ, P0, !PT ;  /* 0x00000002ff026210 */ /* 0x000fe400007fe4ff */
[----:B------:R-:W-:Y:S02]  /*37cd0*/  ISETP.GE.AND P0, PT, R31, R8, PT ;  /* 0x000000081f00720c */ /* 0x000fe40003f06270 */
        /* <DEDUP_REMOVED lines=11> */
.L_x_3743:
[----:B------:R-:W-:Y:S02]  /*37d90*/  IMAD.MOV.U32 R13, RZ, RZ, R4 ;  /* 0x000000ffff0d7224 */ /* 0x000fe400078e0004 */
[----:B------:R-:W-:-:S07]  /*37da0*/  IMAD.MOV.U32 R2, RZ, RZ, R14 ;  /* 0x000000ffff027224 */ /* 0x000fce00078e000e */
[----:B------:R-:W-:Y:S05]  /*37db0*/  WARPSYNC.COLLECTIVE R15, `(.L_x_3744) ;  /* 0x000000000f087348 */ /* 0x000fea0003c00000 */
[----:B------:R0:W1:Y:S02]  /*37dc0*/  SHFL.IDX P6, R14, R13, R12, R11 ;  /* 0x0000000c0d0e7389 */ /* 0x00006400000c000b */
[----:B01----:R-:W-:Y:S01]  /*37dd0*/  ENDCOLLECTIVE ;  /* 0x000000000000791b */ /* 0x003fe20003800000 */
.L_x_3744:
[----:B------:R-:W-:Y:S01]  /*37de0*/  IMAD.MOV.U32 R13, RZ, RZ, R0 ;  /* 0x000000ffff0d7224 */ /* 0x000fe200078e0000 */
[----:B------:R-:W-:Y:S01]  /*37df0*/  MOV R12, 0x4 ;  /* 0x00000004000c7802 */ /* 0x000fe20000000f00 */
        /* <DEDUP_REMOVED lines=14> */
.L_x_3745:
        /* <DEDUP_REMOVED lines=10> */
.L_x_3746:
[----:B------:R-:W-:Y:S02]  /*37f80*/  IMAD.MOV.U32 R13, RZ, RZ, R0 ;  /* 0x000000ffff0d7224 */ /* 0x000fe400078e0000 */
[----:B------:R-:W-:Y:S02]  /*37f90*/  IMAD.MOV.U32 R12, RZ, RZ, 0x5 ;  /* 0x00000005ff0c7424 */ /* 0x000fe400078e00ff */
[----:B------:R-:W-:-:S07]  /*37fa0*/  IMAD.MOV.U32 R3, RZ, RZ, R14 ;  /* 0x000000ffff037224 */ /* 0x000fce00078e000e */
[----:B------:R-:W-:Y:S05]  /*37fb0*/  WARPSYNC.COLLECTIVE R15, `(.L_x_3747) ;  /* 0x000000000f087348 */ /* 0x000fea0003c00000 */
[----:B------:R0:W1:Y:S02]  /*37fc0*/  SHFL.IDX P6, R14, R13, R12, R11 ;  /* 0x0000000c0d0e7389 */ /* 0x00006400000c000b */
[----:B01----:R-:W-:Y:S01]  /*37fd0*/  ENDCOLLECTIVE ;  /* 0x000000000000791b */ /* 0x003fe20003800000 */
.L_x_3747:
        /* <DEDUP_REMOVED lines=15> */
.L_x_3748:
[----:B------:R-:W-:Y:S02]  /*380d0*/  IMAD.MOV.U32 R13, RZ, RZ, R0 ;  /* 0x000000ffff0d7224 */ /* 0x000fe400078e0000 */
[----:B------:R-:W-:Y:S02]  /*380e0*/  IMAD.MOV.U32 R12, RZ, RZ, 0x6 ;  /* 0x00000006ff0c7424 */ /* 0x000fe400078e00ff */
[----:B------:R-:W-:-:S07]  /*380f0*/  IMAD.MOV.U32 R3, RZ, RZ, R14 ;  /* 0x000000ffff037224 */ /* 0x000fce00078e000e */
[----:B------:R-:W-:Y:S05]  /*38100*/  WARPSYNC.COLLECTIVE R15, `(.L_x_3749) ;  /* 0x000000000f087348 */ /* 0x000fea0003c00000 */
[----:B------:R0:W1:Y:S02]  /*38110*/  SHFL.IDX P6, R14, R13, R12, R11 ;  /* 0x0000000c0d0e7389 */ /* 0x00006400000c000b */
[----:B01----:R-:W-:Y:S01]  /*38120*/  ENDCOLLECTIVE ;  /* 0x000000000000791b */ /* 0x003fe20003800000 */
.L_x_3749:
        /* <DEDUP_REMOVED lines=15> */
.L_x_3750:
[----:B------:R-:W-:Y:S02]  /*38220*/  IMAD.MOV.U32 R13, RZ, RZ, R0 ;  /* 0x000000ffff0d7224 */ /* 0x000fe400078e0000 */
[----:B------:R-:W-:Y:S02]  /*38230*/  IMAD.MOV.U32 R12, RZ, RZ, 0x7 ;  /* 0x00000007ff0c7424 */ /* 0x000fe400078e00ff */
[----:B------:R-:W-:-:S07]  /*38240*/  IMAD.MOV.U32 R3, RZ, RZ, R14 ;  /* 0x000000ffff037224 */ /* 0x000fce00078e000e */
[----:B------:R-:W-:Y:S05]  /*38250*/  WARPSYNC.COLLECTIVE R15, `(.L_x_3751) ;  /* 0x000000000f087348 */ /* 0x000fea0003c00000 */
[----:B------:R0:W1:Y:S02]  /*38260*/  SHFL.IDX P6, R14, R13, R12, R11 ;  /* 0x0000000c0d0e7389 */ /* 0x00006400000c000b */
[----:B01----:R-:W-:Y:S01]  /*38270*/  ENDCOLLECTIVE ;  /* 0x000000000000791b */ /* 0x003fe20003800000 */
.L_x_3751:
[----:B------:R-:W-:-:S04]  /*38280*/  @P2 IADD3 R3, P0, R31, R3, RZ ;  /* 0x000000031f032210 */ /* 0x000fc80007f1e0ff */
[----:B------:R-:W-:-:S04]  /*38290*/  @P2 IADD3.X R2, RZ, R2, RZ, P0, !PT ;  /* 0x00000002ff022210 */ /* 0x000fc800007fe4ff */
        /* <DEDUP_REMOVED lines=8> */
[----:B------:R0:W-:Y:S03]  /*38320*/  @P2 LDGSTS.E.BYPASS.LTC128B.128 [R5+0x2b400], desc[UR42][R2.64], !P5 ;  /* 0x2b40000002052fae */ /* 0x0001e6000e901d6a */
[----:B0-----:R-:W-:Y:S05]  /*38330*/  WARPSYNC.COLLECTIVE R15, `(.L_x_3752) ;  /* 0x000000000f087348 */ /* 0x001fea0003c00000 */
[----:B------:R1:W2:Y:S02]  /*38340*/  SHFL.IDX P6, R14, R13, R12, R11 ;  /* 0x0000000c0d0e7389 */ /* 0x0002a400000c000b */
[----:B012---:R-:W-:Y:S01]  /*38350*/  ENDCOLLECTIVE ;  /* 0x000000000000791b */ /* 0x007fe20003800000 */
.L_x_3752:
[----:B------:R-:W-:Y:S01]  /*38360*/  @!PT LDS RZ, [RZ] ;  /* 0x00000000fffff984 */ /* 0x000fe20000000800 */
[----:B------:R-:W-:Y:S01]  /*38370*/  @!PT LDS RZ, [RZ] ;  /* 0x00000000fffff984 */ /* 0x000fe20000000800 */
[----:B------:R-:W-:Y:S01]  /*38380*/  @!PT LDS RZ, [RZ] ;  /* 0x00000000fffff984 */ /* 0x000fe20000000800 */
[----:B------:R0:W-:Y:S01]  /*38390*/  @P2 LDGSTS.E.BYPASS.LTC128B.128 [R5+0x2f400], desc[UR42][R2.64+0x80], !P1 ;  /* 0x2f40008002052fae */ /* 0x0001e2000c901d6a */
[----:B------:R-:W-:Y:S01]  /*383a0*/  IMAD.MOV.U32 R4, RZ, RZ, R14 ;  /* 0x000000ffff047224 */ /* 0x000fe200078e000e */
[----:B------:R-:W-:Y:S06]  /*383b0*/  BRA `(.L_x_3753) ;  /* 0xffffff3800187947 */ /* 0x000fec000383ffff */
.L_x_3371:
[----:B------:R-:W-:Y:S01]  /*383c0*/  IMAD.MOV.U32 R13, RZ, RZ, R4 ;  /* 0x000000ffff0d7224 */ /* 0x000fe200078e0004 */
[----:B------:R-:W-:Y:S01]  /*383d0*/  MOV R11, 0x181f ;  /* 0x0000181f000b7802 */ /* 0x000fe20000000f00 */
[----:B------:R-:W-:Y:S02]  /*383e0*/  IMAD.MOV.U32 R12, RZ, RZ, RZ ;  /* 0x000000ffff0c7224 */ /* 0x000fe400078e00ff */
[----:B------:R-:W-:Y:S02]  /*383f0*/  IMAD.MOV.U32 R15, RZ, RZ, -0x1 ;  /* 0xffffffffff0f7424 */ /* 0x000fe400078e00ff */
[----:B-----5:R-:W-:Y:S02]  /*38400*/  IMAD R5, R20, R7, RZ ;  /* 0x0000000714057224 */ /* 0x020fe400078e02ff */
[----:B------:R-:W-:-:S07]  /*38410*/  IMAD R17, R17, 0x80, R9 ;  /* 0x0000008011117824 */ /* 0x000fce00078e0209 */
[----:B------:R-:W-:Y:S05]  /*38420*/  WARPSYNC.COLLECTIVE R15, `(.L_x_3754) ;  /* 0x000000000f087348 */ /* 0x000fea0003c00000 */
[----:B------:R0:W1:Y:S02]  /*38430*/  SHFL.IDX P6, R14, R13, R12, R11 ;  /* 0x0000000c0d0e7389 */ /* 0x00006400000c000b */
[----:B01----:R-:W-:Y:S01]  /*38440*/  ENDCOLLECTIVE ;  /* 0x000000000000791b */ /* 0x003fe20003800000 */
.L_x_3754:
[----:B------:R-:W-:Y:S01]  /*38450*/  ISETP.GE.AND P3, PT, R17, R5, PT ;  /* 0x000000051100720c */ /* 0x000fe20003f66270 */
[----:B------:R-:W-:Y:S02]  /*38460*/  IMAD.MOV.U32 R13, RZ, RZ, R0 ;  /* 0x000000ffff0d7224 */ /* 0x000fe400078e0000 */
[----:B------:R-:W-:-:S10]  /*38470*/  IMAD.MOV.U32 R2, RZ, RZ, R14 ;  /* 0x000000ffff027224 */ /* 0x000fd400078e000e */
[----:B------:R-:W-:Y:S05]  /*38480*/  WARPSYNC.COLLECTIVE R15, `(.L_x_3755) ;  /* 0x000000000f087348 */ /* 0x000fea0003c00000 */
[----:B------:R0:W1:Y:S02]  /*38490*/  SHFL.IDX P6, R14, R13, R12, R11 ;  /* 0x0000000c0d0e7389 */ /* 0x00006400000c000b */
[----:B01----:R-:W-:Y:S01]  /*384a0*/  ENDCOLLECTIVE ;  /* 0x000000000000791b */ /* 0x003fe20003800000 */
.L_x_3755:
[----:B------:R-:W-:Y:S02]  /*384b0*/  IMAD.MOV.U32 R13, RZ, RZ, R4 ;  /* 0x000000ffff0d7224 */ /* 0x000fe400078e0004 */
[----:B------:R-:W-:Y:S02]  /*384c0*/  IMAD.MOV.U32 R12, RZ, RZ, 0x1 ;  /* 0x00000001ff0c7424 */ /* 0x000fe400078e00ff */
[----:B------:R-:W-:-:S07]  /*384d0*/  IMAD.MOV.U32 R3, RZ, RZ, R14 ;  /* 0x000000ffff037224 */ /* 0x000fce00078e000e */
[----:B------:R-:W-:Y:S05]  /*384e0*/  WARPSYNC.COLLECTIVE R15, `(.L_x_3756) ;  /* 0x000000000f087348 */ /* 0x000fea0003c00000 */
[----:B------:R0:W1:Y:S02]  /*384f0*/  SHFL.IDX P6, R14, R13, R12, R11 ;  /* 0x0000000c0d0e7389 */ /* 0x00006400000c000b */
[----:B01----:R-:W-:Y:S01]  /*38500*/  ENDCOLLECTIVE ;  /* 0x000000000000791b */ /* 0x003fe20003800000 */
.L_x_3756:
[----:B------:R-:W-:-:S05]  /*38510*/  @!P3 IADD3 R6, P2, R31, R3, RZ ;  /* 0x000000031f06b210 */ /* 0x000fca0007f5e0ff */
[----:B------:R-:W-:Y:S02]  /*38520*/  @!P3 IMAD.X R3, RZ, RZ, R2, P2 ;  /* 0x000000ffff03b224 */ /* 0x000fe400010e0602 */
[----:B------:R-:W-:Y:S01]  /*38530*/  @!P3 IMAD.MOV.U32 R2, RZ, RZ, R6 ;  /* 0x000000ffff02b224 */ /* 0x000fe200078e0006 */
[----:B------:R-:W-:Y:S01]  /*38540*/  IADD3 R6, R17, 0x10, RZ ;  /* 0x0000001011067810 */ /* 0x000fe20007ffe0ff */
[----:B------:R-:W-:-:S03]  /*38550*/  IMAD.MOV.U32 R13, RZ, RZ, R0 ;  /* 0x000000ffff0d7224 */ /* 0x000fc600078e0000 */
        /* <DEDUP_REMOVED lines=10> */
.L_x_3757:
[----:B------:R-:W-:Y:S02]  /*38600*/  IMAD.MOV.U32 R13, RZ, RZ, R4 ;  /* 0x000000ffff0d7224 */ /* 0x000fe400078e0004 */
[----:B------:R-:W-:Y:S01]  /*38610*/  IMAD.MOV.U32 R12, RZ, RZ, 0x2 ;  /* 0x00000002ff0c7424 */ /* 0x000fe200078e00ff */
[----:B------:R-:W-:-:S13]  /*38620*/  @!P3 IADD3 R6, P2, R31, R14, RZ ;  /* 0x0000000e1f06b210 */ /* 0x000fda0007f5e0ff */
[----:B------:R-:W-:Y:S05]  /*38630*/  WARPSYNC.COLLECTIVE R15, `(.L_x_3758) ;  /* 0x000000000f087348 */ /* 0x000fea0003c00000 */
[----:B------:R0:W1:Y:S02]  /*38640*/  SHFL.IDX P6, R14, R13, R12, R11 ;  /* 0x0000000c0d0e7389 */ /* 0x00006400000c000b */
[----:B01----:R-:W-:Y:S01]  /*38650*/  ENDCOLLECTIVE ;  /* 0x000000000000791b */ /* 0x003fe20003800000 */
.L_x_3758:
        /* <DEDUP_REMOVED lines=15> */
.L_x_3759:
[----:B------:R-:W-:Y:S02]  /*38750*/  IMAD.MOV.U32 R13, RZ, RZ, R4 ;  /* 0x000000ffff0d7224 */ /* 0x000fe400078e0004 */
[----:B------:R-:W-:Y:S01]  /*38760*/  IMAD.MOV.U32 R12, RZ, RZ, 0x3 ;  /* 0x00000003ff0c7424 */ /* 0x000fe200078e00ff */
[----:B------:R-:W-:-:S13]  /*38770*/  @!P3 IADD3 R6, P2, R31, R14, RZ ;  /* 0x0000000e1f06b210 */ /* 0x000fda0007f5e0ff */
[----:B------:R-:W-:Y:S05]  /*38780*/  WARPSYNC.COLLECTIVE R15, `(.L_x_3760) ;  /* 0x000000000f087348 */ /* 0x000fea0003c00000 */
[----:B------:R0:W1:Y:S02]  /*38790*/  SHFL.IDX P6, R14, R13, R12, R11 ;  /* 0x0000000c0d0e7389 */ /* 0x00006400000c000b */
[----:B01----:R-:W-:Y:S01]  /*387a0*/  ENDCOLLECTIVE ;  /* 0x000000000000791b */ /* 0x003fe20003800000 */
.L_x_3760:
        /* <DEDUP_REMOVED lines=15> */
.L_x_3761:
[----:B------:R-:W-:Y:S02]  /*388a0*/  IMAD.MOV.U32 R13, RZ, RZ, R4 ;  /* 0x000000ffff0d7224 */ /* 0x000fe400078e0004 */
[----:B------:R-:W-:Y:S01]  /*388b0*/  IMAD.MOV.U32 R12, RZ, RZ, 0x4 ;  /* 0x00000004ff0c7424 */ /* 0x000fe200078e00ff */
[----:B------:R-:W-:-:S13]  /*388c0*/  @!P3 IADD3 R6, P2, R31, R14, RZ ;  /* 0x0000000e1f06b210 */ /* 0x000fda0007f5e0ff */
[----:B------:R-:W-:Y:S05]  /*388d0*/  WARPSYNC.COLLECTIVE R15, `(.L_x_3762) ;  /* 0x000000000f087348 */ /* 0x000fea0003c00000 */
[----:B------:R0:W1:Y:S02]  /*388e0*/  SHFL.IDX P6, R14, R13, R12, R11 ;  /* 0x0000000c0d0e7389 */ /* 0x00006400000c000b */
[----:B01----:R-:W-:Y:S01]  /*388f0*/  ENDCOLLECTIVE ;  /* 0x000000000000791b */ /* 0x003fe20003800000 */
.L_x_3762:
        /* <DEDUP_REMOVED lines=15> */
.L_x_3763:
[----:B------:R-:W-:Y:S02]  /*389f0*/  IMAD.MOV.U32 R13, RZ, RZ, R4 ;  /* 0x000000ffff0d7224 */ /* 0x000fe400078e0004 */
[----:B------:R-:W-:Y:S01]  /*38a00*/  IMAD.MOV.U32 R12, RZ, RZ, 0x5 ;  /* 0x00000005ff0c7424 */ /* 0x000fe200078e00ff */
[----:B------:R-:W-:-:S13]  /*38a10*/  @!P3 IADD3 R6, P2, R31, R14, RZ ;  /* 0x0000000e1f06b210 */ /* 0x000fda0007f5e0ff */
[----:B------:R-:W-:Y:S05]  /*38a20*/  WARPSYNC.COLLECTIVE R15, `(.L_x_3764) ;  /* 0x000000000f087348 */ /* 0x000fea0003c00000 */
[----:B------:R0:W1:Y:S02]  /*38a30*/  SHFL.IDX P6, R14, R13, R12, R11 ;  /* 0x0000000c0d0e7389 */ /* 0x00006400000c000b */
[----:B01----:R-:W-:Y:S01]  /*38a40*/  ENDCOLLECTIVE ;  /* 0x000000000000791b */ /* 0x003fe20003800000 */
.L_x_3764:
        /* <DEDUP_REMOVED lines=15> */
.L_x_3765:
[----:B------:R-:W-:Y:S01]  /*38b40*/  MOV R13, R4 ;  /* 0x00000004000d7202 */ /* 0x000fe20000000f00 */
[----:B------:R-:W-:Y:S01]  /*38b50*/  IMAD.MOV.U32 R12, RZ, RZ, 0x6 ;  /* 0x00000006ff0c7424 */ /* 0x000fe200078e00ff */
[----:B------:R-:W-:-:S13]  /*38b60*/  @!P3 IADD3 R6, P2, R31, R14, RZ ;  /* 0x0000000e1f06b210 */ /* 0x000fda0007f5e0ff */
[----:B------:R-:W-:Y:S05]  /*38b70*/  WARPSYNC.COLLECTIVE R15, `(.L_x_3766) ;  /* 0x000000000f087348 */ /* 0x000fea0003c00000 */
[----:B------:R0:W1:Y:S02]  /*38b80*/  SHFL.IDX P6, R14, R13, R12, R11 ;  /* 0x0000000c0d0e7389 */ /* 0x00006400000c000b */
[----:B01----:R-:W-:Y:S01]  /*38b90*/  ENDCOLLECTIVE ;  /* 0x000000000000791b */ /* 0x003fe20003800000 */
.L_x_3766:
        /* <DEDUP_REMOVED lines=15> */
.L_x_3767:
[----:B------:R-:W-:Y:S02]  /*38c90*/  IMAD.MOV.U32 R13, RZ, RZ, R4 ;  /* 0x000000ffff0d7224 */ /* 0x000fe400078e0004 */
[----:B------:R-:W-:Y:S02]  /*38ca0*/  IMAD.MOV.U32 R12, RZ, RZ, 0x7 ;  /* 0x00000007ff0c7424 */ /* 0x000fe400078e00ff */
[----:B------:R-:W-:-:S07]  /*38cb0*/  IMAD.MOV.U32 R3, RZ, RZ, R14 ;  /* 0x000000ffff037224 */ /* 0x000fce00078e000e */
[----:B------:R-:W-:Y:S05]  /*38cc0*/  WARPSYNC.COLLECTIVE R15, `(.L_x_3768) ;  /* 0x000000000f087348 */ /* 0x000fea0003c00000 */
[----:B------:R0:W1:Y:S02]  /*38cd0*/  SHFL.IDX P6, R14, R13, R12, R11 ;  /* 0x0000000c0d0e7389 */ /* 0x00006400000c000b */
[----:B01----:R-:W-:Y:S01]  /*38ce0*/  ENDCOLLECTIVE ;  /* 0x000000000000791b */ /* 0x003fe20003800000 */
.L_x_3768:
[----:B------:R-:W-:-:S05]  /*38cf0*/  @!P3 IADD3 R6, P2, R31, R3, RZ ;  /* 0x000000031f06b210 */ /* 0x000fca0007f5e0ff */
[----:B------:R-:W-:Y:S02]  /*38d00*/  @!P3 IMAD.X R7, RZ, RZ, R2, P2 ;  /* 0x000000ffff07b224 */ /* 0x000fe400010e0602 */
[----:B------:R-:W-:-:S03]  /*38d10*/  @!P3 IMAD.MOV.U32 R2, RZ, RZ, R6 ;  /* 0x000000ffff02b224 */ /* 0x000fc600078e0006 */
[----:B------:R-:W-:Y:S01]  /*38d20*/  @!P3 MOV R3, R7 ;  /* 0x000000070003b202 */ /* 0x000fe20000000f00 */
[----:B------:R-:W-:-:S04]  /*38d30*/  IMAD.MOV.U32 R13, RZ, RZ, R0 ;  /* 0x000000ffff0d7224 */ /* 0x000fc800078e0000 */
        /* <DEDUP_REMOVED lines=9> */
.L_x_3769:
[----:B------:R-:W-:Y:S05]  /*38dd0*/  BRA `(.L_x_3770) ;  /* 0xffffff3800647947 */ /* 0x000fea000383ffff */
.L_x_3376:
[----:B0-----:R0:W1:Y:S02]  /*38de0*/  SYNCS.PHASECHK.TRANS64.TRYWAIT P0, [R22+URZ+0x38820], R3 ;  /* 0x03882003160075a7 */ /* 0x001064000800017f */
[----:B-1----:R-:W-:Y:S05]  /*38df0*/  @!P0 NANOSLEEP.SYNCS 0x989680 ;  /* 0x009896800000895d */ /* 0x002fea0003900000 */
[----:B------:R-:W1:Y:S02]  /*38e00*/  @!P0 SYNCS.PHASECHK.TRANS64 P0, [R22+URZ+0x38820], R3 ;  /* 0x03882003160085a7 */ /* 0x000e64000800007f */
[----:B-1----:R-:W-:Y:S05]  /*38e10*/  @!P0 BRA `(.L_x_3376) ;  /* 0xfffffffc00f08947 */ /* 0x002fea000383ffff */
[----:B------:R-:W-:Y:S05]  /*38e20*/  BRA `(.L_x_3771) ;  /* 0xffffff3800dc7947 */ /* 0x000fea000383ffff */
.L_x_3380:
[----:B0-----:R0:W1:Y:S02]  /*38e30*/  SYNCS.PHASECHK.TRANS64.TRYWAIT P0, [R0+URZ+0x38880], R21 ;  /* 0x03888015000075a7 */ /* 0x001064000800017f */
[----:B-1----:R-:W-:Y:S05]  /*38e40*/  @!P0 NANOSLEEP.SYNCS 0x989680 ;  /* 0x009896800000895d */ /* 0x002fea0003900000 */
[----:B------:R-:W1:Y:S02]  /*38e50*/  @!P0 SYNCS.PHASECHK.TRANS64 P0, [R0+URZ+0x38880], R21 ;  /* 0x03888015000085a7 */ /* 0x000e64000800007f */
[----:B-1----:R-:W-:Y:S05]  /*38e60*/  @!P0 BRA `(.L_x_3380) ;  /* 0xfffffffc00f08947 */ /* 0x002fea000383ffff */
[----:B------:R-:W-:Y:S05]  /*38e70*/  BRA `(.L_x_3772) ;  /* 0xffffff3c008c7947 */ /* 0x000fea000383ffff */
.L_x_3381:
        /* <DEDUP_REMOVED lines=8> */
.L_x_3774:
[----:B------:R-:W-:Y:S05]  /*38f00*/  BSYNC B0 ;  /* 0x0000000000007941 */ /* 0x000fea0003800000 */
.L_x_3773:
[----:B------:R-:W-:Y:S01]  /*38f10*/  IMAD.MOV.U32 R13, RZ, RZ, R8 ;  /* 0x000000ffff0d7224 */ /* 0x000fe200078e0008 */
[----:B------:R-:W-:Y:S01]  /*38f20*/  IADD3 R4, R22, R4, RZ ;  /* 0x0000000416047210 */ /* 0x000fe20007ffe0ff */
[----:B------:R-:W-:Y:S02]  /*38f30*/  IMAD.MOV.U32 R12, RZ, RZ, RZ ;  /* 0x000000ffff0c7224 */ /* 0x000fe400078e00ff */
[----:B------:R-:W-:Y:S02]  /*38f40*/  IMAD.MOV.U32 R11, RZ, RZ, 0x181f ;  /* 0x0000181fff0b7424 */ /* 0x000fe400078e00ff */
[----:B------:R-:W-:Y:S02]  /*38f50*/  IMAD.MOV.U32 R15, RZ, RZ, -0x1 ;  /* 0xffffffffff0f7424 */ /* 0x000fe400078e00ff */
[----:B------:R-:W-:-:S07]  /*38f60*/  IMAD.MOV.U32 R3, RZ, RZ, R14 ;  /* 0x000000ffff037224 */ /* 0x000fce00078e000e */
[----:B------:R-:W-:Y:S05]  /*38f70*/  WARPSYNC.COLLECTIVE R15, `(.L_x_3775) ;  /* 0x000000000f087348 */ /* 0x000fea0003c00000 */
[----:B------:R0:W1:Y:S02]  /*38f80*/  SHFL.IDX P6, R14, R13, R12, R11 ;  /* 0x0000000c0d0e7389 */ /* 0x00006400000c000b */
[----:B01----:R-:W-:Y:S01]  /*38f90*/  ENDCOLLECTIVE ;  /* 0x000000000000791b */ /* 0x003fe20003800000 */
.L_x_3775:
[----:B------:R-:W-:Y:S02]  /*38fa0*/  IMAD.MOV.U32 R13, RZ, RZ, R7 ;  /* 0x000000ffff0d7224 */ /* 0x000fe400078e0007 */
[----:B------:R-:W-:Y:S02]  /*38fb0*/  IMAD.MOV.U32 R12, RZ, RZ, 0x1 ;  /* 0x00000001ff0c7424 */ /* 0x000fe400078e00ff */
[----:B------:R-:W-:-:S07]  /*38fc0*/  IMAD.MOV.U32 R2, RZ, RZ, R14 ;  /* 0x000000ffff027224 */ /* 0x000fce00078e000e */
[----:B------:R-:W-:Y:S05]  /*38fd0*/  WARPSYNC.COLLECTIVE R15, `(.L_x_3776) ;  /* 0x000000000f087348 */ /* 0x000fea0003c00000 */
[----:B------:R0:W1:Y:S02]  /*38fe0*/  SHFL.IDX P6, R14, R13, R12, R11 ;  /* 0x0000000c0d0e7389 */ /* 0x00006400000c000b */
[----:B01----:R-:W-:Y:S01]  /*38ff0*/  ENDCOLLECTIVE ;  /* 0x000000000000791b */ /* 0x003fe20003800000 */
.L_x_3776:
        /* <DEDUP_REMOVED lines=12> */
.L_x_3777:
[----:B------:R-:W-:Y:S01]  /*390c0*/  IMAD.MOV.U32 R13, RZ, RZ, R7 ;  /* 0x000000ffff0d7224 */ /* 0x000fe200078e0007 */
[----:B------:R-:W-:Y:S01]  /*390d0*/  MOV R12, 0x2 ;  /* 0x00000002000c7802 */ /* 0x000fe20000000f00 */
[----:B------:R-:W-:-:S07]  /*390e0*/  IMAD.MOV.U32 R2, RZ, RZ, R14 ;  /* 0x000000ffff027224 */ /* 0x000fce00078e000e */
[----:B------:R-:W-:Y:S05]  /*390f0*/  WARPSYNC.COLLECTIVE R15, `(.L_x_3778) ;  /* 0x000000000f087348 */ /* 0x000fea0003c00000 */
[----:B------:R0:W1:Y:S02]  /*39100*/  SHFL.IDX P6, R14, R13, R12, R11 ;  /* 0x0000000c0d0e7389 */ /* 0x00006400000c000b */
[----:B01----:R-:W-:Y:S01]  /*39110*/  ENDCOLLECTIVE ;  /* 0x000000000000791b */ /* 0x003fe20003800000 */
.L_x_3778:
        /* <DEDUP_REMOVED lines=12> */
.L_x_3779:
[----:B------:R-:W-:Y:S02]  /*391e0*/  IMAD.MOV.U32 R13, RZ, RZ, R7 ;  /* 0x000000ffff0d7224 */ /* 0x000fe400078e0007 */
[----:B------:R-:W-:Y:S02]  /*391f0*/  IMAD.MOV.U32 R12, RZ, RZ, 0x3 ;  /* 0x00000003ff0c7424 */ /* 0x000fe400078e00ff */
[----:B------:R-:W-:-:S07]  /*39200*/  IMAD.MOV.U32 R2, RZ, RZ, R14 ;  /* 0x000000ffff027224 */ /* 0x000fce00078e000e */
[----:B------:R-:W-:Y:S05]  /*39210*/  WARPSYNC.COLLECTIVE R15, `(.L_x_3780) ;  /* 0x000000000f087348 */ /* 0x000fea0003c00000 */
[----:B------:R0:W1:Y:S02]  /*39220*/  SHFL.IDX P6, R14, R13, R12, R11 ;  /* 0x0000000c0d0e7389 */ /* 0x00006400000c000b */
[----:B01----:R-:W-:Y:S01]  /*39230*/  ENDCOLLECTIVE ;  /* 0x000000000000791b */ /* 0x003fe20003800000 */
.L_x_3780:
        /* <DEDUP_REMOVED lines=12> */
.L_x_3781:
[----:B------:R-:W-:Y:S02]  /*39300*/  IMAD.MOV.U32 R13, RZ, RZ, R7 ;  /* 0x000000ffff0d7224 */ /* 0x000fe400078e0007 */
[----:B------:R-:W-:Y:S02]  /*39310*/  IMAD.MOV.U32 R12, RZ, RZ, 0x4 ;  /* 0x00000004ff0c7424 */ /* 0x000fe400078e00ff */
[----:B------:R-:W-:-:S07]  /*39320*/  IMAD.MOV.U32 R2, RZ, RZ, R14 ;  /* 0x000000ffff027224 */ /* 0x000fce00078e000e */
[----:B------:R-:W-:Y:S05]  /*39330*/  WARPSYNC.COLLECTIVE R15, `(.L_x_3782) ;  /* 0x000000000f087348 */ /* 0x000fea0003c00000 */
[----:B------:R0:W1:Y:S02]  /*39340*/  SHFL.IDX P6, R14, R13, R12, R11 ;  /* 0x0000000c0d0e7389 */ /* 0x00006400000c000b */
[----:B01----:R-:W-:Y:S01]  /*39350*/  ENDCOLLECTIVE ;  /* 0x000000000000791b */ /* 0x003fe20003800000 */
.L_x_3782:
        /* <DEDUP_REMOVED lines=12> */
.L_x_3783:
[----:B------:R-:W-:Y:S02]  /*39420*/  IMAD.MOV.U32 R13, RZ, RZ, R7 ;  /* 0x000000ffff0d7224 */ /* 0x000fe400078e0007 */
[----:B------:R-:W-:Y:S02]  /*39430*/  IMAD.MOV.U32 R12, RZ, RZ, 0x5 ;  /* 0x00000005ff0c7424 */ /* 0x000fe400078e00ff */
[----:B------:R-:W-:-:S07]  /*39440*/  IMAD.MOV.U32 R2, RZ, RZ, R14 ;  /* 0x000000ffff027224 */ /* 0x000fce00078e000e */
[----:B------:R-:W-:Y:S05]  /*39450*/  WARPSYNC.COLLECTIVE R15, `(.L_x_3784) ;  /* 0x000000000f087348 */ /* 0x000fea0003c00000 */
[----:B------:R0:W1:Y:S02]  /*39460*/  SHFL.IDX P6, R14, R13, R12, R11 ;  /* 0x0000000c0d0e7389 */ /* 0x00006400000c000b */
[----:B01----:R-:W-:Y:S01]  /*39470*/  ENDCOLLECTIVE ;  /* 0x000000000000791b */ /* 0x003fe20003800000 */
.L_x_3784:
        /* <DEDUP_REMOVED lines=12> */
.L_x_3785:
[----:B------:R-:W-:Y:S01]  /*39540*/  MOV R13, R7 ;  /* 0x00000007000d7202 */ /* 0x000fe20000000f00 */
[----:B------:R-:W-:Y:S02]  /*39550*/  IMAD.MOV.U32 R12, RZ, RZ, 0x6 ;  /* 0x00000006ff0c7424 */ /* 0x000fe400078e00ff */
[----:B------:R-:W-:-:S07]  /*39560*/  IMAD.MOV.U32 R2, RZ, RZ, R14 ;  /* 0x000000ffff027224 */ /* 0x000fce00078e000e */
[----:B------:R-:W-:Y:S05]  /*39570*/  WARPSYNC.COLLECTIVE R15, `(.L_x_3786) ;  /* 0x000000000f087348 */ /* 0x000fea0003c00000 */
[----:B------:R0:W1:Y:S02]  /*39580*/  SHFL.IDX P6, R14, R13, R12, R11 ;  /* 0x0000000c0d0e7389 */ /* 0x00006400000c000b */
[----:B01----:R-:W-:Y:S01]  /*39590*/  ENDCOLLECTIVE ;  /* 0x000000000000791b */ /* 0x003fe20003800000 */
.L_x_3786:
        /* <DEDUP_REMOVED lines=12> */
.L_x_3787:
[----:B------:R-:W-:Y:S01]  /*39660*/  IMAD.MOV.U32 R13, RZ, RZ, R7 ;  /* 0x000000ffff0d7224 */ /* 0x000fe200078e0007 */
[----:B------:R-:W-:Y:S01]  /*39670*/  MOV R12, 0x7 ;  /* 0x00000007000c7802 */ /* 0x000fe20000000f00 */
[----:B------:R-:W-:-:S07]  /*39680*/  IMAD.MOV.U32 R2, RZ, RZ, R14 ;  /* 0x000000ffff027224 */ /* 0x000fce00078e000e */
[----:B------:R-:W-:Y:S05]  /*39690*/  WARPSYNC.COLLECTIVE R15, `(.L_x_3788) ;  /* 0x000000000f087348 */ /* 0x000fea0003c00000 */
[----:B------:R0:W1:Y:S02]  /*396a0*/  SHFL.IDX P6, R14, R13, R12, R11 ;  /* 0x0000000c0d0e7389 */ /* 0x00006400000c000b */
[----:B01----:R-:W-:Y:S01]  /*396b0*/  ENDCOLLECTIVE ;  /* 0x000000000000791b */ /* 0x003fe20003800000 */
.L_x_3788:
        /* <DEDUP_REMOVED lines=12> */
.L_x_3789:
[----:B------:R-:W-:Y:S01]  /*39780*/  IMAD.MOV.U32 R2, RZ, RZ, R14 ;  /* 0x000000ffff027224 */ /* 0x000fe200078e000e */
[----:B------:R-:W-:Y:S06]  /*39790*/  BRA `(.L_x_3790) ;  /* 0xffffff3800607947 */ /* 0x000fec000383ffff */
.L_x_3386:
[----:B---3--:R3:W4:Y:S02]  /*397a0*/  SYNCS.PHASECHK.TRANS64.TRYWAIT P0, [R0+URZ+0x38840], R21 ;  /* 0x03884015000075a7 */ /* 0x008724000800017f */
[----:B----4-:R-:W-:Y:S05]  /*397b0*/  @!P0 NANOSLEEP.SYNCS 0x989680 ;  /* 0x009896800000895d */ /* 0x010fea0003900000 */
[----:B------:R-:W4:Y:S02]  /*397c0*/  @!P0 SYNCS.PHASECHK.TRANS64 P0, [R0+URZ+0x38840], R21 ;  /* 0x03884015000085a7 */ /* 0x000f24000800007f */
[----:B----4-:R-:W-:Y:S05]  /*397d0*/  @!P0 BRA `(.L_x_3386) ;  /* 0xfffffffc00f08947 */ /* 0x010fea000383ffff */
[----:B------:R-:W-:Y:S05]  /*397e0*/  BRA `(.L_x_3791) ;  /* 0xffffff3800b47947 */ /* 0x000fea000383ffff */
.L_x_3387:
[----:B------:R-:W-:Y:S01]  /*397f0*/  BSSY B0, `(.L_x_3792) ;  /* 0x0000008000007945 */ /* 0x000fe20003800000 */
[----:B------:R-:W-:Y:S01]  /*39800*/  IMAD.MOV.U32 R13, RZ, RZ, R5 ;  /* 0x000000ffff0d7224 */ /* 0x000fe200078e0005 */
[----:B------:R-:W-:Y:S01]  /*39810*/  MOV R15, 0xffffffff ;  /* 0xffffffff000f7802 */ /* 0x000fe20000000f00 */
[----:B------:R-:W-:Y:S02]  /*39820*/  IMAD.MOV.U32 R12, RZ, RZ, RZ ;  /* 0x000000ffff0c7224 */ /* 0x000fe400078e00ff */
[----:B------:R-:W-:-:S07]  /*39830*/  IMAD.MOV.U32 R11, RZ, RZ, 0x181f ;  /* 0x0000181fff0b7424 */ /* 0x000fce00078e00ff */
[----:B0-23--:R-:W-:Y:S05]  /*39840*/  WARPSYNC.COLLECTIVE R15, `(.L_x_3793) ;  /* 0x000000000f087348 */ /* 0x00dfea0003c00000 */
[----:B------:R1:W4:Y:S02]  /*39850*/  SHFL.IDX P6, R14, R13, R12, R11 ;  /* 0x0000000c0d0e7389 */ /* 0x00032400000c000b */
[----:B01234-:R-:W-:Y:S01]  /*39860*/  ENDCOLLECTIVE ;  /* 0x000000000000791b */ /* 0x01ffe20003800000 */
.L_x_3793:
[----:B------:R-:W-:Y:S05]  /*39870*/  BSYNC B0 ;  /* 0x0000000000007941 */ /* 0x000fea0003800000 */
.L_x_3792:
        /* <DEDUP_REMOVED lines=8> */
.L_x_3794:
[----:B------:R-:W-:Y:S02]  /*39900*/  IMAD.MOV.U32 R13, RZ, RZ, R5 ;  /* 0x000000ffff0d7224 */ /* 0x000fe400078e0005 */
[----:B------:R-:W-:Y:S02]  /*39910*/  IMAD.MOV.U32 R12, RZ, RZ, 0x1 ;  /* 0x00000001ff0c7424 */ /* 0x000fe400078e00ff */
[----:B------:R-:W-:-:S07]  /*39920*/  IMAD.MOV.U32 R2, RZ, RZ, R14 ;  /* 0x000000ffff027224 */ /* 0x000fce00078e000e */
[----:B------:R-:W-:Y:S05]  /*39930*/  WARPSYNC.COLLECTIVE R15, `(.L_x_3795) ;  /* 0x000000000f087348 */ /* 0x000fea0003c00000 */
[----:B------:R0:W1:Y:S02]  /*39940*/  SHFL.IDX P6, R14, R13, R12, R11 ;  /* 0x0000000c0d0e7389 */ /* 0x00006400000c000b */
[----:B01----:R-:W-:Y:S01]  /*39950*/  ENDCOLLECTIVE ;  /* 0x000000000000791b */ /* 0x003fe20003800000 */
.L_x_3795:
        /* <DEDUP_REMOVED lines=12> */
.L_x_3796:
[----:B------:R-:W-:Y:S01]  /*39a20*/  MOV R13, R5 ;  /* 0x00000005000d7202 */ /* 0x000fe20000000f00 */
[----:B------:R-:W-:Y:S02]  /*39a30*/  IMAD.MOV.U32 R12, RZ, RZ, 0x2 ;  /* 0x00000002ff0c7424 */ /* 0x000fe400078e00ff */
[----:B------:R-:W-:-:S07]  /*39a40*/  IMAD.MOV.U32 R2, RZ, RZ, R14 ;  /* 0x000000ffff027224 */ /* 0x000fce00078e000e */
[----:B------:R-:W-:Y:S05]  /*39a50*/  WARPSYNC.COLLECTIVE R15, `(.L_x_3797) ;  /* 0x000000000f087348 */ /* 0x000fea0003c00000 */
[----:B------:R0:W1:Y:S02]  /*39a60*/  SHFL.IDX P6, R14, R13, R12, R11 ;  /* 0x0000000c0d0e7389 */ /* 0x00006400000c000b */
[----:B01----:R-:W-:Y:S01]  /*39a70*/  ENDCOLLECTIVE ;  /* 0x000000000000791b */ /* 0x003fe20003800000 */
.L_x_3797:
        /* <DEDUP_REMOVED lines=12> */
.L_x_3798:
[----:B------:R-:W-:Y:S01]  /*39b40*/  IMAD.MOV.U32 R13, RZ, RZ, R5 ;  /* 0x000000ffff0d7224 */ /* 0x000fe200078e0005 */
[----:B------:R-:W-:Y:S01]  /*39b50*/  MOV R12, 0x3 ;  /* 0x00000003000c7802 */ /* 0x000fe20000000f00 */
[----:B------:R-:W-:-:S07]  /*39b60*/  IMAD.MOV.U32 R2, RZ, RZ, R14 ;  /* 0x000000ffff027224 */ /* 0x000fce00078e000e */
[----:B------:R-:W-:Y:S05]  /*39b70*/  WARPSYNC.COLLECTIVE R15, `(.L_x_3799) ;  /* 0x000000000f087348 */ /* 0x000fea0003c00000 */
[----:B------:R0:W1:Y:S02]  /*39b80*/  SHFL.IDX P6, R14, R13, R12, R11 ;  /* 0x0000000c0d0e7389 */ /* 0x00006400000c000b */
[----:B01----:R-:W-:Y:S01]  /*39b90*/  ENDCOLLECTIVE ;  /* 0x000000000000791b */ /* 0x003fe20003800000 */
.L_x_3799:
        /* <DEDUP_REMOVED lines=12> */
.L_x_3800:
[----:B------:R-:W-:Y:S02]  /*39c60*/  IMAD.MOV.U32 R13, RZ, RZ, R5 ;  /* 0x000000ffff0d7224 */ /* 0x000fe400078e0005 */
[----:B------:R-:W-:Y:S02]  /*39c70*/  IMAD.MOV.U32 R12, RZ, RZ, 0x4 ;  /* 0x00000004ff0c7424 */ /* 0x000fe400078e00ff */
[----:B------:R-:W-:-:S07]  /*39c80*/  IMAD.MOV.U32 R2, RZ, RZ, R14 ;  /* 0x000000ffff027224 */ /* 0x000fce00078e000e */
[----:B------:R-:W-:Y:S05]  /*39c90*/  WARPSYNC.COLLECTIVE R15, `(.L_x_3801) ;  /* 0x000000000f087348 */ /* 0x000fea0003c00000 */
[----:B------:R0:W1:Y:S02]  /*39ca0*/  SHFL.IDX P6, R14, R13, R12, R11 ;  /* 0x0000000c0d0e7389 */ /* 0x00006400000c000b */
[----:B01----:R-:W-:Y:S01]  /*39cb0*/  ENDCOLLECTIVE ;  /* 0x000000000000791b */ /* 0x003fe20003800000 */
.L_x_3801:
        /* <DEDUP_REMOVED lines=12> */
.L_x_3802:
[----:B------:R-:W-:Y:S02]  /*39d80*/  IMAD.MOV.U32 R13, RZ, RZ, R5 ;  /* 0x000000ffff0d7224 */ /* 0x000fe400078e0005 */
[----:B------:R-:W-:Y:S02]  /*39d90*/  IMAD.MOV.U32 R12, RZ, RZ, 0x5 ;  /* 0x00000005ff0c7424 */ /* 0x000fe400078e00ff */
[----:B------:R-:W-:-:S07]  /*39da0*/  IMAD.MOV.U32 R2, RZ, RZ, R14 ;  /* 0x000000ffff027224 */ /* 0x000fce00078e000e */
[----:B------:R-:W-:Y:S05]  /*39db0*/  WARPSYNC.COLLECTIVE R15, `(.L_x_3803) ;  /* 0x000000000f087348 */ /* 0x000fea0003c00000 */
[----:B------:R0:W1:Y:S02]  /*39dc0*/  SHFL.IDX P6, R14, R13, R12, R11 ;  /* 0x0000000c0d0e7389 */ /* 0x00006400000c000b */
[----:B01----:R-:W-:Y:S01]  /*39dd0*/  ENDCOLLECTIVE ;  /* 0x000000000000791b */ /* 0x003fe20003800000 */
.L_x_3803:
        /* <DEDUP_REMOVED lines=12> */
.L_x_3804:
[----:B------:R-:W-:Y:S02]  /*39ea0*/  IMAD.MOV.U32 R13, RZ, RZ, R5 ;  /* 0x000000ffff0d7224 */ /* 0x000fe400078e0005 */
[----:B------:R-:W-:Y:S02]  /*39eb0*/  IMAD.MOV.U32 R12, RZ, RZ, 0x6 ;  /* 0x00000006ff0c7424 */ /* 0x000fe400078e00ff */
[----:B------:R-:W-:-:S07]  /*39ec0*/  IMAD.MOV.U32 R2, RZ, RZ, R14 ;  /* 0x000000ffff027224 */ /* 0x000fce00078e000e */
[----:B------:R-:W-:Y:S05]  /*39ed0*/  WARPSYNC.COLLECTIVE R15, `(.L_x_3805) ;  /* 0x000000000f087348 */ /* 0x000fea0003c00000 */
[----:B------:R0:W1:Y:S02]  /*39ee0*/  SHFL.IDX P6, R14, R13, R12, R11 ;  /* 0x0000000c0d0e7389 */ /* 0x00006400000c000b */
[----:B01----:R-:W-:Y:S01]  /*39ef0*/  ENDCOLLECTIVE ;  /* 0x000000000000791b */ /* 0x003fe20003800000 */
.L_x_3805:
        /* <DEDUP_REMOVED lines=12> */
.L_x_3806:
[----:B------:R-:W-:Y:S02]  /*39fc0*/  IMAD.MOV.U32 R13, RZ, RZ, R5 ;  /* 0x000000ffff0d7224 */ /* 0x000fe400078e0005 */
[----:B------:R-:W-:Y:S01]  /*39fd0*/  IMAD.MOV.U32 R12, RZ, RZ, 0x7 ;  /* 0x00000007ff0c7424 */ /* 0x000fe200078e00ff */
[----:B------:R-:W-:-:S07]  /*39fe0*/  MOV R2, R14 ;  /* 0x0000000e00027202 */ /* 0x000fce0000000f00 */
[----:B------:R-:W-:Y:S05]  /*39ff0*/  WARPSYNC.COLLECTIVE R15, `(.L_x_3807) ;  /* 0x000000000f087348 */ /* 0x000fea0003c00000 */
[----:B------:R0:W1:Y:S02]  /*3a000*/  SHFL.IDX P6, R14, R13, R12, R11 ;  /* 0x0000000c0d0e7389 */ /* 0x00006400000c000b */
[----:B01----:R-:W-:Y:S01]  /*3a010*/  ENDCOLLECTIVE ;  /* 0x000000000000791b */ /* 0x003fe20003800000 */
.L_x_3807:
        /* <DEDUP_REMOVED lines=12> */
.L_x_3808:
[----:B------:R-:W-:Y:S01]  /*3a0e0*/  IMAD.MOV.U32 R2, RZ, RZ, R14 ;  /* 0x000000ffff027224 */ /* 0x000fe200078e000e */
[----:B------:R-:W-:Y:S06]  /*3a0f0*/  BRA `(.L_x_3809) ;  /* 0xffffff3400807947 */ /* 0x000fec000383ffff */
.L_x_3392:
[----:B0-----:R0:W2:Y:S02]  /*3a100*/  SYNCS.PHASECHK.TRANS64.TRYWAIT P2, [R17+URZ+0x38870], R0 ;  /* 0x03887000110075a7 */ /* 0x0010a4000804017f */
[----:B--2---:R-:W-:Y:S05]  /*3a110*/  @!P2 NANOSLEEP.SYNCS 0x989680 ;  /* 0x009896800000a95d */ /* 0x004fea0003900000 */
[----:B------:R-:W2:Y:S02]  /*3a120*/  @!P2 SYNCS.PHASECHK.TRANS64 P2, [R17+URZ+0x38870], R0 ;  /* 0x038870001100a5a7 */ /* 0x000ea4000804007f */
[----:B--2---:R-:W-:Y:S05]  /*3a130*/  @!P2 BRA `(.L_x_3392) ;  /* 0xfffffffc00f0a947 */ /* 0x004fea000383ffff */
[----:B------:R-:W-:Y:S05]  /*3a140*/  BRA `(.L_x_3810) ;  /* 0xffffff3400e87947 */ /* 0x000fea000383ffff */
.L_x_3394:
[----:B0-----:R0:W2:Y:S02]  /*3a150*/  SYNCS.PHASECHK.TRANS64.TRYWAIT P2, [R17+URZ+0x38860], R0 ;  /* 0x03886000110075a7 */ /* 0x0010a4000804017f */
[----:B--2---:R-:W-:Y:S05]  /*3a160*/  @!P2 NANOSLEEP.SYNCS 0x989680 ;  /* 0x009896800000a95d */ /* 0x004fea0003900000 */
[----:B------:R-:W2:Y:S02]  /*3a170*/  @!P2 SYNCS.PHASECHK.TRANS64 P2, [R17+URZ+0x38860], R0 ;  /* 0x038860001100a5a7 */ /* 0x000ea4000804007f */
[----:B--2---:R-:W-:Y:S05]  /*3a180*/  @!P2 BRA `(.L_x_3394) ;  /* 0xfffffffc00f0a947 */ /* 0x004fea000383ffff */
[----:B------:R-:W-:Y:S05]  /*3a190*/  BRA `(.L_x_3811) ;  /* 0xffffff3400f87947 */ /* 0x000fea000383ffff */
.L_x_3402:
[----:B0-----:R0:W2:Y:S02]  /*3a1a0*/  SYNCS.PHASECHK.TRANS64.TRYWAIT P1, [R18+URZ+0x38870], R3 ;  /* 0x03887003120075a7 */ /* 0x0010a4000802017f */
[----:B--2---:R-:W-:Y:S05]  /*3a1b0*/  @!P1 NANOSLEEP.SYNCS 0x989680 ;  /* 0x009896800000995d */ /* 0x004fea0003900000 */
[----:B------:R-:W2:Y:S02]  /*3a1c0*/  @!P1 SYNCS.PHASECHK.TRANS64 P1, [R18+URZ+0x38870], R3 ;  /* 0x03887003120095a7 */ /* 0x000ea4000802007f */
[----:B--2---:R-:W-:Y:S05]  /*3a1d0*/  @!P1 BRA `(.L_x_3402) ;  /* 0xfffffffc00f09947 */ /* 0x004fea000383ffff */
[----:B------:R-:W-:Y:S05]  /*3a1e0*/  BRA `(.L_x_3812) ;  /* 0xffffff4000547947 */ /* 0x000fea000383ffff */
.L_x_3404:
[----:B0-----:R0:W2:Y:S02]  /*3a1f0*/  SYNCS.PHASECHK.TRANS64.TRYWAIT P1, [R18+URZ+0x38860], R3 ;  /* 0x03886003120075a7 */ /* 0x0010a4000802017f */
[----:B--2---:R-:W-:Y:S05]  /*3a200*/  @!P1 NANOSLEEP.SYNCS 0x989680 ;  /* 0x009896800000995d */ /* 0x004fea0003900000 */
[----:B------:R-:W2:Y:S02]  /*3a210*/  @!P1 SYNCS.PHASECHK.TRANS64 P1, [R18+URZ+0x38860], R3 ;  /* 0x03886003120095a7 */ /* 0x000ea4000802007f */
[----:B--2---:R-:W-:Y:S05]  /*3a220*/  @!P1 BRA `(.L_x_3404) ;  /* 0xfffffffc00f09947 */ /* 0x004fea000383ffff */
[----:B------:R-:W-:Y:S05]  /*3a230*/  BRA `(.L_x_3813) ;  /* 0xffffff4000607947 */ /* 0x000fea000383ffff */
.L_x_3409:
[----:B------:R-:W-:Y:S01]  /*3a240*/  BSSY B0, `(.L_x_3814) ;  /* 0x0000008000007945 */ /* 0x000fe20003800000 */
[----:B------:R-:W-:Y:S01]  /*3a250*/  MOV R13, R16 ;  /* 0x00000010000d7202 */ /* 0x000fe20000000f00 */
[----:B------:R-:W-:Y:S02]  /*3a260*/  IMAD.MOV.U32 R12, RZ, RZ, RZ ;  /* 0x000000ffff0c7224 */ /* 0x000fe400078e00ff */
[----:B------:R-:W-:Y:S02]  /*3a270*/  IMAD.MOV.U32 R11, RZ, RZ, 0x1f ;  /* 0x0000001fff0b7424 */ /* 0x000fe400078e00ff */
[----:B------:R-:W-:-:S07]  /*3a280*/  IMAD.MOV.U32 R15, RZ, RZ, -0x1 ;  /* 0xffffffffff0f7424 */ /* 0x000fce00078e00ff */
[----:B012---:R-:W-:Y:S05]  /*3a290*/  WARPSYNC.COLLECTIVE R15, `(.L_x_3815) ;  /* 0x000000000f087348 */ /* 0x007fea0003c00000 */
[----:B------:R3:W4:Y:S02]  /*3a2a0*/  SHFL.IDX P6, R14, R13, R12, R11 ;  /* 0x0000000c0d0e7389 */ /* 0x00072400000c000b */
[----:B01234-:R-:W-:Y:S01]  /*3a2b0*/  ENDCOLLECTIVE ;  /* 0x000000000000791b */ /* 0x01ffe20003800000 */
.L_x_3815:
[----:B------:R-:W-:Y:S05]  /*3a2c0*/  BSYNC B0 ;  /* 0x0000000000007941 */ /* 0x000fea0003800000 */
.L_x_3814:
        /* <DEDUP_REMOVED lines=9> */
.L_x_3816:
[----:B------:R-:W-:Y:S02]  /*3a360*/  ULDC UR4, c[0x0][0xc3c] ;  /* 0x00030f0000047ab9 */ /* 0x000fe40000000800 */
[----:B------:R-:W-:-:S13]  /*3a370*/  ISETP.GE.OR P1, PT, R9, UR4, !P0 ;  /* 0x0000000409007c0c */ /* 0x000fda000c726670 */
[----:B------:R-:W0:Y:S08]  /*3a380*/  @!P1 LDC.64 R2, c[0x0][0xc80] ;  /* 0x00032000ff029b82 */ /* 0x000e300000000a00 */
[----:B------:R-:W1:Y:S01]  /*3a390*/  @!P1 LDC.64 R4, c[0x0][0xc78] ;  /* 0x00031e00ff049b82 */ /* 0x000e620000000a00 */
[----:B------:R-:W-:Y:S02]  /*3a3a0*/  CS2R R16, SRZ ;  /* 0x0000000000107805 */ /* 0x000fe4000001ff00 */
[----:B------:R-:W-:Y:S01]  /*3a3b0*/  MOV R11, RZ ;  /* 0x000000ff000b7202 */ /* 0x000fe20000000f00 */
[----:B------:R-:W-:-:S02]  /*3a3c0*/  IMAD.MOV.U32 R6, RZ, RZ, R14 ;  /* 0x000000ffff067224 */ /* 0x000fc400078e000e */
        /* <DEDUP_REMOVED lines=16> */
.L_x_3817:
[----:B------:R-:W-:Y:S01]  /*3a4d0*/  IMAD.MOV.U32 R12, RZ, RZ, 0x2 ;  /* 0x00000002ff0c7424 */ /* 0x000fe200078e00ff */
[----:B------:R-:W-:-:S05]  /*3a4e0*/  SEL R4, R14, RZ, P1 ;  /* 0x000000ff0e047207 */ /* 0x000fca0000800000 */
[----:B------:R-:W-:-:S04]  /*3a4f0*/  IMAD.IADD R4, R13, 0x1, R4 ;  /* 0x000000010d047824 */ /* 0x000fc800078e0204 */
[----:B------:R-:W-:-:S07]  /*3a500*/  IMAD.MOV.U32 R13, RZ, RZ, R4 ;  /* 0x000000ffff0d7224 */ /* 0x000fce00078e0004 */
[----:B------:R-:W-:Y:S05]  /*3a510*/  WARPSYNC.COLLECTIVE R15, `(.L_x_3818) ;  /* 0x000000000f087348 */ /* 0x000fea0003c00000 */
[----:B------:R0:W1:Y:S02]  /*3a520*/  SHFL.UP P6, R14, R13, R12, R11 ;  /* 0x0400000c0d0e7389 */ /* 0x00006400000c000b */
[----:B01----:R-:W-:Y:S01]  /*3a530*/  ENDCOLLECTIVE ;  /* 0x000000000000791b */ /* 0x003fe20003800000 */
.L_x_3818:
[----:B------:R-:W-:Y:S01]  /*3a540*/  IMAD.MOV.U32 R12, RZ, RZ, 0x4 ;  /* 0x00000004ff0c7424 */ /* 0x000fe200078e00ff */
[----:B------:R-:W-:-:S05]  /*3a550*/  SEL R3, R14, RZ, P2 ;  /* 0x000000ff0e037207 */ /* 0x000fca0001000000 */
[----:B------:R-:W-:-:S04]  /*3a560*/  IMAD.IADD R2, R4, 0x1, R3 ;  /* 0x0000000104027824 */ /* 0x000fc800078e0203 */
[----:B------:R-:W-:-:S07]  /*3a570*/  IMAD.MOV.U32 R13, RZ, RZ, R2 ;  /* 0x000000ffff0d7224 */ /* 0x000fce00078e0002 */
[----:B------:R-:W-:Y:S05]  /*3a580*/  WARPSYNC.COLLECTIVE R15, `(.L_x_3819) ;  /* 0x000000000f087348 */ /* 0x000fea0003c00000 */
[----:B------:R0:W1:Y:S02]  /*3a590*/  SHFL.UP P6, R14, R13, R12, R11 ;  /* 0x0400000c0d0e7389 */ /* 0x00006400000c000b */
[----:B01----:R-:W-:Y:S01]  /*3a5a0*/  ENDCOLLECTIVE ;  /* 0x000000000000791b */ /* 0x003fe20003800000 */
.L_x_3819:
[----:B------:R-:W-:Y:S01]  /*3a5b0*/  IMAD.MOV.U32 R12, RZ, RZ, 0x8 ;  /* 0x00000008ff0c7424 */ /* 0x000fe200078e00ff */
[----:B------:R-:W-:-:S04]  /*3a5c0*/  SEL R3, R14, RZ, P3 ;  /* 0x000000ff0e037207 */ /* 0x000fc80001800000 */
[----:B------:R-:W-:-:S05]  /*3a5d0*/  IADD3 R3, R2, R3, RZ ;  /* 0x0000000302037210 */ /* 0x000fca0007ffe0ff */
[----:B------:R-:W-:-:S07]  /*3a5e0*/  IMAD.MOV.U32 R13, RZ, RZ, R3 ;  /* 0x000000ffff0d7224 */ /* 0x000fce00078e0003 */
[----:B------:R-:W-:Y:S05]  /*3a5f0*/  WARPSYNC.COLLECTIVE R15, `(.L_x_3820) ;  /* 0x000000000f087348 */ /* 0x000fea0003c00000 */
[----:B------:R0:W1:Y:S02]  /*3a600*/  SHFL.UP P6, R14, R13, R12, R11 ;  /* 0x0400000c0d0e7389 */ /* 0x00006400000c000b */
[----:B01----:R-:W-:Y:S01]  /*3a610*/  ENDCOLLECTIVE ;  /* 0x000000000000791b */ /* 0x003fe20003800000 */
.L_x_3820:
[----:B------:R-:W-:Y:S01]  /*3a620*/  IMAD.MOV.U32 R12, RZ, RZ, 0x10 ;  /* 0x00000010ff0c7424 */ /* 0x000fe200078e00ff */
[----:B------:R-:W-:-:S05]  /*3a630*/  SEL R4, R14, RZ, P4 ;  /* 0x000000ff0e047207 */ /* 0x000fca0002000000 */
[----:B------:R-:W-:-:S04]  /*3a640*/  IMAD.IADD R4, R3, 0x1, R4 ;  /* 0x0000000103047824 */ /* 0x000fc800078e0204 */
[----:B------:R-:W-:-:S07]  /*3a650*/  IMAD.MOV.U32 R13, RZ, RZ, R4 ;  /* 0x000000ffff0d7224 */ /* 0x000fce00078e0004 */
[----:B------:R-:W-:Y:S05]  /*3a660*/  WARPSYNC.COLLECTIVE R15, `(.L_x_3821) ;  /* 0x000000000f087348 */ /* 0x000fea0003c00000 */
[----:B------:R0:W1:Y:S02]  /*3a670*/  SHFL.UP P6, R14, R13, R12, R11 ;  /* 0x0400000c0d0e7389 */ /* 0x00006400000c000b */
[----:B01----:R-:W-:Y:S01]  /*3a680*/  ENDCOLLECTIVE ;  /* 0x000000000000791b */ /* 0x003fe20003800000 */
.L_x_3821:
[----:B------:R-:W-:Y:S02]  /*3a690*/  IMAD.MOV.U32 R12, RZ, RZ, 0x1f ;  /* 0x0000001fff0c7424 */ /* 0x000fe400078e00ff */
[----:B------:R-:W-:Y:S01]  /*3a6a0*/  IMAD.MOV.U32 R11, RZ, RZ, 0x1f ;  /* 0x0000001fff0b7424 */ /* 0x000fe200078e00ff */
[----:B------:R-:W-:-:S05]  /*3a6b0*/  SEL R3, R14, RZ, P5 ;  /* 0x000000ff0e037207 */ /* 0x000fca0002800000 */
[----:B------:R-:W-:-:S05]  /*3a6c0*/  IMAD.IADD R3, R4, 0x1, R3 ;  /* 0x0000000104037824 */ /* 0x000fca00078e0203 */
[----:B------:R-:W-:-:S07]  /*3a6d0*/  MOV R13, R3 ;  /* 0x00000003000d7202 */ /* 0x000fce0000000f00 */
[----:B------:R-:W-:Y:S05]  /*3a6e0*/  WARPSYNC.COLLECTIVE R15, `(.L_x_3822) ;  /* 0x000000000f087348 */ /* 0x000fea0003c00000 */
[----:B------:R0:W1:Y:S02]  /*3a6f0*/  SHFL.IDX P6, R14, R13, R12, R11 ;  /* 0x0000000c0d0e7389 */ /* 0x00006400000c000b */
[----:B01----:R-:W-:Y:S01]  /*3a700*/  ENDCOLLECTIVE ;  /* 0x000000000000791b */ /* 0x003fe20003800000 */
.L_x_3822:
[----:B------:R-:W-:Y:S05]  /*3a710*/  BRA `(.L_x_3823) ;  /* 0xffffff4800107947 */ /* 0x000fea000383ffff */
.L_x_3412:
[----:B------:R-:W-:Y:S01]  /*3a720*/  BSSY B0, `(.L_x_3824) ;  /* 0x0000007000007945 */ /* 0x000fe20003800000 */
[----:B------:R-:W-:Y:S02]  /*3a730*/  IMAD.MOV.U32 R12, RZ, RZ, 0x1 ;  /* 0x00000001ff0c7424 */ /* 0x000fe400078e00ff */
[----:B------:R-:W-:Y:S02]  /*3a740*/  IMAD.MOV.U32 R11, RZ, RZ, RZ ;  /* 0x000000ffff0b7224 */ /* 0x000fe400078e00ff */
[----:B------:R-:W-:-:S07]  /*3a750*/  IMAD.MOV.U32 R15, RZ, RZ, -0x1 ;  /* 0xffffffffff0f7424 */ /* 0x000fce00078e00ff */
[----:B-1----:R-:W-:Y:S05]  /*3a760*/  WARPSYNC.COLLECTIVE R15, `(.L_x_3825) ;  /* 0x000000000f087348 */ /* 0x002fea0003c00000 */
[----:B------:R0:W2:Y:S02]  /*3a770*/  SHFL.UP P6, R14, R13, R12, R11 ;  /* 0x0400000c0d0e7389 */ /* 0x0000a400000c000b */
[----:B012---:R-:W-:Y:S01]  /*3a780*/  ENDCOLLECTIVE ;  /* 0x000000000000791b */ /* 0x007fe20003800000 */
.L_x_3825:
[----:B------:R-:W-:Y:S05]  /*3a790*/  BSYNC B0 ;  /* 0x0000000000007941 */ /* 0x000fea0003800000 */
.L_x_3824:
[----:B------:R-:W-:Y:S01]  /*3a7a0*/  SEL R14, R14, RZ, P1 ;  /* 0x000000ff0e0e7207 */ /* 0x000fe20000800000 */
[----:B------:R-:W-:Y:S01]  /*3a7b0*/  IMAD.MOV.U32 R11, RZ, RZ, RZ ;  /* 0x000000ffff0b7224 */ /* 0x000fe200078e00ff */
[----:B------:R-:W-:Y:S01]  /*3a7c0*/  MOV R12, 0x2 ;  /* 0x00000002000c7802 */ /* 0x000fe20000000f00 */
[----:B------:R-:W-:Y:S02]  /*3a7d0*/  IMAD.MOV.U32 R15, RZ, RZ, -0x1 ;  /* 0xffffffffff0f7424 */ /* 0x000fe400078e00ff */
[----:B------:R-:W-:-:S07]  /*3a7e0*/  IMAD.IADD R13, R13, 0x1, R14 ;  /* 0x000000010d0d7824 */ /* 0x000fce00078e020e */
[----:B------:R-:W-:Y:S05]  /*3a7f0*/  WARPSYNC.COLLECTIVE R15, `(.L_x_3826) ;  /* 0x000000000f087348 */ /* 0x000fea0003c00000 */
[----:B------:R0:W1:Y:S02]  /*3a800*/  SHFL.UP P6, R14, R13, R12, R11 ;  /* 0x0400000c0d0e7389 */ /* 0x00006400000c000b */
[----:B01----:R-:W-:Y:S01]  /*3a810*/  ENDCOLLECTIVE ;  /* 0x000000000000791b */ /* 0x003fe20003800000 */
.L_x_3826:
[----:B------:R-:W-:Y:S01]  /*3a820*/  IMAD.MOV.U32 R12, RZ, RZ, 0x4 ;  /* 0x00000004ff0c7424 */ /* 0x000fe200078e00ff */
[----:B------:R-:W-:-:S05]  /*3a830*/  SEL R2, R14, RZ, P2 ;  /* 0x000000ff0e027207 */ /* 0x000fca0001000000 */
[----:B------:R-:W-:-:S04]  /*3a840*/  IMAD.IADD R2, R13, 0x1, R2 ;  /* 0x000000010d027824 */ /* 0x000fc800078e0202 */
[----:B------:R-:W-:-:S07]  /*3a850*/  IMAD.MOV.U32 R13, RZ, RZ, R2 ;  /* 0x000000ffff0d7224 */ /* 0x000fce00078e0002 */
[----:B------:R-:W-:Y:S05]  /*3a860*/  WARPSYNC.COLLECTIVE R15, `(.L_x_3827) ;  /* 0x000000000f087348 */ /* 0x000fea0003c00000 */
[----:B------:R0:W1:Y:S02]  /*3a870*/  SHFL.UP P6, R14, R13, R12, R11 ;  /* 0x0400000c0d0e7389 */ /* 0x00006400000c000b */
[----:B01----:R-:W-:Y:S01]  /*3a880*/  ENDCOLLECTIVE ;  /* 0x000000000000791b */ /* 0x003fe20003800000 */
.L_x_3827:
[----:B------:R-:W-:Y:S01]  /*3a890*/  IMAD.MOV.U32 R12, RZ, RZ, 0x8 ;  /* 0x00000008ff0c7424 */ /* 0x000fe200078e00ff */
[----:B------:R-:W-:-:S05]  /*3a8a0*/  SEL R3, R14, RZ, P3 ;  /* 0x000000ff0e037207 */ /* 0x000fca0001800000 */
[----:B------:R-:W-:-:S05]  /*3a8b0*/  IMAD.IADD R3, R2, 0x1, R3 ;  /* 0x0000000102037824 */ /* 0x000fca00078e0203 */
[----:B------:R-:W-:-:S07]  /*3a8c0*/  MOV R13, R3 ;  /* 0x00000003000d7202 */ /* 0x000fce0000000f00 */
[----:B------:R-:W-:Y:S05]  /*3a8d0*/  WARPSYNC.COLLECTIVE R15, `(.L_x_3828) ;  /* 0x000000000f087348 */ /* 0x000fea0003c00000 */
[----:B------:R0:W1:Y:S02]  /*3a8e0*/  SHFL.UP P6, R14, R13, R12, R11 ;  /* 0x0400000c0d0e7389 */ /* 0x00006400000c000b */
[----:B01----:R-:W-:Y:S01]  /*3a8f0*/  ENDCOLLECTIVE ;  /* 0x000000000000791b */ /* 0x003fe20003800000 */
.L_x_3828:
[----:B------:R-:W-:Y:S01]  /*3a900*/  IMAD.MOV.U32 R12, RZ, RZ, 0x10 ;  /* 0x00000010ff0c7424 */ /* 0x000fe200078e00ff */
[----:B------:R-:W-:-:S05]  /*3a910*/  SEL R4, R14, RZ, P4 ;  /* 0x000000ff0e047207 */ /* 0x000fca0002000000 */
[----:B------:R-:W-:-:S04]  /*3a920*/  IMAD.IADD R4, R3, 0x1, R4 ;  /* 0x0000000103047824 */ /* 0x000fc800078e0204 */
[----:B------:R-:W-:-:S07]  /*3a930*/  IMAD.MOV.U32 R13, RZ, RZ, R4 ;  /* 0x000000ffff0d7224 */ /* 0x000fce00078e0004 */
[----:B------:R-:W-:Y:S05]  /*3a940*/  WARPSYNC.COLLECTIVE R15, `(.L_x_3829) ;  /* 0x000000000f087348 */ /* 0x000fea0003c00000 */
[----:B------:R0:W1:Y:S02]  /*3a950*/  SHFL.UP P6, R14, R13, R12, R11 ;  /* 0x0400000c0d0e7389 */ /* 0x00006400000c000b */
[----:B01----:R-:W-:Y:S01]  /*3a960*/  ENDCOLLECTIVE ;  /* 0x000000000000791b */ /* 0x003fe20003800000 */
.L_x_3829:
[----:B------:R-:W-:Y:S01]  /*3a970*/  MOV R12, 0x1f ;  /* 0x0000001f000c7802 */ /* 0x000fe20000000f00 */
[----:B------:R-:W-:Y:S01]  /*3a980*/  IMAD.MOV.U32 R11, RZ, RZ, 0x1f ;  /* 0x0000001fff0b7424 */ /* 0x000fe200078e00ff */
[----:B------:R-:W-:-:S05]  /*3a990*/  SEL R3, R14, RZ, P5 ;  /* 0x000000ff0e037207 */ /* 0x000fca0002800000 */
[----:B------:R-:W-:-:S04]  /*3a9a0*/  IMAD.IADD R3, R4, 0x1, R3 ;  /* 0x0000000104037824 */ /* 0x000fc800078e0203 */
[----:B------:R-:W-:-:S07]  /*3a9b0*/  IMAD.MOV.U32 R13, RZ, RZ, R3 ;  /* 0x000000ffff0d7224 */ /* 0x000fce00078e0003 */
[----:B------:R-:W-:Y:S05]  /*3a9c0*/  WARPSYNC.COLLECTIVE R15, `(.L_x_3830) ;  /* 0x000000000f087348 */ /* 0x000fea0003c00000 */
[----:B------:R0:W1:Y:S02]  /*3a9d0*/  SHFL.IDX P6, R14, R13, R12, R11 ;  /* 0x0000000c0d0e7389 */ /* 0x00006400000c000b */
[----:B01----:R-:W-:Y:S01]  /*3a9e0*/  ENDCOLLECTIVE ;  /* 0x000000000000791b */ /* 0x003fe20003800000 */
.L_x_3830:
[----:B------:R-:W-:Y:S05]  /*3a9f0*/  BRA `(.L_x_3831) ;  /* 0xffffff4400fc7947 */ /* 0x000fea000383ffff */
.L_x_3414:
[----:B------:R-:W-:Y:S01]  /*3aa00*/  BSSY B0, `(.L_x_3832) ;  /* 0x0000006000007945 */ /* 0x000fe20003800000 */
[----:B------:R-:W-:Y:S01]  /*3aa10*/  PLOP3.LUT P6, PT, P6, PT, PT, 0x8, 0x0 ;  /* 0x000000000000781c */ /* 0x000fe200037ce170 */
[----:B------:R-:W-:-:S12]  /*3aa20*/  IMAD.MOV.U32 R15, RZ, RZ, -0x1 ;  /* 0xffffffffff0f7424 */ /* 0x000fd800078e00ff */
[----:B01----:R-:W-:Y:S05]  /*3aa30*/  WARPSYNC.COLLECTIVE R15, `(.L_x_3833) ;  /* 0x000000000f087348 */ /* 0x003fea0003c00000 */
[----:B------:R-:W-:Y:S01]  /*3aa40*/  VOTE.ANY R14, PT, P6 ;  /* 0x00000000000e7806 */ /* 0x000fe200030e0100 */
[----:B01----:R-:W-:Y:S06]  /*3aa50*/  ENDCOLLECTIVE ;  /* 0x000000000000791b */ /* 0x003fec0003800000 */
.L_x_3833:
[----:B------:R-:W-:Y:S05]  /*3aa60*/  BSYNC B0 ;  /* 0x0000000000007941 */ /* 0x000fea0003800000 */
.L_x_3832:
[----:B------:R-:W-:Y:S02]  /*3aa70*/  IMAD.MOV.U32 R2, RZ, RZ, R14 ;  /* 0x000000ffff027224 */ /* 0x000fe400078e000e */
[----:B------:R-:W-:Y:S02]  /*3aa80*/  IMAD.MOV.U32 R13, RZ, RZ, R17 ;  /* 0x000000ffff0d7224 */ /* 0x000fe400078e0011 */
[----:B------:R0:W1:Y:S01]  /*3aa90*/  POPC R12, R2 ;  /* 0x00000002000c7309 */ /* 0x0000620000000000 */
[----:B------:R-:W-:Y:S02]  /*3aaa0*/  IMAD.MOV.U32 R11, RZ, RZ, 0x1f ;  /* 0x0000001fff0b7424 */ /* 0x000fe400078e00ff */
[----:B------:R-:W-:-:S07]  /*3aab0*/  IMAD.MOV.U32 R15, RZ, RZ, -0x1 ;  /* 0xffffffffff0f7424 */ /* 0x000fce00078e00ff */
[----:B01----:R-:W-:Y:S05]  /*3aac0*/  WARPSYNC.COLLECTIVE R15, `(.L_x_3834) ;  /* 0x000000000f087348 */ /* 0x003fea0003c00000 */
[----:B-1----:R1:W2:Y:S02]  /*3aad0*/  SHFL.IDX P6, R14, R13, R12, R11 ;  /* 0x0000000c0d0e7389 */ /* 0x0022a400000c000b */
[----:B012---:R-:W-:Y:S01]  /*3aae0*/  ENDCOLLECTIVE ;  /* 0x000000000000791b */ /* 0x007fe20003800000 */
.L_x_3834:
[----:B------:R-:W-:Y:S02]  /*3aaf0*/  IMAD.IADD R19, R12, 0x1, R19 ;  /* 0x000000010c137824 */ /* 0x000fe400078e0213 */
[----:B------:R-:W-:Y:S01]  /*3ab00*/  IMAD.MOV.U32 R13, RZ, RZ, R5 ;  /* 0x000000ffff0d7224 */ /* 0x000fe200078e0005 */
[----:B------:R-:W-:-:S07]  /*3ab10*/  MOV R17, R14 ;  /* 0x0000000e00117202 */ /* 0x000fce0000000f00 */
[----:B------:R-:W-:Y:S05]  /*3ab20*/  WARPSYNC.COLLECTIVE R15, `(.L_x_3835) ;  /* 0x000000000f087348 */ /* 0x000fea0003c00000 */
[----:B------:R0:W1:Y:S02]  /*3ab30*/  SHFL.IDX P6, R14, R13, R12, R11 ;  /* 0x0000000c0d0e7389 */ /* 0x00006400000c000b */
[----:B01----:R-:W-:Y:S01]  /*3ab40*/  ENDCOLLECTIVE ;  /* 0x000000000000791b */ /* 0x003fe20003800000 */
.L_x_3835:
[----:B------:R-:W-:Y:S01]  /*3ab50*/  IMAD.MOV.U32 R5, RZ, RZ, R14 ;  /* 0x000000ffff057224 */ /* 0x000fe200078e000e */
[----:B------:R-:W-:Y:S06]  /*3ab60*/  BRA `(.L_x_3836) ;  /* 0xffffff4400e07947 */ /* 0x000fec000383ffff */
.L_x_3416:
[----:B------:R-:W-:Y:S01]  /*3ab70*/  BSSY B0, `(.L_x_3837) ;  /* 0x0000007000007945 */ /* 0x000fe20003800000 */
[----:B------:R-:W-:Y:S02]  /*3ab80*/  IMAD.MOV.U32 R13, RZ, RZ, R3 ;  /* 0x000000ffff0d7224 */ /* 0x000fe400078e0003 */
[----:B------:R-:W-:Y:S02]  /*3ab90*/  IMAD.MOV.U32 R11, RZ, RZ, 0x1f ;  /* 0x0000001fff0b7424 */ /* 0x000fe400078e00ff */
[----:B------:R-:W-:-:S07]  /*3aba0*/  IMAD.MOV.U32 R15, RZ, RZ, -0x1 ;  /* 0xffffffffff0f7424 */ /* 0x000fce00078e00ff */
[----:B01-34-:R-:W-:Y:S05]  /*3abb0*/  WARPSYNC.COLLECTIVE R15, `(.L_x_3838) ;  /* 0x000000000f087348 */ /* 0x01bfea0003c00000 */
[----:B------:R2:W0:Y:S02]  /*3abc0*/  SHFL.IDX P6, R14, R13, R12, R11 ;  /* 0x0000000c0d0e7389 */ /* 0x00042400000c000b */
[----:B01234-:R-:W-:Y:S01]  /*3abd0*/  ENDCOLLECTIVE ;  /* 0x000000000000791b */ /* 0x01ffe20003800000 */
.L_x_3838:
[----:B------:R-:W-:Y:S05]  /*3abe0*/  BSYNC B0 ;  /* 0x0000000000007941 */ /* 0x000fea0003800000 */
.L_x_3837:
[----:B------:R-:W-:Y:S01]  /*3abf0*/  MOV R16, R14 ;  /* 0x0000000e00107202 */ /* 0x000fe20000000f00 */
[----:B------:R-:W-:Y:S06]  /*3ac00*/  BRA `(.L_x_3415) ;  /* 0xffffff4400d07947 */ /* 0x000fec000383ffff */
.L_x_3422:
[----:B0-----:R0:W2:Y:S02]  /*3ac10*/  SYNCS.PHASECHK.TRANS64.TRYWAIT P0, [R7+URZ+0x38820], R0 ;  /* 0x03882000070075a7 */ /* 0x0010a4000800017f */
[----:B--2---:R-:W-:Y:S05]  /*3ac20*/  @!P0 NANOSLEEP.SYNCS 0x989680 ;  /* 0x009896800000895d */ /* 0x004fea0003900000 */
[----:B------:R-:W2:Y:S02]  /*3ac30*/  @!P0 SYNCS.PHASECHK.TRANS64 P0, [R7+URZ+0x38820], R0 ;  /* 0x03882000070085a7 */ /* 0x000ea4000800007f */
[----:B--2---:R-:W-:Y:S05]  /*3ac40*/  @!P0 BRA `(.L_x_3422) ;  /* 0xfffffffc00f08947 */ /* 0x004fea000383ffff */
[----:B------:R-:W-:Y:S05]  /*3ac50*/  BRA `(.L_x_3839) ;  /* 0xffffff5000307947 */ /* 0x000fea000383ffff */
.L_x_3423:
        /* <DEDUP_REMOVED lines=11> */
.L_x_3841:
[----:B------:R-:W-:Y:S05]  /*3ad10*/  BSYNC B0 ;  /* 0x0000000000007941 */ /* 0x000fea0003800000 */
.L_x_3840:
[----:B------:R-:W-:Y:S05]  /*3ad20*/  BRA `(.L_x_3842) ;  /* 0xffffff5000187947 */ /* 0x000fea000383ffff */
.L_x_3424:
[----:B------:R-:W-:Y:S01]  /*3ad30*/  BSSY B0, `(.L_x_3843) ;  /* 0x0000006000007945 */ /* 0x000fe20003800000 */
[----:B------:R-:W-:-:S07]  /*3ad40*/  IMAD.MOV.U32 R15, RZ, RZ, -0x1 ;  /* 0xffffffffff0f7424 */ /* 0x000fce00078e00ff */
[----:B01----:R-:W-:Y:S05]  /*3ad50*/  WARPSYNC.COLLECTIVE R15, `(.L_x_3844) ;  /* 0x000000000f0c7348 */ /* 0x003fea0003c00000 */
[----:B------:R-:W-:Y:S02]  /*3ad60*/  ELECT P6, UR62, PT ;  /* 0x00000000003e782f */ /* 0x000fe400038c0000 */
[----:B------:R-:W-:Y:S01]  /*3ad70*/  MOV R14, UR62 ;  /* 0x0000003e000e7c02 */ /* 0x000fe20008000f00 */
[----:B01----:R-:W-:Y:S10]  /*3ad80*/  ENDCOLLECTIVE ;  /* 0x000000000000791b */ /* 0x003ff40003800000 */
.L_x_3844:
[----:B------:R-:W-:Y:S05]  /*3ad90*/  BSYNC B0 ;  /* 0x0000000000007941 */ /* 0x000fea0003800000 */
.L_x_3843:
[----:B------:R-:W-:Y:S05]  /*3ada0*/  BRA `(.L_x_3845) ;  /* 0xffffff50000c7947 */ /* 0x000fea000383ffff */
.L_x_3426:
[----:B0-----:R0:W2:Y:S02]  /*3adb0*/  SYNCS.PHASECHK.TRANS64.TRYWAIT P1, [R5+URZ+0x38840], R0 ;  /* 0x03884000050075a7 */ /* 0x0010a4000802017f */
[----:B--2---:R-:W-:Y:S05]  /*3adc0*/  @!P1 NANOSLEEP.SYNCS 0x989680 ;  /* 0x009896800000995d */ /* 0x004fea0003900000 */
[----:B------:R-:W2:Y:S02]  /*3add0*/  @!P1 SYNCS.PHASECHK.TRANS64 P1, [R5+URZ+0x38840], R0 ;  /* 0x03884000050095a7 */ /* 0x000ea4000802007f */
[----:B--2---:R-:W-:Y:S05]  /*3ade0*/  @!P1 BRA `(.L_x_3426) ;  /* 0xfffffffc00f09947 */ /* 0x004fea000383ffff */
[----:B------:R-:W-:Y:S05]  /*3adf0*/  BRA `(.L_x_3846) ;  /* 0xffffff50002c7947 */ /* 0x000fea000383ffff */
.L_x_3428:
[----:B--2---:R2:W3:Y:S02]  /*3ae00*/  SYNCS.PHASECHK.TRANS64.TRYWAIT P1, [R3+URZ+0x38840], R2 ;  /* 0x03884002030075a7 */ /* 0x0044e4000802017f */
[----:B---3--:R-:W-:Y:S05]  /*3ae10*/  @!P1 NANOSLEEP.SYNCS 0x989680 ;  /* 0x009896800000995d */ /* 0x008fea0003900000 */
[----:B------:R-:W3:Y:S02]  /*3ae20*/  @!P1 SYNCS.PHASECHK.TRANS64 P1, [R3+URZ+0x38840], R2 ;  /* 0x03884002030095a7 */ /* 0x000ee4000802007f */
[----:B---3--:R-:W-:Y:S05]  /*3ae30*/  @!P1 BRA `(.L_x_3428) ;  /* 0xfffffffc00f09947 */ /* 0x008fea000383ffff */
[----:B------:R-:W-:Y:S05]  /*3ae40*/  BRA `(.L_x_3847) ;  /* 0xffffff5000387947 */ /* 0x000fea000383ffff */
.L_x_3430:
[----:B---3--:R3:W4:Y:S02]  /*3ae50*/  SYNCS.PHASECHK.TRANS64.TRYWAIT P1, [R5+URZ+0x38860], R0 ;  /* 0x03886000050075a7 */ /* 0x008724000802017f */
[----:B----4-:R-:W-:Y:S05]  /*3ae60*/  @!P1 NANOSLEEP.SYNCS 0x989680 ;  /* 0x009896800000995d */ /* 0x010fea0003900000 */
[----:B------:R-:W4:Y:S02]  /*3ae70*/  @!P1 SYNCS.PHASECHK.TRANS64 P1, [R5+URZ+0x38860], R0 ;  /* 0x03886000050095a7 */ /* 0x000f24000802007f */
[----:B----4-:R-:W-:Y:S05]  /*3ae80*/  @!P1 BRA `(.L_x_3430) ;  /* 0xfffffffc00f09947 */ /* 0x010fea000383ffff */
[----:B------:R-:W-:Y:S05]  /*3ae90*/  BRA `(.L_x_3848) ;  /* 0xffffff5000347947 */ /* 0x000fea000383ffff */
.L_x_3432:
[----:B----4-:R4:W0:Y:S02]  /*3aea0*/  SYNCS.PHASECHK.TRANS64.TRYWAIT P1, [R3+URZ+0x38860], R2 ;  /* 0x03886002030075a7 */ /* 0x010824000802017f */
[----:B0-----:R-:W-:Y:S05]  /*3aeb0*/  @!P1 NANOSLEEP.SYNCS 0x989680 ;  /* 0x009896800000995d */ /* 0x001fea0003900000 */
[----:B------:R-:W0:Y:S02]  /*3aec0*/  @!P1 SYNCS.PHASECHK.TRANS64 P1, [R3+URZ+0x38860], R2 ;  /* 0x03886002030095a7 */ /* 0x000e24000802007f */
[----:B0-----:R-:W-:Y:S05]  /*3aed0*/  @!P1 BRA `(.L_x_3432) ;  /* 0xfffffffc00f09947 */ /* 0x001fea000383ffff */
[----:B------:R-:W-:Y:S05]  /*3aee0*/  BRA `(.L_x_3849) ;  /* 0xffffff5000307947 */ /* 0x000fea000383ffff */
.L_x_3434:
[----:B------:R0:W0:Y:S02]  /*3aef0*/  SYNCS.PHASECHK.TRANS64.TRYWAIT P1, [R5+URZ+0x38880], R0 ;  /* 0x03888000050075a7 */ /* 0x000024000802017f */
[----:B0-----:R-:W-:Y:S05]  /*3af00*/  @!P1 NANOSLEEP.SYNCS 0x989680 ;  /* 0x009896800000995d */ /* 0x001fea0003900000 */
[----:B------:R-:W0:Y:S02]  /*3af10*/  @!P1 SYNCS.PHASECHK.TRANS64 P1, [R5+URZ+0x38880], R0 ;  /* 0x03888000050095a7 */ /* 0x000e24000802007f */
[----:B0-----:R-:W-:Y:S05]  /*3af20*/  @!P1 BRA `(.L_x_3434) ;  /* 0xfffffffc00f09947 */ /* 0x001fea000383ffff */
[----:B------:R-:W-:Y:S05]  /*3af30*/  BRA `(.L_x_3850) ;  /* 0xffffff50002c7947 */ /* 0x000fea000383ffff */
.L_x_3851:
        /* <DEDUP_REMOVED lines=12> */
.L_x_3860:


//--------------------- .nv.global.init           --------------------------
	.section	.nv.global.init,"aw",@progbits
	.align	4
.nv.global.init:
	.type		_ZZN5flash28permute_output_fp8_VcolmajorIN4cute6TensorINS1_11ArrayEngineIfLm128EEENS1_6LayoutINS1_5tupleIJNS6_IJNS1_1CILi2EEES8_NS7_ILi32EEEEEENS7_ILi1EEESB_EEENS6_IJNS6_IJSB_S8_NS7_ILi4EEEEEENS7_ILi0EEESF_EEEEEEEEEvRT_E9upper_map,@object
	.size		_ZZN5flash28permute_output_fp8_VcolmajorIN4cute6TensorINS1_11ArrayEngineIfLm128EEENS1_6LayoutINS1_5tupleIJNS6_IJNS1_1CILi2EEES8_NS7_ILi32EEEEEENS7_ILi1EEESB_EEENS6_IJNS6_IJSB_S8_NS7_ILi4EEEEEENS7_ILi0EEESF_EEEEEEEEEvRT_E9upper_map,($str$23 - _ZZN5flash28permute_output_fp8_VcolmajorIN4cute6TensorINS1_11ArrayEngineIfLm128EEENS1_6LayoutINS1_5tupleIJNS6_IJNS1_1CILi2EEES8_NS7_ILi32EEEEEENS7_ILi1EEESB_EEENS6_IJNS6_IJSB_S8_NS7_ILi4EEEEEENS7_ILi0EEESF_EEEEEEEEEvRT_E9upper_map)
_ZZN5flash28permute_output_fp8_VcolmajorIN4cute6TensorINS1_11ArrayEngineIfLm128EEENS1_6LayoutINS1_5tupleIJNS6_IJNS1_1CILi2EEES8_NS7_ILi32EEEEEENS7_ILi1EEESB_EEENS6_IJNS6_IJSB_S8_NS7_ILi4EEEEEENS7_ILi0EEESF_EEEEEEEEEvRT_E9upper_map:
        /*0000*/ 	.byte	0x00, 0x00, 0x00, 0x00, 0x02, 0x00, 0x00, 0x00, 0x03, 0x00, 0x00, 0x00, 0x01, 0x00, 0x00, 0x00
	.type		$str$23,@object
	.size		$str$23,($str$24 - $str$23)
$str$23:
        /*0010*/ 	.byte	0x28, 0x61, 0x64, 0x64, 0x72, 0x65, 0x73, 0x73, 0x20, 0x26, 0x20, 0x6d, 0x61, 0x73, 0x6b, 0x29
        /*0020*/ 	.byte	0x20, 0x3d, 0x3d, 0x20, 0x30, 0x00
	.type		$str$24,@object
	.size		$str$24,(__unnamed_11 - $str$24)
$str$24:
        /*0026*/ 	.byte	0x2f, 0x74, 0x6d, 0x70, 0x2f, 0x6f, 0x73, 0x73, 0x5f, 0x6b, 0x65, 0x72, 0x6e, 0x65, 0x6c, 0x73
        /*0036*/ 	.byte	0x5f, 0x73, 0x72, 0x63, 0x2f, 0x66, 0x6c, 0x61, 0x73, 0x68, 0x5f, 0x61, 0x74, 0x74, 0x65, 0x6e
        /*0046*/ 	.byte	0x74, 0x69, 0x6f, 0x6e, 0x2f, 0x63, 0x73, 0x72, 0x63, 0x2f, 0x63, 0x75, 0x74, 0x6c, 0x61, 0x73
        /*0056*/ 	.byte	0x73, 0x2f, 0x69, 0x6e, 0x63, 0x6c, 0x75, 0x64, 0x65, 0x2f, 0x63, 0x75, 0x74, 0x65, 0x2f, 0x70
        /*0066*/ 	.byte	0x6f, 0x69, 0x6e, 0x74, 0x65, 0x72, 0x5f, 0x66, 0x6c, 0x61, 0x67, 0x67, 0x65, 0x64, 0x2e, 0x68
        /*0076*/ 	.byte	0x70, 0x70, 0x00
	.type		__unnamed_11,@object
	.size		__unnamed_11,(__unnamed_6 - __unnamed_11)
__unnamed_11:
        /* <DEDUP_REMOVED lines=24> */
        /*01f9*/ 	.byte	0x26, 0x5d, 0x00
	.type		__unnamed_6,@object
	.size		__unnamed_6,(__unnamed_5 - __unnamed_6)
__unnamed_6:
        /* <DEDUP_REMOVED lines=24> */
        /*037c*/ 	.byte	0x3e, 0x3e, 0x20, 0x26, 0x5d, 0x00
	.type		__unnamed_5,@object
	.size		__unnamed_5,(__unnamed_9 - __unnamed_5)
__unnamed_5:
        /* <DEDUP_REMOVED lines=24> */
        /*0502*/ 	.byte	0x34, 0x3e, 0x3e, 0x3e, 0x3e, 0x3e, 0x20, 0x26, 0x5d, 0x00
	.type		__unnamed_9,@object
	.size		__unnamed_9,(__unnamed_3 - __unnamed_9)
__unnamed_9:
        /* <DEDUP_REMOVED lines=28> */
        /*06cc*/ 	.byte	0x3a, 0x43, 0x3c, 0x31, 0x36, 0x33, 0x38, 0x34, 0x3e, 0x3e, 0x3e, 0x3e, 0x3e, 0x5d, 0x00
	.type		__unnamed_3,@object
	.size		__unnamed_3,(__unnamed_8 - __unnamed_3)
__unnamed_3:
        /* <DEDUP_REMOVED lines=29> */
        /*08ab*/ 	.byte	0x5d, 0x00
	.type		__unnamed_8,@object
	.size		__unnamed_8,(__unnamed_10 - __unnamed_8)
__unnamed_8:
        /* <DEDUP_REMOVED lines=30> */
	.type		__unnamed_10,@object
	.size		__unnamed_10,(__unnamed_2 - __unnamed_10)
__unnamed_10:
        /* <DEDUP_REMOVED lines=30> */
	.type		__unnamed_2,@object
	.size		__unnamed_2,(__unnamed_4 - __unnamed_2)
__unnamed_2:
        /* <DEDUP_REMOVED lines=30> */
	.type		__unnamed_4,@object
	.size		__unnamed_4,(__unnamed_7 - __unnamed_4)
__unnamed_4:
        /* <DEDUP_REMOVED lines=30> */
	.type		__unnamed_7,@object
	.size		__unnamed_7,(__unnamed_1 - __unnamed_7)
__unnamed_7:
        /* <DEDUP_REMOVED lines=30> */
	.type		__unnamed_1,@object
	.size		__unnamed_1,(.L_0 - __unnamed_1)
__unnamed_1:
        /* <DEDUP_REMOVED lines=29> */
        /*13a7*/ 	.byte	0x3e, 0x3e, 0x3e, 0x3e, 0x20, 0x26, 0x5d, 0x00
.L_0:


//--------------------- .nv.shared._ZN7cutlass13device_kernelIN5flash11enable_sm90INS1_16FlashAttnFwdSm90INS1_25CollectiveMainloopFwdSm90ILi2EN4cute5tupleIJNS5_1CILi1EEES8_S8_EEENS6_IJNS7_ILi128EEESA_NS7_ILi256EEEEEELi256ENS_12float_e4m3_tEfNS_4arch4Sm90ELb0ELb0ELb0ELb0ELb1ELb0ELb0ELb1ELb0ELb1ELb1ELb0EEENS1_21CollectiveEpilogueFwdINS6_IJSA_SB_SA_EEES9_NS_10bfloat16_tESF_Li256ELb0ELb1ELb1ELb1EEENS1_19SingleTileSchedulerILb0ELb1ELb1ELi128EEEEEEEEEvNT_6ParamsE --------------------------
	.section	.nv.shared._ZN7cutlass13device_kernelIN5flash11enable_sm90INS1_16FlashAttnFwdSm90INS1_25CollectiveMainloopFwdSm90ILi2EN4cute5tupleIJNS5_1CILi1EEES8_S8_EEENS6_IJNS7_ILi128EEESA_NS7_ILi256EEEEEELi256ENS_12float_e4m3_tEfNS_4arch4Sm90ELb0ELb0ELb0ELb0ELb1ELb0ELb0ELb1ELb0ELb1ELb1ELb0EEENS1_21CollectiveEpilogueFwdINS6_IJSA_SB_SA_EEES9_NS_10bfloat16_tESF_Li256ELb0ELb1ELb1ELb1EEENS1_19SingleTileSchedulerILb0ELb1ELb1ELi128EEEEEEEEEvNT_6ParamsE,"aw",@nobits
	.sectionflags	@""
	.align	16
	.zero		1024


//--------------------- .nv.shared.reserved.0     --------------------------
	.section	.nv.shared.reserved.0,"aw",@nobits
	.weak		__nv_reservedSMEM_offset_0_alias
	.size		__nv_reservedSMEM_offset_0_alias, 0, 0
	.other		__nv_reservedSMEM_offset_0_alias,@"STO_CUDA_RESERVED_SHARED STV_DEFAULT"
__nv_reservedSMEM_offset_0_alias:
	.zero		0


//--------------------- .nv.global                --------------------------
	.section	.nv.global,"aw",@nobits
.nv.global:
	.type		_ZN78_INTERNAL_15aef12b_42_flash_fwd_hdim256_e4m3_paged_split_sm90_cu_9949e2e8_42834cute1_E,@object
	.size		_ZN78_INTERNAL_15aef12b_42_flash_fwd_hdim256_e4m3_paged_split_sm90_cu_9949e2e8_42834cute1_E,(_ZN78_INTERNAL_15aef12b_42_flash_fwd_hdim256_e4m3_paged_split_sm90_cu_9949e2e8_42834cuda3std3__45__cpo6cbeginE - _ZN78_INTERNAL_15aef12b_42_flash_fwd_hdim256_e4m3_paged_split_sm90_cu_9949e2e8_42834cute1_E)
_ZN78_INTERNAL_15aef12b_42_flash_fwd_hdim256_e4m3_paged_split_sm90_cu_9949e2e8_42834cute1_E:
	.zero		1
	.type		_ZN78_INTERNAL_15aef12b_42_flash_fwd_hdim256_e4m3_paged_split_sm90_cu_9949e2e8_42834cuda3std3__45__cpo6cbeginE,@object
	.size		_ZN78_INTERNAL_15aef12b_42_flash_fwd_hdim256_e4m3_paged_split_sm90_cu_9949e2e8_42834cuda3std3__45__cpo6cbeginE,(_ZN78_INTERNAL_15aef12b_42_flash_fwd_hdim256_e4m3_paged_split_sm90_cu_9949e2e8_42834cuda3std3__48in_placeE - _ZN78_INTERNAL_15aef12b_42_flash_fwd_hdim256_e4m3_paged_split_sm90_cu_9949e2e8_42834cuda3std3__45__cpo6cbeginE)
_ZN78_INTERNAL_15aef12b_42_flash_fwd_hdim256_e4m3_paged_split_sm90_cu_9949e2e8_42834cuda3std3__45__cpo6cbeginE:
	.zero		1
	.type		_ZN78_INTERNAL_15aef12b_42_flash_fwd_hdim256_e4m3_paged_split_sm90_cu_9949e2e8_42834cuda3std3__48in_placeE,@object
	.size		_ZN78_INTERNAL_15aef12b_42_flash_fwd_hdim256_e4m3_paged_split_sm90_cu_9949e2e8_42834cuda3std3__48in_placeE,(_ZN78_INTERNAL_15aef12b_42_flash_fwd_hdim256_e4m3_paged_split_sm90_cu_9949e2e8_42834cuda3std6ranges3__45__cpo9iter_moveE - _ZN78_INTERNAL_15aef12b_42_flash_fwd_hdim256_e4m3_paged_split_sm90_cu_9949e2e8_42834cuda3std3__48in_placeE)
_ZN78_INTERNAL_15aef12b_42_flash_fwd_hdim256_e4m3_paged_split_sm90_cu_9949e2e8_42834cuda3std3__48in_placeE:
	.zero		1
	.type		_ZN78_INTERNAL_15aef12b_42_flash_fwd_hdim256_e4m3_paged_split_sm90_cu_9949e2e8_42834cuda3std6ranges3__45__cpo9iter_moveE,@object
	.size		_ZN78_INTERNAL_15aef12b_42_flash_fwd_hdim256_e4m3_paged_split_sm90_cu_9949e2e8_42834cuda3std6ranges3__45__cpo9iter_moveE,(_ZN78_INTERNAL_15aef12b_42_flash_fwd_hdim256_e4m3_paged_split_sm90_cu_9949e2e8_42834cuda3std3__45__cpo5beginE - _ZN78_INTERNAL_15aef12b_42_flash_fwd_hdim256_e4m3_paged_split_sm90_cu_9949e2e8_42834cuda3std6ranges3__45__cpo9iter_moveE)
_ZN78_INTERNAL_15aef12b_42_flash_fwd_hdim256_e4m3_paged_split_sm90_cu_9949e2e8_42834cuda3std6ranges3__45__cpo9iter_moveE:
	.zero		1
	.type		_ZN78_INTERNAL_15aef12b_42_flash_fwd_hdim256_e4m3_paged_split_sm90_cu_9949e2e8_42834cuda3std3__45__cpo5beginE,@object
	.size		_ZN78_INTERNAL_15aef12b_42_flash_fwd_hdim256_e4m3_paged_split_sm90_cu_9949e2e8_42834cuda3std3__45__cpo5beginE,(_ZN78_INTERNAL_15aef12b_42_flash_fwd_hdim256_e4m3_paged_split_sm90_cu_9949e2e8_42834cuda3std3__480_GLOBAL__N__15aef12b_42_flash_fwd_hdim256_e4m3_paged_split_sm90_cu_9949e2e8_42836ignoreE - _ZN78_INTERNAL_15aef12b_42_flash_fwd_hdim256_e4m3_paged_split_sm90_cu_9949e2e8_42834cuda3std3__45__cpo5beginE)
_ZN78_INTERNAL_15aef12b_42_flash_fwd_hdim256_e4m3_paged_split_sm90_cu_9949e2e8_42834cuda3std3__45__cpo5beginE:
	.zero		1
	.type		_ZN78_INTERNAL_15aef12b_42_flash_fwd_hdim256_e4m3_paged_split_sm90_cu_9949e2e8_42834cuda3std3__480_GLOBAL__N__15aef12b_42_flash_fwd_hdim256_e4m3_paged_split_sm90_cu_9949e2e8_42836ignoreE,@object
	.size		_ZN78_INTERNAL_15aef12b_42_flash_fwd_hdim256_e4m3_paged_split_sm90_cu_9949e2e8_42834cuda3std3__480_GLOBAL__N__15aef12b_42_flash_fwd_hdim256_e4m3_paged_split_sm90_cu_9949e2e8_42836ignoreE,(_ZN78_INTERNAL_15aef12b_42_flash_fwd_hdim256_e4m3_paged_split_sm90_cu_9949e2e8_42834cute7productE - _ZN78_INTERNAL_15aef12b_42_flash_fwd_hdim256_e4m3_paged_split_sm90_cu_9949e2e8_42834cuda3std3__480_GLOBAL__N__15aef12b_42_flash_fwd_hdim256_e4m3_paged_split_sm90_cu_9949e2e8_42836ignoreE)
_ZN78_INTERNAL_15aef12b_42_flash_fwd_hdim256_e4m3_paged_split_sm90_cu_9949e2e8_42834cuda3std3__480_GLOBAL__N__15aef12b_42_flash_fwd_hdim256_e4m3_paged_split_sm90_cu_9949e2e8_42836ignoreE:
	.zero		1
	.type		_ZN78_INTERNAL_15aef12b_42_flash_fwd_hdim256_e4m3_paged_split_sm90_cu_9949e2e8_42834cute7productE,@object
	.size		_ZN78_INTERNAL_15aef12b_42_flash_fwd_hdim256_e4m3_paged_split_sm90_cu_9949e2e8_42834cute7productE,(_ZN78_INTERNAL_15aef12b_42_flash_fwd_hdim256_e4m3_paged_split_sm90_cu_9949e2e8_42834cuda3std3__45__cpo3endE - _ZN78_INTERNAL_15aef12b_42_flash_fwd_hdim256_e4m3_paged_split_sm90_cu_9949e2e8_42834cute7productE)
_ZN78_INTERNAL_15aef12b_42_flash_fwd_hdim256_e4m3_paged_split_sm90_cu_9949e2e8_42834cute7productE:
	.zero		1
	.type		_ZN78_INTERNAL_15aef12b_42_flash_fwd_hdim256_e4m3_paged_split_sm90_cu_9949e2e8_42834cuda3std3__45__cpo3endE,@object
	.size		_ZN78_INTERNAL_15aef12b_42_flash_fwd_hdim256_e4m3_paged_split_sm90_cu_9949e2e8_42834cuda3std3__45__cpo3endE,(_ZN78_INTERNAL_15aef12b_42_flash_fwd_hdim256_e4m3_paged_split_sm90_cu_9949e2e8_42834cuda3std3__419piecewise_constructE - _ZN78_INTERNAL_15aef12b_42_flash_fwd_hdim256_e4m3_paged_split_sm90_cu_9949e2e8_42834cuda3std3__45__cpo3endE)
_ZN78_INTERNAL_15aef12b_42_flash_fwd_hdim256_e4m3_paged_split_sm90_cu_9949e2e8_42834cuda3std3__45__cpo3endE:
	.zero		1
	.type		_ZN78_INTERNAL_15aef12b_42_flash_fwd_hdim256_e4m3_paged_split_sm90_cu_9949e2e8_42834cuda3std3__419piecewise_constructE,@object
	.size		_ZN78_INTERNAL_15aef12b_42_flash_fwd_hdim256_e4m3_paged_split_sm90_cu_9949e2e8_42834cuda3std3__419piecewise_constructE,(_ZN78_INTERNAL_15aef12b_42_flash_fwd_hdim256_e4m3_paged_split_sm90_cu_9949e2e8_42834cuda3std3__45__cpo4cendE - _ZN78_INTERNAL_15aef12b_42_flash_fwd_hdim256_e4m3_paged_split_sm90_cu_9949e2e8_42834cuda3std3__419piecewise_constructE)
_ZN78_INTERNAL_15aef12b_42_flash_fwd_hdim256_e4m3_paged_split_sm90_cu_9949e2e8_42834cuda3std3__419piecewise_constructE:
	.zero		1
	.type		_ZN78_INTERNAL_15aef12b_42_flash_fwd_hdim256_e4m3_paged_split_sm90_cu_9949e2e8_42834cuda3std3__45__cpo4cendE,@object
	.size		_ZN78_INTERNAL_15aef12b_42_flash_fwd_hdim256_e4m3_paged_split_sm90_cu_9949e2e8_42834cuda3std3__45__cpo4cendE,(_ZN78_INTERNAL_15aef12b_42_flash_fwd_hdim256_e4m3_paged_split_sm90_cu_9949e2e8_42834cuda3std6ranges3__45__cpo4swapE - _ZN78_INTERNAL_15aef12b_42_flash_fwd_hdim256_e4m3_paged_split_sm90_cu_9949e2e8_42834cuda3std3__45__cpo4cendE)
_ZN78_INTERNAL_15aef12b_42_flash_fwd_hdim256_e4m3_paged_split_sm90_cu_9949e2e8_42834cuda3std3__45__cpo4cendE:
	.zero		1
	.type		_ZN78_INTERNAL_15aef12b_42_flash_fwd_hdim256_e4m3_paged_split_sm90_cu_9949e2e8_42834cuda3std6ranges3__45__cpo4swapE,@object
	.size		_ZN78_INTERNAL_15aef12b_42_flash_fwd_hdim256_e4m3_paged_split_sm90_cu_9949e2e8_42834cuda3std6ranges3__45__cpo4swapE,(.L_19 - _ZN78_INTERNAL_15aef12b_42_flash_fwd_hdim256_e4m3_paged_split_sm90_cu_9949e2e8_42834cuda3std6ranges3__45__cpo4swapE)
_ZN78_INTERNAL_15aef12b_42_flash_fwd_hdim256_e4m3_paged_split_sm90_cu_9949e2e8_42834cuda3std6ranges3__45__cpo4swapE:
	.zero		1
.L_19:


//--------------------- .nv.shared._ZN7cutlass13device_kernelIN5flash11enable_sm90INS1_16FlashAttnFwdSm90INS1_25CollectiveMainloopFwdSm90ILi2EN4cute5tupleIJNS5_1CILi1EEES8_S8_EEENS6_IJNS7_ILi128EEESA_NS7_ILi256EEEEEELi256ENS_12float_e4m3_tEfNS_4arch4Sm90ELb0ELb0ELb0ELb1ELb1ELb0ELb0ELb1ELb0ELb1ELb1ELb0EEENS1_21CollectiveEpilogueFwdINS6_IJSA_SB_SA_EEES9_NS_10bfloat16_tESF_Li256ELb1ELb1ELb1ELb1EEENS1_36VarlenDynamicPersistentTileSchedulerILi128ELi128ELi256ELi128ELb1ELb1ELb1ELb0ELb1ELb1EEEEEEEEEvNT_6ParamsE --------------------------
	.section	.nv.shared._ZN7cutlass13device_kernelIN5flash11enable_sm90INS1_16FlashAttnFwdSm90INS1_25CollectiveMainloopFwdSm90ILi2EN4cute5tupleIJNS5_1CILi1EEES8_S8_EEENS6_IJNS7_ILi128EEESA_NS7_ILi256EEEEEELi256ENS_12float_e4m3_tEfNS_4arch4Sm90ELb0ELb0ELb0ELb1ELb1ELb0ELb0ELb1ELb0ELb1ELb1ELb0EEENS1_21CollectiveEpilogueFwdINS6_IJSA_SB_SA_EEES9_NS_10bfloat16_tESF_Li256ELb1ELb1ELb1ELb1EEENS1_36VarlenDynamicPersistentTileSchedulerILi128ELi128ELi256ELi128ELb1ELb1ELb1ELb0ELb1ELb1EEEEEEEEEvNT_6ParamsE,"aw",@nobits
	.sectionflags	@""
	.align	16
	.zero		1024


//--------------------- .nv.shared._ZN7cutlass13device_kernelIN5flash11enable_sm90INS1_16FlashAttnFwdSm90INS1_25CollectiveMainloopFwdSm90ILi2EN4cute5tupleIJNS5_1CILi1EEES8_S8_EEENS6_IJNS7_ILi128EEESA_NS7_ILi256EEEEEELi256ENS_12float_e4m3_tEfNS_4arch4Sm90ELb0ELb0ELb0ELb1ELb1ELb1ELb0ELb1ELb0ELb1ELb1ELb0EEENS1_21CollectiveEpilogueFwdINS6_IJSA_SB_SA_EEES9_NS_10bfloat16_tESF_Li256ELb1ELb1ELb1ELb1EEENS1_36VarlenDynamicPersistentTileSchedulerILi128ELi128ELi256ELi128ELb1ELb1ELb1ELb0ELb1ELb1EEEEEEEEEvNT_6ParamsE --------------------------
	.section	.nv.shared._ZN7cutlass13device_kernelIN5flash11enable_sm90INS1_16FlashAttnFwdSm90INS1_25CollectiveMainloopFwdSm90ILi2EN4cute5tupleIJNS5_1CILi1EEES8_S8_EEENS6_IJNS7_ILi128EEESA_NS7_ILi256EEEEEELi256ENS_12float_e4m3_tEfNS_4arch4Sm90ELb0ELb0ELb0ELb1ELb1ELb1ELb0ELb1ELb0ELb1ELb1ELb0EEENS1_21CollectiveEpilogueFwdINS6_IJSA_SB_SA_EEES9_NS_10bfloat16_tESF_Li256ELb1ELb1ELb1ELb1EEENS1_36VarlenDynamicPersistentTileSchedulerILi128ELi128ELi256ELi128ELb1ELb1ELb1ELb0ELb1ELb1EEEEEEEEEvNT_6ParamsE,"aw",@nobits
	.sectionflags	@""
	.align	16
	.zero		1024


//--------------------- .nv.shared._ZN7cutlass13device_kernelIN5flash11enable_sm90INS1_16FlashAttnFwdSm90INS1_25CollectiveMainloopFwdSm90ILi2EN4cute5tupleIJNS5_1CILi1EEES8_S8_EEENS6_IJNS7_ILi128EEENS7_ILi64EEENS7_ILi256EEEEEELi256ENS_12float_e4m3_tEfNS_4arch4Sm90ELb0ELb1ELb0ELb0ELb1ELb0ELb0ELb1ELb0ELb1ELb1ELb0EEENS1_21CollectiveEpilogueFwdINS6_IJSA_SC_SB_EEES9_NS_10bfloat16_tESG_Li256ELb0ELb1ELb1ELb1EEENS1_19SingleTileSchedulerILb0ELb1ELb1ELi128EEEEEEEEEvNT_6ParamsE --------------------------
	.section	.nv.shared._ZN7cutlass13device_kernelIN5flash11enable_sm90INS1_16FlashAttnFwdSm90INS1_25CollectiveMainloopFwdSm90ILi2EN4cute5tupleIJNS5_1CILi1EEES8_S8_EEENS6_IJNS7_ILi128EEENS7_ILi64EEENS7_ILi256EEEEEELi256ENS_12float_e4m3_tEfNS_4arch4Sm90ELb0ELb1ELb0ELb0ELb1ELb0ELb0ELb1ELb0ELb1ELb1ELb0EEENS1_21CollectiveEpilogueFwdINS6_IJSA_SC_SB_EEES9_NS_10bfloat16_tESG_Li256ELb0ELb1ELb1ELb1EEENS1_19SingleTileSchedulerILb0ELb1ELb1ELi128EEEEEEEEEvNT_6ParamsE,"aw",@nobits
	.sectionflags	@""
	.align	16
	.zero		1024


//--------------------- .nv.shared._ZN7cutlass13device_kernelIN5flash11enable_sm90INS1_16FlashAttnFwdSm90INS1_25CollectiveMainloopFwdSm90ILi2EN4cute5tupleIJNS5_1CILi1EEES8_S8_EEENS6_IJNS7_ILi128EEENS7_ILi64EEENS7_ILi256EEEEEELi256ENS_12float_e4m3_tEfNS_4arch4Sm90ELb0ELb1ELb0ELb1ELb1ELb0ELb0ELb1ELb0ELb1ELb1ELb0EEENS1_21CollectiveEpilogueFwdINS6_IJSA_SC_SB_EEES9_NS_10bfloat16_tESG_Li256ELb1ELb1ELb1ELb1EEENS1_36VarlenDynamicPersistentTileSchedulerILi128ELi64ELi256ELi128ELb1ELb1ELb1ELb1ELb0ELb1EEEEEEEEEvNT_6ParamsE --------------------------
	.section	.nv.shared._ZN7cutlass13device_kernelIN5flash11enable_sm90INS1_16FlashAttnFwdSm90INS1_25CollectiveMainloopFwdSm90ILi2EN4cute5tupleIJNS5_1CILi1EEES8_S8_EEENS6_IJNS7_ILi128EEENS7_ILi64EEENS7_ILi256EEEEEELi256ENS_12float_e4m3_tEfNS_4arch4Sm90ELb0ELb1ELb0ELb1ELb1ELb0ELb0ELb1ELb0ELb1ELb1ELb0EEENS1_21CollectiveEpilogueFwdINS6_IJSA_SC_SB_EEES9_NS_10bfloat16_tESG_Li256ELb1ELb1ELb1ELb1EEENS1_36VarlenDynamicPersistentTileSchedulerILi128ELi64ELi256ELi128ELb1ELb1ELb1ELb1ELb0ELb1EEEEEEEEEvNT_6ParamsE,"aw",@nobits
	.sectionflags	@""
	.align	16
	.zero		1024


//--------------------- .nv.shared._ZN7cutlass13device_kernelIN5flash11enable_sm90INS1_16FlashAttnFwdSm90INS1_25CollectiveMainloopFwdSm90ILi2EN4cute5tupleIJNS5_1CILi1EEES8_S8_EEENS6_IJNS7_ILi128EEENS7_ILi64EEENS7_ILi256EEEEEELi256ENS_12float_e4m3_tEfNS_4arch4Sm90ELb0ELb1ELb0ELb1ELb1ELb1ELb0ELb1ELb0ELb1ELb1ELb0EEENS1_21CollectiveEpilogueFwdINS6_IJSA_SC_SB_EEES9_NS_10bfloat16_tESG_Li256ELb1ELb1ELb1ELb1EEENS1_36VarlenDynamicPersistentTileSchedulerILi128ELi64ELi256ELi128ELb1ELb1ELb1ELb1ELb0ELb1EEEEEEEEEvNT_6ParamsE --------------------------
	.section	.nv.shared._ZN7cutlass13device_kernelIN5flash11enable_sm90INS1_16FlashAttnFwdSm90INS1_25CollectiveMainloopFwdSm90ILi2EN4cute5tupleIJNS5_1CILi1EEES8_S8_EEENS6_IJNS7_ILi128EEENS7_ILi64EEENS7_ILi256EEEEEELi256ENS_12float_e4m3_tEfNS_4arch4Sm90ELb0ELb1ELb0ELb1ELb1ELb1ELb0ELb1ELb0ELb1ELb1ELb0EEENS1_21CollectiveEpilogueFwdINS6_IJSA_SC_SB_EEES9_NS_10bfloat16_tESG_Li256ELb1ELb1ELb1ELb1EEENS1_36VarlenDynamicPersistentTileSchedulerILi128ELi64ELi256ELi128ELb1ELb1ELb1ELb1ELb0ELb1EEEEEEEEEvNT_6ParamsE,"aw",@nobits
	.sectionflags	@""
	.align	16
	.zero		1024


//--------------------- .nv.shared._ZN7cutlass13device_kernelIN5flash11enable_sm90INS1_16FlashAttnFwdSm90INS1_25CollectiveMainloopFwdSm90ILi2EN4cute5tupleIJNS5_1CILi1EEES8_S8_EEENS6_IJNS7_ILi128EEESA_NS7_ILi256EEEEEELi256ENS_12float_e4m3_tEfNS_4arch4Sm90ELb1ELb0ELb0ELb0ELb1ELb0ELb0ELb1ELb0ELb1ELb1ELb0EEENS1_21CollectiveEpilogueFwdINS6_IJSA_SB_SA_EEES9_NS_10bfloat16_tESF_Li256ELb0ELb1ELb1ELb1EEENS1_19SingleTileSchedulerILb0ELb1ELb1ELi128EEEEEEEEEvNT_6ParamsE --------------------------
	.section	.nv.shared._ZN7cutlass13device_kernelIN5flash11enable_sm90INS1_16FlashAttnFwdSm90INS1_25CollectiveMainloopFwdSm90ILi2EN4cute5tupleIJNS5_1CILi1EEES8_S8_EEENS6_IJNS7_ILi128EEESA_NS7_ILi256EEEEEELi256ENS_12float_e4m3_tEfNS_4arch4Sm90ELb1ELb0ELb0ELb0ELb1ELb0ELb0ELb1ELb0ELb1ELb1ELb0EEENS1_21CollectiveEpilogueFwdINS6_IJSA_SB_SA_EEES9_NS_10bfloat16_tESF_Li256ELb0ELb1ELb1ELb1EEENS1_19SingleTileSchedulerILb0ELb1ELb1ELi128EEEEEEEEEvNT_6ParamsE,"aw",@nobits
	.sectionflags	@""
	.align	16
	.zero		1024


//--------------------- .nv.shared._ZN7cutlass13device_kernelIN5flash11enable_sm90INS1_16FlashAttnFwdSm90INS1_25CollectiveMainloopFwdSm90ILi2EN4cute5tupleIJNS5_1CILi1EEES8_S8_EEENS6_IJNS7_ILi128EEESA_NS7_ILi256EEEEEELi256ENS_12float_e4m3_tEfNS_4arch4Sm90ELb1ELb0ELb0ELb1ELb1ELb0ELb0ELb1ELb0ELb1ELb1ELb0EEENS1_21CollectiveEpilogueFwdINS6_IJSA_SB_SA_EEES9_NS_10bfloat16_tESF_Li256ELb1ELb1ELb1ELb1EEENS1_36VarlenDynamicPersistentTileSchedulerILi128ELi128ELi256ELi128ELb1ELb1ELb1ELb1ELb1ELb1EEEEEEEEEvNT_6ParamsE --------------------------
	.section	.nv.shared._ZN7cutlass13device_kernelIN5flash11enable_sm90INS1_16FlashAttnFwdSm90INS1_25CollectiveMainloopFwdSm90ILi2EN4cute5tupleIJNS5_1CILi1EEES8_S8_EEENS6_IJNS7_ILi128EEESA_NS7_ILi256EEEEEELi256ENS_12float_e4m3_tEfNS_4arch4Sm90ELb1ELb0ELb0ELb1ELb1ELb0ELb0ELb1ELb0ELb1ELb1ELb0EEENS1_21CollectiveEpilogueFwdINS6_IJSA_SB_SA_EEES9_NS_10bfloat16_tESF_Li256ELb1ELb1ELb1ELb1EEENS1_36VarlenDynamicPersistentTileSchedulerILi128ELi128ELi256ELi128ELb1ELb1ELb1ELb1ELb1ELb1EEEEEEEEEvNT_6ParamsE,"aw",@nobits
	.sectionflags	@""
	.align	16
	.zero		1024


//--------------------- .nv.shared._ZN7cutlass13device_kernelIN5flash11enable_sm90INS1_16FlashAttnFwdSm90INS1_25CollectiveMainloopFwdSm90ILi2EN4cute5tupleIJNS5_1CILi1EEES8_S8_EEENS6_IJNS7_ILi128EEESA_NS7_ILi256EEEEEELi256ENS_12float_e4m3_tEfNS_4arch4Sm90ELb1ELb0ELb0ELb1ELb1ELb1ELb0ELb1ELb0ELb1ELb1ELb0EEENS1_21CollectiveEpilogueFwdINS6_IJSA_SB_SA_EEES9_NS_10bfloat16_tESF_Li256ELb1ELb1ELb1ELb1EEENS1_36VarlenDynamicPersistentTileSchedulerILi128ELi128ELi256ELi128ELb1ELb1ELb1ELb1ELb1ELb1EEEEEEEEEvNT_6ParamsE --------------------------
	.section	.nv.shared._ZN7cutlass13device_kernelIN5flash11enable_sm90INS1_16FlashAttnFwdSm90INS1_25CollectiveMainloopFwdSm90ILi2EN4cute5tupleIJNS5_1CILi1EEES8_S8_EEENS6_IJNS7_ILi128EEESA_NS7_ILi256EEEEEELi256ENS_12float_e4m3_tEfNS_4arch4Sm90ELb1ELb0ELb0ELb1ELb1ELb1ELb0ELb1ELb0ELb1ELb1ELb0EEENS1_21CollectiveEpilogueFwdINS6_IJSA_SB_SA_EEES9_NS_10bfloat16_tESF_Li256ELb1ELb1ELb1ELb1EEENS1_36VarlenDynamicPersistentTileSchedulerILi128ELi128ELi256ELi128ELb1ELb1ELb1ELb1ELb1ELb1EEEEEEEEEvNT_6ParamsE,"aw",@nobits
	.sectionflags	@""
	.align	16
	.zero		1024


//--------------------- .nv.constant0._ZN7cutlass13device_kernelIN5flash11enable_sm90INS1_16FlashAttnFwdSm90INS1_25CollectiveMainloopFwdSm90ILi2EN4cute5tupleIJNS5_1CILi1EEES8_S8_EEENS6_IJNS7_ILi128EEESA_NS7_ILi256EEEEEELi256ENS_12float_e4m3_tEfNS_4arch4Sm90ELb0ELb0ELb0ELb0ELb1ELb0ELb0ELb1ELb0ELb1ELb1ELb0EEENS1_21CollectiveEpilogueFwdINS6_IJSA_SB_SA_EEES9_NS_10bfloat16_tESF_Li256ELb0ELb1ELb1ELb1EEENS1_19SingleTileSchedulerILb0ELb1ELb1ELi128EEEEEEEEEvNT_6ParamsE --------------------------
	.section	.nv.constant0._ZN7cutlass13device_kernelIN5flash11enable_sm90INS1_16FlashAttnFwdSm90INS1_25CollectiveMainloopFwdSm90ILi2EN4cute5tupleIJNS5_1CILi1EEES8_S8_EEENS6_IJNS7_ILi128EEESA_NS7_ILi256EEEEEELi256ENS_12float_e4m3_tEfNS_4arch4Sm90ELb0ELb0ELb0ELb0ELb1ELb0ELb0ELb1ELb0ELb1ELb1ELb0EEENS1_21CollectiveEpilogueFwdINS6_IJSA_SB_SA_EEES9_NS_10bfloat16_tESF_Li256ELb0ELb1ELb1ELb1EEENS1_19SingleTileSchedulerILb0ELb1ELb1ELi128EEEEEEEEEvNT_6ParamsE,"a",@progbits
	.sectionflags	@""
	.align	4
.nv.constant0._ZN7cutlass13device_kernelIN5flash11enable_sm90INS1_16FlashAttnFwdSm90INS1_25CollectiveMainloopFwdSm90ILi2EN4cute5tupleIJNS5_1CILi1EEES8_S8_EEENS6_IJNS7_ILi128EEESA_NS7_ILi256EEEEEELi256ENS_12float_e4m3_tEfNS_4arch4Sm90ELb0ELb0ELb0ELb0ELb1ELb0ELb0ELb1ELb0ELb1ELb1ELb0EEENS1_21CollectiveEpilogueFwdINS6_IJSA_SB_SA_EEES9_NS_10bfloat16_tESF_Li256ELb0ELb1ELb1ELb1EEENS1_19SingleTileSchedulerILb0ELb1ELb1ELi128EEEEEEEEEvNT_6ParamsE:
	.zero		3200


//--------------------- .nv.constant0._ZN7cutlass13device_kernelIN5flash11enable_sm90INS1_16FlashAttnFwdSm90INS1_25CollectiveMainloopFwdSm90ILi2EN4cute5tupleIJNS5_1CILi1EEES8_S8_EEENS6_IJNS7_ILi128EEESA_NS7_ILi256EEEEEELi256ENS_12float_e4m3_tEfNS_4arch4Sm90ELb0ELb0ELb0ELb1ELb1ELb0ELb0ELb1ELb0ELb1ELb1ELb0EEENS1_21CollectiveEpilogueFwdINS6_IJSA_SB_SA_EEES9_NS_10bfloat16_tESF_Li256ELb1ELb1ELb1ELb1EEENS1_36VarlenDynamicPersistentTileSchedulerILi128ELi128ELi256ELi128ELb1ELb1ELb1ELb0ELb1ELb1EEEEEEEEEvNT_6ParamsE --------------------------
	.section	.nv.constant0._ZN7cutlass13device_kernelIN5flash11enable_sm90INS1_16FlashAttnFwdSm90INS1_25CollectiveMainloopFwdSm90ILi2EN4cute5tupleIJNS5_1CILi1EEES8_S8_EEENS6_IJNS7_ILi128EEESA_NS7_ILi256EEEEEELi256ENS_12float_e4m3_tEfNS_4arch4Sm90ELb0ELb0ELb0ELb1ELb1ELb0ELb0ELb1ELb0ELb1ELb1ELb0EEENS1_21CollectiveEpilogueFwdINS6_IJSA_SB_SA_EEES9_NS_10bfloat16_tESF_Li256ELb1ELb1ELb1ELb1EEENS1_36VarlenDynamicPersistentTileSchedulerILi128ELi128ELi256ELi128ELb1ELb1ELb1ELb0ELb1ELb1EEEEEEEEEvNT_6ParamsE,"a",@progbits
	.sectionflags	@""
	.align	4
.nv.constant0._ZN7cutlass13device_kernelIN5flash11enable_sm90INS1_16FlashAttnFwdSm90INS1_25CollectiveMainloopFwdSm90ILi2EN4cute5tupleIJNS5_1CILi1EEES8_S8_EEENS6_IJNS7_ILi128EEESA_NS7_ILi256EEEEEELi256ENS_12float_e4m3_tEfNS_4arch4Sm90ELb0ELb0ELb0ELb1ELb1ELb0ELb0ELb1ELb0ELb1ELb1ELb0EEENS1_21CollectiveEpilogueFwdINS6_IJSA_SB_SA_EEES9_NS_10bfloat16_tESF_Li256ELb1ELb1ELb1ELb1EEENS1_36VarlenDynamicPersistentTileSchedulerILi128ELi128ELi256ELi128ELb1ELb1ELb1ELb0ELb1ELb1EEEEEEEEEvNT_6ParamsE:
	.zero		3328


//--------------------- .nv.constant0._ZN7cutlass13device_kernelIN5flash11enable_sm90INS1_16FlashAttnFwdSm90INS1_25CollectiveMainloopFwdSm90ILi2EN4cute5tupleIJNS5_1CILi1EEES8_S8_EEENS6_IJNS7_ILi128EEESA_NS7_ILi256EEEEEELi256ENS_12float_e4m3_tEfNS_4arch4Sm90ELb0ELb0ELb0ELb1ELb1ELb1ELb0ELb1ELb0ELb1ELb1ELb0EEENS1_21CollectiveEpilogueFwdINS6_IJSA_SB_SA_EEES9_NS_10bfloat16_tESF_Li256ELb1ELb1ELb1ELb1EEENS1_36VarlenDynamicPersistentTileSchedulerILi128ELi128ELi256ELi128ELb1ELb1ELb1ELb0ELb1ELb1EEEEEEEEEvNT_6ParamsE --------------------------
	.section	.nv.constant0._ZN7cutlass13device_kernelIN5flash11enable_sm90INS1_16FlashAttnFwdSm90INS1_25CollectiveMainloopFwdSm90ILi2EN4cute5tupleIJNS5_1CILi1EEES8_S8_EEENS6_IJNS7_ILi128EEESA_NS7_ILi256EEEEEELi256ENS_12float_e4m3_tEfNS_4arch4Sm90ELb0ELb0ELb0ELb1ELb1ELb1ELb0ELb1ELb0ELb1ELb1ELb0EEENS1_21CollectiveEpilogueFwdINS6_IJSA_SB_SA_EEES9_NS_10bfloat16_tESF_Li256ELb1ELb1ELb1ELb1EEENS1_36VarlenDynamicPersistentTileSchedulerILi128ELi128ELi256ELi128ELb1ELb1ELb1ELb0ELb1ELb1EEEEEEEEEvNT_6ParamsE,"a",@progbits
	.sectionflags	@""
	.align	4
.nv.constant0._ZN7cutlass13device_kernelIN5flash11enable_sm90INS1_16FlashAttnFwdSm90INS1_25CollectiveMainloopFwdSm90ILi2EN4cute5tupleIJNS5_1CILi1EEES8_S8_EEENS6_IJNS7_ILi128EEESA_NS7_ILi256EEEEEELi256ENS_12float_e4m3_tEfNS_4arch4Sm90ELb0ELb0ELb0ELb1ELb1ELb1ELb0ELb1ELb0ELb1ELb1ELb0EEENS1_21CollectiveEpilogueFwdINS6_IJSA_SB_SA_EEES9_NS_10bfloat16_tESF_Li256ELb1ELb1ELb1ELb1EEENS1_36VarlenDynamicPersistentTileSchedulerILi128ELi128ELi256ELi128ELb1ELb1ELb1ELb0ELb1ELb1EEEEEEEEEvNT_6ParamsE:
	.zero		3328


//--------------------- .nv.constant0._ZN7cutlass13device_kernelIN5flash11enable_sm90INS1_16FlashAttnFwdSm90INS1_25CollectiveMainloopFwdSm90ILi2EN4cute5tupleIJNS5_1CILi1EEES8_S8_EEENS6_IJNS7_ILi128EEENS7_ILi64EEENS7_ILi256EEEEEELi256ENS_12float_e4m3_tEfNS_4arch4Sm90ELb0ELb1ELb0ELb0ELb1ELb0ELb0ELb1ELb0ELb1ELb1ELb0EEENS1_21CollectiveEpilogueFwdINS6_IJSA_SC_SB_EEES9_NS_10bfloat16_tESG_Li256ELb0ELb1ELb1ELb1EEENS1_19SingleTileSchedulerILb0ELb1ELb1ELi128EEEEEEEEEvNT_6ParamsE --------------------------
	.section	.nv.constant0._ZN7cutlass13device_kernelIN5flash11enable_sm90INS1_16FlashAttnFwdSm90INS1_25CollectiveMainloopFwdSm90ILi2EN4cute5tupleIJNS5_1CILi1EEES8_S8_EEENS6_IJNS7_ILi128EEENS7_ILi64EEENS7_ILi256EEEEEELi256ENS_12float_e4m3_tEfNS_4arch4Sm90ELb0ELb1ELb0ELb0ELb1ELb0ELb0ELb1ELb0ELb1ELb1ELb0EEENS1_21CollectiveEpilogueFwdINS6_IJSA_SC_SB_EEES9_NS_10bfloat16_tESG_Li256ELb0ELb1ELb1ELb1EEENS1_19SingleTileSchedulerILb0ELb1ELb1ELi128EEEEEEEEEvNT_6ParamsE,"a",@progbits
	.sectionflags	@""
	.align	4
.nv.constant0._ZN7cutlass13device_kernelIN5flash11enable_sm90INS1_16FlashAttnFwdSm90INS1_25CollectiveMainloopFwdSm90ILi2EN4cute5tupleIJNS5_1CILi1EEES8_S8_EEENS6_IJNS7_ILi128EEENS7_ILi64EEENS7_ILi256EEEEEELi256ENS_12float_e4m3_tEfNS_4arch4Sm90ELb0ELb1ELb0ELb0ELb1ELb0ELb0ELb1ELb0ELb1ELb1ELb0EEENS1_21CollectiveEpilogueFwdINS6_IJSA_SC_SB_EEES9_NS_10bfloat16_tESG_Li256ELb0ELb1ELb1ELb1EEENS1_19SingleTileSchedulerILb0ELb1ELb1ELi128EEEEEEEEEvNT_6ParamsE:
	.zero		3200


//--------------------- .nv.constant0._ZN7cutlass13device_kernelIN5flash11enable_sm90INS1_16FlashAttnFwdSm90INS1_25CollectiveMainloopFwdSm90ILi2EN4cute5tupleIJNS5_1CILi1EEES8_S8_EEENS6_IJNS7_ILi128EEENS7_ILi64EEENS7_ILi256EEEEEELi256ENS_12float_e4m3_tEfNS_4arch4Sm90ELb0ELb1ELb0ELb1ELb1ELb0ELb0ELb1ELb0ELb1ELb1ELb0EEENS1_21CollectiveEpilogueFwdINS6_IJSA_SC_SB_EEES9_NS_10bfloat16_tESG_Li256ELb1ELb1ELb1ELb1EEENS1_36VarlenDynamicPersistentTileSchedulerILi128ELi64ELi256ELi128ELb1ELb1ELb1ELb1ELb0ELb1EEEEEEEEEvNT_6ParamsE --------------------------
	.section	.nv.constant0._ZN7cutlass13device_kernelIN5flash11enable_sm90INS1_16FlashAttnFwdSm90INS1_25CollectiveMainloopFwdSm90ILi2EN4cute5tupleIJNS5_1CILi1EEES8_S8_EEENS6_IJNS7_ILi128EEENS7_ILi64EEENS7_ILi256EEEEEELi256ENS_12float_e4m3_tEfNS_4arch4Sm90ELb0ELb1ELb0ELb1ELb1ELb0ELb0ELb1ELb0ELb1ELb1ELb0EEENS1_21CollectiveEpilogueFwdINS6_IJSA_SC_SB_EEES9_NS_10bfloat16_tESG_Li256ELb1ELb1ELb1ELb1EEENS1_36VarlenDynamicPersistentTileSchedulerILi128ELi64ELi256ELi128ELb1ELb1ELb1ELb1ELb0ELb1EEEEEEEEEvNT_6ParamsE,"a",@progbits
	.sectionflags	@""
	.align	4
.nv.constant0._ZN7cutlass13device_kernelIN5flash11enable_sm90INS1_16FlashAttnFwdSm90INS1_25CollectiveMainloopFwdSm90ILi2EN4cute5tupleIJNS5_1CILi1EEES8_S8_EEENS6_IJNS7_ILi128EEENS7_ILi64EEENS7_ILi256EEEEEELi256ENS_12float_e4m3_tEfNS_4arch4Sm90ELb0ELb1ELb0ELb1ELb1ELb0ELb0ELb1ELb0ELb1ELb1ELb0EEENS1_21CollectiveEpilogueFwdINS6_IJSA_SC_SB_EEES9_NS_10bfloat16_tESG_Li256ELb1ELb1ELb1ELb1EEENS1_36VarlenDynamicPersistentTileSchedulerILi128ELi64ELi256ELi128ELb1ELb1ELb1ELb1ELb0ELb1EEEEEEEEEvNT_6ParamsE:
	.zero		3328


//--------------------- .nv.constant0._ZN7cutlass13device_kernelIN5flash11enable_sm90INS1_16FlashAttnFwdSm90INS1_25CollectiveMainloopFwdSm90ILi2EN4cute5tupleIJNS5_1CILi1EEES8_S8_EEENS6_IJNS7_ILi128EEENS7_ILi64EEENS7_ILi256EEEEEELi256ENS_12float_e4m3_tEfNS_4arch4Sm90ELb0ELb1ELb0ELb1ELb1ELb1ELb0ELb1ELb0ELb1ELb1ELb0EEENS1_21CollectiveEpilogueFwdINS6_IJSA_SC_SB_EEES9_NS_10bfloat16_tESG_Li256ELb1ELb1ELb1ELb1EEENS1_36VarlenDynamicPersistentTileSchedulerILi128ELi64ELi256ELi128ELb1ELb1ELb1ELb1ELb0ELb1EEEEEEEEEvNT_6ParamsE --------------------------
	.section	.nv.constant0._ZN7cutlass13device_kernelIN5flash11enable_sm90INS1_16FlashAttnFwdSm90INS1_25CollectiveMainloopFwdSm90ILi2EN4cute5tupleIJNS5_1CILi1EEES8_S8_EEENS6_IJNS7_ILi128EEENS7_ILi64EEENS7_ILi256EEEEEELi256ENS_12float_e4m3_tEfNS_4arch4Sm90ELb0ELb1ELb0ELb1ELb1ELb1ELb0ELb1ELb0ELb1ELb1ELb0EEENS1_21CollectiveEpilogueFwdINS6_IJSA_SC_SB_EEES9_NS_10bfloat16_tESG_Li256ELb1ELb1ELb1ELb1EEENS1_36VarlenDynamicPersistentTileSchedulerILi128ELi64ELi256ELi128ELb1ELb1ELb1ELb1ELb0ELb1EEEEEEEEEvNT_6ParamsE,"a",@progbits
	.sectionflags	@""
	.align	4
.nv.constant0._ZN7cutlass13device_kernelIN5flash11enable_sm90INS1_16FlashAttnFwdSm90INS1_25CollectiveMainloopFwdSm90ILi2EN4cute5tupleIJNS5_1CILi1EEES8_S8_EEENS6_IJNS7_ILi128EEENS7_ILi64EEENS7_ILi256EEEEEELi256ENS_12float_e4m3_tEfNS_4arch4Sm90ELb0ELb1ELb0ELb1ELb1ELb1ELb0ELb1ELb0ELb1ELb1ELb0EEENS1_21CollectiveEpilogueFwdINS6_IJSA_SC_SB_EEES9_NS_10bfloat16_tESG_Li256ELb1ELb1ELb1ELb1EEENS1_36VarlenDynamicPersistentTileSchedulerILi128ELi64ELi256ELi128ELb1ELb1ELb1ELb1ELb0ELb1EEEEEEEEEvNT_6ParamsE:
	.zero		3328


//--------------------- .nv.constant0._ZN7cutlass13device_kernelIN5flash11enable_sm90INS1_16FlashAttnFwdSm90INS1_25CollectiveMainloopFwdSm90ILi2EN4cute5tupleIJNS5_1CILi1EEES8_S8_EEENS6_IJNS7_ILi128EEESA_NS7_ILi256EEEEEELi256ENS_12float_e4m3_tEfNS_4arch4Sm90ELb1ELb0ELb0ELb0ELb1ELb0ELb0ELb1ELb0ELb1ELb1ELb0EEENS1_21CollectiveEpilogueFwdINS6_IJSA_SB_SA_EEES9_NS_10bfloat16_tESF_Li256ELb0ELb1ELb1ELb1EEENS1_19SingleTileSchedulerILb0ELb1ELb1ELi128EEEEEEEEEvNT_6ParamsE --------------------------
	.section	.nv.constant0._ZN7cutlass13device_kernelIN5flash11enable_sm90INS1_16FlashAttnFwdSm90INS1_25CollectiveMainloopFwdSm90ILi2EN4cute5tupleIJNS5_1CILi1EEES8_S8_EEENS6_IJNS7_ILi128EEESA_NS7_ILi256EEEEEELi256ENS_12float_e4m3_tEfNS_4arch4Sm90ELb1ELb0ELb0ELb0ELb1ELb0ELb0ELb1ELb0ELb1ELb1ELb0EEENS1_21CollectiveEpilogueFwdINS6_IJSA_SB_SA_EEES9_NS_10bfloat16_tESF_Li256ELb0ELb1ELb1ELb1EEENS1_19SingleTileSchedulerILb0ELb1ELb1ELi128EEEEEEEEEvNT_6ParamsE,"a",@progbits
	.sectionflags	@""
	.align	4
.nv.constant0._ZN7cutlass13device_kernelIN5flash11enable_sm90INS1_16FlashAttnFwdSm90INS1_25CollectiveMainloopFwdSm90ILi2EN4cute5tupleIJNS5_1CILi1EEES8_S8_EEENS6_IJNS7_ILi128EEESA_NS7_ILi256EEEEEELi256ENS_12float_e4m3_tEfNS_4arch4Sm90ELb1ELb0ELb0ELb0ELb1ELb0ELb0ELb1ELb0ELb1ELb1ELb0EEENS1_21CollectiveEpilogueFwdINS6_IJSA_SB_SA_EEES9_NS_10bfloat16_tESF_Li256ELb0ELb1ELb1ELb1EEENS1_19SingleTileSchedulerILb0ELb1ELb1ELi128EEEEEEEEEvNT_6ParamsE:
	.zero		3200


//--------------------- .nv.constant0._ZN7cutlass13device_kernelIN5flash11enable_sm90INS1_16FlashAttnFwdSm90INS1_25CollectiveMainloopFwdSm90ILi2EN4cute5tupleIJNS5_1CILi1EEES8_S8_EEENS6_IJNS7_ILi128EEESA_NS7_ILi256EEEEEELi256ENS_12float_e4m3_tEfNS_4arch4Sm90ELb1ELb0ELb0ELb1ELb1ELb0ELb0ELb1ELb0ELb1ELb1ELb0EEENS1_21CollectiveEpilogueFwdINS6_IJSA_SB_SA_EEES9_NS_10bfloat16_tESF_Li256ELb1ELb1ELb1ELb1EEENS1_36VarlenDynamicPersistentTileSchedulerILi128ELi128ELi256ELi128ELb1ELb1ELb1ELb1ELb1ELb1EEEEEEEEEvNT_6ParamsE --------------------------
	.section	.nv.constant0._ZN7cutlass13device_kernelIN5flash11enable_sm90INS1_16FlashAttnFwdSm90INS1_25CollectiveMainloopFwdSm90ILi2EN4cute5tupleIJNS5_1CILi1EEES8_S8_EEENS6_IJNS7_ILi128EEESA_NS7_ILi256EEEEEELi256ENS_12float_e4m3_tEfNS_4arch4Sm90ELb1ELb0ELb0ELb1ELb1ELb0ELb0ELb1ELb0ELb1ELb1ELb0EEENS1_21CollectiveEpilogueFwdINS6_IJSA_SB_SA_EEES9_NS_10bfloat16_tESF_Li256ELb1ELb1ELb1ELb1EEENS1_36VarlenDynamicPersistentTileSchedulerILi128ELi128ELi256ELi128ELb1ELb1ELb1ELb1ELb1ELb1EEEEEEEEEvNT_6ParamsE,"a",@progbits
	.sectionflags	@""
	.align	4
.nv.constant0._ZN7cutlass13device_kernelIN5flash11enable_sm90INS1_16FlashAttnFwdSm90INS1_25CollectiveMainloopFwdSm90ILi2EN4cute5tupleIJNS5_1CILi1EEES8_S8_EEENS6_IJNS7_ILi128EEESA_NS7_ILi256EEEEEELi256ENS_12float_e4m3_tEfNS_4arch4Sm90ELb1ELb0ELb0ELb1ELb1ELb0ELb0ELb1ELb0ELb1ELb1ELb0EEENS1_21CollectiveEpilogueFwdINS6_IJSA_SB_SA_EEES9_NS_10bfloat16_tESF_Li256ELb1ELb1ELb1ELb1EEENS1_36VarlenDynamicPersistentTileSchedulerILi128ELi128ELi256ELi128ELb1ELb1ELb1ELb1ELb1ELb1EEEEEEEEEvNT_6ParamsE:
	.zero		3328


//--------------------- .nv.constant0._ZN7cutlass13device_kernelIN5flash11enable_sm90INS1_16FlashAttnFwdSm90INS1_25CollectiveMainloopFwdSm90ILi2EN4cute5tupleIJNS5_1CILi1EEES8_S8_EEENS6_IJNS7_ILi128EEESA_NS7_ILi256EEEEEELi256ENS_12float_e4m3_tEfNS_4arch4Sm90ELb1ELb0ELb0ELb1ELb1ELb1ELb0ELb1ELb0ELb1ELb1ELb0EEENS1_21CollectiveEpilogueFwdINS6_IJSA_SB_SA_EEES9_NS_10bfloat16_tESF_Li256ELb1ELb1ELb1ELb1EEENS1_36VarlenDynamicPersistentTileSchedulerILi128ELi128ELi256ELi128ELb1ELb1ELb1ELb1ELb1ELb1EEEEEEEEEvNT_6ParamsE --------------------------
	.section	.nv.constant0._ZN7cutlass13device_kernelIN5flash11enable_sm90INS1_16FlashAttnFwdSm90INS1_25CollectiveMainloopFwdSm90ILi2EN4cute5tupleIJNS5_1CILi1EEES8_S8_EEENS6_IJNS7_ILi128EEESA_NS7_ILi256EEEEEELi256ENS_12float_e4m3_tEfNS_4arch4Sm90ELb1ELb0ELb0ELb1ELb1ELb1ELb0ELb1ELb0ELb1ELb1ELb0EEENS1_21CollectiveEpilogueFwdINS6_IJSA_SB_SA_EEES9_NS_10bfloat16_tESF_Li256ELb1ELb1ELb1ELb1EEENS1_36VarlenDynamicPersistentTileSchedulerILi128ELi128ELi256ELi128ELb1ELb1ELb1ELb1ELb1ELb1EEEEEEEEEvNT_6ParamsE,"a",@progbits
	.sectionflags	@""
	.align	4
.nv.constant0._ZN7cutlass13device_kernelIN5flash11enable_sm90INS1_16FlashAttnFwdSm90INS1_25CollectiveMainloopFwdSm90ILi2EN4cute5tupleIJNS5_1CILi1EEES8_S8_EEENS6_IJNS7_ILi128EEESA_NS7_ILi256EEEEEELi256ENS_12float_e4m3_tEfNS_4arch4Sm90ELb1ELb0ELb0ELb1ELb1ELb1ELb0ELb1ELb0ELb1ELb1ELb0EEENS1_21CollectiveEpilogueFwdINS6_IJSA_SB_SA_EEES9_NS_10bfloat16_tESF_Li256ELb1ELb1ELb1ELb1EEENS1_36VarlenDynamicPersistentTileSchedulerILi128ELi128ELi256ELi128ELb1ELb1ELb1ELb1ELb1ELb1EEEEEEEEEvNT_6ParamsE:
	.zero		3328


//--------------------- SYMBOLS --------------------------

	.type		.nv.reservedSmem.offset0,@object
	.size		.nv.reservedSmem.offset0,0x4
	.type		__assertfail,@function
